	.target	sm_80

	.elftype	@"ET_EXEC"


//--------------------- .note.nv.tkinfo           --------------------------
	.section	.note.nv.tkinfo,"",@"SHT_NOTE"
	.sectionflags	@"SHF_NOTE_NV_TKINFO"
	.tkinfo
        /*0018*/ 	.word	0x00000002
        /*0030*/ 	.string	""
        /*0030*/ 	.string	"ptxas"
        /*0030*/ 	.string	"Cuda compilation tools, release 13.0, V13.0.88"
        /*0030*/ 	.string	"Build cuda_13.0.r13.0/compiler.36424714_0"
        /*0030*/ 	.string	"-arch sm_80 -m 64 "



//--------------------- .note.nv.cuinfo           --------------------------
	.section	.note.nv.cuinfo,"",@"SHT_NOTE"
	.sectionflags	@"SHF_NOTE_NV_CUINFO"
        /*0018*/ 	.short	0x0002
        /*001a*/ 	.short	0x0050
        /*001c*/ 	.short	0x0082
	.zero		2


//--------------------- .nv.info                  --------------------------
	.section	.nv.info,"",@"SHT_CUDA_INFO"
	.align	4


	//----- nvinfo : EIATTR_REGCOUNT
	.align		4
        /*0000*/ 	.byte	0x04, 0x2f
        /*0002*/ 	.short	(.L_12 - .L_11)
	.align		4
.L_11:
        /*0004*/ 	.word	index@(_ZN5flash25flash_bwd_dot_do_o_kernelILb1E23Flash_bwd_kernel_traitsILi128ELi64ELi128ELi8ELi2ELi4ELi2ELb0ELb0EN7cutlass10bfloat16_tE19Flash_kernel_traitsILi128ELi64ELi128ELi8ES3_EEEEvNS_16Flash_bwd_paramsE)
        /*0008*/ 	.word	0x00000031


	//----- nvinfo : EIATTR_FRAME_SIZE
	.align		4
.L_12:
        /*000c*/ 	.byte	0x04, 0x11
        /*000e*/ 	.short	(.L_14 - .L_13)
	.align		4
.L_13:
        /*0010*/ 	.word	index@(_ZN5flash25flash_bwd_dot_do_o_kernelILb1E23Flash_bwd_kernel_traitsILi128ELi64ELi128ELi8ELi2ELi4ELi2ELb0ELb0EN7cutlass10bfloat16_tE19Flash_kernel_traitsILi128ELi64ELi128ELi8ES3_EEEEvNS_16Flash_bwd_paramsE)
        /*0014*/ 	.word	0x00000000


	//----- nvinfo : EIATTR_REGCOUNT
	.align		4
.L_14:
        /*0018*/ 	.byte	0x04, 0x2f
        /*001a*/ 	.short	(.L_16 - .L_15)
	.align		4
.L_15:
        /*001c*/ 	.word	index@(_ZN5flash25flash_bwd_dot_do_o_kernelILb0E23Flash_bwd_kernel_traitsILi128ELi64ELi128ELi8ELi2ELi4ELi2ELb0ELb0EN7cutlass10bfloat16_tE19Flash_kernel_traitsILi128ELi64ELi128ELi8ES3_EEEEvNS_16Flash_bwd_paramsE)
        /*0020*/ 	.word	0x0000002e


	//----- nvinfo : EIATTR_FRAME_SIZE
	.align		4
.L_16:
        /*0024*/ 	.byte	0x04, 0x11
        /*0026*/ 	.short	(.L_18 - .L_17)
	.align		4
.L_17:
        /*0028*/ 	.word	index@(_ZN5flash25flash_bwd_dot_do_o_kernelILb0E23Flash_bwd_kernel_traitsILi128ELi64ELi128ELi8ELi2ELi4ELi2ELb0ELb0EN7cutlass10bfloat16_tE19Flash_kernel_traitsILi128ELi64ELi128ELi8ES3_EEEEvNS_16Flash_bwd_paramsE)
        /*002c*/ 	.word	0x00000000


	//----- nvinfo : EIATTR_REGCOUNT
	.align		4
.L_18:
        /*0030*/ 	.byte	0x04, 0x2f
        /*0032*/ 	.short	(.L_20 - .L_19)
	.align		4
.L_19:
        /*0034*/ 	.word	index@(_ZN5flash44flash_bwd_dq_dk_dv_loop_seqk_parallel_kernelI23Flash_bwd_kernel_traitsILi128ELi64ELi128ELi8ELi2ELi4ELi2ELb0ELb0EN7cutlass10bfloat16_tE19Flash_kernel_traitsILi128ELi64ELi128ELi8ES3_EELb0ELb0ELb1ELb1ELb0ELb0ELb1EEEvNS_16Flash_bwd_paramsE)
        /*0038*/ 	.word	0x000000ff


	//----- nvinfo : EIATTR_FRAME_SIZE
	.align		4
.L_20:
        /*003c*/ 	.byte	0x04, 0x11
        /*003e*/ 	.short	(.L_22 - .L_21)
	.align		4
.L_21:
        /*0040*/ 	.word	index@(_ZN5flash44flash_bwd_dq_dk_dv_loop_seqk_parallel_kernelI23Flash_bwd_kernel_traitsILi128ELi64ELi128ELi8ELi2ELi4ELi2ELb0ELb0EN7cutlass10bfloat16_tE19Flash_kernel_traitsILi128ELi64ELi128ELi8ES3_EELb0ELb0ELb1ELb1ELb0ELb0ELb1EEEvNS_16Flash_bwd_paramsE)
        /*0044*/ 	.word	0x000000b0


	//----- nvinfo : EIATTR_REGCOUNT
	.align		4
.L_22:
        /*0048*/ 	.byte	0x04, 0x2f
        /*004a*/ 	.short	(.L_24 - .L_23)
	.align		4
.L_23:
        /*004c*/ 	.word	index@(_ZN5flash44flash_bwd_dq_dk_dv_loop_seqk_parallel_kernelI23Flash_bwd_kernel_traitsILi128ELi64ELi128ELi8ELi2ELi4ELi2ELb0ELb0EN7cutlass10bfloat16_tE19Flash_kernel_traitsILi128ELi64ELi128ELi8ES3_EELb1ELb0ELb1ELb1ELb0ELb0ELb0EEEvNS_16Flash_bwd_paramsE)
        /*0050*/ 	.word	0x000000ff


	//----- nvinfo : EIATTR_FRAME_SIZE
	.align		4
.L_24:
        /*0054*/ 	.byte	0x04, 0x11
        /*0056*/ 	.short	(.L_26 - .L_25)
	.align		4
.L_25:
        /*0058*/ 	.word	index@(_ZN5flash44flash_bwd_dq_dk_dv_loop_seqk_parallel_kernelI23Flash_bwd_kernel_traitsILi128ELi64ELi128ELi8ELi2ELi4ELi2ELb0ELb0EN7cutlass10bfloat16_tE19Flash_kernel_traitsILi128ELi64ELi128ELi8ES3_EELb1ELb0ELb1ELb1ELb0ELb0ELb0EEEvNS_16Flash_bwd_paramsE)
        /*005c*/ 	.word	0x00000028


	//----- nvinfo : EIATTR_REGCOUNT
	.align		4
.L_26:
        /*0060*/ 	.byte	0x04, 0x2f
        /*0062*/ 	.short	(.L_28 - .L_27)
	.align		4
.L_27:
        /*0064*/ 	.word	index@(_ZN5flash44flash_bwd_dq_dk_dv_loop_seqk_parallel_kernelI23Flash_bwd_kernel_traitsILi128ELi64ELi128ELi8ELi2ELi4ELi2ELb0ELb0EN7cutlass10bfloat16_tE19Flash_kernel_traitsILi128ELi64ELi128ELi8ES3_EELb0ELb0ELb1ELb0ELb0ELb1ELb1EEEvNS_16Flash_bwd_paramsE)
        /*0068*/ 	.word	0x000000ff


	//----- nvinfo : EIATTR_FRAME_SIZE
	.align		4
.L_28:
        /*006c*/ 	.byte	0x04, 0x11
        /*006e*/ 	.short	(.L_30 - .L_29)
	.align		4
.L_29:
        /*0070*/ 	.word	index@(_ZN5flash44flash_bwd_dq_dk_dv_loop_seqk_parallel_kernelI23Flash_bwd_kernel_traitsILi128ELi64ELi128ELi8ELi2ELi4ELi2ELb0ELb0EN7cutlass10bfloat16_tE19Flash_kernel_traitsILi128ELi64ELi128ELi8ES3_EELb0ELb0ELb1ELb0ELb0ELb1ELb1EEEvNS_16Flash_bwd_paramsE)
        /*0074*/ 	.word	0x000000a8


	//----- nvinfo : EIATTR_REGCOUNT
	.align		4
.L_30:
        /*0078*/ 	.byte	0x04, 0x2f
        /*007a*/ 	.short	(.L_32 - .L_31)
	.align		4
.L_31:
        /*007c*/ 	.word	index@(_ZN5flash44flash_bwd_dq_dk_dv_loop_seqk_parallel_kernelI23Flash_bwd_kernel_traitsILi128ELi64ELi128ELi8ELi2ELi4ELi2ELb0ELb0EN7cutlass10bfloat16_tE19Flash_kernel_traitsILi128ELi64ELi128ELi8ES3_EELb1ELb0ELb1ELb0ELb0ELb1ELb0EEEvNS_16Flash_bwd_paramsE)
        /*0080*/ 	.word	0x000000ff


	//----- nvinfo : EIATTR_FRAME_SIZE
	.align		4
.L_32:
        /*0084*/ 	.byte	0x04, 0x11
        /*0086*/ 	.short	(.L_34 - .L_33)
	.align		4
.L_33:
        /*0088*/ 	.word	index@(_ZN5flash44flash_bwd_dq_dk_dv_loop_seqk_parallel_kernelI23Flash_bwd_kernel_traitsILi128ELi64ELi128ELi8ELi2ELi4ELi2ELb0ELb0EN7cutlass10bfloat16_tE19Flash_kernel_traitsILi128ELi64ELi128ELi8ES3_EELb1ELb0ELb1ELb0ELb0ELb1ELb0EEEvNS_16Flash_bwd_paramsE)
        /*008c*/ 	.word	0x00000030


	//----- nvinfo : EIATTR_REGCOUNT
	.align		4
.L_34:
        /*0090*/ 	.byte	0x04, 0x2f
        /*0092*/ 	.short	(.L_36 - .L_35)
	.align		4
.L_35:
        /*0094*/ 	.word	index@(_ZN5flash44flash_bwd_dq_dk_dv_loop_seqk_parallel_kernelI23Flash_bwd_kernel_traitsILi128ELi64ELi128ELi8ELi2ELi4ELi2ELb0ELb0EN7cutlass10bfloat16_tE19Flash_kernel_traitsILi128ELi64ELi128ELi8ES3_EELb0ELb0ELb0ELb1ELb0ELb0ELb1EEEvNS_16Flash_bwd_paramsE)
        /*0098*/ 	.word	0x000000ff


	//----- nvinfo : EIATTR_FRAME_SIZE
	.align		4
.L_36:
        /*009c*/ 	.byte	0x04, 0x11
        /*009e*/ 	.short	(.L_38 - .L_37)
	.align		4
.L_37:
        /*00a0*/ 	.word	index@(_ZN5flash44flash_bwd_dq_dk_dv_loop_seqk_parallel_kernelI23Flash_bwd_kernel_traitsILi128ELi64ELi128ELi8ELi2ELi4ELi2ELb0ELb0EN7cutlass10bfloat16_tE19Flash_kernel_traitsILi128ELi64ELi128ELi8ES3_EELb0ELb0ELb0ELb1ELb0ELb0ELb1EEEvNS_16Flash_bwd_paramsE)
        /*00a4*/ 	.word	0x000000b0


	//----- nvinfo : EIATTR_REGCOUNT
	.align		4
.L_38:
        /*00a8*/ 	.byte	0x04, 0x2f
        /*00aa*/ 	.short	(.L_40 - .L_39)
	.align		4
.L_39:
        /*00ac*/ 	.word	index@(_ZN5flash44flash_bwd_dq_dk_dv_loop_seqk_parallel_kernelI23Flash_bwd_kernel_traitsILi128ELi64ELi128ELi8ELi2ELi4ELi2ELb0ELb0EN7cutlass10bfloat16_tE19Flash_kernel_traitsILi128ELi64ELi128ELi8ES3_EELb1ELb0ELb0ELb1ELb0ELb0ELb0EEEvNS_16Flash_bwd_paramsE)
        /*00b0*/ 	.word	0x000000ff


	//----- nvinfo : EIATTR_FRAME_SIZE
	.align		4
.L_40:
        /*00b4*/ 	.byte	0x04, 0x11
        /*00b6*/ 	.short	(.L_42 - .L_41)
	.align		4
.L_41:
        /*00b8*/ 	.word	index@(_ZN5flash44flash_bwd_dq_dk_dv_loop_seqk_parallel_kernelI23Flash_bwd_kernel_traitsILi128ELi64ELi128ELi8ELi2ELi4ELi2ELb0ELb0EN7cutlass10bfloat16_tE19Flash_kernel_traitsILi128ELi64ELi128ELi8ES3_EELb1ELb0ELb0ELb1ELb0ELb0ELb0EEEvNS_16Flash_bwd_paramsE)
        /*00bc*/ 	.word	0x00000060


	//----- nvinfo : EIATTR_REGCOUNT
	.align		4
.L_42:
        /*00c0*/ 	.byte	0x04, 0x2f
        /*00c2*/ 	.short	(.L_44 - .L_43)
	.align		4
.L_43:
        /*00c4*/ 	.word	index@(_ZN5flash44flash_bwd_dq_dk_dv_loop_seqk_parallel_kernelI23Flash_bwd_kernel_traitsILi128ELi64ELi128ELi8ELi2ELi4ELi2ELb0ELb0EN7cutlass10bfloat16_tE19Flash_kernel_traitsILi128ELi64ELi128ELi8ES3_EELb0ELb0ELb0ELb0ELb1ELb1ELb1EEEvNS_16Flash_bwd_paramsE)
        /*00c8*/ 	.word	0x000000ff


	//----- nvinfo : EIATTR_FRAME_SIZE
	.align		4
.L_44:
        /*00cc*/ 	.byte	0x04, 0x11
        /*00ce*/ 	.short	(.L_46 - .L_45)
	.align		4
.L_45:
        /*00d0*/ 	.word	index@(_ZN5flash44flash_bwd_dq_dk_dv_loop_seqk_parallel_kernelI23Flash_bwd_kernel_traitsILi128ELi64ELi128ELi8ELi2ELi4ELi2ELb0ELb0EN7cutlass10bfloat16_tE19Flash_kernel_traitsILi128ELi64ELi128ELi8ES3_EELb0ELb0ELb0ELb0ELb1ELb1ELb1EEEvNS_16Flash_bwd_paramsE)
        /*00d4*/ 	.word	0x000000a0


	//----- nvinfo : EIATTR_REGCOUNT
	.align		4
.L_46:
        /*00d8*/ 	.byte	0x04, 0x2f
        /*00da*/ 	.short	(.L_48 - .L_47)
	.align		4
.L_47:
        /*00dc*/ 	.word	index@(_ZN5flash44flash_bwd_dq_dk_dv_loop_seqk_parallel_kernelI23Flash_bwd_kernel_traitsILi128ELi64ELi128ELi8ELi2ELi4ELi2ELb0ELb0EN7cutlass10bfloat16_tE19Flash_kernel_traitsILi128ELi64ELi128ELi8ES3_EELb1ELb0ELb0ELb0ELb1ELb1ELb0EEEvNS_16Flash_bwd_paramsE)
        /*00e0*/ 	.word	0x000000ff


	//----- nvinfo : EIATTR_FRAME_SIZE
	.align		4
.L_48:
        /*00e4*/ 	.byte	0x04, 0x11
        /*00e6*/ 	.short	(.L_50 - .L_49)
	.align		4
.L_49:
        /*00e8*/ 	.word	index@(_ZN5flash44flash_bwd_dq_dk_dv_loop_seqk_parallel_kernelI23Flash_bwd_kernel_traitsILi128ELi64ELi128ELi8ELi2ELi4ELi2ELb0ELb0EN7cutlass10bfloat16_tE19Flash_kernel_traitsILi128ELi64ELi128ELi8ES3_EELb1ELb0ELb0ELb0ELb1ELb1ELb0EEEvNS_16Flash_bwd_paramsE)
        /*00ec*/ 	.word	0x00000040


	//----- nvinfo : EIATTR_REGCOUNT
	.align		4
.L_50:
        /*00f0*/ 	.byte	0x04, 0x2f
        /*00f2*/ 	.short	(.L_52 - .L_51)
	.align		4
.L_51:
        /*00f4*/ 	.word	index@(_ZN5flash44flash_bwd_dq_dk_dv_loop_seqk_parallel_kernelI23Flash_bwd_kernel_traitsILi128ELi64ELi128ELi8ELi2ELi4ELi2ELb0ELb0EN7cutlass10bfloat16_tE19Flash_kernel_traitsILi128ELi64ELi128ELi8ES3_EELb0ELb0ELb1ELb0ELb0ELb0ELb1EEEvNS_16Flash_bwd_paramsE)
        /*00f8*/ 	.word	0x000000ff


	//----- nvinfo : EIATTR_FRAME_SIZE
	.align		4
.L_52:
        /*00fc*/ 	.byte	0x04, 0x11
        /*00fe*/ 	.short	(.L_54 - .L_53)
	.align		4
.L_53:
        /*0100*/ 	.word	index@(_ZN5flash44flash_bwd_dq_dk_dv_loop_seqk_parallel_kernelI23Flash_bwd_kernel_traitsILi128ELi64ELi128ELi8ELi2ELi4ELi2ELb0ELb0EN7cutlass10bfloat16_tE19Flash_kernel_traitsILi128ELi64ELi128ELi8ES3_EELb0ELb0ELb1ELb0ELb0ELb0ELb1EEEvNS_16Flash_bwd_paramsE)
        /*0104*/ 	.word	0x000000b0


	//----- nvinfo : EIATTR_REGCOUNT
	.align		4
.L_54:
        /*0108*/ 	.byte	0x04, 0x2f
        /*010a*/ 	.short	(.L_56 - .L_55)
	.align		4
.L_55:
        /*010c*/ 	.word	index@(_ZN5flash44flash_bwd_dq_dk_dv_loop_seqk_parallel_kernelI23Flash_bwd_kernel_traitsILi128ELi64ELi128ELi8ELi2ELi4ELi2ELb0ELb0EN7cutlass10bfloat16_tE19Flash_kernel_traitsILi128ELi64ELi128ELi8ES3_EELb1ELb0ELb1ELb0ELb0ELb0ELb0EEEvNS_16Flash_bwd_paramsE)
        /*0110*/ 	.word	0x000000ff


	//----- nvinfo : EIATTR_FRAME_SIZE
	.align		4
.L_56:
        /*0114*/ 	.byte	0x04, 0x11
        /*0116*/ 	.short	(.L_58 - .L_57)
	.align		4
.L_57:
        /*0118*/ 	.word	index@(_ZN5flash44flash_bwd_dq_dk_dv_loop_seqk_parallel_kernelI23Flash_bwd_kernel_traitsILi128ELi64ELi128ELi8ELi2ELi4ELi2ELb0ELb0EN7cutlass10bfloat16_tE19Flash_kernel_traitsILi128ELi64ELi128ELi8ES3_EELb1ELb0ELb1ELb0ELb0ELb0ELb0EEEvNS_16Flash_bwd_paramsE)
        /*011c*/ 	.word	0x00000018


	//----- nvinfo : EIATTR_REGCOUNT
	.align		4
.L_58:
        /*0120*/ 	.byte	0x04, 0x2f
        /*0122*/ 	.short	(.L_60 - .L_59)
	.align		4
.L_59:
        /*0124*/ 	.word	index@(_ZN5flash44flash_bwd_dq_dk_dv_loop_seqk_parallel_kernelI23Flash_bwd_kernel_traitsILi128ELi64ELi128ELi8ELi2ELi4ELi2ELb0ELb0EN7cutlass10bfloat16_tE19Flash_kernel_traitsILi128ELi64ELi128ELi8ES3_EELb0ELb0ELb0ELb0ELb0ELb0ELb1EEEvNS_16Flash_bwd_paramsE)
        /*0128*/ 	.word	0x000000ff


	//----- nvinfo : EIATTR_FRAME_SIZE
	.align		4
.L_60:
        /*012c*/ 	.byte	0x04, 0x11
        /*012e*/ 	.short	(.L_62 - .L_61)
	.align		4
.L_61:
        /*0130*/ 	.word	index@(_ZN5flash44flash_bwd_dq_dk_dv_loop_seqk_parallel_kernelI23Flash_bwd_kernel_traitsILi128ELi64ELi128ELi8ELi2ELi4ELi2ELb0ELb0EN7cutlass10bfloat16_tE19Flash_kernel_traitsILi128ELi64ELi128ELi8ES3_EELb0ELb0ELb0ELb0ELb0ELb0ELb1EEEvNS_16Flash_bwd_paramsE)
        /*0134*/ 	.word	0x000000b0


	//----- nvinfo : EIATTR_REGCOUNT
	.align		4
.L_62:
        /*0138*/ 	.byte	0x04, 0x2f
        /*013a*/ 	.short	(.L_64 - .L_63)
	.align		4
.L_63:
        /*013c*/ 	.word	index@(_ZN5flash44flash_bwd_dq_dk_dv_loop_seqk_parallel_kernelI23Flash_bwd_kernel_traitsILi128ELi64ELi128ELi8ELi2ELi4ELi2ELb0ELb0EN7cutlass10bfloat16_tE19Flash_kernel_traitsILi128ELi64ELi128ELi8ES3_EELb1ELb0ELb0ELb0ELb0ELb0ELb0EEEvNS_16Flash_bwd_paramsE)
        /*0140*/ 	.word	0x000000ff


	//----- nvinfo : EIATTR_FRAME_SIZE
	.align		4
.L_64:
        /*0144*/ 	.byte	0x04, 0x11
        /*0146*/ 	.short	(.L_66 - .L_65)
	.align		4
.L_65:
        /*0148*/ 	.word	index@(_ZN5flash44flash_bwd_dq_dk_dv_loop_seqk_parallel_kernelI23Flash_bwd_kernel_traitsILi128ELi64ELi128ELi8ELi2ELi4ELi2ELb0ELb0EN7cutlass10bfloat16_tE19Flash_kernel_traitsILi128ELi64ELi128ELi8ES3_EELb1ELb0ELb0ELb0ELb0ELb0ELb0EEEvNS_16Flash_bwd_paramsE)
        /*014c*/ 	.word	0x00000038


	//----- nvinfo : EIATTR_REGCOUNT
	.align		4
.L_66:
        /*0150*/ 	.byte	0x04, 0x2f
        /*0152*/ 	.short	(.L_68 - .L_67)
	.align		4
.L_67:
        /*0154*/ 	.word	index@(_ZN5flash44flash_bwd_dq_dk_dv_loop_seqk_parallel_kernelI23Flash_bwd_kernel_traitsILi128ELi64ELi128ELi8ELi2ELi4ELi2ELb0ELb0EN7cutlass10bfloat16_tE19Flash_kernel_traitsILi128ELi64ELi128ELi8ES3_EELb0ELb0ELb0ELb0ELb0ELb1ELb1EEEvNS_16Flash_bwd_paramsE)
        /*0158*/ 	.word	0x000000ff


	//----- nvinfo : EIATTR_FRAME_SIZE
	.align		4
.L_68:
        /*015c*/ 	.byte	0x04, 0x11
        /*015e*/ 	.short	(.L_70 - .L_69)
	.align		4
.L_69:
        /*0160*/ 	.word	index@(_ZN5flash44flash_bwd_dq_dk_dv_loop_seqk_parallel_kernelI23Flash_bwd_kernel_traitsILi128ELi64ELi128ELi8ELi2ELi4ELi2ELb0ELb0EN7cutlass10bfloat16_tE19Flash_kernel_traitsILi128ELi64ELi128ELi8ES3_EELb0ELb0ELb0ELb0ELb0ELb1ELb1EEEvNS_16Flash_bwd_paramsE)
        /*0164*/ 	.word	0x000000a8


	//----- nvinfo : EIATTR_REGCOUNT
	.align		4
.L_70:
        /*0168*/ 	.byte	0x04, 0x2f
        /*016a*/ 	.short	(.L_72 - .L_71)
	.align		4
.L_71:
        /*016c*/ 	.word	index@(_ZN5flash44flash_bwd_dq_dk_dv_loop_seqk_parallel_kernelI23Flash_bwd_kernel_traitsILi128ELi64ELi128ELi8ELi2ELi4ELi2ELb0ELb0EN7cutlass10bfloat16_tE19Flash_kernel_traitsILi128ELi64ELi128ELi8ES3_EELb1ELb0ELb0ELb0ELb0ELb1ELb0EEEvNS_16Flash_bwd_paramsE)
        /*0170*/ 	.word	0x000000ff


	//----- nvinfo : EIATTR_FRAME_SIZE
	.align		4
.L_72:
        /*0174*/ 	.byte	0x04, 0x11
        /*0176*/ 	.short	(.L_74 - .L_73)
	.align		4
.L_73:
        /*0178*/ 	.word	index@(_ZN5flash44flash_bwd_dq_dk_dv_loop_seqk_parallel_kernelI23Flash_bwd_kernel_traitsILi128ELi64ELi128ELi8ELi2ELi4ELi2ELb0ELb0EN7cutlass10bfloat16_tE19Flash_kernel_traitsILi128ELi64ELi128ELi8ES3_EELb1ELb0ELb0ELb0ELb0ELb1ELb0EEEvNS_16Flash_bwd_paramsE)
        /*017c*/ 	.word	0x00000040


	//----- nvinfo : EIATTR_REGCOUNT
	.align		4
.L_74:
        /*0180*/ 	.byte	0x04, 0x2f
        /*0182*/ 	.short	(.L_76 - .L_75)
	.align		4
.L_75:
        /*0184*/ 	.word	index@(_ZN5flash27flash_bwd_convert_dq_kernelI23Flash_bwd_kernel_traitsILi128ELi64ELi128ELi8ELi2ELi4ELi2ELb0ELb0EN7cutlass10bfloat16_tE19Flash_kernel_traitsILi128ELi64ELi128ELi8ES3_EEEEvNS_16Flash_bwd_paramsEi)
        /*0188*/ 	.word	0x00000050


	//----- nvinfo : EIATTR_FRAME_SIZE
	.align		4
.L_76:
        /*018c*/ 	.byte	0x04, 0x11
        /*018e*/ 	.short	(.L_78 - .L_77)
	.align		4
.L_77:
        /*0190*/ 	.word	index@(_ZN5flash27flash_bwd_convert_dq_kernelI23Flash_bwd_kernel_traitsILi128ELi64ELi128ELi8ELi2ELi4ELi2ELb0ELb0EN7cutlass10bfloat16_tE19Flash_kernel_traitsILi128ELi64ELi128ELi8ES3_EEEEvNS_16Flash_bwd_paramsEi)
        /*0194*/ 	.word	0x00000000


	//----- nvinfo : EIATTR_REGCOUNT
	.align		4
.L_78:
        /*0198*/ 	.byte	0x04, 0x2f
        /*019a*/ 	.short	(.L_80 - .L_79)
	.align		4
.L_79:
        /*019c*/ 	.word	index@(_ZN5flash25flash_bwd_dot_do_o_kernelILb1E23Flash_bwd_kernel_traitsILi128ELi64ELi64ELi8ELi4ELi2ELi2ELb1ELb0EN7cutlass10bfloat16_tE19Flash_kernel_traitsILi128ELi64ELi64ELi8ES3_EEEEvNS_16Flash_bwd_paramsE)
        /*01a0*/ 	.word	0x00000031


	//----- nvinfo : EIATTR_FRAME_SIZE
	.align		4
.L_80:
        /*01a4*/ 	.byte	0x04, 0x11
        /*01a6*/ 	.short	(.L_82 - .L_81)
	.align		4
.L_81:
        /*01a8*/ 	.word	index@(_ZN5flash25flash_bwd_dot_do_o_kernelILb1E23Flash_bwd_kernel_traitsILi128ELi64ELi64ELi8ELi4ELi2ELi2ELb1ELb0EN7cutlass10bfloat16_tE19Flash_kernel_traitsILi128ELi64ELi64ELi8ES3_EEEEvNS_16Flash_bwd_paramsE)
        /*01ac*/ 	.word	0x00000000


	//----- nvinfo : EIATTR_REGCOUNT
	.align		4
.L_82:
        /*01b0*/ 	.byte	0x04, 0x2f
        /*01b2*/ 	.short	(.L_84 - .L_83)
	.align		4
.L_83:
        /*01b4*/ 	.word	index@(_ZN5flash25flash_bwd_dot_do_o_kernelILb0E23Flash_bwd_kernel_traitsILi128ELi64ELi64ELi8ELi4ELi2ELi2ELb1ELb0EN7cutlass10bfloat16_tE19Flash_kernel_traitsILi128ELi64ELi64ELi8ES3_EEEEvNS_16Flash_bwd_paramsE)
        /*01b8*/ 	.word	0x0000002e


	//----- nvinfo : EIATTR_FRAME_SIZE
	.align		4
.L_84:
        /*01bc*/ 	.byte	0x04, 0x11
        /*01be*/ 	.short	(.L_86 - .L_85)
	.align		4
.L_85:
        /*01c0*/ 	.word	index@(_ZN5flash25flash_bwd_dot_do_o_kernelILb0E23Flash_bwd_kernel_traitsILi128ELi64ELi64ELi8ELi4ELi2ELi2ELb1ELb0EN7cutlass10bfloat16_tE19Flash_kernel_traitsILi128ELi64ELi64ELi8ES3_EEEEvNS_16Flash_bwd_paramsE)
        /*01c4*/ 	.word	0x00000000


	//----- nvinfo : EIATTR_REGCOUNT
	.align		4
.L_86:
        /*01c8*/ 	.byte	0x04, 0x2f
        /*01ca*/ 	.short	(.L_88 - .L_87)
	.align		4
.L_87:
        /*01cc*/ 	.word	index@(_ZN5flash44flash_bwd_dq_dk_dv_loop_seqk_parallel_kernelI23Flash_bwd_kernel_traitsILi128ELi64ELi64ELi8ELi4ELi2ELi2ELb1ELb0EN7cutlass10bfloat16_tE19Flash_kernel_traitsILi128ELi64ELi64ELi8ES3_EELb0ELb0ELb1ELb1ELb0ELb0ELb1EEEvNS_16Flash_bwd_paramsE)
        /*01d0*/ 	.word	0x000000ff


	//----- nvinfo : EIATTR_FRAME_SIZE
	.align		4
.L_88:
        /*01d4*/ 	.byte	0x04, 0x11
        /*01d6*/ 	.short	(.L_90 - .L_89)
	.align		4
.L_89:
        /*01d8*/ 	.word	index@(_ZN5flash44flash_bwd_dq_dk_dv_loop_seqk_parallel_kernelI23Flash_bwd_kernel_traitsILi128ELi64ELi64ELi8ELi4ELi2ELi2ELb1ELb0EN7cutlass10bfloat16_tE19Flash_kernel_traitsILi128ELi64ELi64ELi8ES3_EELb0ELb0ELb1ELb1ELb0ELb0ELb1EEEvNS_16Flash_bwd_paramsE)
        /*01dc*/ 	.word	0x00000018


	//----- nvinfo : EIATTR_REGCOUNT
	.align		4
.L_90:
        /*01e0*/ 	.byte	0x04, 0x2f
        /*01e2*/ 	.short	(.L_92 - .L_91)
	.align		4
.L_91:
        /*01e4*/ 	.word	index@(_ZN5flash44flash_bwd_dq_dk_dv_loop_seqk_parallel_kernelI23Flash_bwd_kernel_traitsILi128ELi64ELi64ELi8ELi4ELi2ELi2ELb1ELb0EN7cutlass10bfloat16_tE19Flash_kernel_traitsILi128ELi64ELi64ELi8ES3_EELb1ELb0ELb1ELb1ELb0ELb0ELb0EEEvNS_16Flash_bwd_paramsE)
        /*01e8*/ 	.word	0x000000ff


	//----- nvinfo : EIATTR_FRAME_SIZE
	.align		4
.L_92:
        /*01ec*/ 	.byte	0x04, 0x11
        /*01ee*/ 	.short	(.L_94 - .L_93)
	.align		4
.L_93:
        /*01f0*/ 	.word	index@(_ZN5flash44flash_bwd_dq_dk_dv_loop_seqk_parallel_kernelI23Flash_bwd_kernel_traitsILi128ELi64ELi64ELi8ELi4ELi2ELi2ELb1ELb0EN7cutlass10bfloat16_tE19Flash_kernel_traitsILi128ELi64ELi64ELi8ES3_EELb1ELb0ELb1ELb1ELb0ELb0ELb0EEEvNS_16Flash_bwd_paramsE)
        /*01f4*/ 	.word	0x00000010


	//----- nvinfo : EIATTR_REGCOUNT
	.align		4
.L_94:
        /*01f8*/ 	.byte	0x04, 0x2f
        /*01fa*/ 	.short	(.L_96 - .L_95)
	.align		4
.L_95:
        /*01fc*/ 	.word	index@(_ZN5flash44flash_bwd_dq_dk_dv_loop_seqk_parallel_kernelI23Flash_bwd_kernel_traitsILi128ELi64ELi64ELi8ELi4ELi2ELi2ELb1ELb0EN7cutlass10bfloat16_tE19Flash_kernel_traitsILi128ELi64ELi64ELi8ES3_EELb0ELb0ELb1ELb0ELb0ELb1ELb1EEEvNS_16Flash_bwd_paramsE)
        /*0200*/ 	.word	0x000000ff


	//----- nvinfo : EIATTR_FRAME_SIZE
	.align		4
.L_96:
        /*0204*/ 	.byte	0x04, 0x11
        /*0206*/ 	.short	(.L_98 - .L_97)
	.align		4
.L_97:
        /*0208*/ 	.word	index@(_ZN5flash44flash_bwd_dq_dk_dv_loop_seqk_parallel_kernelI23Flash_bwd_kernel_traitsILi128ELi64ELi64ELi8ELi4ELi2ELi2ELb1ELb0EN7cutlass10bfloat16_tE19Flash_kernel_traitsILi128ELi64ELi64ELi8ES3_EELb0ELb0ELb1ELb0ELb0ELb1ELb1EEEvNS_16Flash_bwd_paramsE)
        /*020c*/ 	.word	0x00000028


	//----- nvinfo : EIATTR_REGCOUNT
	.align		4
.L_98:
        /*0210*/ 	.byte	0x04, 0x2f
        /*0212*/ 	.short	(.L_100 - .L_99)
	.align		4
.L_99:
        /*0214*/ 	.word	index@(_ZN5flash44flash_bwd_dq_dk_dv_loop_seqk_parallel_kernelI23Flash_bwd_kernel_traitsILi128ELi64ELi64ELi8ELi4ELi2ELi2ELb1ELb0EN7cutlass10bfloat16_tE19Flash_kernel_traitsILi128ELi64ELi64ELi8ES3_EELb1ELb0ELb1ELb0ELb0ELb1ELb0EEEvNS_16Flash_bwd_paramsE)
        /*0218*/ 	.word	0x000000ff


	//----- nvinfo : EIATTR_FRAME_SIZE
	.align		4
.L_100:
        /*021c*/ 	.byte	0x04, 0x11
        /*021e*/ 	.short	(.L_102 - .L_101)
	.align		4
.L_101:
        /*0220*/ 	.word	index@(_ZN5flash44flash_bwd_dq_dk_dv_loop_seqk_parallel_kernelI23Flash_bwd_kernel_traitsILi128ELi64ELi64ELi8ELi4ELi2ELi2ELb1ELb0EN7cutlass10bfloat16_tE19Flash_kernel_traitsILi128ELi64ELi64ELi8ES3_EELb1ELb0ELb1ELb0ELb0ELb1ELb0EEEvNS_16Flash_bwd_paramsE)
        /*0224*/ 	.word	0x00000008


	//----- nvinfo : EIATTR_REGCOUNT
	.align		4
.L_102:
        /*0228*/ 	.byte	0x04, 0x2f
        /*022a*/ 	.short	(.L_104 - .L_103)
	.align		4
.L_103:
        /*022c*/ 	.word	index@(_ZN5flash44flash_bwd_dq_dk_dv_loop_seqk_parallel_kernelI23Flash_bwd_kernel_traitsILi128ELi64ELi64ELi8ELi4ELi2ELi2ELb1ELb0EN7cutlass10bfloat16_tE19Flash_kernel_traitsILi128ELi64ELi64ELi8ES3_EELb0ELb0ELb0ELb1ELb0ELb0ELb1EEEvNS_16Flash_bwd_paramsE)
        /*0230*/ 	.word	0x000000ff


	//----- nvinfo : EIATTR_FRAME_SIZE
	.align		4
.L_104:
        /*0234*/ 	.byte	0x04, 0x11
        /*0236*/ 	.short	(.L_106 - .L_105)
	.align		4
.L_105:
        /*0238*/ 	.word	index@(_ZN5flash44flash_bwd_dq_dk_dv_loop_seqk_parallel_kernelI23Flash_bwd_kernel_traitsILi128ELi64ELi64ELi8ELi4ELi2ELi2ELb1ELb0EN7cutlass10bfloat16_tE19Flash_kernel_traitsILi128ELi64ELi64ELi8ES3_EELb0ELb0ELb0ELb1ELb0ELb0ELb1EEEvNS_16Flash_bwd_paramsE)
        /*023c*/ 	.word	0x00000038


	//----- nvinfo : EIATTR_REGCOUNT
	.align		4
.L_106:
        /*0240*/ 	.byte	0x04, 0x2f
        /*0242*/ 	.short	(.L_108 - .L_107)
	.align		4
.L_107:
        /*0244*/ 	.word	index@(_ZN5flash44flash_bwd_dq_dk_dv_loop_seqk_parallel_kernelI23Flash_bwd_kernel_traitsILi128ELi64ELi64ELi8ELi4ELi2ELi2ELb1ELb0EN7cutlass10bfloat16_tE19Flash_kernel_traitsILi128ELi64ELi64ELi8ES3_EELb1ELb0ELb0ELb1ELb0ELb0ELb0EEEvNS_16Flash_bwd_paramsE)
        /*0248*/ 	.word	0x000000ff


	//----- nvinfo : EIATTR_FRAME_SIZE
	.align		4
.L_108:
        /*024c*/ 	.byte	0x04, 0x11
        /*024e*/ 	.short	(.L_110 - .L_109)
	.align		4
.L_109:
        /*0250*/ 	.word	index@(_ZN5flash44flash_bwd_dq_dk_dv_loop_seqk_parallel_kernelI23Flash_bwd_kernel_traitsILi128ELi64ELi64ELi8ELi4ELi2ELi2ELb1ELb0EN7cutlass10bfloat16_tE19Flash_kernel_traitsILi128ELi64ELi64ELi8ES3_EELb1ELb0ELb0ELb1ELb0ELb0ELb0EEEvNS_16Flash_bwd_paramsE)
        /*0254*/ 	.word	0x00000048


	//----- nvinfo : EIATTR_REGCOUNT
	.align		4
.L_110:
        /*0258*/ 	.byte	0x04, 0x2f
        /*025a*/ 	.short	(.L_112 - .L_111)
	.align		4
.L_111:
        /*025c*/ 	.word	index@(_ZN5flash44flash_bwd_dq_dk_dv_loop_seqk_parallel_kernelI23Flash_bwd_kernel_traitsILi128ELi64ELi64ELi8ELi4ELi2ELi2ELb1ELb0EN7cutlass10bfloat16_tE19Flash_kernel_traitsILi128ELi64ELi64ELi8ES3_EELb0ELb0ELb0ELb0ELb1ELb1ELb1EEEvNS_16Flash_bwd_paramsE)
        /*0260*/ 	.word	0x000000ff


	//----- nvinfo : EIATTR_FRAME_SIZE
	.align		4
.L_112:
        /*0264*/ 	.byte	0x04, 0x11
        /*0266*/ 	.short	(.L_114 - .L_113)
	.align		4
.L_113:
        /*0268*/ 	.word	index@(_ZN5flash44flash_bwd_dq_dk_dv_loop_seqk_parallel_kernelI23Flash_bwd_kernel_traitsILi128ELi64ELi64ELi8ELi4ELi2ELi2ELb1ELb0EN7cutlass10bfloat16_tE19Flash_kernel_traitsILi128ELi64ELi64ELi8ES3_EELb0ELb0ELb0ELb0ELb1ELb1ELb1EEEvNS_16Flash_bwd_paramsE)
        /*026c*/ 	.word	0x00000010


	//----- nvinfo : EIATTR_REGCOUNT
	.align		4
.L_114:
        /*0270*/ 	.byte	0x04, 0x2f
        /*0272*/ 	.short	(.L_116 - .L_115)
	.align		4
.L_115:
        /*0274*/ 	.word	index@(_ZN5flash44flash_bwd_dq_dk_dv_loop_seqk_parallel_kernelI23Flash_bwd_kernel_traitsILi128ELi64ELi64ELi8ELi4ELi2ELi2ELb1ELb0EN7cutlass10bfloat16_tE19Flash_kernel_traitsILi128ELi64ELi64ELi8ES3_EELb1ELb0ELb0ELb0ELb1ELb1ELb0EEEvNS_16Flash_bwd_paramsE)
        /*0278*/ 	.word	0x000000ff


	//----- nvinfo : EIATTR_FRAME_SIZE
	.align		4
.L_116:
        /*027c*/ 	.byte	0x04, 0x11
        /*027e*/ 	.short	(.L_118 - .L_117)
	.align		4
.L_117:
        /*0280*/ 	.word	index@(_ZN5flash44flash_bwd_dq_dk_dv_loop_seqk_parallel_kernelI23Flash_bwd_kernel_traitsILi128ELi64ELi64ELi8ELi4ELi2ELi2ELb1ELb0EN7cutlass10bfloat16_tE19Flash_kernel_traitsILi128ELi64ELi64ELi8ES3_EELb1ELb0ELb0ELb0ELb1ELb1ELb0EEEvNS_16Flash_bwd_paramsE)
        /*0284*/ 	.word	0x00000030


	//----- nvinfo : EIATTR_REGCOUNT
	.align		4
.L_118:
        /*0288*/ 	.byte	0x04, 0x2f
        /*028a*/ 	.short	(.L_120 - .L_119)
	.align		4
.L_119:
        /*028c*/ 	.word	index@(_ZN5flash44flash_bwd_dq_dk_dv_loop_seqk_parallel_kernelI23Flash_bwd_kernel_traitsILi128ELi64ELi64ELi8ELi4ELi2ELi2ELb1ELb0EN7cutlass10bfloat16_tE19Flash_kernel_traitsILi128ELi64ELi64ELi8ES3_EELb0ELb0ELb1ELb0ELb0ELb0ELb1EEEvNS_16Flash_bwd_paramsE)
        /*0290*/ 	.word	0x000000ff


	//----- nvinfo : EIATTR_FRAME_SIZE
	.align		4
.L_120:
        /*0294*/ 	.byte	0x04, 0x11
        /*0296*/ 	.short	(.L_122 - .L_121)
	.align		4
.L_121:
        /*0298*/ 	.word	index@(_ZN5flash44flash_bwd_dq_dk_dv_loop_seqk_parallel_kernelI23Flash_bwd_kernel_traitsILi128ELi64ELi64ELi8ELi4ELi2ELi2ELb1ELb0EN7cutlass10bfloat16_tE19Flash_kernel_traitsILi128ELi64ELi64ELi8ES3_EELb0ELb0ELb1ELb0ELb0ELb0ELb1EEEvNS_16Flash_bwd_paramsE)
        /*029c*/ 	.word	0x00000018


	//----- nvinfo : EIATTR_REGCOUNT
	.align		4
.L_122:
        /*02a0*/ 	.byte	0x04, 0x2f
        /*02a2*/ 	.short	(.L_124 - .L_123)
	.align		4
.L_123:
        /*02a4*/ 	.word	index@(_ZN5flash44flash_bwd_dq_dk_dv_loop_seqk_parallel_kernelI23Flash_bwd_kernel_traitsILi128ELi64ELi64ELi8ELi4ELi2ELi2ELb1ELb0EN7cutlass10bfloat16_tE19Flash_kernel_traitsILi128ELi64ELi64ELi8ES3_EELb1ELb0ELb1ELb0ELb0ELb0ELb0EEEvNS_16Flash_bwd_paramsE)
        /*02a8*/ 	.word	0x000000ff


	//----- nvinfo : EIATTR_FRAME_SIZE
	.align		4
.L_124:
        /*02ac*/ 	.byte	0x04, 0x11
        /*02ae*/ 	.short	(.L_126 - .L_125)
	.align		4
.L_125:
        /*02b0*/ 	.word	index@(_ZN5flash44flash_bwd_dq_dk_dv_loop_seqk_parallel_kernelI23Flash_bwd_kernel_traitsILi128ELi64ELi64ELi8ELi4ELi2ELi2ELb1ELb0EN7cutlass10bfloat16_tE19Flash_kernel_traitsILi128ELi64ELi64ELi8ES3_EELb1ELb0ELb1ELb0ELb0ELb0ELb0EEEvNS_16Flash_bwd_paramsE)
        /*02b4*/ 	.word	0x00000000


	//----- nvinfo : EIATTR_REGCOUNT
	.align		4
.L_126:
        /*02b8*/ 	.byte	0x04, 0x2f
        /*02ba*/ 	.short	(.L_128 - .L_127)
	.align		4
.L_127:
        /*02bc*/ 	.word	index@(_ZN5flash44flash_bwd_dq_dk_dv_loop_seqk_parallel_kernelI23Flash_bwd_kernel_traitsILi128ELi64ELi64ELi8ELi4ELi2ELi2ELb1ELb0EN7cutlass10bfloat16_tE19Flash_kernel_traitsILi128ELi64ELi64ELi8ES3_EELb0ELb0ELb0ELb0ELb0ELb0ELb1EEEvNS_16Flash_bwd_paramsE)
        /*02c0*/ 	.word	0x000000ff


	//----- nvinfo : EIATTR_FRAME_SIZE
	.align		4
.L_128:
        /*02c4*/ 	.byte	0x04, 0x11
        /*02c6*/ 	.short	(.L_130 - .L_129)
	.align		4
.L_129:
        /*02c8*/ 	.word	index@(_ZN5flash44flash_bwd_dq_dk_dv_loop_seqk_parallel_kernelI23Flash_bwd_kernel_traitsILi128ELi64ELi64ELi8ELi4ELi2ELi2ELb1ELb0EN7cutlass10bfloat16_tE19Flash_kernel_traitsILi128ELi64ELi64ELi8ES3_EELb0ELb0ELb0ELb0ELb0ELb0ELb1EEEvNS_16Flash_bwd_paramsE)
        /*02cc*/ 	.word	0x00000020


	//----- nvinfo : EIATTR_REGCOUNT
	.align		4
.L_130:
        /*02d0*/ 	.byte	0x04, 0x2f
        /*02d2*/ 	.short	(.L_132 - .L_131)
	.align		4
.L_131:
        /*02d4*/ 	.word	index@(_ZN5flash44flash_bwd_dq_dk_dv_loop_seqk_parallel_kernelI23Flash_bwd_kernel_traitsILi128ELi64ELi64ELi8ELi4ELi2ELi2ELb1ELb0EN7cutlass10bfloat16_tE19Flash_kernel_traitsILi128ELi64ELi64ELi8ES3_EELb1ELb0ELb0ELb0ELb0ELb0ELb0EEEvNS_16Flash_bwd_paramsE)
        /*02d8*/ 	.word	0x000000ff


	//----- nvinfo : EIATTR_FRAME_SIZE
	.align		4
.L_132:
        /*02dc*/ 	.byte	0x04, 0x11
        /*02de*/ 	.short	(.L_134 - .L_133)
	.align		4
.L_133:
        /*02e0*/ 	.word	index@(_ZN5flash44flash_bwd_dq_dk_dv_loop_seqk_parallel_kernelI23Flash_bwd_kernel_traitsILi128ELi64ELi64ELi8ELi4ELi2ELi2ELb1ELb0EN7cutlass10bfloat16_tE19Flash_kernel_traitsILi128ELi64ELi64ELi8ES3_EELb1ELb0ELb0ELb0ELb0ELb0ELb0EEEvNS_16Flash_bwd_paramsE)
        /*02e4*/ 	.word	0x00000018


	//----- nvinfo : EIATTR_REGCOUNT
	.align		4
.L_134:
        /*02e8*/ 	.byte	0x04, 0x2f
        /*02ea*/ 	.short	(.L_136 - .L_135)
	.align		4
.L_135:
        /*02ec*/ 	.word	index@(_ZN5flash44flash_bwd_dq_dk_dv_loop_seqk_parallel_kernelI23Flash_bwd_kernel_traitsILi128ELi64ELi64ELi8ELi4ELi2ELi2ELb1ELb0EN7cutlass10bfloat16_tE19Flash_kernel_traitsILi128ELi64ELi64ELi8ES3_EELb0ELb0ELb0ELb0ELb0ELb1ELb1EEEvNS_16Flash_bwd_paramsE)
        /*02f0*/ 	.word	0x000000ff


	//----- nvinfo : EIATTR_FRAME_SIZE
	.align		4
.L_136:
        /*02f4*/ 	.byte	0x04, 0x11
        /*02f6*/ 	.short	(.L_138 - .L_137)
	.align		4
.L_137:
        /*02f8*/ 	.word	index@(_ZN5flash44flash_bwd_dq_dk_dv_loop_seqk_parallel_kernelI23Flash_bwd_kernel_traitsILi128ELi64ELi64ELi8ELi4ELi2ELi2ELb1ELb0EN7cutlass10bfloat16_tE19Flash_kernel_traitsILi128ELi64ELi64ELi8ES3_EELb0ELb0ELb0ELb0ELb0ELb1ELb1EEEvNS_16Flash_bwd_paramsE)
        /*02fc*/ 	.word	0x00000018


	//----- nvinfo : EIATTR_REGCOUNT
	.align		4
.L_138:
        /*0300*/ 	.byte	0x04, 0x2f
        /*0302*/ 	.short	(.L_140 - .L_139)
	.align		4
.L_139:
        /*0304*/ 	.word	index@(_ZN5flash44flash_bwd_dq_dk_dv_loop_seqk_parallel_kernelI23Flash_bwd_kernel_traitsILi128ELi64ELi64ELi8ELi4ELi2ELi2ELb1ELb0EN7cutlass10bfloat16_tE19Flash_kernel_traitsILi128ELi64ELi64ELi8ES3_EELb1ELb0ELb0ELb0ELb0ELb1ELb0EEEvNS_16Flash_bwd_paramsE)
        /*0308*/ 	.word	0x000000ff


	//----- nvinfo : EIATTR_FRAME_SIZE
	.align		4
.L_140:
        /*030c*/ 	.byte	0x04, 0x11
        /*030e*/ 	.short	(.L_142 - .L_141)
	.align		4
.L_141:
        /*0310*/ 	.word	index@(_ZN5flash44flash_bwd_dq_dk_dv_loop_seqk_parallel_kernelI23Flash_bwd_kernel_traitsILi128ELi64ELi64ELi8ELi4ELi2ELi2ELb1ELb0EN7cutlass10bfloat16_tE19Flash_kernel_traitsILi128ELi64ELi64ELi8ES3_EELb1ELb0ELb0ELb0ELb0ELb1ELb0EEEvNS_16Flash_bwd_paramsE)
        /*0314*/ 	.word	0x00000028


	//----- nvinfo : EIATTR_REGCOUNT
	.align		4
.L_142:
        /*0318*/ 	.byte	0x04, 0x2f
        /*031a*/ 	.short	(.L_144 - .L_143)
	.align		4
.L_143:
        /*031c*/ 	.word	index@(_ZN5flash27flash_bwd_convert_dq_kernelI23Flash_bwd_kernel_traitsILi128ELi64ELi64ELi8ELi4ELi2ELi2ELb1ELb0EN7cutlass10bfloat16_tE19Flash_kernel_traitsILi128ELi64ELi64ELi8ES3_EEEEvNS_16Flash_bwd_paramsEi)
        /*0320*/ 	.word	0x00000050


	//----- nvinfo : EIATTR_FRAME_SIZE
	.align		4
.L_144:
        /*0324*/ 	.byte	0x04, 0x11
        /*0326*/ 	.short	(.L_146 - .L_145)
	.align		4
.L_145:
        /*0328*/ 	.word	index@(_ZN5flash27flash_bwd_convert_dq_kernelI23Flash_bwd_kernel_traitsILi128ELi64ELi64ELi8ELi4ELi2ELi2ELb1ELb0EN7cutlass10bfloat16_tE19Flash_kernel_traitsILi128ELi64ELi64ELi8ES3_EEEEvNS_16Flash_bwd_paramsEi)
        /*032c*/ 	.word	0x00000000


	//----- nvinfo : EIATTR_REGCOUNT
	.align		4
.L_146:
        /*0330*/ 	.byte	0x04, 0x2f
        /*0332*/ 	.short	(.L_148 - .L_147)
	.align		4
.L_147:
        /*0334*/ 	.word	index@(_ZN5flash44flash_bwd_dq_dk_dv_loop_seqk_parallel_kernelI23Flash_bwd_kernel_traitsILi128ELi64ELi128ELi8ELi2ELi4ELi2ELb0ELb0EN7cutlass10bfloat16_tE19Flash_kernel_traitsILi128ELi64ELi128ELi8ES3_EELb0ELb0ELb1ELb1ELb0ELb0ELb0EEEvNS_16Flash_bwd_paramsE)
        /*0338*/ 	.word	0x000000ff


	//----- nvinfo : EIATTR_FRAME_SIZE
	.align		4
.L_148:
        /*033c*/ 	.byte	0x04, 0x11
        /*033e*/ 	.short	(.L_150 - .L_149)
	.align		4
.L_149:
        /*0340*/ 	.word	index@(_ZN5flash44flash_bwd_dq_dk_dv_loop_seqk_parallel_kernelI23Flash_bwd_kernel_traitsILi128ELi64ELi128ELi8ELi2ELi4ELi2ELb0ELb0EN7cutlass10bfloat16_tE19Flash_kernel_traitsILi128ELi64ELi128ELi8ES3_EELb0ELb0ELb1ELb1ELb0ELb0ELb0EEEvNS_16Flash_bwd_paramsE)
        /*0344*/ 	.word	0x00000018


	//----- nvinfo : EIATTR_REGCOUNT
	.align		4
.L_150:
        /*0348*/ 	.byte	0x04, 0x2f
        /*034a*/ 	.short	(.L_152 - .L_151)
	.align		4
.L_151:
        /*034c*/ 	.word	index@(_ZN5flash44flash_bwd_dq_dk_dv_loop_seqk_parallel_kernelI23Flash_bwd_kernel_traitsILi128ELi64ELi128ELi8ELi2ELi4ELi2ELb0ELb0EN7cutlass10bfloat16_tE19Flash_kernel_traitsILi128ELi64ELi128ELi8ES3_EELb0ELb0ELb1ELb0ELb0ELb1ELb0EEEvNS_16Flash_bwd_paramsE)
        /*0350*/ 	.word	0x000000ff


	//----- nvinfo : EIATTR_FRAME_SIZE
	.align		4
.L_152:
        /*0354*/ 	.byte	0x04, 0x11
        /*0356*/ 	.short	(.L_154 - .L_153)
	.align		4
.L_153:
        /*0358*/ 	.word	index@(_ZN5flash44flash_bwd_dq_dk_dv_loop_seqk_parallel_kernelI23Flash_bwd_kernel_traitsILi128ELi64ELi128ELi8ELi2ELi4ELi2ELb0ELb0EN7cutlass10bfloat16_tE19Flash_kernel_traitsILi128ELi64ELi128ELi8ES3_EELb0ELb0ELb1ELb0ELb0ELb1ELb0EEEvNS_16Flash_bwd_paramsE)
        /*035c*/ 	.word	0x00000028


	//----- nvinfo : EIATTR_REGCOUNT
	.align		4
.L_154:
        /*0360*/ 	.byte	0x04, 0x2f
        /*0362*/ 	.short	(.L_156 - .L_155)
	.align		4
.L_155:
        /*0364*/ 	.word	index@(_ZN5flash44flash_bwd_dq_dk_dv_loop_seqk_parallel_kernelI23Flash_bwd_kernel_traitsILi128ELi64ELi128ELi8ELi2ELi4ELi2ELb0ELb0EN7cutlass10bfloat16_tE19Flash_kernel_traitsILi128ELi64ELi128ELi8ES3_EELb0ELb0ELb0ELb1ELb0ELb0ELb0EEEvNS_16Flash_bwd_paramsE)
        /*0368*/ 	.word	0x000000ff


	//----- nvinfo : EIATTR_FRAME_SIZE
	.align		4
.L_156:
        /*036c*/ 	.byte	0x04, 0x11
        /*036e*/ 	.short	(.L_158 - .L_157)
	.align		4
.L_157:
        /*0370*/ 	.word	index@(_ZN5flash44flash_bwd_dq_dk_dv_loop_seqk_parallel_kernelI23Flash_bwd_kernel_traitsILi128ELi64ELi128ELi8ELi2ELi4ELi2ELb0ELb0EN7cutlass10bfloat16_tE19Flash_kernel_traitsILi128ELi64ELi128ELi8ES3_EELb0ELb0ELb0ELb1ELb0ELb0ELb0EEEvNS_16Flash_bwd_paramsE)
        /*0374*/ 	.word	0x00000050


	//----- nvinfo : EIATTR_REGCOUNT
	.align		4
.L_158:
        /*0378*/ 	.byte	0x04, 0x2f
        /*037a*/ 	.short	(.L_160 - .L_159)
	.align		4
.L_159:
        /*037c*/ 	.word	index@(_ZN5flash44flash_bwd_dq_dk_dv_loop_seqk_parallel_kernelI23Flash_bwd_kernel_traitsILi128ELi64ELi128ELi8ELi2ELi4ELi2ELb0ELb0EN7cutlass10bfloat16_tE19Flash_kernel_traitsILi128ELi64ELi128ELi8ES3_EELb0ELb0ELb0ELb0ELb1ELb1ELb0EEEvNS_16Flash_bwd_paramsE)
        /*0380*/ 	.word	0x000000ff


	//----- nvinfo : EIATTR_FRAME_SIZE
	.align		4
.L_160:
        /*0384*/ 	.byte	0x04, 0x11
        /*0386*/ 	.short	(.L_162 - .L_161)
	.align		4
.L_161:
        /*0388*/ 	.word	index@(_ZN5flash44flash_bwd_dq_dk_dv_loop_seqk_parallel_kernelI23Flash_bwd_kernel_traitsILi128ELi64ELi128ELi8ELi2ELi4ELi2ELb0ELb0EN7cutlass10bfloat16_tE19Flash_kernel_traitsILi128ELi64ELi128ELi8ES3_EELb0ELb0ELb0ELb0ELb1ELb1ELb0EEEvNS_16Flash_bwd_paramsE)
        /*038c*/ 	.word	0x00000040


	//----- nvinfo : EIATTR_REGCOUNT
	.align		4
.L_162:
        /*0390*/ 	.byte	0x04, 0x2f
        /*0392*/ 	.short	(.L_164 - .L_163)
	.align		4
.L_163:
        /*0394*/ 	.word	index@(_ZN5flash44flash_bwd_dq_dk_dv_loop_seqk_parallel_kernelI23Flash_bwd_kernel_traitsILi128ELi64ELi128ELi8ELi2ELi4ELi2ELb0ELb0EN7cutlass10bfloat16_tE19Flash_kernel_traitsILi128ELi64ELi128ELi8ES3_EELb0ELb0ELb1ELb0ELb0ELb0ELb0EEEvNS_16Flash_bwd_paramsE)
        /*0398*/ 	.word	0x000000ff


	//----- nvinfo : EIATTR_FRAME_SIZE
	.align		4
.L_164:
        /*039c*/ 	.byte	0x04, 0x11
        /*039e*/ 	.short	(.L_166 - .L_165)
	.align		4
.L_165:
        /*03a0*/ 	.word	index@(_ZN5flash44flash_bwd_dq_dk_dv_loop_seqk_parallel_kernelI23Flash_bwd_kernel_traitsILi128ELi64ELi128ELi8ELi2ELi4ELi2ELb0ELb0EN7cutlass10bfloat16_tE19Flash_kernel_traitsILi128ELi64ELi128ELi8ES3_EELb0ELb0ELb1ELb0ELb0ELb0ELb0EEEvNS_16Flash_bwd_paramsE)
        /*03a4*/ 	.word	0x00000018


	//----- nvinfo : EIATTR_REGCOUNT
	.align		4
.L_166:
        /*03a8*/ 	.byte	0x04, 0x2f
        /*03aa*/ 	.short	(.L_168 - .L_167)
	.align		4
.L_167:
        /*03ac*/ 	.word	index@(_ZN5flash44flash_bwd_dq_dk_dv_loop_seqk_parallel_kernelI23Flash_bwd_kernel_traitsILi128ELi64ELi128ELi8ELi2ELi4ELi2ELb0ELb0EN7cutlass10bfloat16_tE19Flash_kernel_traitsILi128ELi64ELi128ELi8ES3_EELb0ELb0ELb0ELb0ELb0ELb0ELb0EEEvNS_16Flash_bwd_paramsE)
        /*03b0*/ 	.word	0x000000ff


	//----- nvinfo : EIATTR_FRAME_SIZE
	.align		4
.L_168:
        /*03b4*/ 	.byte	0x04, 0x11
        /*03b6*/ 	.short	(.L_170 - .L_169)
	.align		4
.L_169:
        /*03b8*/ 	.word	index@(_ZN5flash44flash_bwd_dq_dk_dv_loop_seqk_parallel_kernelI23Flash_bwd_kernel_traitsILi128ELi64ELi128ELi8ELi2ELi4ELi2ELb0ELb0EN7cutlass10bfloat16_tE19Flash_kernel_traitsILi128ELi64ELi128ELi8ES3_EELb0ELb0ELb0ELb0ELb0ELb0ELb0EEEvNS_16Flash_bwd_paramsE)
        /*03bc*/ 	.word	0x00000048


	//----- nvinfo : EIATTR_REGCOUNT
	.align		4
.L_170:
        /*03c0*/ 	.byte	0x04, 0x2f
        /*03c2*/ 	.short	(.L_172 - .L_171)
	.align		4
.L_171:
        /*03c4*/ 	.word	index@(_ZN5flash44flash_bwd_dq_dk_dv_loop_seqk_parallel_kernelI23Flash_bwd_kernel_traitsILi128ELi64ELi128ELi8ELi2ELi4ELi2ELb0ELb0EN7cutlass10bfloat16_tE19Flash_kernel_traitsILi128ELi64ELi128ELi8ES3_EELb0ELb0ELb0ELb0ELb0ELb1ELb0EEEvNS_16Flash_bwd_paramsE)
        /*03c8*/ 	.word	0x000000ff


	//----- nvinfo : EIATTR_FRAME_SIZE
	.align		4
.L_172:
        /*03cc*/ 	.byte	0x04, 0x11
        /*03ce*/ 	.short	(.L_174 - .L_173)
	.align		4
.L_173:
        /*03d0*/ 	.word	index@(_ZN5flash44flash_bwd_dq_dk_dv_loop_seqk_parallel_kernelI23Flash_bwd_kernel_traitsILi128ELi64ELi128ELi8ELi2ELi4ELi2ELb0ELb0EN7cutlass10bfloat16_tE19Flash_kernel_traitsILi128ELi64ELi128ELi8ES3_EELb0ELb0ELb0ELb0ELb0ELb1ELb0EEEvNS_16Flash_bwd_paramsE)
        /*03d4*/ 	.word	0x00000038


	//----- nvinfo : EIATTR_REGCOUNT
	.align		4
.L_174:
        /*03d8*/ 	.byte	0x04, 0x2f
        /*03da*/ 	.short	(.L_176 - .L_175)
	.align		4
.L_175:
        /*03dc*/ 	.word	index@(_ZN5flash44flash_bwd_dq_dk_dv_loop_seqk_parallel_kernelI23Flash_bwd_kernel_traitsILi128ELi64ELi64ELi8ELi4ELi2ELi2ELb1ELb0EN7cutlass10bfloat16_tE19Flash_kernel_traitsILi128ELi64ELi64ELi8ES3_EELb0ELb0ELb1ELb1ELb0ELb0ELb0EEEvNS_16Flash_bwd_paramsE)
        /*03e0*/ 	.word	0x000000ff


	//----- nvinfo : EIATTR_FRAME_SIZE
	.align		4
.L_176:
        /*03e4*/ 	.byte	0x04, 0x11
        /*03e6*/ 	.short	(.L_178 - .L_177)
	.align		4
.L_177:
        /*03e8*/ 	.word	index@(_ZN5flash44flash_bwd_dq_dk_dv_loop_seqk_parallel_kernelI23Flash_bwd_kernel_traitsILi128ELi64ELi64ELi8ELi4ELi2ELi2ELb1ELb0EN7cutlass10bfloat16_tE19Flash_kernel_traitsILi128ELi64ELi64ELi8ES3_EELb0ELb0ELb1ELb1ELb0ELb0ELb0EEEvNS_16Flash_bwd_paramsE)
        /*03ec*/ 	.word	0x00000010


	//----- nvinfo : EIATTR_REGCOUNT
	.align		4
.L_178:
        /*03f0*/ 	.byte	0x04, 0x2f
        /*03f2*/ 	.short	(.L_180 - .L_179)
	.align		4
.L_179:
        /*03f4*/ 	.word	index@(_ZN5flash44flash_bwd_dq_dk_dv_loop_seqk_parallel_kernelI23Flash_bwd_kernel_traitsILi128ELi64ELi64ELi8ELi4ELi2ELi2ELb1ELb0EN7cutlass10bfloat16_tE19Flash_kernel_traitsILi128ELi64ELi64ELi8ES3_EELb0ELb0ELb1ELb0ELb0ELb1ELb0EEEvNS_16Flash_bwd_paramsE)
        /*03f8*/ 	.word	0x000000ff


	//----- nvinfo : EIATTR_FRAME_SIZE
	.align		4
.L_180:
        /*03fc*/ 	.byte	0x04, 0x11
        /*03fe*/ 	.short	(.L_182 - .L_181)
	.align		4
.L_181:
        /*0400*/ 	.word	index@(_ZN5flash44flash_bwd_dq_dk_dv_loop_seqk_parallel_kernelI23Flash_bwd_kernel_traitsILi128ELi64ELi64ELi8ELi4ELi2ELi2ELb1ELb0EN7cutlass10bfloat16_tE19Flash_kernel_traitsILi128ELi64ELi64ELi8ES3_EELb0ELb0ELb1ELb0ELb0ELb1ELb0EEEvNS_16Flash_bwd_paramsE)
        /*0404*/ 	.word	0x00000000


	//----- nvinfo : EIATTR_REGCOUNT
	.align		4
.L_182:
        /*0408*/ 	.byte	0x04, 0x2f
        /*040a*/ 	.short	(.L_184 - .L_183)
	.align		4
.L_183:
        /*040c*/ 	.word	index@(_ZN5flash44flash_bwd_dq_dk_dv_loop_seqk_parallel_kernelI23Flash_bwd_kernel_traitsILi128ELi64ELi64ELi8ELi4ELi2ELi2ELb1ELb0EN7cutlass10bfloat16_tE19Flash_kernel_traitsILi128ELi64ELi64ELi8ES3_EELb0ELb0ELb0ELb1ELb0ELb0ELb0EEEvNS_16Flash_bwd_paramsE)
        /*0410*/ 	.word	0x000000ff


	//----- nvinfo : EIATTR_FRAME_SIZE
	.align		4
.L_184:
        /*0414*/ 	.byte	0x04, 0x11
        /*0416*/ 	.short	(.L_186 - .L_185)
	.align		4
.L_185:
        /*0418*/ 	.word	index@(_ZN5flash44flash_bwd_dq_dk_dv_loop_seqk_parallel_kernelI23Flash_bwd_kernel_traitsILi128ELi64ELi64ELi8ELi4ELi2ELi2ELb1ELb0EN7cutlass10bfloat16_tE19Flash_kernel_traitsILi128ELi64ELi64ELi8ES3_EELb0ELb0ELb0ELb1ELb0ELb0ELb0EEEvNS_16Flash_bwd_paramsE)
        /*041c*/ 	.word	0x00000020


	//----- nvinfo : EIATTR_REGCOUNT
	.align		4
.L_186:
        /*0420*/ 	.byte	0x04, 0x2f
        /*0422*/ 	.short	(.L_188 - .L_187)
	.align		4
.L_187:
        /*0424*/ 	.word	index@(_ZN5flash44flash_bwd_dq_dk_dv_loop_seqk_parallel_kernelI23Flash_bwd_kernel_traitsILi128ELi64ELi64ELi8ELi4ELi2ELi2ELb1ELb0EN7cutlass10bfloat16_tE19Flash_kernel_traitsILi128ELi64ELi64ELi8ES3_EELb0ELb0ELb0ELb0ELb1ELb1ELb0EEEvNS_16Flash_bwd_paramsE)
        /*0428*/ 	.word	0x000000ff


	//----- nvinfo : EIATTR_FRAME_SIZE
	.align		4
.L_188:
        /*042c*/ 	.byte	0x04, 0x11
        /*042e*/ 	.short	(.L_190 - .L_189)
	.align		4
.L_189:
        /*0430*/ 	.word	index@(_ZN5flash44flash_bwd_dq_dk_dv_loop_seqk_parallel_kernelI23Flash_bwd_kernel_traitsILi128ELi64ELi64ELi8ELi4ELi2ELi2ELb1ELb0EN7cutlass10bfloat16_tE19Flash_kernel_traitsILi128ELi64ELi64ELi8ES3_EELb0ELb0ELb0ELb0ELb1ELb1ELb0EEEvNS_16Flash_bwd_paramsE)
        /*0434*/ 	.word	0x00000010


	//----- nvinfo : EIATTR_REGCOUNT
	.align		4
.L_190:
        /*0438*/ 	.byte	0x04, 0x2f
        /*043a*/ 	.short	(.L_192 - .L_191)
	.align		4
.L_191:
        /*043c*/ 	.word	index@(_ZN5flash44flash_bwd_dq_dk_dv_loop_seqk_parallel_kernelI23Flash_bwd_kernel_traitsILi128ELi64ELi64ELi8ELi4ELi2ELi2ELb1ELb0EN7cutlass10bfloat16_tE19Flash_kernel_traitsILi128ELi64ELi64ELi8ES3_EELb0ELb0ELb1ELb0ELb0ELb0ELb0EEEvNS_16Flash_bwd_paramsE)
        /*0440*/ 	.word	0x000000ff


	//----- nvinfo : EIATTR_FRAME_SIZE
	.align		4
.L_192:
        /*0444*/ 	.byte	0x04, 0x11
        /*0446*/ 	.short	(.L_194 - .L_193)
	.align		4
.L_193:
        /*0448*/ 	.word	index@(_ZN5flash44flash_bwd_dq_dk_dv_loop_seqk_parallel_kernelI23Flash_bwd_kernel_traitsILi128ELi64ELi64ELi8ELi4ELi2ELi2ELb1ELb0EN7cutlass10bfloat16_tE19Flash_kernel_traitsILi128ELi64ELi64ELi8ES3_EELb0ELb0ELb1ELb0ELb0ELb0ELb0EEEvNS_16Flash_bwd_paramsE)
        /*044c*/ 	.word	0x00000000


	//----- nvinfo : EIATTR_REGCOUNT
	.align		4
.L_194:
        /*0450*/ 	.byte	0x04, 0x2f
        /*0452*/ 	.short	(.L_196 - .L_195)
	.align		4
.L_195:
        /*0454*/ 	.word	index@(_ZN5flash44flash_bwd_dq_dk_dv_loop_seqk_parallel_kernelI23Flash_bwd_kernel_traitsILi128ELi64ELi64ELi8ELi4ELi2ELi2ELb1ELb0EN7cutlass10bfloat16_tE19Flash_kernel_traitsILi128ELi64ELi64ELi8ES3_EELb0ELb0ELb0ELb0ELb0ELb0ELb0EEEvNS_16Flash_bwd_paramsE)
        /*0458*/ 	.word	0x000000ff


	//----- nvinfo : EIATTR_FRAME_SIZE
	.align		4
.L_196:
        /*045c*/ 	.byte	0x04, 0x11
        /*045e*/ 	.short	(.L_198 - .L_197)
	.align		4
.L_197:
        /*0460*/ 	.word	index@(_ZN5flash44flash_bwd_dq_dk_dv_loop_seqk_parallel_kernelI23Flash_bwd_kernel_traitsILi128ELi64ELi64ELi8ELi4ELi2ELi2ELb1ELb0EN7cutlass10bfloat16_tE19Flash_kernel_traitsILi128ELi64ELi64ELi8ES3_EELb0ELb0ELb0ELb0ELb0ELb0ELb0EEEvNS_16Flash_bwd_paramsE)
        /*0464*/ 	.word	0x00000018


	//----- nvinfo : EIATTR_REGCOUNT
	.align		4
.L_198:
        /*0468*/ 	.byte	0x04, 0x2f
        /*046a*/ 	.short	(.L_200 - .L_199)
	.align		4
.L_199:
        /*046c*/ 	.word	index@(_ZN5flash44flash_bwd_dq_dk_dv_loop_seqk_parallel_kernelI23Flash_bwd_kernel_traitsILi128ELi64ELi64ELi8ELi4ELi2ELi2ELb1ELb0EN7cutlass10bfloat16_tE19Flash_kernel_traitsILi128ELi64ELi64ELi8ES3_EELb0ELb0ELb0ELb0ELb0ELb1ELb0EEEvNS_16Flash_bwd_paramsE)
        /*0470*/ 	.word	0x000000ff


	//----- nvinfo : EIATTR_FRAME_SIZE
	.align		4
.L_200:
        /*0474*/ 	.byte	0x04, 0x11
        /*0476*/ 	.short	(.L_202 - .L_201)
	.align		4
.L_201:
        /*0478*/ 	.word	index@(_ZN5flash44flash_bwd_dq_dk_dv_loop_seqk_parallel_kernelI23Flash_bwd_kernel_traitsILi128ELi64ELi64ELi8ELi4ELi2ELi2ELb1ELb0EN7cutlass10bfloat16_tE19Flash_kernel_traitsILi128ELi64ELi64ELi8ES3_EELb0ELb0ELb0ELb0ELb0ELb1ELb0EEEvNS_16Flash_bwd_paramsE)
        /*047c*/ 	.word	0x00000018


	//----- nvinfo : EIATTR_MIN_STACK_SIZE
	.align		4
.L_202:
        /*0480*/ 	.byte	0x04, 0x12
        /*0482*/ 	.short	(.L_204 - .L_203)
	.align		4
.L_203:
        /*0484*/ 	.word	index@(_ZN5flash44flash_bwd_dq_dk_dv_loop_seqk_parallel_kernelI23Flash_bwd_kernel_traitsILi128ELi64ELi64ELi8ELi4ELi2ELi2ELb1ELb0EN7cutlass10bfloat16_tE19Flash_kernel_traitsILi128ELi64ELi64ELi8ES3_EELb0ELb0ELb0ELb0ELb0ELb1ELb0EEEvNS_16Flash_bwd_paramsE)
        /*0488*/ 	.word	0x00000018


	//----- nvinfo : EIATTR_MIN_STACK_SIZE
	.align		4
.L_204:
        /*048c*/ 	.byte	0x04, 0x12
        /*048e*/ 	.short	(.L_206 - .L_205)
	.align		4
.L_205:
        /*0490*/ 	.word	index@(_ZN5flash44flash_bwd_dq_dk_dv_loop_seqk_parallel_kernelI23Flash_bwd_kernel_traitsILi128ELi64ELi64ELi8ELi4ELi2ELi2ELb1ELb0EN7cutlass10bfloat16_tE19Flash_kernel_traitsILi128ELi64ELi64ELi8ES3_EELb0ELb0ELb0ELb0ELb0ELb0ELb0EEEvNS_16Flash_bwd_paramsE)
        /*0494*/ 	.word	0x00000018


	//----- nvinfo : EIATTR_MIN_STACK_SIZE
	.align		4
.L_206:
        /*0498*/ 	.byte	0x04, 0x12
        /*049a*/ 	.short	(.L_208 - .L_207)
	.align		4
.L_207:
        /*049c*/ 	.word	index@(_ZN5flash44flash_bwd_dq_dk_dv_loop_seqk_parallel_kernelI23Flash_bwd_kernel_traitsILi128ELi64ELi64ELi8ELi4ELi2ELi2ELb1ELb0EN7cutlass10bfloat16_tE19Flash_kernel_traitsILi128ELi64ELi64ELi8ES3_EELb0ELb0ELb1ELb0ELb0ELb0ELb0EEEvNS_16Flash_bwd_paramsE)
        /*04a0*/ 	.word	0x00000000


	//----- nvinfo : EIATTR_MIN_STACK_SIZE
	.align		4
.L_208:
        /*04a4*/ 	.byte	0x04, 0x12
        /*04a6*/ 	.short	(.L_210 - .L_209)
	.align		4
.L_209:
        /*04a8*/ 	.word	index@(_ZN5flash44flash_bwd_dq_dk_dv_loop_seqk_parallel_kernelI23Flash_bwd_kernel_traitsILi128ELi64ELi64ELi8ELi4ELi2ELi2ELb1ELb0EN7cutlass10bfloat16_tE19Flash_kernel_traitsILi128ELi64ELi64ELi8ES3_EELb0ELb0ELb0ELb0ELb1ELb1ELb0EEEvNS_16Flash_bwd_paramsE)
        /*04ac*/ 	.word	0x00000010


	//----- nvinfo : EIATTR_MIN_STACK_SIZE
	.align		4
.L_210:
        /*04b0*/ 	.byte	0x04, 0x12
        /*04b2*/ 	.short	(.L_212 - .L_211)
	.align		4
.L_211:
        /*04b4*/ 	.word	index@(_ZN5flash44flash_bwd_dq_dk_dv_loop_seqk_parallel_kernelI23Flash_bwd_kernel_traitsILi128ELi64ELi64ELi8ELi4ELi2ELi2ELb1ELb0EN7cutlass10bfloat16_tE19Flash_kernel_traitsILi128ELi64ELi64ELi8ES3_EELb0ELb0ELb0ELb1ELb0ELb0ELb0EEEvNS_16Flash_bwd_paramsE)
        /*04b8*/ 	.word	0x00000020


	//----- nvinfo : EIATTR_MIN_STACK_SIZE
	.align		4
.L_212:
        /*04bc*/ 	.byte	0x04, 0x12
        /*04be*/ 	.short	(.L_214 - .L_213)
	.align		4
.L_213:
        /*04c0*/ 	.word	index@(_ZN5flash44flash_bwd_dq_dk_dv_loop_seqk_parallel_kernelI23Flash_bwd_kernel_traitsILi128ELi64ELi64ELi8ELi4ELi2ELi2ELb1ELb0EN7cutlass10bfloat16_tE19Flash_kernel_traitsILi128ELi64ELi64ELi8ES3_EELb0ELb0ELb1ELb0ELb0ELb1ELb0EEEvNS_16Flash_bwd_paramsE)
        /*04c4*/ 	.word	0x00000000


	//----- nvinfo : EIATTR_MIN_STACK_SIZE
	.align		4
.L_214:
        /*04c8*/ 	.byte	0x04, 0x12
        /*04ca*/ 	.short	(.L_216 - .L_215)
	.align		4
.L_215:
        /*04cc*/ 	.word	index@(_ZN5flash44flash_bwd_dq_dk_dv_loop_seqk_parallel_kernelI23Flash_bwd_kernel_traitsILi128ELi64ELi64ELi8ELi4ELi2ELi2ELb1ELb0EN7cutlass10bfloat16_tE19Flash_kernel_traitsILi128ELi64ELi64ELi8ES3_EELb0ELb0ELb1ELb1ELb0ELb0ELb0EEEvNS_16Flash_bwd_paramsE)
        /*04d0*/ 	.word	0x00000010


	//----- nvinfo : EIATTR_MIN_STACK_SIZE
	.align		4
.L_216:
        /*04d4*/ 	.byte	0x04, 0x12
        /*04d6*/ 	.short	(.L_218 - .L_217)
	.align		4
.L_217:
        /*04d8*/ 	.word	index@(_ZN5flash44flash_bwd_dq_dk_dv_loop_seqk_parallel_kernelI23Flash_bwd_kernel_traitsILi128ELi64ELi128ELi8ELi2ELi4ELi2ELb0ELb0EN7cutlass10bfloat16_tE19Flash_kernel_traitsILi128ELi64ELi128ELi8ES3_EELb0ELb0ELb0ELb0ELb0ELb1ELb0EEEvNS_16Flash_bwd_paramsE)
        /*04dc*/ 	.word	0x00000038


	//----- nvinfo : EIATTR_MIN_STACK_SIZE
	.align		4
.L_218:
        /*04e0*/ 	.byte	0x04, 0x12
        /*04e2*/ 	.short	(.L_220 - .L_219)
	.align		4
.L_219:
        /*04e4*/ 	.word	index@(_ZN5flash44flash_bwd_dq_dk_dv_loop_seqk_parallel_kernelI23Flash_bwd_kernel_traitsILi128ELi64ELi128ELi8ELi2ELi4ELi2ELb0ELb0EN7cutlass10bfloat16_tE19Flash_kernel_traitsILi128ELi64ELi128ELi8ES3_EELb0ELb0ELb0ELb0ELb0ELb0ELb0EEEvNS_16Flash_bwd_paramsE)
        /*04e8*/ 	.word	0x00000048


	//----- nvinfo : EIATTR_MIN_STACK_SIZE
	.align		4
.L_220:
        /*04ec*/ 	.byte	0x04, 0x12
        /*04ee*/ 	.short	(.L_222 - .L_221)
	.align		4
.L_221:
        /*04f0*/ 	.word	index@(_ZN5flash44flash_bwd_dq_dk_dv_loop_seqk_parallel_kernelI23Flash_bwd_kernel_traitsILi128ELi64ELi128ELi8ELi2ELi4ELi2ELb0ELb0EN7cutlass10bfloat16_tE19Flash_kernel_traitsILi128ELi64ELi128ELi8ES3_EELb0ELb0ELb1ELb0ELb0ELb0ELb0EEEvNS_16Flash_bwd_paramsE)
        /*04f4*/ 	.word	0x00000018


	//----- nvinfo : EIATTR_MIN_STACK_SIZE
	.align		4
.L_222:
        /*04f8*/ 	.byte	0x04, 0x12
        /*04fa*/ 	.short	(.L_224 - .L_223)
	.align		4
.L_223:
        /*04fc*/ 	.word	index@(_ZN5flash44flash_bwd_dq_dk_dv_loop_seqk_parallel_kernelI23Flash_bwd_kernel_traitsILi128ELi64ELi128ELi8ELi2ELi4ELi2ELb0ELb0EN7cutlass10bfloat16_tE19Flash_kernel_traitsILi128ELi64ELi128ELi8ES3_EELb0ELb0ELb0ELb0ELb1ELb1ELb0EEEvNS_16Flash_bwd_paramsE)
        /*0500*/ 	.word	0x00000040


	//----- nvinfo : EIATTR_MIN_STACK_SIZE
	.align		4
.L_224:
        /*0504*/ 	.byte	0x04, 0x12
        /*0506*/ 	.short	(.L_226 - .L_225)
	.align		4
.L_225:
        /*0508*/ 	.word	index@(_ZN5flash44flash_bwd_dq_dk_dv_loop_seqk_parallel_kernelI23Flash_bwd_kernel_traitsILi128ELi64ELi128ELi8ELi2ELi4ELi2ELb0ELb0EN7cutlass10bfloat16_tE19Flash_kernel_traitsILi128ELi64ELi128ELi8ES3_EELb0ELb0ELb0ELb1ELb0ELb0ELb0EEEvNS_16Flash_bwd_paramsE)
        /*050c*/ 	.word	0x00000050


	//----- nvinfo : EIATTR_MIN_STACK_SIZE
	.align		4
.L_226:
        /*0510*/ 	.byte	0x04, 0x12
        /*0512*/ 	.short	(.L_228 - .L_227)
	.align		4
.L_227:
        /*0514*/ 	.word	index@(_ZN5flash44flash_bwd_dq_dk_dv_loop_seqk_parallel_kernelI23Flash_bwd_kernel_traitsILi128ELi64ELi128ELi8ELi2ELi4ELi2ELb0ELb0EN7cutlass10bfloat16_tE19Flash_kernel_traitsILi128ELi64ELi128ELi8ES3_EELb0ELb0ELb1ELb0ELb0ELb1ELb0EEEvNS_16Flash_bwd_paramsE)
        /*0518*/ 	.word	0x00000028


	//----- nvinfo : EIATTR_MIN_STACK_SIZE
	.align		4
.L_228:
        /*051c*/ 	.byte	0x04, 0x12
        /*051e*/ 	.short	(.L_230 - .L_229)
	.align		4
.L_229:
        /*0520*/ 	.word	index@(_ZN5flash44flash_bwd_dq_dk_dv_loop_seqk_parallel_kernelI23Flash_bwd_kernel_traitsILi128ELi64ELi128ELi8ELi2ELi4ELi2ELb0ELb0EN7cutlass10bfloat16_tE19Flash_kernel_traitsILi128ELi64ELi128ELi8ES3_EELb0ELb0ELb1ELb1ELb0ELb0ELb0EEEvNS_16Flash_bwd_paramsE)
        /*0524*/ 	.word	0x00000018


	//----- nvinfo : EIATTR_MIN_STACK_SIZE
	.align		4
.L_230:
        /*0528*/ 	.byte	0x04, 0x12
        /*052a*/ 	.short	(.L_232 - .L_231)
	.align		4
.L_231:
        /*052c*/ 	.word	index@(_ZN5flash27flash_bwd_convert_dq_kernelI23Flash_bwd_kernel_traitsILi128ELi64ELi64ELi8ELi4ELi2ELi2ELb1ELb0EN7cutlass10bfloat16_tE19Flash_kernel_traitsILi128ELi64ELi64ELi8ES3_EEEEvNS_16Flash_bwd_paramsEi)
        /*0530*/ 	.word	0x00000000


	//----- nvinfo : EIATTR_MIN_STACK_SIZE
	.align		4
.L_232:
        /*0534*/ 	.byte	0x04, 0x12
        /*0536*/ 	.short	(.L_234 - .L_233)
	.align		4
.L_233:
        /*0538*/ 	.word	index@(_ZN5flash44flash_bwd_dq_dk_dv_loop_seqk_parallel_kernelI23Flash_bwd_kernel_traitsILi128ELi64ELi64ELi8ELi4ELi2ELi2ELb1ELb0EN7cutlass10bfloat16_tE19Flash_kernel_traitsILi128ELi64ELi64ELi8ES3_EELb1ELb0ELb0ELb0ELb0ELb1ELb0EEEvNS_16Flash_bwd_paramsE)
        /*053c*/ 	.word	0x00000028


	//----- nvinfo : EIATTR_MIN_STACK_SIZE
	.align		4
.L_234:
        /*0540*/ 	.byte	0x04, 0x12
        /*0542*/ 	.short	(.L_236 - .L_235)
	.align		4
.L_235:
        /*0544*/ 	.word	index@(_ZN5flash44flash_bwd_dq_dk_dv_loop_seqk_parallel_kernelI23Flash_bwd_kernel_traitsILi128ELi64ELi64ELi8ELi4ELi2ELi2ELb1ELb0EN7cutlass10bfloat16_tE19Flash_kernel_traitsILi128ELi64ELi64ELi8ES3_EELb0ELb0ELb0ELb0ELb0ELb1ELb1EEEvNS_16Flash_bwd_paramsE)
        /*0548*/ 	.word	0x00000018


	//----- nvinfo : EIATTR_MIN_STACK_SIZE
	.align		4
.L_236:
        /*054c*/ 	.byte	0x04, 0x12
        /*054e*/ 	.short	(.L_238 - .L_237)
	.align		4
.L_237:
        /*0550*/ 	.word	index@(_ZN5flash44flash_bwd_dq_dk_dv_loop_seqk_parallel_kernelI23Flash_bwd_kernel_traitsILi128ELi64ELi64ELi8ELi4ELi2ELi2ELb1ELb0EN7cutlass10bfloat16_tE19Flash_kernel_traitsILi128ELi64ELi64ELi8ES3_EELb1ELb0ELb0ELb0ELb0ELb0ELb0EEEvNS_16Flash_bwd_paramsE)
        /*0554*/ 	.word	0x00000018


	//----- nvinfo : EIATTR_MIN_STACK_SIZE
	.align		4
.L_238:
        /*0558*/ 	.byte	0x04, 0x12
        /*055a*/ 	.short	(.L_240 - .L_239)
	.align		4
.L_239:
        /*055c*/ 	.word	index@(_ZN5flash44flash_bwd_dq_dk_dv_loop_seqk_parallel_kernelI23Flash_bwd_kernel_traitsILi128ELi64ELi64ELi8ELi4ELi2ELi2ELb1ELb0EN7cutlass10bfloat16_tE19Flash_kernel_traitsILi128ELi64ELi64ELi8ES3_EELb0ELb0ELb0ELb0ELb0ELb0ELb1EEEvNS_16Flash_bwd_paramsE)
        /*0560*/ 	.word	0x00000020


	//----- nvinfo : EIATTR_MIN_STACK_SIZE
	.align		4
.L_240:
        /*0564*/ 	.byte	0x04, 0x12
        /*0566*/ 	.short	(.L_242 - .L_241)
	.align		4
.L_241:
        /*0568*/ 	.word	index@(_ZN5flash44flash_bwd_dq_dk_dv_loop_seqk_parallel_kernelI23Flash_bwd_kernel_traitsILi128ELi64ELi64ELi8ELi4ELi2ELi2ELb1ELb0EN7cutlass10bfloat16_tE19Flash_kernel_traitsILi128ELi64ELi64ELi8ES3_EELb1ELb0ELb1ELb0ELb0ELb0ELb0EEEvNS_16Flash_bwd_paramsE)
        /*056c*/ 	.word	0x00000000


	//----- nvinfo : EIATTR_MIN_STACK_SIZE
	.align		4
.L_242:
        /*0570*/ 	.byte	0x04, 0x12
        /*0572*/ 	.short	(.L_244 - .L_243)
	.align		4
.L_243:
        /*0574*/ 	.word	index@(_ZN5flash44flash_bwd_dq_dk_dv_loop_seqk_parallel_kernelI23Flash_bwd_kernel_traitsILi128ELi64ELi64ELi8ELi4ELi2ELi2ELb1ELb0EN7cutlass10bfloat16_tE19Flash_kernel_traitsILi128ELi64ELi64ELi8ES3_EELb0ELb0ELb1ELb0ELb0ELb0ELb1EEEvNS_16Flash_bwd_paramsE)
        /*0578*/ 	.word	0x00000018


	//----- nvinfo : EIATTR_MIN_STACK_SIZE
	.align		4
.L_244:
        /*057c*/ 	.byte	0x04, 0x12
        /*057e*/ 	.short	(.L_246 - .L_245)
	.align		4
.L_245:
        /*0580*/ 	.word	index@(_ZN5flash44flash_bwd_dq_dk_dv_loop_seqk_parallel_kernelI23Flash_bwd_kernel_traitsILi128ELi64ELi64ELi8ELi4ELi2ELi2ELb1ELb0EN7cutlass10bfloat16_tE19Flash_kernel_traitsILi128ELi64ELi64ELi8ES3_EELb1ELb0ELb0ELb0ELb1ELb1ELb0EEEvNS_16Flash_bwd_paramsE)
        /*0584*/ 	.word	0x00000030


	//----- nvinfo : EIATTR_MIN_STACK_SIZE
	.align		4
.L_246:
        /*0588*/ 	.byte	0x04, 0x12
        /*058a*/ 	.short	(.L_248 - .L_247)
	.align		4
.L_247:
        /*058c*/ 	.word	index@(_ZN5flash44flash_bwd_dq_dk_dv_loop_seqk_parallel_kernelI23Flash_bwd_kernel_traitsILi128ELi64ELi64ELi8ELi4ELi2ELi2ELb1ELb0EN7cutlass10bfloat16_tE19Flash_kernel_traitsILi128ELi64ELi64ELi8ES3_EELb0ELb0ELb0ELb0ELb1ELb1ELb1EEEvNS_16Flash_bwd_paramsE)
        /*0590*/ 	.word	0x00000010


	//----- nvinfo : EIATTR_MIN_STACK_SIZE
	.align		4
.L_248:
        /*0594*/ 	.byte	0x04, 0x12
        /*0596*/ 	.short	(.L_250 - .L_249)
	.align		4
.L_249:
        /*0598*/ 	.word	index@(_ZN5flash44flash_bwd_dq_dk_dv_loop_seqk_parallel_kernelI23Flash_bwd_kernel_traitsILi128ELi64ELi64ELi8ELi4ELi2ELi2ELb1ELb0EN7cutlass10bfloat16_tE19Flash_kernel_traitsILi128ELi64ELi64ELi8ES3_EELb1ELb0ELb0ELb1ELb0ELb0ELb0EEEvNS_16Flash_bwd_paramsE)
        /*059c*/ 	.word	0x00000048


	//----- nvinfo : EIATTR_MIN_STACK_SIZE
	.align		4
.L_250:
        /*05a0*/ 	.byte	0x04, 0x12
        /*05a2*/ 	.short	(.L_252 - .L_251)
	.align		4
.L_251:
        /*05a4*/ 	.word	index@(_ZN5flash44flash_bwd_dq_dk_dv_loop_seqk_parallel_kernelI23Flash_bwd_kernel_traitsILi128ELi64ELi64ELi8ELi4ELi2ELi2ELb1ELb0EN7cutlass10bfloat16_tE19Flash_kernel_traitsILi128ELi64ELi64ELi8ES3_EELb0ELb0ELb0ELb1ELb0ELb0ELb1EEEvNS_16Flash_bwd_paramsE)
        /*05a8*/ 	.word	0x00000038


	//----- nvinfo : EIATTR_MIN_STACK_SIZE
	.align		4
.L_252:
        /*05ac*/ 	.byte	0x04, 0x12
        /*05ae*/ 	.short	(.L_254 - .L_253)
	.align		4
.L_253:
        /*05b0*/ 	.word	index@(_ZN5flash44flash_bwd_dq_dk_dv_loop_seqk_parallel_kernelI23Flash_bwd_kernel_traitsILi128ELi64ELi64ELi8ELi4ELi2ELi2ELb1ELb0EN7cutlass10bfloat16_tE19Flash_kernel_traitsILi128ELi64ELi64ELi8ES3_EELb1ELb0ELb1ELb0ELb0ELb1ELb0EEEvNS_16Flash_bwd_paramsE)
        /*05b4*/ 	.word	0x00000008


	//----- nvinfo : EIATTR_MIN_STACK_SIZE
	.align		4
.L_254:
        /*05b8*/ 	.byte	0x04, 0x12
        /*05ba*/ 	.short	(.L_256 - .L_255)
	.align		4
.L_255:
        /*05bc*/ 	.word	index@(_ZN5flash44flash_bwd_dq_dk_dv_loop_seqk_parallel_kernelI23Flash_bwd_kernel_traitsILi128ELi64ELi64ELi8ELi4ELi2ELi2ELb1ELb0EN7cutlass10bfloat16_tE19Flash_kernel_traitsILi128ELi64ELi64ELi8ES3_EELb0ELb0ELb1ELb0ELb0ELb1ELb1EEEvNS_16Flash_bwd_paramsE)
        /*05c0*/ 	.word	0x00000028


	//----- nvinfo : EIATTR_MIN_STACK_SIZE
	.align		4
.L_256:
        /*05c4*/ 	.byte	0x04, 0x12
        /*05c6*/ 	.short	(.L_258 - .L_257)
	.align		4
.L_257:
        /*05c8*/ 	.word	index@(_ZN5flash44flash_bwd_dq_dk_dv_loop_seqk_parallel_kernelI23Flash_bwd_kernel_traitsILi128ELi64ELi64ELi8ELi4ELi2ELi2ELb1ELb0EN7cutlass10bfloat16_tE19Flash_kernel_traitsILi128ELi64ELi64ELi8ES3_EELb1ELb0ELb1ELb1ELb0ELb0ELb0EEEvNS_16Flash_bwd_paramsE)
        /*05cc*/ 	.word	0x00000010


	//----- nvinfo : EIATTR_MIN_STACK_SIZE
	.align		4
.L_258:
        /*05d0*/ 	.byte	0x04, 0x12
        /*05d2*/ 	.short	(.L_260 - .L_259)
	.align		4
.L_259:
        /*05d4*/ 	.word	index@(_ZN5flash44flash_bwd_dq_dk_dv_loop_seqk_parallel_kernelI23Flash_bwd_kernel_traitsILi128ELi64ELi64ELi8ELi4ELi2ELi2ELb1ELb0EN7cutlass10bfloat16_tE19Flash_kernel_traitsILi128ELi64ELi64ELi8ES3_EELb0ELb0ELb1ELb1ELb0ELb0ELb1EEEvNS_16Flash_bwd_paramsE)
        /*05d8*/ 	.word	0x00000018


	//----- nvinfo : EIATTR_MIN_STACK_SIZE
	.align		4
.L_260:
        /*05dc*/ 	.byte	0x04, 0x12
        /*05de*/ 	.short	(.L_262 - .L_261)
	.align		4
.L_261:
        /*05e0*/ 	.word	index@(_ZN5flash25flash_bwd_dot_do_o_kernelILb0E23Flash_bwd_kernel_traitsILi128ELi64ELi64ELi8ELi4ELi2ELi2ELb1ELb0EN7cutlass10bfloat16_tE19Flash_kernel_traitsILi128ELi64ELi64ELi8ES3_EEEEvNS_16Flash_bwd_paramsE)
        /*05e4*/ 	.word	0x00000000


	//----- nvinfo : EIATTR_MIN_STACK_SIZE
	.align		4
.L_262:
        /*05e8*/ 	.byte	0x04, 0x12
        /*05ea*/ 	.short	(.L_264 - .L_263)
	.align		4
.L_263:
        /*05ec*/ 	.word	index@(_ZN5flash25flash_bwd_dot_do_o_kernelILb1E23Flash_bwd_kernel_traitsILi128ELi64ELi64ELi8ELi4ELi2ELi2ELb1ELb0EN7cutlass10bfloat16_tE19Flash_kernel_traitsILi128ELi64ELi64ELi8ES3_EEEEvNS_16Flash_bwd_paramsE)
        /*05f0*/ 	.word	0x00000000


	//----- nvinfo : EIATTR_MIN_STACK_SIZE
	.align		4
.L_264:
        /*05f4*/ 	.byte	0x04, 0x12
        /*05f6*/ 	.short	(.L_266 - .L_265)
	.align		4
.L_265:
        /*05f8*/ 	.word	index@(_ZN5flash27flash_bwd_convert_dq_kernelI23Flash_bwd_kernel_traitsILi128ELi64ELi128ELi8ELi2ELi4ELi2ELb0ELb0EN7cutlass10bfloat16_tE19Flash_kernel_traitsILi128ELi64ELi128ELi8ES3_EEEEvNS_16Flash_bwd_paramsEi)
        /*05fc*/ 	.word	0x00000000


	//----- nvinfo : EIATTR_MIN_STACK_SIZE
	.align		4
.L_266:
        /*0600*/ 	.byte	0x04, 0x12
        /*0602*/ 	.short	(.L_268 - .L_267)
	.align		4
.L_267:
        /*0604*/ 	.word	index@(_ZN5flash44flash_bwd_dq_dk_dv_loop_seqk_parallel_kernelI23Flash_bwd_kernel_traitsILi128ELi64ELi128ELi8ELi2ELi4ELi2ELb0ELb0EN7cutlass10bfloat16_tE19Flash_kernel_traitsILi128ELi64ELi128ELi8ES3_EELb1ELb0ELb0ELb0ELb0ELb1ELb0EEEvNS_16Flash_bwd_paramsE)
        /*0608*/ 	.word	0x00000040


	//----- nvinfo : EIATTR_MIN_STACK_SIZE
	.align		4
.L_268:
        /*060c*/ 	.byte	0x04, 0x12
        /*060e*/ 	.short	(.L_270 - .L_269)
	.align		4
.L_269:
        /*0610*/ 	.word	index@(_ZN5flash44flash_bwd_dq_dk_dv_loop_seqk_parallel_kernelI23Flash_bwd_kernel_traitsILi128ELi64ELi128ELi8ELi2ELi4ELi2ELb0ELb0EN7cutlass10bfloat16_tE19Flash_kernel_traitsILi128ELi64ELi128ELi8ES3_EELb0ELb0ELb0ELb0ELb0ELb1ELb1EEEvNS_16Flash_bwd_paramsE)
        /*0614*/ 	.word	0x000000a8


	//----- nvinfo : EIATTR_MIN_STACK_SIZE
	.align		4
.L_270:
        /*0618*/ 	.byte	0x04, 0x12
        /*061a*/ 	.short	(.L_272 - .L_271)
	.align		4
.L_271:
        /*061c*/ 	.word	index@(_ZN5flash44flash_bwd_dq_dk_dv_loop_seqk_parallel_kernelI23Flash_bwd_kernel_traitsILi128ELi64ELi128ELi8ELi2ELi4ELi2ELb0ELb0EN7cutlass10bfloat16_tE19Flash_kernel_traitsILi128ELi64ELi128ELi8ES3_EELb1ELb0ELb0ELb0ELb0ELb0ELb0EEEvNS_16Flash_bwd_paramsE)
        /*0620*/ 	.word	0x00000038


	//----- nvinfo : EIATTR_MIN_STACK_SIZE
	.align		4
.L_272:
        /*0624*/ 	.byte	0x04, 0x12
        /*0626*/ 	.short	(.L_274 - .L_273)
	.align		4
.L_273:
        /*0628*/ 	.word	index@(_ZN5flash44flash_bwd_dq_dk_dv_loop_seqk_parallel_kernelI23Flash_bwd_kernel_traitsILi128ELi64ELi128ELi8ELi2ELi4ELi2ELb0ELb0EN7cutlass10bfloat16_tE19Flash_kernel_traitsILi128ELi64ELi128ELi8ES3_EELb0ELb0ELb0ELb0ELb0ELb0ELb1EEEvNS_16Flash_bwd_paramsE)
        /*062c*/ 	.word	0x000000b0


	//----- nvinfo : EIATTR_MIN_STACK_SIZE
	.align		4
.L_274:
        /*0630*/ 	.byte	0x04, 0x12
        /*0632*/ 	.short	(.L_276 - .L_275)
	.align		4
.L_275:
        /*0634*/ 	.word	index@(_ZN5flash44flash_bwd_dq_dk_dv_loop_seqk_parallel_kernelI23Flash_bwd_kernel_traitsILi128ELi64ELi128ELi8ELi2ELi4ELi2ELb0ELb0EN7cutlass10bfloat16_tE19Flash_kernel_traitsILi128ELi64ELi128ELi8ES3_EELb1ELb0ELb1ELb0ELb0ELb0ELb0EEEvNS_16Flash_bwd_paramsE)
        /*0638*/ 	.word	0x00000018


	//----- nvinfo : EIATTR_MIN_STACK_SIZE
	.align		4
.L_276:
        /*063c*/ 	.byte	0x04, 0x12
        /*063e*/ 	.short	(.L_278 - .L_277)
	.align		4
.L_277:
        /*0640*/ 	.word	index@(_ZN5flash44flash_bwd_dq_dk_dv_loop_seqk_parallel_kernelI23Flash_bwd_kernel_traitsILi128ELi64ELi128ELi8ELi2ELi4ELi2ELb0ELb0EN7cutlass10bfloat16_tE19Flash_kernel_traitsILi128ELi64ELi128ELi8ES3_EELb0ELb0ELb1ELb0ELb0ELb0ELb1EEEvNS_16Flash_bwd_paramsE)
        /*0644*/ 	.word	0x000000b0


	//----- nvinfo : EIATTR_MIN_STACK_SIZE
	.align		4
.L_278:
        /*0648*/ 	.byte	0x04, 0x12
        /*064a*/ 	.short	(.L_280 - .L_279)
	.align		4
.L_279:
        /*064c*/ 	.word	index@(_ZN5flash44flash_bwd_dq_dk_dv_loop_seqk_parallel_kernelI23Flash_bwd_kernel_traitsILi128ELi64ELi128ELi8ELi2ELi4ELi2ELb0ELb0EN7cutlass10bfloat16_tE19Flash_kernel_traitsILi128ELi64ELi128ELi8ES3_EELb1ELb0ELb0ELb0ELb1ELb1ELb0EEEvNS_16Flash_bwd_paramsE)
        /*0650*/ 	.word	0x00000040


	//----- nvinfo : EIATTR_MIN_STACK_SIZE
	.align		4
.L_280:
        /*0654*/ 	.byte	0x04, 0x12
        /*0656*/ 	.short	(.L_282 - .L_281)
	.align		4
.L_281:
        /*0658*/ 	.word	index@(_ZN5flash44flash_bwd_dq_dk_dv_loop_seqk_parallel_kernelI23Flash_bwd_kernel_traitsILi128ELi64ELi128ELi8ELi2ELi4ELi2ELb0ELb0EN7cutlass10bfloat16_tE19Flash_kernel_traitsILi128ELi64ELi128ELi8ES3_EELb0ELb0ELb0ELb0ELb1ELb1ELb1EEEvNS_16Flash_bwd_paramsE)
        /*065c*/ 	.word	0x000000a0


	//----- nvinfo : EIATTR_MIN_STACK_SIZE
	.align		4
.L_282:
        /*0660*/ 	.byte	0x04, 0x12
        /*0662*/ 	.short	(.L_284 - .L_283)
	.align		4
.L_283:
        /*0664*/ 	.word	index@(_ZN5flash44flash_bwd_dq_dk_dv_loop_seqk_parallel_kernelI23Flash_bwd_kernel_traitsILi128ELi64ELi128ELi8ELi2ELi4ELi2ELb0ELb0EN7cutlass10bfloat16_tE19Flash_kernel_traitsILi128ELi64ELi128ELi8ES3_EELb1ELb0ELb0ELb1ELb0ELb0ELb0EEEvNS_16Flash_bwd_paramsE)
        /*0668*/ 	.word	0x00000060


	//----- nvinfo : EIATTR_MIN_STACK_SIZE
	.align		4
.L_284:
        /*066c*/ 	.byte	0x04, 0x12
        /*066e*/ 	.short	(.L_286 - .L_285)
	.align		4
.L_285:
        /*0670*/ 	.word	index@(_ZN5flash44flash_bwd_dq_dk_dv_loop_seqk_parallel_kernelI23Flash_bwd_kernel_traitsILi128ELi64ELi128ELi8ELi2ELi4ELi2ELb0ELb0EN7cutlass10bfloat16_tE19Flash_kernel_traitsILi128ELi64ELi128ELi8ES3_EELb0ELb0ELb0ELb1ELb0ELb0ELb1EEEvNS_16Flash_bwd_paramsE)
        /*0674*/ 	.word	0x000000b0


	//----- nvinfo : EIATTR_MIN_STACK_SIZE
	.align		4
.L_286:
        /*0678*/ 	.byte	0x04, 0x12
        /*067a*/ 	.short	(.L_288 - .L_287)
	.align		4
.L_287:
        /*067c*/ 	.word	index@(_ZN5flash44flash_bwd_dq_dk_dv_loop_seqk_parallel_kernelI23Flash_bwd_kernel_traitsILi128ELi64ELi128ELi8ELi2ELi4ELi2ELb0ELb0EN7cutlass10bfloat16_tE19Flash_kernel_traitsILi128ELi64ELi128ELi8ES3_EELb1ELb0ELb1ELb0ELb0ELb1ELb0EEEvNS_16Flash_bwd_paramsE)
        /*0680*/ 	.word	0x00000030


	//----- nvinfo : EIATTR_MIN_STACK_SIZE
	.align		4
.L_288:
        /*0684*/ 	.byte	0x04, 0x12
        /*0686*/ 	.short	(.L_290 - .L_289)
	.align		4
.L_289:
        /*0688*/ 	.word	index@(_ZN5flash44flash_bwd_dq_dk_dv_loop_seqk_parallel_kernelI23Flash_bwd_kernel_traitsILi128ELi64ELi128ELi8ELi2ELi4ELi2ELb0ELb0EN7cutlass10bfloat16_tE19Flash_kernel_traitsILi128ELi64ELi128ELi8ES3_EELb0ELb0ELb1ELb0ELb0ELb1ELb1EEEvNS_16Flash_bwd_paramsE)
        /*068c*/ 	.word	0x000000a8


	//----- nvinfo : EIATTR_MIN_STACK_SIZE
	.align		4
.L_290:
        /*0690*/ 	.byte	0x04, 0x12
        /*0692*/ 	.short	(.L_292 - .L_291)
	.align		4
.L_291:
        /*0694*/ 	.word	index@(_ZN5flash44flash_bwd_dq_dk_dv_loop_seqk_parallel_kernelI23Flash_bwd_kernel_traitsILi128ELi64ELi128ELi8ELi2ELi4ELi2ELb0ELb0EN7cutlass10bfloat16_tE19Flash_kernel_traitsILi128ELi64ELi128ELi8ES3_EELb1ELb0ELb1ELb1ELb0ELb0ELb0EEEvNS_16Flash_bwd_paramsE)
        /*0698*/ 	.word	0x00000028


	//----- nvinfo : EIATTR_MIN_STACK_SIZE
	.align		4
.L_292:
        /*069c*/ 	.byte	0x04, 0x12
        /*069e*/ 	.short	(.L_294 - .L_293)
	.align		4
.L_293:
        /*06a0*/ 	.word	index@(_ZN5flash44flash_bwd_dq_dk_dv_loop_seqk_parallel_kernelI23Flash_bwd_kernel_traitsILi128ELi64ELi128ELi8ELi2ELi4ELi2ELb0ELb0EN7cutlass10bfloat16_tE19Flash_kernel_traitsILi128ELi64ELi128ELi8ES3_EELb0ELb0ELb1ELb1ELb0ELb0ELb1EEEvNS_16Flash_bwd_paramsE)
        /*06a4*/ 	.word	0x000000b0


	//----- nvinfo : EIATTR_MIN_STACK_SIZE
	.align		4
.L_294:
        /*06a8*/ 	.byte	0x04, 0x12
        /*06aa*/ 	.short	(.L_296 - .L_295)
	.align		4
.L_295:
        /*06ac*/ 	.word	index@(_ZN5flash25flash_bwd_dot_do_o_kernelILb0E23Flash_bwd_kernel_traitsILi128ELi64ELi128ELi8ELi2ELi4ELi2ELb0ELb0EN7cutlass10bfloat16_tE19Flash_kernel_traitsILi128ELi64ELi128ELi8ES3_EEEEvNS_16Flash_bwd_paramsE)
        /*06b0*/ 	.word	0x00000000


	//----- nvinfo : EIATTR_MIN_STACK_SIZE
	.align		4
.L_296:
        /*06b4*/ 	.byte	0x04, 0x12
        /*06b6*/ 	.short	(.L_298 - .L_297)
	.align		4
.L_297:
        /*06b8*/ 	.word	index@(_ZN5flash25flash_bwd_dot_do_o_kernelILb1E23Flash_bwd_kernel_traitsILi128ELi64ELi128ELi8ELi2ELi4ELi2ELb0ELb0EN7cutlass10bfloat16_tE19Flash_kernel_traitsILi128ELi64ELi128ELi8ES3_EEEEvNS_16Flash_bwd_paramsE)
        /*06bc*/ 	.word	0x00000000
.L_298:


//--------------------- .nv.info._ZN5flash44flash_bwd_dq_dk_dv_loop_seqk_parallel_kernelI23Flash_bwd_kernel_traitsILi128ELi64ELi64ELi8ELi4ELi2ELi2ELb1ELb0EN7cutlass10bfloat16_tE19Flash_kernel_traitsILi128ELi64ELi64ELi8ES3_EELb0ELb0ELb0ELb0ELb0ELb1ELb0EEEvNS_16Flash_bwd_paramsE --------------------------
	.section	.nv.info._ZN5flash44flash_bwd_dq_dk_dv_loop_seqk_parallel_kernelI23Flash_bwd_kernel_traitsILi128ELi64ELi64ELi8ELi4ELi2ELi2ELb1ELb0EN7cutlass10bfloat16_tE19Flash_kernel_traitsILi128ELi64ELi64ELi8ES3_EELb0ELb0ELb0ELb0ELb0ELb1ELb0EEEvNS_16Flash_bwd_paramsE,"",@"SHT_CUDA_INFO"
	.sectionflags	@""
	.align	4


	//----- nvinfo : EIATTR_CUDA_API_VERSION
	.align		4
        /*0000*/ 	.byte	0x04, 0x37
        /*0002*/ 	.short	(.L_300 - .L_299)
.L_299:
        /*0004*/ 	.word	0x00000082


	//----- nvinfo : EIATTR_SW2861232_WAR
	.align		4
.L_300:
        /*0008*/ 	.byte	0x01, 0x35
	.zero		2


	//----- nvinfo : EIATTR_PARAM_CBANK
	.align		4
        /*000c*/ 	.byte	0x04, 0x0a
        /*000e*/ 	.short	(.L_302 - .L_301)
	.align		4
.L_301:
        /*0010*/ 	.word	index@(.nv.constant0._ZN5flash44flash_bwd_dq_dk_dv_loop_seqk_parallel_kernelI23Flash_bwd_kernel_traitsILi128ELi64ELi64ELi8ELi4ELi2ELi2ELb1ELb0EN7cutlass10bfloat16_tE19Flash_kernel_traitsILi128ELi64ELi64ELi8ES3_EELb0ELb0ELb0ELb0ELb0ELb1ELb0EEEvNS_16Flash_bwd_paramsE)
        /*0014*/ 	.short	0x0160
        /*0016*/ 	.short	0x0280


	//----- nvinfo : EIATTR_CBANK_PARAM_SIZE
	.align		4
.L_302:
        /*0018*/ 	.byte	0x03, 0x19
        /*001a*/ 	.short	0x0280


	//----- nvinfo : EIATTR_KPARAM_INFO
	.align		4
        /*001c*/ 	.byte	0x04, 0x17
        /*001e*/ 	.short	(.L_304 - .L_303)
.L_303:
        /*0020*/ 	.word	0x00000000
        /*0024*/ 	.short	0x0000
        /*0026*/ 	.short	0x0000
        /*0028*/ 	.byte	0x00, 0xf0, 0x01, 0x0a


	//----- nvinfo : EIATTR_MAXREG_COUNT
	.align		4
.L_304:
        /*002c*/ 	.byte	0x03, 0x1b
        /*002e*/ 	.short	0x00ff


	//----- nvinfo : EIATTR_NUM_BARRIERS
	.align		4
        /*0030*/ 	.byte	0x02, 0x4c
        /*0032*/ 	.byte	0x01
	.zero		1


	//----- nvinfo : EIATTR_ANNOTATIONS
	.align		4
        /*0034*/ 	.byte	0x04, 0x55
        /*0036*/ 	.short	(.L_306 - .L_305)


	//   ....[0]....
.L_305:
        /*0038*/ 	.word	0x00000001
        /*003c*/ 	.byte	0x70, 0x02, 0x00, 0x00, 0x01, 0x00, 0x00, 0x00, 0x60, 0x04, 0x00, 0x00, 0x01, 0x00, 0x00, 0x00
        /*004c*/ 	.byte	0x20, 0x05, 0x00, 0x00, 0x01, 0x00, 0x00, 0x00, 0xd0, 0x05, 0x00, 0x00, 0x01, 0x00, 0x00, 0x00
        /*005c*/ 	.byte	0xf0, 0x13, 0x00, 0x00, 0x01, 0x00, 0x00, 0x00, 0x00, 0x14, 0x00, 0x00, 0x01, 0x00, 0x00, 0x00
        /*006c*/ 	.byte	0x10, 0x14, 0x00, 0x00, 0x01, 0x00, 0x00, 0x00, 0x10, 0x16, 0x00, 0x00, 0x01, 0x00, 0x00, 0x00
        /*007c*/ 	.byte	0xd0, 0x17, 0x00, 0x00, 0x01, 0x00, 0x00, 0x00, 0xb0, 0x1b, 0x00, 0x00, 0x01, 0x00, 0x00, 0x00
        /*008c*/ 	.byte	0xa0, 0x52, 0x00, 0x00, 0x01, 0x00, 0x00, 0x00, 0x80, 0x5a, 0x00, 0x00


	//----- nvinfo : EIATTR_MERCURY_ISA_VERSION
	.align		4
.L_306:
        /*0098*/ 	.byte	0x03, 0x5f
        /*009a*/ 	.short	0x0000


	//----- nvinfo : EIATTR_EXIT_INSTR_OFFSETS
	.align		4
        /*009c*/ 	.byte	0x04, 0x1c
        /*009e*/ 	.short	(.L_308 - .L_307)


	//   ....[0]....
.L_307:
        /*00a0*/ 	.word	0x00000090


	//   ....[1]....
        /*00a4*/ 	.word	0x00005fe0


	//----- nvinfo : EIATTR_CTAIDZ_USED
	.align		4
.L_308:
        /*00a8*/ 	.byte	0x01, 0x04
	.zero		2


	//----- nvinfo : EIATTR_CRS_STACK_SIZE
	.align		4
        /*00ac*/ 	.byte	0x04, 0x1e
        /*00ae*/ 	.short	(.L_310 - .L_309)
.L_309:
        /*00b0*/ 	.word	0x00000000
.L_310:


//--------------------- .nv.info._ZN5flash44flash_bwd_dq_dk_dv_loop_seqk_parallel_kernelI23Flash_bwd_kernel_traitsILi128ELi64ELi64ELi8ELi4ELi2ELi2ELb1ELb0EN7cutlass10bfloat16_tE19Flash_kernel_traitsILi128ELi64ELi64ELi8ES3_EELb0ELb0ELb0ELb0ELb0ELb0ELb0EEEvNS_16Flash_bwd_paramsE --------------------------
	.section	.nv.info._ZN5flash44flash_bwd_dq_dk_dv_loop_seqk_parallel_kernelI23Flash_bwd_kernel_traitsILi128ELi64ELi64ELi8ELi4ELi2ELi2ELb1ELb0EN7cutlass10bfloat16_tE19Flash_kernel_traitsILi128ELi64ELi64ELi8ES3_EELb0ELb0ELb0ELb0ELb0ELb0ELb0EEEvNS_16Flash_bwd_paramsE,"",@"SHT_CUDA_INFO"
	.sectionflags	@""
	.align	4


	//----- nvinfo : EIATTR_CUDA_API_VERSION
	.align		4
        /*0000*/ 	.byte	0x04, 0x37
        /*0002*/ 	.short	(.L_312 - .L_311)
.L_311:
        /*0004*/ 	.word	0x00000082


	//----- nvinfo : EIATTR_SW2861232_WAR
	.align		4
.L_312:
        /*0008*/ 	.byte	0x01, 0x35
	.zero		2


	//----- nvinfo : EIATTR_PARAM_CBANK
	.align		4
        /*000c*/ 	.byte	0x04, 0x0a
        /*000e*/ 	.short	(.L_314 - .L_313)
	.align		4
.L_313:
        /*0010*/ 	.word	index@(.nv.constant0._ZN5flash44flash_bwd_dq_dk_dv_loop_seqk_parallel_kernelI23Flash_bwd_kernel_traitsILi128ELi64ELi64ELi8ELi4ELi2ELi2ELb1ELb0EN7cutlass10bfloat16_tE19Flash_kernel_traitsILi128ELi64ELi64ELi8ES3_EELb0ELb0ELb0ELb0ELb0ELb0ELb0EEEvNS_16Flash_bwd_paramsE)
        /*0014*/ 	.short	0x0160
        /*0016*/ 	.short	0x0280


	//----- nvinfo : EIATTR_CBANK_PARAM_SIZE
	.align		4
.L_314:
        /*0018*/ 	.byte	0x03, 0x19
        /*001a*/ 	.short	0x0280


	//----- nvinfo : EIATTR_KPARAM_INFO
	.align		4
        /*001c*/ 	.byte	0x04, 0x17
        /*001e*/ 	.short	(.L_316 - .L_315)
.L_315:
        /*0020*/ 	.word	0x00000000
        /*0024*/ 	.short	0x0000
        /*0026*/ 	.short	0x0000
        /*0028*/ 	.byte	0x00, 0xf0, 0x01, 0x0a


	//----- nvinfo : EIATTR_MAXREG_COUNT
	.align		4
.L_316:
        /*002c*/ 	.byte	0x03, 0x1b
        /*002e*/ 	.short	0x00ff


	//----- nvinfo : EIATTR_NUM_BARRIERS
	.align		4
        /*0030*/ 	.byte	0x02, 0x4c
        /*0032*/ 	.byte	0x01
	.zero		1


	//----- nvinfo : EIATTR_ANNOTATIONS
	.align		4
        /*0034*/ 	.byte	0x04, 0x55
        /*0036*/ 	.short	(.L_318 - .L_317)


	//   ....[0]....
.L_317:
        /*0038*/ 	.word	0x00000001
        /*003c*/ 	.byte	0x20, 0x04, 0x00, 0x00, 0x01, 0x00, 0x00, 0x00, 0xc0, 0x04, 0x00, 0x00, 0x01, 0x00, 0x00, 0x00
        /*004c*/ 	.byte	0x40, 0x05, 0x00, 0x00, 0x01, 0x00, 0x00, 0x00, 0xb0, 0x05, 0x00, 0x00, 0x01, 0x00, 0x00, 0x00
        /*005c*/ 	.byte	0x80, 0x07, 0x00, 0x00, 0x01, 0x00, 0x00, 0x00, 0xa0, 0x0a, 0x00, 0x00, 0x01, 0x00, 0x00, 0x00
        /*006c*/ 	.byte	0x20, 0x14, 0x00, 0x00, 0x01, 0x00, 0x00, 0x00, 0x30, 0x20, 0x00, 0x00, 0x01, 0x00, 0x00, 0x00
        /*007c*/ 	.byte	0x00, 0x25, 0x00, 0x00, 0x01, 0x00, 0x00, 0x00, 0xf0, 0x29, 0x00, 0x00, 0x01, 0x00, 0x00, 0x00
        /*008c*/ 	.byte	0x20, 0x30, 0x00, 0x00, 0x01, 0x00, 0x00, 0x00, 0xf0, 0x55, 0x00, 0x00, 0x01, 0x00, 0x00, 0x00
        /*009c*/ 	.byte	0x70, 0x64, 0x00, 0x00


	//----- nvinfo : EIATTR_MERCURY_ISA_VERSION
	.align		4
.L_318:
        /*00a0*/ 	.byte	0x03, 0x5f
        /*00a2*/ 	.short	0x0000


	//----- nvinfo : EIATTR_EXIT_INSTR_OFFSETS
	.align		4
        /*00a4*/ 	.byte	0x04, 0x1c
        /*00a6*/ 	.short	(.L_320 - .L_319)


	//   ....[0]....
.L_319:
        /*00a8*/ 	.word	0x00000090


	//   ....[1]....
        /*00ac*/ 	.word	0x00006cb0


	//----- nvinfo : EIATTR_CTAIDZ_USED
	.align		4
.L_320:
        /*00b0*/ 	.byte	0x01, 0x04
	.zero		2


	//----- nvinfo : EIATTR_CRS_STACK_SIZE
	.align		4
        /*00b4*/ 	.byte	0x04, 0x1e
        /*00b6*/ 	.short	(.L_322 - .L_321)
.L_321:
        /*00b8*/ 	.word	0x00000000
.L_322:


//--------------------- .nv.info._ZN5flash44flash_bwd_dq_dk_dv_loop_seqk_parallel_kernelI23Flash_bwd_kernel_traitsILi128ELi64ELi64ELi8ELi4ELi2ELi2ELb1ELb0EN7cutlass10bfloat16_tE19Flash_kernel_traitsILi128ELi64ELi64ELi8ES3_EELb0ELb0ELb1ELb0ELb0ELb0ELb0EEEvNS_16Flash_bwd_paramsE --------------------------
	.section	.nv.info._ZN5flash44flash_bwd_dq_dk_dv_loop_seqk_parallel_kernelI23Flash_bwd_kernel_traitsILi128ELi64ELi64ELi8ELi4ELi2ELi2ELb1ELb0EN7cutlass10bfloat16_tE19Flash_kernel_traitsILi128ELi64ELi64ELi8ES3_EELb0ELb0ELb1ELb0ELb0ELb0ELb0EEEvNS_16Flash_bwd_paramsE,"",@"SHT_CUDA_INFO"
	.sectionflags	@""
	.align	4


	//----- nvinfo : EIATTR_CUDA_API_VERSION
	.align		4
        /*0000*/ 	.byte	0x04, 0x37
        /*0002*/ 	.short	(.L_324 - .L_323)
.L_323:
        /*0004*/ 	.word	0x00000082


	//----- nvinfo : EIATTR_SW2861232_WAR
	.align		4
.L_324:
        /*0008*/ 	.byte	0x01, 0x35
	.zero		2


	//----- nvinfo : EIATTR_PARAM_CBANK
	.align		4
        /*000c*/ 	.byte	0x04, 0x0a
        /*000e*/ 	.short	(.L_326 - .L_325)
	.align		4
.L_325:
        /*0010*/ 	.word	index@(.nv.constant0._ZN5flash44flash_bwd_dq_dk_dv_loop_seqk_parallel_kernelI23Flash_bwd_kernel_traitsILi128ELi64ELi64ELi8ELi4ELi2ELi2ELb1ELb0EN7cutlass10bfloat16_tE19Flash_kernel_traitsILi128ELi64ELi64ELi8ES3_EELb0ELb0ELb1ELb0ELb0ELb0ELb0EEEvNS_16Flash_bwd_paramsE)
        /*0014*/ 	.short	0x0160
        /*0016*/ 	.short	0x0280


	//----- nvinfo : EIATTR_CBANK_PARAM_SIZE
	.align		4
.L_326:
        /*0018*/ 	.byte	0x03, 0x19
        /*001a*/ 	.short	0x0280


	//----- nvinfo : EIATTR_KPARAM_INFO
	.align		4
        /*001c*/ 	.byte	0x04, 0x17
        /*001e*/ 	.short	(.L_328 - .L_327)
.L_327:
        /*0020*/ 	.word	0x00000000
        /*0024*/ 	.short	0x0000
        /*0026*/ 	.short	0x0000
        /*0028*/ 	.byte	0x00, 0xf0, 0x01, 0x0a


	//----- nvinfo : EIATTR_MAXREG_COUNT
	.align		4
.L_328:
        /*002c*/ 	.byte	0x03, 0x1b
        /*002e*/ 	.short	0x00ff


	//----- nvinfo : EIATTR_NUM_BARRIERS
	.align		4
        /*0030*/ 	.byte	0x02, 0x4c
        /*0032*/ 	.byte	0x01
	.zero		1


	//----- nvinfo : EIATTR_MERCURY_ISA_VERSION
	.align		4
        /*0034*/ 	.byte	0x03, 0x5f
        /*0036*/ 	.short	0x0000


	//----- nvinfo : EIATTR_EXIT_INSTR_OFFSETS
	.align		4
        /*0038*/ 	.byte	0x04, 0x1c
        /*003a*/ 	.short	(.L_330 - .L_329)


	//   ....[0]....
.L_329:
        /*003c*/ 	.word	0x00000080


	//   ....[1]....
        /*0040*/ 	.word	0x00006da0


	//----- nvinfo : EIATTR_CTAIDZ_USED
	.align		4
.L_330:
        /*0044*/ 	.byte	0x01, 0x04
	.zero		2


	//----- nvinfo : EIATTR_CRS_STACK_SIZE
	.align		4
        /*0048*/ 	.byte	0x04, 0x1e
        /*004a*/ 	.short	(.L_332 - .L_331)
.L_331:
        /*004c*/ 	.word	0x00000000
.L_332:


//--------------------- .nv.info._ZN5flash44flash_bwd_dq_dk_dv_loop_seqk_parallel_kernelI23Flash_bwd_kernel_traitsILi128ELi64ELi64ELi8ELi4ELi2ELi2ELb1ELb0EN7cutlass10bfloat16_tE19Flash_kernel_traitsILi128ELi64ELi64ELi8ES3_EELb0ELb0ELb0ELb0ELb1ELb1ELb0EEEvNS_16Flash_bwd_paramsE --------------------------
	.section	.nv.info._ZN5flash44flash_bwd_dq_dk_dv_loop_seqk_parallel_kernelI23Flash_bwd_kernel_traitsILi128ELi64ELi64ELi8ELi4ELi2ELi2ELb1ELb0EN7cutlass10bfloat16_tE19Flash_kernel_traitsILi128ELi64ELi64ELi8ES3_EELb0ELb0ELb0ELb0ELb1ELb1ELb0EEEvNS_16Flash_bwd_paramsE,"",@"SHT_CUDA_INFO"
	.sectionflags	@""
	.align	4


	//----- nvinfo : EIATTR_CUDA_API_VERSION
	.align		4
        /*0000*/ 	.byte	0x04, 0x37
        /*0002*/ 	.short	(.L_334 - .L_333)
.L_333:
        /*0004*/ 	.word	0x00000082


	//----- nvinfo : EIATTR_SW2861232_WAR
	.align		4
.L_334:
        /*0008*/ 	.byte	0x01, 0x35
	.zero		2


	//----- nvinfo : EIATTR_PARAM_CBANK
	.align		4
        /*000c*/ 	.byte	0x04, 0x0a
        /*000e*/ 	.short	(.L_336 - .L_335)
	.align		4
.L_335:
        /*0010*/ 	.word	index@(.nv.constant0._ZN5flash44flash_bwd_dq_dk_dv_loop_seqk_parallel_kernelI23Flash_bwd_kernel_traitsILi128ELi64ELi64ELi8ELi4ELi2ELi2ELb1ELb0EN7cutlass10bfloat16_tE19Flash_kernel_traitsILi128ELi64ELi64ELi8ES3_EELb0ELb0ELb0ELb0ELb1ELb1ELb0EEEvNS_16Flash_bwd_paramsE)
        /*0014*/ 	.short	0x0160
        /*0016*/ 	.short	0x0280


	//----- nvinfo : EIATTR_CBANK_PARAM_SIZE
	.align		4
.L_336:
        /*0018*/ 	.byte	0x03, 0x19
        /*001a*/ 	.short	0x0280


	//----- nvinfo : EIATTR_KPARAM_INFO
	.align		4
        /*001c*/ 	.byte	0x04, 0x17
        /*001e*/ 	.short	(.L_338 - .L_337)
.L_337:
        /*0020*/ 	.word	0x00000000
        /*0024*/ 	.short	0x0000
        /*0026*/ 	.short	0x0000
        /*0028*/ 	.byte	0x00, 0xf0, 0x01, 0x0a


	//----- nvinfo : EIATTR_MAXREG_COUNT
	.align		4
.L_338:
        /*002c*/ 	.byte	0x03, 0x1b
        /*002e*/ 	.short	0x00ff


	//----- nvinfo : EIATTR_NUM_BARRIERS
	.align		4
        /*0030*/ 	.byte	0x02, 0x4c
        /*0032*/ 	.byte	0x01
	.zero		1


	//----- nvinfo : EIATTR_ANNOTATIONS
	.align		4
        /*0034*/ 	.byte	0x04, 0x55
        /*0036*/ 	.short	(.L_340 - .L_339)


	//   ....[0]....
.L_339:
        /*0038*/ 	.word	0x00000001
        /*003c*/ 	.byte	0x20, 0x03, 0x00, 0x00, 0x01, 0x00, 0x00, 0x00, 0xf0, 0x05, 0x00, 0x00, 0x01, 0x00, 0x00, 0x00
        /*004c*/ 	.byte	0x90, 0x07, 0x00, 0x00, 0x01, 0x00, 0x00, 0x00, 0x40, 0x08, 0x00, 0x00, 0x01, 0x00, 0x00, 0x00
        /*005c*/ 	.byte	0x10, 0x11, 0x00, 0x00, 0x01, 0x00, 0x00, 0x00, 0x90, 0x12, 0x00, 0x00, 0x01, 0x00, 0x00, 0x00
        /*006c*/ 	.byte	0xe0, 0x12, 0x00, 0x00, 0x01, 0x00, 0x00, 0x00, 0x90, 0x13, 0x00, 0x00


	//----- nvinfo : EIATTR_MERCURY_ISA_VERSION
	.align		4
.L_340:
        /*0078*/ 	.byte	0x03, 0x5f
        /*007a*/ 	.short	0x0000


	//----- nvinfo : EIATTR_EXIT_INSTR_OFFSETS
	.align		4
        /*007c*/ 	.byte	0x04, 0x1c
        /*007e*/ 	.short	(.L_342 - .L_341)


	//   ....[0]....
.L_341:
        /*0080*/ 	.word	0x00000090


	//   ....[1]....
        /*0084*/ 	.word	0x000049f0


	//----- nvinfo : EIATTR_CTAIDZ_USED
	.align		4
.L_342:
        /*0088*/ 	.byte	0x01, 0x04
	.zero		2


//--------------------- .nv.info._ZN5flash44flash_bwd_dq_dk_dv_loop_seqk_parallel_kernelI23Flash_bwd_kernel_traitsILi128ELi64ELi64ELi8ELi4ELi2ELi2ELb1ELb0EN7cutlass10bfloat16_tE19Flash_kernel_traitsILi128ELi64ELi64ELi8ES3_EELb0ELb0ELb0ELb1ELb0ELb0ELb0EEEvNS_16Flash_bwd_paramsE --------------------------
	.section	.nv.info._ZN5flash44flash_bwd_dq_dk_dv_loop_seqk_parallel_kernelI23Flash_bwd_kernel_traitsILi128ELi64ELi64ELi8ELi4ELi2ELi2ELb1ELb0EN7cutlass10bfloat16_tE19Flash_kernel_traitsILi128ELi64ELi64ELi8ES3_EELb0ELb0ELb0ELb1ELb0ELb0ELb0EEEvNS_16Flash_bwd_paramsE,"",@"SHT_CUDA_INFO"
	.sectionflags	@""
	.align	4


	//----- nvinfo : EIATTR_CUDA_API_VERSION
	.align		4
        /*0000*/ 	.byte	0x04, 0x37
        /*0002*/ 	.short	(.L_344 - .L_343)
.L_343:
        /*0004*/ 	.word	0x00000082


	//----- nvinfo : EIATTR_SW2861232_WAR
	.align		4
.L_344:
        /*0008*/ 	.byte	0x01, 0x35
	.zero		2


	//----- nvinfo : EIATTR_PARAM_CBANK
	.align		4
        /*000c*/ 	.byte	0x04, 0x0a
        /*000e*/ 	.short	(.L_346 - .L_345)
	.align		4
.L_345:
        /*0010*/ 	.word	index@(.nv.constant0._ZN5flash44flash_bwd_dq_dk_dv_loop_seqk_parallel_kernelI23Flash_bwd_kernel_traitsILi128ELi64ELi64ELi8ELi4ELi2ELi2ELb1ELb0EN7cutlass10bfloat16_tE19Flash_kernel_traitsILi128ELi64ELi64ELi8ES3_EELb0ELb0ELb0ELb1ELb0ELb0ELb0EEEvNS_16Flash_bwd_paramsE)
        /*0014*/ 	.short	0x0160
        /*0016*/ 	.short	0x0280


	//----- nvinfo : EIATTR_CBANK_PARAM_SIZE
	.align		4
.L_346:
        /*0018*/ 	.byte	0x03, 0x19
        /*001a*/ 	.short	0x0280


	//----- nvinfo : EIATTR_KPARAM_INFO
	.align		4
        /*001c*/ 	.byte	0x04, 0x17
        /*001e*/ 	.short	(.L_348 - .L_347)
.L_347:
        /*0020*/ 	.word	0x00000000
        /*0024*/ 	.short	0x0000
        /*0026*/ 	.short	0x0000
        /*0028*/ 	.byte	0x00, 0xf0, 0x01, 0x0a


	//----- nvinfo : EIATTR_MAXREG_COUNT
	.align		4
.L_348:
        /*002c*/ 	.byte	0x03, 0x1b
        /*002e*/ 	.short	0x00ff


	//----- nvinfo : EIATTR_NUM_BARRIERS
	.align		4
        /*0030*/ 	.byte	0x02, 0x4c
        /*0032*/ 	.byte	0x01
	.zero		1


	//----- nvinfo : EIATTR_ANNOTATIONS
	.align		4
        /*0034*/ 	.byte	0x04, 0x55
        /*0036*/ 	.short	(.L_350 - .L_349)


	//   ....[0]....
.L_349:
        /*0038*/ 	.word	0x00000001
        /*003c*/ 	.byte	0xd0, 0x04, 0x00, 0x00, 0x01, 0x00, 0x00, 0x00, 0x70, 0x05, 0x00, 0x00, 0x01, 0x00, 0x00, 0x00
        /* <DEDUP_REMOVED lines=9> */
        /*00dc*/ 	.byte	0xf0, 0x73, 0x00, 0x00


	//----- nvinfo : EIATTR_MERCURY_ISA_VERSION
	.align		4
.L_350:
        /*00e0*/ 	.byte	0x03, 0x5f
        /*00e2*/ 	.short	0x0000


	//----- nvinfo : EIATTR_EXIT_INSTR_OFFSETS
	.align		4
        /*00e4*/ 	.byte	0x04, 0x1c
        /*00e6*/ 	.short	(.L_352 - .L_351)


	//   ....[0]....
.L_351:
        /*00e8*/ 	.word	0x00000090


	//   ....[1]....
        /*00ec*/ 	.word	0x00007420


	//----- nvinfo : EIATTR_CTAIDZ_USED
	.align		4
.L_352:
        /*00f0*/ 	.byte	0x01, 0x04
	.zero		2


	//----- nvinfo : EIATTR_CRS_STACK_SIZE
	.align		4
        /*00f4*/ 	.byte	0x04, 0x1e
        /*00f6*/ 	.short	(.L_354 - .L_353)
.L_353:
        /*00f8*/ 	.word	0x00000000
.L_354:


//--------------------- .nv.info._ZN5flash44flash_bwd_dq_dk_dv_loop_seqk_parallel_kernelI23Flash_bwd_kernel_traitsILi128ELi64ELi64ELi8ELi4ELi2ELi2ELb1ELb0EN7cutlass10bfloat16_tE19Flash_kernel_traitsILi128ELi64ELi64ELi8ES3_EELb0ELb0ELb1ELb0ELb0ELb1ELb0EEEvNS_16Flash_bwd_paramsE --------------------------
	.section	.nv.info._ZN5flash44flash_bwd_dq_dk_dv_loop_seqk_parallel_kernelI23Flash_bwd_kernel_traitsILi128ELi64ELi64ELi8ELi4ELi2ELi2ELb1ELb0EN7cutlass10bfloat16_tE19Flash_kernel_traitsILi128ELi64ELi64ELi8ES3_EELb0ELb0ELb1ELb0ELb0ELb1ELb0EEEvNS_16Flash_bwd_paramsE,"",@"SHT_CUDA_INFO"
	.sectionflags	@""
	.align	4


	//----- nvinfo : EIATTR_CUDA_API_VERSION
	.align		4
        /*0000*/ 	.byte	0x04, 0x37
        /*0002*/ 	.short	(.L_356 - .L_355)
.L_355:
        /*0004*/ 	.word	0x00000082


	//----- nvinfo : EIATTR_SW2861232_WAR
	.align		4
.L_356:
        /*0008*/ 	.byte	0x01, 0x35
	.zero		2


	//----- nvinfo : EIATTR_PARAM_CBANK
	.align		4
        /*000c*/ 	.byte	0x04, 0x0a
        /*000e*/ 	.short	(.L_358 - .L_357)
	.align		4
.L_357:
        /*0010*/ 	.word	index@(.nv.constant0._ZN5flash44flash_bwd_dq_dk_dv_loop_seqk_parallel_kernelI23Flash_bwd_kernel_traitsILi128ELi64ELi64ELi8ELi4ELi2ELi2ELb1ELb0EN7cutlass10bfloat16_tE19Flash_kernel_traitsILi128ELi64ELi64ELi8ES3_EELb0ELb0ELb1ELb0ELb0ELb1ELb0EEEvNS_16Flash_bwd_paramsE)
        /*0014*/ 	.short	0x0160
        /*0016*/ 	.short	0x0280


	//----- nvinfo : EIATTR_CBANK_PARAM_SIZE
	.align		4
.L_358:
        /*0018*/ 	.byte	0x03, 0x19
        /*001a*/ 	.short	0x0280


	//----- nvinfo : EIATTR_KPARAM_INFO
	.align		4
        /*001c*/ 	.byte	0x04, 0x17
        /*001e*/ 	.short	(.L_360 - .L_359)
.L_359:
        /*0020*/ 	.word	0x00000000
        /*0024*/ 	.short	0x0000
        /*0026*/ 	.short	0x0000
        /*0028*/ 	.byte	0x00, 0xf0, 0x01, 0x0a


	//----- nvinfo : EIATTR_MAXREG_COUNT
	.align		4
.L_360:
        /*002c*/ 	.byte	0x03, 0x1b
        /*002e*/ 	.short	0x00ff


	//----- nvinfo : EIATTR_NUM_BARRIERS
	.align		4
        /*0030*/ 	.byte	0x02, 0x4c
        /*0032*/ 	.byte	0x01
	.zero		1


	//----- nvinfo : EIATTR_MERCURY_ISA_VERSION
	.align		4
        /*0034*/ 	.byte	0x03, 0x5f
        /*0036*/ 	.short	0x0000


	//----- nvinfo : EIATTR_EXIT_INSTR_OFFSETS
	.align		4
        /*0038*/ 	.byte	0x04, 0x1c
        /*003a*/ 	.short	(.L_362 - .L_361)


	//   ....[0]....
.L_361:
        /*003c*/ 	.word	0x00000080


	//   ....[1]....
        /*0040*/ 	.word	0x00006110


	//----- nvinfo : EIATTR_CTAIDZ_USED
	.align		4
.L_362:
        /*0044*/ 	.byte	0x01, 0x04
	.zero		2


	//----- nvinfo : EIATTR_CRS_STACK_SIZE
	.align		4
        /*0048*/ 	.byte	0x04, 0x1e
        /*004a*/ 	.short	(.L_364 - .L_363)
.L_363:
        /*004c*/ 	.word	0x00000000
.L_364:


//--------------------- .nv.info._ZN5flash44flash_bwd_dq_dk_dv_loop_seqk_parallel_kernelI23Flash_bwd_kernel_traitsILi128ELi64ELi64ELi8ELi4ELi2ELi2ELb1ELb0EN7cutlass10bfloat16_tE19Flash_kernel_traitsILi128ELi64ELi64ELi8ES3_EELb0ELb0ELb1ELb1ELb0ELb0ELb0EEEvNS_16Flash_bwd_paramsE --------------------------
	.section	.nv.info._ZN5flash44flash_bwd_dq_dk_dv_loop_seqk_parallel_kernelI23Flash_bwd_kernel_traitsILi128ELi64ELi64ELi8ELi4ELi2ELi2ELb1ELb0EN7cutlass10bfloat16_tE19Flash_kernel_traitsILi128ELi64ELi64ELi8ES3_EELb0ELb0ELb1ELb1ELb0ELb0ELb0EEEvNS_16Flash_bwd_paramsE,"",@"SHT_CUDA_INFO"
	.sectionflags	@""
	.align	4


	//----- nvinfo : EIATTR_CUDA_API_VERSION
	.align		4
        /*0000*/ 	.byte	0x04, 0x37
        /*0002*/ 	.short	(.L_366 - .L_365)
.L_365:
        /*0004*/ 	.word	0x00000082


	//----- nvinfo : EIATTR_SW2861232_WAR
	.align		4
.L_366:
        /*0008*/ 	.byte	0x01, 0x35
	.zero		2


	//----- nvinfo : EIATTR_PARAM_CBANK
	.align		4
        /*000c*/ 	.byte	0x04, 0x0a
        /*000e*/ 	.short	(.L_368 - .L_367)
	.align		4
.L_367:
        /*0010*/ 	.word	index@(.nv.constant0._ZN5flash44flash_bwd_dq_dk_dv_loop_seqk_parallel_kernelI23Flash_bwd_kernel_traitsILi128ELi64ELi64ELi8ELi4ELi2ELi2ELb1ELb0EN7cutlass10bfloat16_tE19Flash_kernel_traitsILi128ELi64ELi64ELi8ES3_EELb0ELb0ELb1ELb1ELb0ELb0ELb0EEEvNS_16Flash_bwd_paramsE)
        /*0014*/ 	.short	0x0160
        /*0016*/ 	.short	0x0280


	//----- nvinfo : EIATTR_CBANK_PARAM_SIZE
	.align		4
.L_368:
        /*0018*/ 	.byte	0x03, 0x19
        /*001a*/ 	.short	0x0280


	//----- nvinfo : EIATTR_KPARAM_INFO
	.align		4
        /*001c*/ 	.byte	0x04, 0x17
        /*001e*/ 	.short	(.L_370 - .L_369)
.L_369:
        /*0020*/ 	.word	0x00000000
        /*0024*/ 	.short	0x0000
        /*0026*/ 	.short	0x0000
        /*0028*/ 	.byte	0x00, 0xf0, 0x01, 0x0a


	//----- nvinfo : EIATTR_MAXREG_COUNT
	.align		4
.L_370:
        /*002c*/ 	.byte	0x03, 0x1b
        /*002e*/ 	.short	0x00ff


	//----- nvinfo : EIATTR_NUM_BARRIERS
	.align		4
        /*0030*/ 	.byte	0x02, 0x4c
        /*0032*/ 	.byte	0x01
	.zero		1


	//----- nvinfo : EIATTR_ANNOTATIONS
	.align		4
        /*0034*/ 	.byte	0x04, 0x55
        /*0036*/ 	.short	(.L_372 - .L_371)


	//   ....[0]....
.L_371:
        /*0038*/ 	.word	0x00000001
        /*003c*/ 	.byte	0x70, 0x05, 0x00, 0x00, 0x01, 0x00, 0x00, 0x00, 0x30, 0x08, 0x00, 0x00, 0x01, 0x00, 0x00, 0x00
        /*004c*/ 	.byte	0x60, 0x0a, 0x00, 0x00, 0x01, 0x00, 0x00, 0x00, 0xa0, 0x27, 0x00, 0x00, 0x01, 0x00, 0x00, 0x00
        /*005c*/ 	.byte	0xe0, 0x64, 0x00, 0x00, 0x01, 0x00, 0x00, 0x00, 0xf0, 0x64, 0x00, 0x00


	//----- nvinfo : EIATTR_MERCURY_ISA_VERSION
	.align		4
.L_372:
        /*0068*/ 	.byte	0x03, 0x5f
        /*006a*/ 	.short	0x0000


	//----- nvinfo : EIATTR_EXIT_INSTR_OFFSETS
	.align		4
        /*006c*/ 	.byte	0x04, 0x1c
        /*006e*/ 	.short	(.L_374 - .L_373)


	//   ....[0]....
.L_373:
        /*0070*/ 	.word	0x00000090


	//   ....[1]....
        /*0074*/ 	.word	0x000073f0


	//----- nvinfo : EIATTR_CTAIDZ_USED
	.align		4
.L_374:
        /*0078*/ 	.byte	0x01, 0x04
	.zero		2


	//----- nvinfo : EIATTR_CRS_STACK_SIZE
	.align		4
        /*007c*/ 	.byte	0x04, 0x1e
        /*007e*/ 	.short	(.L_376 - .L_375)
.L_375:
        /*0080*/ 	.word	0x00000000
.L_376:


//--------------------- .nv.info._ZN5flash44flash_bwd_dq_dk_dv_loop_seqk_parallel_kernelI23Flash_bwd_kernel_traitsILi128ELi64ELi128ELi8ELi2ELi4ELi2ELb0ELb0EN7cutlass10bfloat16_tE19Flash_kernel_traitsILi128ELi64ELi128ELi8ES3_EELb0ELb0ELb0ELb0ELb0ELb1ELb0EEEvNS_16Flash_bwd_paramsE --------------------------
	.section	.nv.info._ZN5flash44flash_bwd_dq_dk_dv_loop_seqk_parallel_kernelI23Flash_bwd_kernel_traitsILi128ELi64ELi128ELi8ELi2ELi4ELi2ELb0ELb0EN7cutlass10bfloat16_tE19Flash_kernel_traitsILi128ELi64ELi128ELi8ES3_EELb0ELb0ELb0ELb0ELb0ELb1ELb0EEEvNS_16Flash_bwd_paramsE,"",@"SHT_CUDA_INFO"
	.sectionflags	@""
	.align	4


	//----- nvinfo : EIATTR_CUDA_API_VERSION
	.align		4
        /*0000*/ 	.byte	0x04, 0x37
        /*0002*/ 	.short	(.L_378 - .L_377)
.L_377:
        /*0004*/ 	.word	0x00000082


	//----- nvinfo : EIATTR_SW2861232_WAR
	.align		4
.L_378:
        /*0008*/ 	.byte	0x01, 0x35
	.zero		2


	//----- nvinfo : EIATTR_PARAM_CBANK
	.align		4
        /*000c*/ 	.byte	0x04, 0x0a
        /*000e*/ 	.short	(.L_380 - .L_379)
	.align		4
.L_379:
        /*0010*/ 	.word	index@(.nv.constant0._ZN5flash44flash_bwd_dq_dk_dv_loop_seqk_parallel_kernelI23Flash_bwd_kernel_traitsILi128ELi64ELi128ELi8ELi2ELi4ELi2ELb0ELb0EN7cutlass10bfloat16_tE19Flash_kernel_traitsILi128ELi64ELi128ELi8ES3_EELb0ELb0ELb0ELb0ELb0ELb1ELb0EEEvNS_16Flash_bwd_paramsE)
        /*0014*/ 	.short	0x0160
        /*0016*/ 	.short	0x0280


	//----- nvinfo : EIATTR_CBANK_PARAM_SIZE
	.align		4
.L_380:
        /*0018*/ 	.byte	0x03, 0x19
        /*001a*/ 	.short	0x0280


	//----- nvinfo : EIATTR_KPARAM_INFO
	.align		4
        /*001c*/ 	.byte	0x04, 0x17
        /*001e*/ 	.short	(.L_382 - .L_381)
.L_381:
        /*0020*/ 	.word	0x00000000
        /*0024*/ 	.short	0x0000
        /*0026*/ 	.short	0x0000
        /*0028*/ 	.byte	0x00, 0xf0, 0x01, 0x0a


	//----- nvinfo : EIATTR_MAXREG_COUNT
	.align		4
.L_382:
        /*002c*/ 	.byte	0x03, 0x1b
        /*002e*/ 	.short	0x00ff


	//----- nvinfo : EIATTR_NUM_BARRIERS
	.align		4
        /*0030*/ 	.byte	0x02, 0x4c
        /*0032*/ 	.byte	0x01
	.zero		1


	//----- nvinfo : EIATTR_ANNOTATIONS
	.align		4
        /*0034*/ 	.byte	0x04, 0x55
        /*0036*/ 	.short	(.L_384 - .L_383)


	//   ....[0]....
.L_383:
        /* <DEDUP_REMOVED lines=15> */


	//----- nvinfo : EIATTR_MERCURY_ISA_VERSION
	.align		4
.L_384:
        /*0110*/ 	.byte	0x03, 0x5f
        /*0112*/ 	.short	0x0000


	//----- nvinfo : EIATTR_EXIT_INSTR_OFFSETS
	.align		4
        /*0114*/ 	.byte	0x04, 0x1c
        /*0116*/ 	.short	(.L_386 - .L_385)


	//   ....[0]....
.L_385:
        /*0118*/ 	.word	0x000000a0


	//   ....[1]....
        /*011c*/ 	.word	0x000098e0


	//----- nvinfo : EIATTR_CTAIDZ_USED
	.align		4
.L_386:
        /*0120*/ 	.byte	0x01, 0x04
	.zero		2


	//----- nvinfo : EIATTR_CRS_STACK_SIZE
	.align		4
        /*0124*/ 	.byte	0x04, 0x1e
        /*0126*/ 	.short	(.L_388 - .L_387)
.L_387:
        /*0128*/ 	.word	0x00000000
.L_388:


//--------------------- .nv.info._ZN5flash44flash_bwd_dq_dk_dv_loop_seqk_parallel_kernelI23Flash_bwd_kernel_traitsILi128ELi64ELi128ELi8ELi2ELi4ELi2ELb0ELb0EN7cutlass10bfloat16_tE19Flash_kernel_traitsILi128ELi64ELi128ELi8ES3_EELb0ELb0ELb0ELb0ELb0ELb0ELb0EEEvNS_16Flash_bwd_paramsE --------------------------
	.section	.nv.info._ZN5flash44flash_bwd_dq_dk_dv_loop_seqk_parallel_kernelI23Flash_bwd_kernel_traitsILi128ELi64ELi128ELi8ELi2ELi4ELi2ELb0ELb0EN7cutlass10bfloat16_tE19Flash_kernel_traitsILi128ELi64ELi128ELi8ES3_EELb0ELb0ELb0ELb0ELb0ELb0ELb0EEEvNS_16Flash_bwd_paramsE,"",@"SHT_CUDA_INFO"
	.sectionflags	@""
	.align	4


	//----- nvinfo : EIATTR_CUDA_API_VERSION
	.align		4
        /*0000*/ 	.byte	0x04, 0x37
        /*0002*/ 	.short	(.L_390 - .L_389)
.L_389:
        /*0004*/ 	.word	0x00000082


	//----- nvinfo : EIATTR_SW2861232_WAR
	.align		4
.L_390:
        /*0008*/ 	.byte	0x01, 0x35
	.zero		2


	//----- nvinfo : EIATTR_PARAM_CBANK
	.align		4
        /*000c*/ 	.byte	0x04, 0x0a
        /*000e*/ 	.short	(.L_392 - .L_391)
	.align		4
.L_391:
        /*0010*/ 	.word	index@(.nv.constant0._ZN5flash44flash_bwd_dq_dk_dv_loop_seqk_parallel_kernelI23Flash_bwd_kernel_traitsILi128ELi64ELi128ELi8ELi2ELi4ELi2ELb0ELb0EN7cutlass10bfloat16_tE19Flash_kernel_traitsILi128ELi64ELi128ELi8ES3_EELb0ELb0ELb0ELb0ELb0ELb0ELb0EEEvNS_16Flash_bwd_paramsE)
        /*0014*/ 	.short	0x0160
        /*0016*/ 	.short	0x0280


	//----- nvinfo : EIATTR_CBANK_PARAM_SIZE
	.align		4
.L_392:
        /*0018*/ 	.byte	0x03, 0x19
        /*001a*/ 	.short	0x0280


	//----- nvinfo : EIATTR_KPARAM_INFO
	.align		4
        /*001c*/ 	.byte	0x04, 0x17
        /*001e*/ 	.short	(.L_394 - .L_393)
.L_393:
        /*0020*/ 	.word	0x00000000
        /*0024*/ 	.short	0x0000
        /*0026*/ 	.short	0x0000
        /*0028*/ 	.byte	0x00, 0xf0, 0x01, 0x0a


	//----- nvinfo : EIATTR_MAXREG_COUNT
	.align		4
.L_394:
        /*002c*/ 	.byte	0x03, 0x1b
        /*002e*/ 	.short	0x00ff


	//----- nvinfo : EIATTR_NUM_BARRIERS
	.align		4
        /*0030*/ 	.byte	0x02, 0x4c
        /*0032*/ 	.byte	0x01
	.zero		1


	//----- nvinfo : EIATTR_ANNOTATIONS
	.align		4
        /*0034*/ 	.byte	0x04, 0x55
        /*0036*/ 	.short	(.L_396 - .L_395)


	//   ....[0]....
.L_395:
        /* <DEDUP_REMOVED lines=19> */


	//----- nvinfo : EIATTR_MERCURY_ISA_VERSION
	.align		4
.L_396:
        /*0150*/ 	.byte	0x03, 0x5f
        /*0152*/ 	.short	0x0000


	//----- nvinfo : EIATTR_EXIT_INSTR_OFFSETS
	.align		4
        /*0154*/ 	.byte	0x04, 0x1c
        /*0156*/ 	.short	(.L_398 - .L_397)


	//   ....[0]....
.L_397:
        /*0158*/ 	.word	0x000000a0


	//   ....[1]....
        /*015c*/ 	.word	0x0000ab30


	//----- nvinfo : EIATTR_CTAIDZ_USED
	.align		4
.L_398:
        /*0160*/ 	.byte	0x01, 0x04
	.zero		2


	//----- nvinfo : EIATTR_CRS_STACK_SIZE
	.align		4
        /*0164*/ 	.byte	0x04, 0x1e
        /*0166*/ 	.short	(.L_400 - .L_399)
.L_399:
        /*0168*/ 	.word	0x00000000
.L_400:


//--------------------- .nv.info._ZN5flash44flash_bwd_dq_dk_dv_loop_seqk_parallel_kernelI23Flash_bwd_kernel_traitsILi128ELi64ELi128ELi8ELi2ELi4ELi2ELb0ELb0EN7cutlass10bfloat16_tE19Flash_kernel_traitsILi128ELi64ELi128ELi8ES3_EELb0ELb0ELb1ELb0ELb0ELb0ELb0EEEvNS_16Flash_bwd_paramsE --------------------------
	.section	.nv.info._ZN5flash44flash_bwd_dq_dk_dv_loop_seqk_parallel_kernelI23Flash_bwd_kernel_traitsILi128ELi64ELi128ELi8ELi2ELi4ELi2ELb0ELb0EN7cutlass10bfloat16_tE19Flash_kernel_traitsILi128ELi64ELi128ELi8ES3_EELb0ELb0ELb1ELb0ELb0ELb0ELb0EEEvNS_16Flash_bwd_paramsE,"",@"SHT_CUDA_INFO"
	.sectionflags	@""
	.align	4


	//----- nvinfo : EIATTR_CUDA_API_VERSION
	.align		4
        /*0000*/ 	.byte	0x04, 0x37
        /*0002*/ 	.short	(.L_402 - .L_401)
.L_401:
        /*0004*/ 	.word	0x00000082


	//----- nvinfo : EIATTR_SW2861232_WAR
	.align		4
.L_402:
        /*0008*/ 	.byte	0x01, 0x35
	.zero		2


	//----- nvinfo : EIATTR_PARAM_CBANK
	.align		4
        /*000c*/ 	.byte	0x04, 0x0a
        /*000e*/ 	.short	(.L_404 - .L_403)
	.align		4
.L_403:
        /*0010*/ 	.word	index@(.nv.constant0._ZN5flash44flash_bwd_dq_dk_dv_loop_seqk_parallel_kernelI23Flash_bwd_kernel_traitsILi128ELi64ELi128ELi8ELi2ELi4ELi2ELb0ELb0EN7cutlass10bfloat16_tE19Flash_kernel_traitsILi128ELi64ELi128ELi8ES3_EELb0ELb0ELb1ELb0ELb0ELb0ELb0EEEvNS_16Flash_bwd_paramsE)
        /*0014*/ 	.short	0x0160
        /*0016*/ 	.short	0x0280


	//----- nvinfo : EIATTR_CBANK_PARAM_SIZE
	.align		4
.L_404:
        /*0018*/ 	.byte	0x03, 0x19
        /*001a*/ 	.short	0x0280


	//----- nvinfo : EIATTR_KPARAM_INFO
	.align		4
        /*001c*/ 	.byte	0x04, 0x17
        /*001e*/ 	.short	(.L_406 - .L_405)
.L_405:
        /*0020*/ 	.word	0x00000000
        /*0024*/ 	.short	0x0000
        /*0026*/ 	.short	0x0000
        /*0028*/ 	.byte	0x00, 0xf0, 0x01, 0x0a


	//----- nvinfo : EIATTR_MAXREG_COUNT
	.align		4
.L_406:
        /*002c*/ 	.byte	0x03, 0x1b
        /*002e*/ 	.short	0x00ff


	//----- nvinfo : EIATTR_NUM_BARRIERS
	.align		4
        /*0030*/ 	.byte	0x02, 0x4c
        /*0032*/ 	.byte	0x01
	.zero		1


	//----- nvinfo : EIATTR_ANNOTATIONS
	.align		4
        /*0034*/ 	.byte	0x04, 0x55
        /*0036*/ 	.short	(.L_408 - .L_407)


	//   ....[0]....
.L_407:
        /*0038*/ 	.word	0x00000001
        /*003c*/ 	.byte	0xf0, 0x08, 0x00, 0x00, 0x01, 0x00, 0x00, 0x00, 0xc0, 0x0b, 0x00, 0x00, 0x01, 0x00, 0x00, 0x00
        /*004c*/ 	.byte	0xf0, 0x0b, 0x00, 0x00, 0x01, 0x00, 0x00, 0x00, 0x00, 0x0c, 0x00, 0x00, 0x01, 0x00, 0x00, 0x00
        /*005c*/ 	.byte	0x30, 0x0c, 0x00, 0x00, 0x01, 0x00, 0x00, 0x00, 0x40, 0x0c, 0x00, 0x00, 0x01, 0x00, 0x00, 0x00
        /*006c*/ 	.byte	0x30, 0x53, 0x00, 0x00, 0x01, 0x00, 0x00, 0x00, 0x20, 0x91, 0x00, 0x00, 0x01, 0x00, 0x00, 0x00
        /*007c*/ 	.byte	0x30, 0x91, 0x00, 0x00, 0x01, 0x00, 0x00, 0x00, 0x40, 0x91, 0x00, 0x00, 0x01, 0x00, 0x00, 0x00
        /*008c*/ 	.byte	0x50, 0x91, 0x00, 0x00, 0x01, 0x00, 0x00, 0x00, 0x60, 0x91, 0x00, 0x00


	//----- nvinfo : EIATTR_MERCURY_ISA_VERSION
	.align		4
.L_408:
        /*0098*/ 	.byte	0x03, 0x5f
        /*009a*/ 	.short	0x0000


	//----- nvinfo : EIATTR_EXIT_INSTR_OFFSETS
	.align		4
        /*009c*/ 	.byte	0x04, 0x1c
        /*009e*/ 	.short	(.L_410 - .L_409)


	//   ....[0]....
.L_409:
        /*00a0*/ 	.word	0x000000a0


	//   ....[1]....
        /*00a4*/ 	.word	0x0000acb0


	//----- nvinfo : EIATTR_CTAIDZ_USED
	.align		4
.L_410:
        /*00a8*/ 	.byte	0x01, 0x04
	.zero		2


	//----- nvinfo : EIATTR_CRS_STACK_SIZE
	.align		4
        /*00ac*/ 	.byte	0x04, 0x1e
        /*00ae*/ 	.short	(.L_412 - .L_411)
.L_411:
        /*00b0*/ 	.word	0x00000000
.L_412:


//--------------------- .nv.info._ZN5flash44flash_bwd_dq_dk_dv_loop_seqk_parallel_kernelI23Flash_bwd_kernel_traitsILi128ELi64ELi128ELi8ELi2ELi4ELi2ELb0ELb0EN7cutlass10bfloat16_tE19Flash_kernel_traitsILi128ELi64ELi128ELi8ES3_EELb0ELb0ELb0ELb0ELb1ELb1ELb0EEEvNS_16Flash_bwd_paramsE --------------------------
	.section	.nv.info._ZN5flash44flash_bwd_dq_dk_dv_loop_seqk_parallel_kernelI23Flash_bwd_kernel_traitsILi128ELi64ELi128ELi8ELi2ELi4ELi2ELb0ELb0EN7cutlass10bfloat16_tE19Flash_kernel_traitsILi128ELi64ELi128ELi8ES3_EELb0ELb0ELb0ELb0ELb1ELb1ELb0EEEvNS_16Flash_bwd_paramsE,"",@"SHT_CUDA_INFO"
	.sectionflags	@""
	.align	4


	//----- nvinfo : EIATTR_CUDA_API_VERSION
	.align		4
        /*0000*/ 	.byte	0x04, 0x37
        /*0002*/ 	.short	(.L_414 - .L_413)
.L_413:
        /*0004*/ 	.word	0x00000082


	//----- nvinfo : EIATTR_SW2861232_WAR
	.align		4
.L_414:
        /*0008*/ 	.byte	0x01, 0x35
	.zero		2


	//----- nvinfo : EIATTR_PARAM_CBANK
	.align		4
        /*000c*/ 	.byte	0x04, 0x0a
        /*000e*/ 	.short	(.L_416 - .L_415)
	.align		4
.L_415:
        /*0010*/ 	.word	index@(.nv.constant0._ZN5flash44flash_bwd_dq_dk_dv_loop_seqk_parallel_kernelI23Flash_bwd_kernel_traitsILi128ELi64ELi128ELi8ELi2ELi4ELi2ELb0ELb0EN7cutlass10bfloat16_tE19Flash_kernel_traitsILi128ELi64ELi128ELi8ES3_EELb0ELb0ELb0ELb0ELb1ELb1ELb0EEEvNS_16Flash_bwd_paramsE)
        /*0014*/ 	.short	0x0160
        /*0016*/ 	.short	0x0280


	//----- nvinfo : EIATTR_CBANK_PARAM_SIZE
	.align		4
.L_416:
        /*0018*/ 	.byte	0x03, 0x19
        /*001a*/ 	.short	0x0280


	//----- nvinfo : EIATTR_KPARAM_INFO
	.align		4
        /*001c*/ 	.byte	0x04, 0x17
        /*001e*/ 	.short	(.L_418 - .L_417)
.L_417:
        /*0020*/ 	.word	0x00000000
        /*0024*/ 	.short	0x0000
        /*0026*/ 	.short	0x0000
        /*0028*/ 	.byte	0x00, 0xf0, 0x01, 0x0a


	//----- nvinfo : EIATTR_MAXREG_COUNT
	.align		4
.L_418:
        /*002c*/ 	.byte	0x03, 0x1b
        /*002e*/ 	.short	0x00ff


	//----- nvinfo : EIATTR_NUM_BARRIERS
	.align		4
        /*0030*/ 	.byte	0x02, 0x4c
        /*0032*/ 	.byte	0x01
	.zero		1


	//----- nvinfo : EIATTR_ANNOTATIONS
	.align		4
        /*0034*/ 	.byte	0x04, 0x55
        /*0036*/ 	.short	(.L_420 - .L_419)


	//   ....[0]....
.L_419:
        /* <DEDUP_REMOVED lines=18> */


	//----- nvinfo : EIATTR_MERCURY_ISA_VERSION
	.align		4
.L_420:
        /*0140*/ 	.byte	0x03, 0x5f
        /*0142*/ 	.short	0x0000


	//----- nvinfo : EIATTR_EXIT_INSTR_OFFSETS
	.align		4
        /*0144*/ 	.byte	0x04, 0x1c
        /*0146*/ 	.short	(.L_422 - .L_421)


	//   ....[0]....
.L_421:
        /*0148*/ 	.word	0x000000a0


	//   ....[1]....
        /*014c*/ 	.word	0x00006fe0


	//----- nvinfo : EIATTR_CTAIDZ_USED
	.align		4
.L_422:
        /*0150*/ 	.byte	0x01, 0x04
	.zero		2


//--------------------- .nv.info._ZN5flash44flash_bwd_dq_dk_dv_loop_seqk_parallel_kernelI23Flash_bwd_kernel_traitsILi128ELi64ELi128ELi8ELi2ELi4ELi2ELb0ELb0EN7cutlass10bfloat16_tE19Flash_kernel_traitsILi128ELi64ELi128ELi8ES3_EELb0ELb0ELb0ELb1ELb0ELb0ELb0EEEvNS_16Flash_bwd_paramsE --------------------------
	.section	.nv.info._ZN5flash44flash_bwd_dq_dk_dv_loop_seqk_parallel_kernelI23Flash_bwd_kernel_traitsILi128ELi64ELi128ELi8ELi2ELi4ELi2ELb0ELb0EN7cutlass10bfloat16_tE19Flash_kernel_traitsILi128ELi64ELi128ELi8ES3_EELb0ELb0ELb0ELb1ELb0ELb0ELb0EEEvNS_16Flash_bwd_paramsE,"",@"SHT_CUDA_INFO"
	.sectionflags	@""
	.align	4


	//----- nvinfo : EIATTR_CUDA_API_VERSION
	.align		4
        /*0000*/ 	.byte	0x04, 0x37
        /*0002*/ 	.short	(.L_424 - .L_423)
.L_423:
        /*0004*/ 	.word	0x00000082


	//----- nvinfo : EIATTR_SW2861232_WAR
	.align		4
.L_424:
        /*0008*/ 	.byte	0x01, 0x35
	.zero		2


	//----- nvinfo : EIATTR_PARAM_CBANK
	.align		4
        /*000c*/ 	.byte	0x04, 0x0a
        /*000e*/ 	.short	(.L_426 - .L_425)
	.align		4
.L_425:
        /*0010*/ 	.word	index@(.nv.constant0._ZN5flash44flash_bwd_dq_dk_dv_loop_seqk_parallel_kernelI23Flash_bwd_kernel_traitsILi128ELi64ELi128ELi8ELi2ELi4ELi2ELb0ELb0EN7cutlass10bfloat16_tE19Flash_kernel_traitsILi128ELi64ELi128ELi8ES3_EELb0ELb0ELb0ELb1ELb0ELb0ELb0EEEvNS_16Flash_bwd_paramsE)
        /*0014*/ 	.short	0x0160
        /*0016*/ 	.short	0x0280


	//----- nvinfo : EIATTR_CBANK_PARAM_SIZE
	.align		4
.L_426:
        /*0018*/ 	.byte	0x03, 0x19
        /*001a*/ 	.short	0x0280


	//----- nvinfo : EIATTR_KPARAM_INFO
	.align		4
        /*001c*/ 	.byte	0x04, 0x17
        /*001e*/ 	.short	(.L_428 - .L_427)
.L_427:
        /*0020*/ 	.word	0x00000000
        /*0024*/ 	.short	0x0000
        /*0026*/ 	.short	0x0000
        /*0028*/ 	.byte	0x00, 0xf0, 0x01, 0x0a


	//----- nvinfo : EIATTR_MAXREG_COUNT
	.align		4
.L_428:
        /*002c*/ 	.byte	0x03, 0x1b
        /*002e*/ 	.short	0x00ff


	//----- nvinfo : EIATTR_NUM_BARRIERS
	.align		4
        /*0030*/ 	.byte	0x02, 0x4c
        /*0032*/ 	.byte	0x01
	.zero		1


	//----- nvinfo : EIATTR_ANNOTATIONS
	.align		4
        /*0034*/ 	.byte	0x04, 0x55
        /*0036*/ 	.short	(.L_430 - .L_429)


	//   ....[0]....
.L_429:
        /* <DEDUP_REMOVED lines=20> */
        /*016c*/ 	.byte	0xb0, 0x8a, 0x00, 0x00, 0x01, 0x00, 0x00, 0x00, 0xc0, 0x8a, 0x00, 0x00


	//----- nvinfo : EIATTR_MERCURY_ISA_VERSION
	.align		4
.L_430:
        /*0178*/ 	.byte	0x03, 0x5f
        /*017a*/ 	.short	0x0000


	//----- nvinfo : EIATTR_EXIT_INSTR_OFFSETS
	.align		4
        /*017c*/ 	.byte	0x04, 0x1c
        /*017e*/ 	.short	(.L_432 - .L_431)


	//   ....[0]....
.L_431:
        /*0180*/ 	.word	0x000000a0


	//   ....[1]....
        /*0184*/ 	.word	0x0000b320


	//----- nvinfo : EIATTR_CTAIDZ_USED
	.align		4
.L_432:
        /*0188*/ 	.byte	0x01, 0x04
	.zero		2


	//----- nvinfo : EIATTR_CRS_STACK_SIZE
	.align		4
        /*018c*/ 	.byte	0x04, 0x1e
        /*018e*/ 	.short	(.L_434 - .L_433)
.L_433:
        /*0190*/ 	.word	0x00000000
.L_434:


//--------------------- .nv.info._ZN5flash44flash_bwd_dq_dk_dv_loop_seqk_parallel_kernelI23Flash_bwd_kernel_traitsILi128ELi64ELi128ELi8ELi2ELi4ELi2ELb0ELb0EN7cutlass10bfloat16_tE19Flash_kernel_traitsILi128ELi64ELi128ELi8ES3_EELb0ELb0ELb1ELb0ELb0ELb1ELb0EEEvNS_16Flash_bwd_paramsE --------------------------
	.section	.nv.info._ZN5flash44flash_bwd_dq_dk_dv_loop_seqk_parallel_kernelI23Flash_bwd_kernel_traitsILi128ELi64ELi128ELi8ELi2ELi4ELi2ELb0ELb0EN7cutlass10bfloat16_tE19Flash_kernel_traitsILi128ELi64ELi128ELi8ES3_EELb0ELb0ELb1ELb0ELb0ELb1ELb0EEEvNS_16Flash_bwd_paramsE,"",@"SHT_CUDA_INFO"
	.sectionflags	@""
	.align	4


	//----- nvinfo : EIATTR_CUDA_API_VERSION
	.align		4
        /*0000*/ 	.byte	0x04, 0x37
        /*0002*/ 	.short	(.L_436 - .L_435)
.L_435:
        /*0004*/ 	.word	0x00000082


	//----- nvinfo : EIATTR_SW2861232_WAR
	.align		4
.L_436:
        /*0008*/ 	.byte	0x01, 0x35
	.zero		2


	//----- nvinfo : EIATTR_PARAM_CBANK
	.align		4
        /*000c*/ 	.byte	0x04, 0x0a
        /*000e*/ 	.short	(.L_438 - .L_437)
	.align		4
.L_437:
        /*0010*/ 	.word	index@(.nv.constant0._ZN5flash44flash_bwd_dq_dk_dv_loop_seqk_parallel_kernelI23Flash_bwd_kernel_traitsILi128ELi64ELi128ELi8ELi2ELi4ELi2ELb0ELb0EN7cutlass10bfloat16_tE19Flash_kernel_traitsILi128ELi64ELi128ELi8ES3_EELb0ELb0ELb1ELb0ELb0ELb1ELb0EEEvNS_16Flash_bwd_paramsE)
        /*0014*/ 	.short	0x0160
        /*0016*/ 	.short	0x0280


	//----- nvinfo : EIATTR_CBANK_PARAM_SIZE
	.align		4
.L_438:
        /*0018*/ 	.byte	0x03, 0x19
        /*001a*/ 	.short	0x0280


	//----- nvinfo : EIATTR_KPARAM_INFO
	.align		4
        /*001c*/ 	.byte	0x04, 0x17
        /*001e*/ 	.short	(.L_440 - .L_439)
.L_439:
        /*0020*/ 	.word	0x00000000
        /*0024*/ 	.short	0x0000
        /*0026*/ 	.short	0x0000
        /*0028*/ 	.byte	0x00, 0xf0, 0x01, 0x0a


	//----- nvinfo : EIATTR_MAXREG_COUNT
	.align		4
.L_440:
        /*002c*/ 	.byte	0x03, 0x1b
        /*002e*/ 	.short	0x00ff


	//----- nvinfo : EIATTR_NUM_BARRIERS
	.align		4
        /*0030*/ 	.byte	0x02, 0x4c
        /*0032*/ 	.byte	0x01
	.zero		1


	//----- nvinfo : EIATTR_ANNOTATIONS
	.align		4
        /*0034*/ 	.byte	0x04, 0x55
        /*0036*/ 	.short	(.L_442 - .L_441)


	//   ....[0]....
.L_441:
        /* <DEDUP_REMOVED lines=12> */


	//----- nvinfo : EIATTR_MERCURY_ISA_VERSION
	.align		4
.L_442:
        /*00e8*/ 	.byte	0x03, 0x5f
        /*00ea*/ 	.short	0x0000


	//----- nvinfo : EIATTR_EXIT_INSTR_OFFSETS
	.align		4
        /*00ec*/ 	.byte	0x04, 0x1c
        /*00ee*/ 	.short	(.L_444 - .L_443)


	//   ....[0]....
.L_443:
        /*00f0*/ 	.word	0x000000a0


	//   ....[1]....
        /*00f4*/ 	.word	0x00009d20


	//----- nvinfo : EIATTR_CTAIDZ_USED
	.align		4
.L_444:
        /*00f8*/ 	.byte	0x01, 0x04
	.zero		2


	//----- nvinfo : EIATTR_CRS_STACK_SIZE
	.align		4
        /*00fc*/ 	.byte	0x04, 0x1e
        /*00fe*/ 	.short	(.L_446 - .L_445)
.L_445:
        /*0100*/ 	.word	0x00000000
.L_446:


//--------------------- .nv.info._ZN5flash44flash_bwd_dq_dk_dv_loop_seqk_parallel_kernelI23Flash_bwd_kernel_traitsILi128ELi64ELi128ELi8ELi2ELi4ELi2ELb0ELb0EN7cutlass10bfloat16_tE19Flash_kernel_traitsILi128ELi64ELi128ELi8ES3_EELb0ELb0ELb1ELb1ELb0ELb0ELb0EEEvNS_16Flash_bwd_paramsE --------------------------
	.section	.nv.info._ZN5flash44flash_bwd_dq_dk_dv_loop_seqk_parallel_kernelI23Flash_bwd_kernel_traitsILi128ELi64ELi128ELi8ELi2ELi4ELi2ELb0ELb0EN7cutlass10bfloat16_tE19Flash_kernel_traitsILi128ELi64ELi128ELi8ES3_EELb0ELb0ELb1ELb1ELb0ELb0ELb0EEEvNS_16Flash_bwd_paramsE,"",@"SHT_CUDA_INFO"
	.sectionflags	@""
	.align	4


	//----- nvinfo : EIATTR_CUDA_API_VERSION
	.align		4
        /*0000*/ 	.byte	0x04, 0x37
        /*0002*/ 	.short	(.L_448 - .L_447)
.L_447:
        /*0004*/ 	.word	0x00000082


	//----- nvinfo : EIATTR_SW2861232_WAR
	.align		4
.L_448:
        /*0008*/ 	.byte	0x01, 0x35
	.zero		2


	//----- nvinfo : EIATTR_PARAM_CBANK
	.align		4
        /*000c*/ 	.byte	0x04, 0x0a
        /*000e*/ 	.short	(.L_450 - .L_449)
	.align		4
.L_449:
        /*0010*/ 	.word	index@(.nv.constant0._ZN5flash44flash_bwd_dq_dk_dv_loop_seqk_parallel_kernelI23Flash_bwd_kernel_traitsILi128ELi64ELi128ELi8ELi2ELi4ELi2ELb0ELb0EN7cutlass10bfloat16_tE19Flash_kernel_traitsILi128ELi64ELi128ELi8ES3_EELb0ELb0ELb1ELb1ELb0ELb0ELb0EEEvNS_16Flash_bwd_paramsE)
        /*0014*/ 	.short	0x0160
        /*0016*/ 	.short	0x0280


	//----- nvinfo : EIATTR_CBANK_PARAM_SIZE
	.align		4
.L_450:
        /*0018*/ 	.byte	0x03, 0x19
        /*001a*/ 	.short	0x0280


	//----- nvinfo : EIATTR_KPARAM_INFO
	.align		4
        /*001c*/ 	.byte	0x04, 0x17
        /*001e*/ 	.short	(.L_452 - .L_451)
.L_451:
        /*0020*/ 	.word	0x00000000
        /*0024*/ 	.short	0x0000
        /*0026*/ 	.short	0x0000
        /*0028*/ 	.byte	0x00, 0xf0, 0x01, 0x0a


	//----- nvinfo : EIATTR_MAXREG_COUNT
	.align		4
.L_452:
        /*002c*/ 	.byte	0x03, 0x1b
        /*002e*/ 	.short	0x00ff


	//----- nvinfo : EIATTR_NUM_BARRIERS
	.align		4
        /*0030*/ 	.byte	0x02, 0x4c
        /*0032*/ 	.byte	0x01
	.zero		1


	//----- nvinfo : EIATTR_ANNOTATIONS
	.align		4
        /*0034*/ 	.byte	0x04, 0x55
        /*0036*/ 	.short	(.L_454 - .L_453)


	//   ....[0]....
.L_453:
        /*0038*/ 	.word	0x00000001
        /*003c*/ 	.byte	0xa0, 0x0b, 0x00, 0x00, 0x01, 0x00, 0x00, 0x00, 0xe0, 0x0b, 0x00, 0x00, 0x01, 0x00, 0x00, 0x00
        /*004c*/ 	.byte	0xf0, 0x0b, 0x00, 0x00, 0x01, 0x00, 0x00, 0x00, 0x00, 0x0c, 0x00, 0x00, 0x01, 0x00, 0x00, 0x00
        /*005c*/ 	.byte	0x10, 0x0c, 0x00, 0x00, 0x01, 0x00, 0x00, 0x00, 0x30, 0x0c, 0x00, 0x00, 0x01, 0x00, 0x00, 0x00
        /*006c*/ 	.byte	0x20, 0x99, 0x00, 0x00, 0x01, 0x00, 0x00, 0x00, 0x30, 0x99, 0x00, 0x00, 0x01, 0x00, 0x00, 0x00
        /*007c*/ 	.byte	0x40, 0x99, 0x00, 0x00, 0x01, 0x00, 0x00, 0x00, 0x50, 0x99, 0x00, 0x00, 0x01, 0x00, 0x00, 0x00
        /*008c*/ 	.byte	0x60, 0x99, 0x00, 0x00, 0x01, 0x00, 0x00, 0x00, 0x70, 0x99, 0x00, 0x00


	//----- nvinfo : EIATTR_MERCURY_ISA_VERSION
	.align		4
.L_454:
        /*0098*/ 	.byte	0x03, 0x5f
        /*009a*/ 	.short	0x0000


	//----- nvinfo : EIATTR_EXIT_INSTR_OFFSETS
	.align		4
        /*009c*/ 	.byte	0x04, 0x1c
        /*009e*/ 	.short	(.L_456 - .L_455)


	//   ....[0]....
.L_455:
        /*00a0*/ 	.word	0x000000a0


	//   ....[1]....
        /*00a4*/ 	.word	0x0000b4a0


	//----- nvinfo : EIATTR_CTAIDZ_USED
	.align		4
.L_456:
        /*00a8*/ 	.byte	0x01, 0x04
	.zero		2


	//----- nvinfo : EIATTR_CRS_STACK_SIZE
	.align		4
        /*00ac*/ 	.byte	0x04, 0x1e
        /*00ae*/ 	.short	(.L_458 - .L_457)
.L_457:
        /*00b0*/ 	.word	0x00000000
.L_458:


//--------------------- .nv.info._ZN5flash27flash_bwd_convert_dq_kernelI23Flash_bwd_kernel_traitsILi128ELi64ELi64ELi8ELi4ELi2ELi2ELb1ELb0EN7cutlass10bfloat16_tE19Flash_kernel_traitsILi128ELi64ELi64ELi8ES3_EEEEvNS_16Flash_bwd_paramsEi --------------------------
	.section	.nv.info._ZN5flash27flash_bwd_convert_dq_kernelI23Flash_bwd_kernel_traitsILi128ELi64ELi64ELi8ELi4ELi2ELi2ELb1ELb0EN7cutlass10bfloat16_tE19Flash_kernel_traitsILi128ELi64ELi64ELi8ES3_EEEEvNS_16Flash_bwd_paramsEi,"",@"SHT_CUDA_INFO"
	.sectionflags	@""
	.align	4


	//----- nvinfo : EIATTR_CUDA_API_VERSION
	.align		4
        /*0000*/ 	.byte	0x04, 0x37
        /*0002*/ 	.short	(.L_460 - .L_459)
.L_459:
        /*0004*/ 	.word	0x00000082


	//----- nvinfo : EIATTR_SW2861232_WAR
	.align		4
.L_460:
        /*0008*/ 	.byte	0x01, 0x35
	.zero		2


	//----- nvinfo : EIATTR_PARAM_CBANK
	.align		4
        /*000c*/ 	.byte	0x04, 0x0a
        /*000e*/ 	.short	(.L_462 - .L_461)
	.align		4
.L_461:
        /*0010*/ 	.word	index@(.nv.constant0._ZN5flash27flash_bwd_convert_dq_kernelI23Flash_bwd_kernel_traitsILi128ELi64ELi64ELi8ELi4ELi2ELi2ELb1ELb0EN7cutlass10bfloat16_tE19Flash_kernel_traitsILi128ELi64ELi64ELi8ES3_EEEEvNS_16Flash_bwd_paramsEi)
        /*0014*/ 	.short	0x0160
        /*0016*/ 	.short	0x0284


	//----- nvinfo : EIATTR_CBANK_PARAM_SIZE
	.align		4
.L_462:
        /*0018*/ 	.byte	0x03, 0x19
        /*001a*/ 	.short	0x0284


	//----- nvinfo : EIATTR_KPARAM_INFO
	.align		4
        /*001c*/ 	.byte	0x04, 0x17
        /*001e*/ 	.short	(.L_464 - .L_463)
.L_463:
        /*0020*/ 	.word	0x00000000
        /*0024*/ 	.short	0x0001
        /*0026*/ 	.short	0x0280
        /*0028*/ 	.byte	0x00, 0xf0, 0x11, 0x00


	//----- nvinfo : EIATTR_KPARAM_INFO
	.align		4
.L_464:
        /*002c*/ 	.byte	0x04, 0x17
        /*002e*/ 	.short	(.L_466 - .L_465)
.L_465:
        /*0030*/ 	.word	0x00000000
        /*0034*/ 	.short	0x0000
        /*0036*/ 	.short	0x0000
        /*0038*/ 	.byte	0x00, 0xf0, 0x01, 0x0a


	//----- nvinfo : EIATTR_MAXREG_COUNT
	.align		4
.L_466:
        /*003c*/ 	.byte	0x03, 0x1b
        /*003e*/ 	.short	0x00ff


	//----- nvinfo : EIATTR_NUM_BARRIERS
	.align		4
        /*0040*/ 	.byte	0x02, 0x4c
        /*0042*/ 	.byte	0x01
	.zero		1


	//----- nvinfo : EIATTR_MERCURY_ISA_VERSION
	.align		4
        /*0044*/ 	.byte	0x03, 0x5f
        /*0046*/ 	.short	0x0000


	//----- nvinfo : EIATTR_EXIT_INSTR_OFFSETS
	.align		4
        /*0048*/ 	.byte	0x04, 0x1c
        /*004a*/ 	.short	(.L_468 - .L_467)


	//   ....[0]....
.L_467:
        /*004c*/ 	.word	0x000000f0


	//   ....[1]....
        /*0050*/ 	.word	0x000016c0


	//   ....[2]....
        /*0054*/ 	.word	0x000017a0


	//   ....[3]....
        /*0058*/ 	.word	0x000017c0


	//----- nvinfo : EIATTR_CTAIDZ_USED
	.align		4
.L_468:
        /*005c*/ 	.byte	0x01, 0x04
	.zero		2


	//----- nvinfo : EIATTR_CRS_STACK_SIZE
	.align		4
        /*0060*/ 	.byte	0x04, 0x1e
        /*0062*/ 	.short	(.L_470 - .L_469)
.L_469:
        /*0064*/ 	.word	0x00000000
.L_470:


//--------------------- .nv.info._ZN5flash44flash_bwd_dq_dk_dv_loop_seqk_parallel_kernelI23Flash_bwd_kernel_traitsILi128ELi64ELi64ELi8ELi4ELi2ELi2ELb1ELb0EN7cutlass10bfloat16_tE19Flash_kernel_traitsILi128ELi64ELi64ELi8ES3_EELb1ELb0ELb0ELb0ELb0ELb1ELb0EEEvNS_16Flash_bwd_paramsE --------------------------
	.section	.nv.info._ZN5flash44flash_bwd_dq_dk_dv_loop_seqk_parallel_kernelI23Flash_bwd_kernel_traitsILi128ELi64ELi64ELi8ELi4ELi2ELi2ELb1ELb0EN7cutlass10bfloat16_tE19Flash_kernel_traitsILi128ELi64ELi64ELi8ES3_EELb1ELb0ELb0ELb0ELb0ELb1ELb0EEEvNS_16Flash_bwd_paramsE,"",@"SHT_CUDA_INFO"
	.sectionflags	@""
	.align	4


	//----- nvinfo : EIATTR_CUDA_API_VERSION
	.align		4
        /*0000*/ 	.byte	0x04, 0x37
        /*0002*/ 	.short	(.L_472 - .L_471)
.L_471:
        /*0004*/ 	.word	0x00000082


	//----- nvinfo : EIATTR_SW2861232_WAR
	.align		4
.L_472:
        /*0008*/ 	.byte	0x01, 0x35
	.zero		2


	//----- nvinfo : EIATTR_PARAM_CBANK
	.align		4
        /*000c*/ 	.byte	0x04, 0x0a
        /*000e*/ 	.short	(.L_474 - .L_473)
	.align		4
.L_473:
        /*0010*/ 	.word	index@(.nv.constant0._ZN5flash44flash_bwd_dq_dk_dv_loop_seqk_parallel_kernelI23Flash_bwd_kernel_traitsILi128ELi64ELi64ELi8ELi4ELi2ELi2ELb1ELb0EN7cutlass10bfloat16_tE19Flash_kernel_traitsILi128ELi64ELi64ELi8ES3_EELb1ELb0ELb0ELb0ELb0ELb1ELb0EEEvNS_16Flash_bwd_paramsE)
        /*0014*/ 	.short	0x0160
        /*0016*/ 	.short	0x0280


	//----- nvinfo : EIATTR_CBANK_PARAM_SIZE
	.align		4
.L_474:
        /*0018*/ 	.byte	0x03, 0x19
        /*001a*/ 	.short	0x0280


	//----- nvinfo : EIATTR_KPARAM_INFO
	.align		4
        /*001c*/ 	.byte	0x04, 0x17
        /*001e*/ 	.short	(.L_476 - .L_475)
.L_475:
        /*0020*/ 	.word	0x00000000
        /*0024*/ 	.short	0x0000
        /*0026*/ 	.short	0x0000
        /*0028*/ 	.byte	0x00, 0xf0, 0x01, 0x0a


	//----- nvinfo : EIATTR_MAXREG_COUNT
	.align		4
.L_476:
        /*002c*/ 	.byte	0x03, 0x1b
        /*002e*/ 	.short	0x00ff


	//----- nvinfo : EIATTR_NUM_BARRIERS
	.align		4
        /*0030*/ 	.byte	0x02, 0x4c
        /*0032*/ 	.byte	0x01
	.zero		1


	//----- nvinfo : EIATTR_ANNOTATIONS
	.align		4
        /*0034*/ 	.byte	0x04, 0x55
        /*0036*/ 	.short	(.L_478 - .L_477)


	//   ....[0]....
.L_477:
        /* <DEDUP_REMOVED lines=11> */


	//----- nvinfo : EIATTR_MERCURY_ISA_VERSION
	.align		4
.L_478:
        /*00d0*/ 	.byte	0x03, 0x5f
        /*00d2*/ 	.short	0x0000


	//----- nvinfo : EIATTR_EXIT_INSTR_OFFSETS
	.align		4
        /*00d4*/ 	.byte	0x04, 0x1c
        /*00d6*/ 	.short	(.L_480 - .L_479)


	//   ....[0]....
.L_479:
        /*00d8*/ 	.word	0x00000090


	//   ....[1]....
        /*00dc*/ 	.word	0x00006c60


	//----- nvinfo : EIATTR_CTAIDZ_USED
	.align		4
.L_480:
        /*00e0*/ 	.byte	0x01, 0x04
	.zero		2


	//----- nvinfo : EIATTR_CRS_STACK_SIZE
	.align		4
        /*00e4*/ 	.byte	0x04, 0x1e
        /*00e6*/ 	.short	(.L_482 - .L_481)
.L_481:
        /*00e8*/ 	.word	0x00000000
.L_482:


//--------------------- .nv.info._ZN5flash44flash_bwd_dq_dk_dv_loop_seqk_parallel_kernelI23Flash_bwd_kernel_traitsILi128ELi64ELi64ELi8ELi4ELi2ELi2ELb1ELb0EN7cutlass10bfloat16_tE19Flash_kernel_traitsILi128ELi64ELi64ELi8ES3_EELb0ELb0ELb0ELb0ELb0ELb1ELb1EEEvNS_16Flash_bwd_paramsE --------------------------
	.section	.nv.info._ZN5flash44flash_bwd_dq_dk_dv_loop_seqk_parallel_kernelI23Flash_bwd_kernel_traitsILi128ELi64ELi64ELi8ELi4ELi2ELi2ELb1ELb0EN7cutlass10bfloat16_tE19Flash_kernel_traitsILi128ELi64ELi64ELi8ES3_EELb0ELb0ELb0ELb0ELb0ELb1ELb1EEEvNS_16Flash_bwd_paramsE,"",@"SHT_CUDA_INFO"
	.sectionflags	@""
	.align	4


	//----- nvinfo : EIATTR_CUDA_API_VERSION
	.align		4
        /*0000*/ 	.byte	0x04, 0x37
        /*0002*/ 	.short	(.L_484 - .L_483)
.L_483:
        /*0004*/ 	.word	0x00000082


	//----- nvinfo : EIATTR_SW2861232_WAR
	.align		4
.L_484:
        /*0008*/ 	.byte	0x01, 0x35
	.zero		2


	//----- nvinfo : EIATTR_PARAM_CBANK
	.align		4
        /*000c*/ 	.byte	0x04, 0x0a
        /*000e*/ 	.short	(.L_486 - .L_485)
	.align		4
.L_485:
        /*0010*/ 	.word	index@(.nv.constant0._ZN5flash44flash_bwd_dq_dk_dv_loop_seqk_parallel_kernelI23Flash_bwd_kernel_traitsILi128ELi64ELi64ELi8ELi4ELi2ELi2ELb1ELb0EN7cutlass10bfloat16_tE19Flash_kernel_traitsILi128ELi64ELi64ELi8ES3_EELb0ELb0ELb0ELb0ELb0ELb1ELb1EEEvNS_16Flash_bwd_paramsE)
        /*0014*/ 	.short	0x0160
        /*0016*/ 	.short	0x0280


	//----- nvinfo : EIATTR_CBANK_PARAM_SIZE
	.align		4
.L_486:
        /*0018*/ 	.byte	0x03, 0x19
        /*001a*/ 	.short	0x0280


	//----- nvinfo : EIATTR_KPARAM_INFO
	.align		4
        /*001c*/ 	.byte	0x04, 0x17
        /*001e*/ 	.short	(.L_488 - .L_487)
.L_487:
        /*0020*/ 	.word	0x00000000
        /*0024*/ 	.short	0x0000
        /*0026*/ 	.short	0x0000
        /*0028*/ 	.byte	0x00, 0xf0, 0x01, 0x0a


	//----- nvinfo : EIATTR_MAXREG_COUNT
	.align		4
.L_488:
        /*002c*/ 	.byte	0x03, 0x1b
        /*002e*/ 	.short	0x00ff


	//----- nvinfo : EIATTR_NUM_BARRIERS
	.align		4
        /*0030*/ 	.byte	0x02, 0x4c
        /*0032*/ 	.byte	0x01
	.zero		1


	//----- nvinfo : EIATTR_ANNOTATIONS
	.align		4
        /*0034*/ 	.byte	0x04, 0x55
        /*0036*/ 	.short	(.L_490 - .L_489)


	//   ....[0]....
.L_489:
        /*0038*/ 	.word	0x00000001
        /*003c*/ 	.byte	0x70, 0x02, 0x00, 0x00, 0x01, 0x00, 0x00, 0x00, 0xe0, 0x03, 0x00, 0x00, 0x01, 0x00, 0x00, 0x00
        /*004c*/ 	.byte	0x70, 0x05, 0x00, 0x00, 0x01, 0x00, 0x00, 0x00, 0xd0, 0x05, 0x00, 0x00, 0x01, 0x00, 0x00, 0x00
        /*005c*/ 	.byte	0x00, 0x14, 0x00, 0x00, 0x01, 0x00, 0x00, 0x00, 0x10, 0x14, 0x00, 0x00, 0x01, 0x00, 0x00, 0x00
        /*006c*/ 	.byte	0x20, 0x14, 0x00, 0x00, 0x01, 0x00, 0x00, 0x00, 0x20, 0x16, 0x00, 0x00, 0x01, 0x00, 0x00, 0x00
        /*007c*/ 	.byte	0xe0, 0x17, 0x00, 0x00, 0x01, 0x00, 0x00, 0x00, 0xc0, 0x1b, 0x00, 0x00, 0x01, 0x00, 0x00, 0x00
        /*008c*/ 	.byte	0x00, 0x59, 0x00, 0x00, 0x01, 0x00, 0x00, 0x00, 0x00, 0x61, 0x00, 0x00


	//----- nvinfo : EIATTR_MERCURY_ISA_VERSION
	.align		4
.L_490:
        /*0098*/ 	.byte	0x03, 0x5f
        /*009a*/ 	.short	0x0000


	//----- nvinfo : EIATTR_EXIT_INSTR_OFFSETS
	.align		4
        /*009c*/ 	.byte	0x04, 0x1c
        /*009e*/ 	.short	(.L_492 - .L_491)


	//   ....[0]....
.L_491:
        /*00a0*/ 	.word	0x00000090


	//   ....[1]....
        /*00a4*/ 	.word	0x00006670


	//----- nvinfo : EIATTR_CTAIDZ_USED
	.align		4
.L_492:
        /*00a8*/ 	.byte	0x01, 0x04
	.zero		2


	//----- nvinfo : EIATTR_CRS_STACK_SIZE
	.align		4
        /*00ac*/ 	.byte	0x04, 0x1e
        /*00ae*/ 	.short	(.L_494 - .L_493)
.L_493:
        /*00b0*/ 	.word	0x00000000
.L_494:


//--------------------- .nv.info._ZN5flash44flash_bwd_dq_dk_dv_loop_seqk_parallel_kernelI23Flash_bwd_kernel_traitsILi128ELi64ELi64ELi8ELi4ELi2ELi2ELb1ELb0EN7cutlass10bfloat16_tE19Flash_kernel_traitsILi128ELi64ELi64ELi8ES3_EELb1ELb0ELb0ELb0ELb0ELb0ELb0EEEvNS_16Flash_bwd_paramsE --------------------------
	.section	.nv.info._ZN5flash44flash_bwd_dq_dk_dv_loop_seqk_parallel_kernelI23Flash_bwd_kernel_traitsILi128ELi64ELi64ELi8ELi4ELi2ELi2ELb1ELb0EN7cutlass10bfloat16_tE19Flash_kernel_traitsILi128ELi64ELi64ELi8ES3_EELb1ELb0ELb0ELb0ELb0ELb0ELb0EEEvNS_16Flash_bwd_paramsE,"",@"SHT_CUDA_INFO"
	.sectionflags	@""
	.align	4


	//----- nvinfo : EIATTR_CUDA_API_VERSION
	.align		4
        /*0000*/ 	.byte	0x04, 0x37
        /*0002*/ 	.short	(.L_496 - .L_495)
.L_495:
        /*0004*/ 	.word	0x00000082


	//----- nvinfo : EIATTR_SW2861232_WAR
	.align		4
.L_496:
        /*0008*/ 	.byte	0x01, 0x35
	.zero		2


	//----- nvinfo : EIATTR_PARAM_CBANK
	.align		4
        /*000c*/ 	.byte	0x04, 0x0a
        /*000e*/ 	.short	(.L_498 - .L_497)
	.align		4
.L_497:
        /*0010*/ 	.word	index@(.nv.constant0._ZN5flash44flash_bwd_dq_dk_dv_loop_seqk_parallel_kernelI23Flash_bwd_kernel_traitsILi128ELi64ELi64ELi8ELi4ELi2ELi2ELb1ELb0EN7cutlass10bfloat16_tE19Flash_kernel_traitsILi128ELi64ELi64ELi8ES3_EELb1ELb0ELb0ELb0ELb0ELb0ELb0EEEvNS_16Flash_bwd_paramsE)
        /*0014*/ 	.short	0x0160
        /*0016*/ 	.short	0x0280


	//----- nvinfo : EIATTR_CBANK_PARAM_SIZE
	.align		4
.L_498:
        /*0018*/ 	.byte	0x03, 0x19
        /*001a*/ 	.short	0x0280


	//----- nvinfo : EIATTR_KPARAM_INFO
	.align		4
        /*001c*/ 	.byte	0x04, 0x17
        /*001e*/ 	.short	(.L_500 - .L_499)
.L_499:
        /*0020*/ 	.word	0x00000000
        /*0024*/ 	.short	0x0000
        /*0026*/ 	.short	0x0000
        /*0028*/ 	.byte	0x00, 0xf0, 0x01, 0x0a


	//----- nvinfo : EIATTR_MAXREG_COUNT
	.align		4
.L_500:
        /*002c*/ 	.byte	0x03, 0x1b
        /*002e*/ 	.short	0x00ff


	//----- nvinfo : EIATTR_NUM_BARRIERS
	.align		4
        /*0030*/ 	.byte	0x02, 0x4c
        /*0032*/ 	.byte	0x01
	.zero		1


	//----- nvinfo : EIATTR_ANNOTATIONS
	.align		4
        /*0034*/ 	.byte	0x04, 0x55
        /*0036*/ 	.short	(.L_502 - .L_501)


	//   ....[0]....
.L_501:
        /* <DEDUP_REMOVED lines=8> */


	//----- nvinfo : EIATTR_MERCURY_ISA_VERSION
	.align		4
.L_502:
        /*00a0*/ 	.byte	0x03, 0x5f
        /*00a2*/ 	.short	0x0000


	//----- nvinfo : EIATTR_EXIT_INSTR_OFFSETS
	.align		4
        /*00a4*/ 	.byte	0x04, 0x1c
        /*00a6*/ 	.short	(.L_504 - .L_503)


	//   ....[0]....
.L_503:
        /*00a8*/ 	.word	0x00000090


	//   ....[1]....
        /*00ac*/ 	.word	0x00007960


	//----- nvinfo : EIATTR_CTAIDZ_USED
	.align		4
.L_504:
        /*00b0*/ 	.byte	0x01, 0x04
	.zero		2


	//----- nvinfo : EIATTR_CRS_STACK_SIZE
	.align		4
        /*00b4*/ 	.byte	0x04, 0x1e
        /*00b6*/ 	.short	(.L_506 - .L_505)
.L_505:
        /*00b8*/ 	.word	0x00000000
.L_506:


//--------------------- .nv.info._ZN5flash44flash_bwd_dq_dk_dv_loop_seqk_parallel_kernelI23Flash_bwd_kernel_traitsILi128ELi64ELi64ELi8ELi4ELi2ELi2ELb1ELb0EN7cutlass10bfloat16_tE19Flash_kernel_traitsILi128ELi64ELi64ELi8ES3_EELb0ELb0ELb0ELb0ELb0ELb0ELb1EEEvNS_16Flash_bwd_paramsE --------------------------
	.section	.nv.info._ZN5flash44flash_bwd_dq_dk_dv_loop_seqk_parallel_kernelI23Flash_bwd_kernel_traitsILi128ELi64ELi64ELi8ELi4ELi2ELi2ELb1ELb0EN7cutlass10bfloat16_tE19Flash_kernel_traitsILi128ELi64ELi64ELi8ES3_EELb0ELb0ELb0ELb0ELb0ELb0ELb1EEEvNS_16Flash_bwd_paramsE,"",@"SHT_CUDA_INFO"
	.sectionflags	@""
	.align	4


	//----- nvinfo : EIATTR_CUDA_API_VERSION
	.align		4
        /*0000*/ 	.byte	0x04, 0x37
        /*0002*/ 	.short	(.L_508 - .L_507)
.L_507:
        /*0004*/ 	.word	0x00000082


	//----- nvinfo : EIATTR_SW2861232_WAR
	.align		4
.L_508:
        /*0008*/ 	.byte	0x01, 0x35
	.zero		2


	//----- nvinfo : EIATTR_PARAM_CBANK
	.align		4
        /*000c*/ 	.byte	0x04, 0x0a
        /*000e*/ 	.short	(.L_510 - .L_509)
	.align		4
.L_509:
        /*0010*/ 	.word	index@(.nv.constant0._ZN5flash44flash_bwd_dq_dk_dv_loop_seqk_parallel_kernelI23Flash_bwd_kernel_traitsILi128ELi64ELi64ELi8ELi4ELi2ELi2ELb1ELb0EN7cutlass10bfloat16_tE19Flash_kernel_traitsILi128ELi64ELi64ELi8ES3_EELb0ELb0ELb0ELb0ELb0ELb0ELb1EEEvNS_16Flash_bwd_paramsE)
        /*0014*/ 	.short	0x0160
        /*0016*/ 	.short	0x0280


	//----- nvinfo : EIATTR_CBANK_PARAM_SIZE
	.align		4
.L_510:
        /*0018*/ 	.byte	0x03, 0x19
        /*001a*/ 	.short	0x0280


	//----- nvinfo : EIATTR_KPARAM_INFO
	.align		4
        /*001c*/ 	.byte	0x04, 0x17
        /*001e*/ 	.short	(.L_512 - .L_511)
.L_511:
        /*0020*/ 	.word	0x00000000
        /*0024*/ 	.short	0x0000
        /*0026*/ 	.short	0x0000
        /*0028*/ 	.byte	0x00, 0xf0, 0x01, 0x0a


	//----- nvinfo : EIATTR_MAXREG_COUNT
	.align		4
.L_512:
        /*002c*/ 	.byte	0x03, 0x1b
        /*002e*/ 	.short	0x00ff


	//----- nvinfo : EIATTR_NUM_BARRIERS
	.align		4
        /*0030*/ 	.byte	0x02, 0x4c
        /*0032*/ 	.byte	0x01
	.zero		1


	//----- nvinfo : EIATTR_ANNOTATIONS
	.align		4
        /*0034*/ 	.byte	0x04, 0x55
        /*0036*/ 	.short	(.L_514 - .L_513)


	//   ....[0]....
.L_513:
        /* <DEDUP_REMOVED lines=9> */


	//----- nvinfo : EIATTR_MERCURY_ISA_VERSION
	.align		4
.L_514:
        /*00b0*/ 	.byte	0x03, 0x5f
        /*00b2*/ 	.short	0x0000


	//----- nvinfo : EIATTR_EXIT_INSTR_OFFSETS
	.align		4
        /*00b4*/ 	.byte	0x04, 0x1c
        /*00b6*/ 	.short	(.L_516 - .L_515)


	//   ....[0]....
.L_515:
        /*00b8*/ 	.word	0x00000090


	//   ....[1]....
        /*00bc*/ 	.word	0x000072b0


	//----- nvinfo : EIATTR_CTAIDZ_USED
	.align		4
.L_516:
        /*00c0*/ 	.byte	0x01, 0x04
	.zero		2


	//----- nvinfo : EIATTR_CRS_STACK_SIZE
	.align		4
        /*00c4*/ 	.byte	0x04, 0x1e
        /*00c6*/ 	.short	(.L_518 - .L_517)
.L_517:
        /*00c8*/ 	.word	0x00000000
.L_518:


//--------------------- .nv.info._ZN5flash44flash_bwd_dq_dk_dv_loop_seqk_parallel_kernelI23Flash_bwd_kernel_traitsILi128ELi64ELi64ELi8ELi4ELi2ELi2ELb1ELb0EN7cutlass10bfloat16_tE19Flash_kernel_traitsILi128ELi64ELi64ELi8ES3_EELb1ELb0ELb1ELb0ELb0ELb0ELb0EEEvNS_16Flash_bwd_paramsE --------------------------
	.section	.nv.info._ZN5flash44flash_bwd_dq_dk_dv_loop_seqk_parallel_kernelI23Flash_bwd_kernel_traitsILi128ELi64ELi64ELi8ELi4ELi2ELi2ELb1ELb0EN7cutlass10bfloat16_tE19Flash_kernel_traitsILi128ELi64ELi64ELi8ES3_EELb1ELb0ELb1ELb0ELb0ELb0ELb0EEEvNS_16Flash_bwd_paramsE,"",@"SHT_CUDA_INFO"
	.sectionflags	@""
	.align	4


	//----- nvinfo : EIATTR_CUDA_API_VERSION
	.align		4
        /*0000*/ 	.byte	0x04, 0x37
        /*0002*/ 	.short	(.L_520 - .L_519)
.L_519:
        /*0004*/ 	.word	0x00000082


	//----- nvinfo : EIATTR_SW2861232_WAR
	.align		4
.L_520:
        /*0008*/ 	.byte	0x01, 0x35
	.zero		2


	//----- nvinfo : EIATTR_PARAM_CBANK
	.align		4
        /*000c*/ 	.byte	0x04, 0x0a
        /*000e*/ 	.short	(.L_522 - .L_521)
	.align		4
.L_521:
        /*0010*/ 	.word	index@(.nv.constant0._ZN5flash44flash_bwd_dq_dk_dv_loop_seqk_parallel_kernelI23Flash_bwd_kernel_traitsILi128ELi64ELi64ELi8ELi4ELi2ELi2ELb1ELb0EN7cutlass10bfloat16_tE19Flash_kernel_traitsILi128ELi64ELi64ELi8ES3_EELb1ELb0ELb1ELb0ELb0ELb0ELb0EEEvNS_16Flash_bwd_paramsE)
        /*0014*/ 	.short	0x0160
        /*0016*/ 	.short	0x0280


	//----- nvinfo : EIATTR_CBANK_PARAM_SIZE
	.align		4
.L_522:
        /*0018*/ 	.byte	0x03, 0x19
        /*001a*/ 	.short	0x0280


	//----- nvinfo : EIATTR_KPARAM_INFO
	.align		4
        /*001c*/ 	.byte	0x04, 0x17
        /*001e*/ 	.short	(.L_524 - .L_523)
.L_523:
        /*0020*/ 	.word	0x00000000
        /*0024*/ 	.short	0x0000
        /*0026*/ 	.short	0x0000
        /*0028*/ 	.byte	0x00, 0xf0, 0x01, 0x0a


	//----- nvinfo : EIATTR_MAXREG_COUNT
	.align		4
.L_524:
        /*002c*/ 	.byte	0x03, 0x1b
        /*002e*/ 	.short	0x00ff


	//----- nvinfo : EIATTR_NUM_BARRIERS
	.align		4
        /*0030*/ 	.byte	0x02, 0x4c
        /*0032*/ 	.byte	0x01
	.zero		1


	//----- nvinfo : EIATTR_MERCURY_ISA_VERSION
	.align		4
        /*0034*/ 	.byte	0x03, 0x5f
        /*0036*/ 	.short	0x0000


	//----- nvinfo : EIATTR_EXIT_INSTR_OFFSETS
	.align		4
        /*0038*/ 	.byte	0x04, 0x1c
        /*003a*/ 	.short	(.L_526 - .L_525)


	//   ....[0]....
.L_525:
        /*003c*/ 	.word	0x00000080


	//   ....[1]....
        /*0040*/ 	.word	0x000078c0


	//----- nvinfo : EIATTR_CTAIDZ_USED
	.align		4
.L_526:
        /*0044*/ 	.byte	0x01, 0x04
	.zero		2


	//----- nvinfo : EIATTR_CRS_STACK_SIZE
	.align		4
        /*0048*/ 	.byte	0x04, 0x1e
        /*004a*/ 	.short	(.L_528 - .L_527)
.L_527:
        /*004c*/ 	.word	0x00000000
.L_528:


//--------------------- .nv.info._ZN5flash44flash_bwd_dq_dk_dv_loop_seqk_parallel_kernelI23Flash_bwd_kernel_traitsILi128ELi64ELi64ELi8ELi4ELi2ELi2ELb1ELb0EN7cutlass10bfloat16_tE19Flash_kernel_traitsILi128ELi64ELi64ELi8ES3_EELb0ELb0ELb1ELb0ELb0ELb0ELb1EEEvNS_16Flash_bwd_paramsE --------------------------
	.section	.nv.info._ZN5flash44flash_bwd_dq_dk_dv_loop_seqk_parallel_kernelI23Flash_bwd_kernel_traitsILi128ELi64ELi64ELi8ELi4ELi2ELi2ELb1ELb0EN7cutlass10bfloat16_tE19Flash_kernel_traitsILi128ELi64ELi64ELi8ES3_EELb0ELb0ELb1ELb0ELb0ELb0ELb1EEEvNS_16Flash_bwd_paramsE,"",@"SHT_CUDA_INFO"
	.sectionflags	@""
	.align	4


	//----- nvinfo : EIATTR_CUDA_API_VERSION
	.align		4
        /*0000*/ 	.byte	0x04, 0x37
        /*0002*/ 	.short	(.L_530 - .L_529)
.L_529:
        /*0004*/ 	.word	0x00000082


	//----- nvinfo : EIATTR_SW2861232_WAR
	.align		4
.L_530:
        /*0008*/ 	.byte	0x01, 0x35
	.zero		2


	//----- nvinfo : EIATTR_PARAM_CBANK
	.align		4
        /*000c*/ 	.byte	0x04, 0x0a
        /*000e*/ 	.short	(.L_532 - .L_531)
	.align		4
.L_531:
        /*0010*/ 	.word	index@(.nv.constant0._ZN5flash44flash_bwd_dq_dk_dv_loop_seqk_parallel_kernelI23Flash_bwd_kernel_traitsILi128ELi64ELi64ELi8ELi4ELi2ELi2ELb1ELb0EN7cutlass10bfloat16_tE19Flash_kernel_traitsILi128ELi64ELi64ELi8ES3_EELb0ELb0ELb1ELb0ELb0ELb0ELb1EEEvNS_16Flash_bwd_paramsE)
        /*0014*/ 	.short	0x0160
        /*0016*/ 	.short	0x0280


	//----- nvinfo : EIATTR_CBANK_PARAM_SIZE
	.align		4
.L_532:
        /*0018*/ 	.byte	0x03, 0x19
        /*001a*/ 	.short	0x0280


	//----- nvinfo : EIATTR_KPARAM_INFO
	.align		4
        /*001c*/ 	.byte	0x04, 0x17
        /*001e*/ 	.short	(.L_534 - .L_533)
.L_533:
        /*0020*/ 	.word	0x00000000
        /*0024*/ 	.short	0x0000
        /*0026*/ 	.short	0x0000
        /*0028*/ 	.byte	0x00, 0xf0, 0x01, 0x0a


	//----- nvinfo : EIATTR_MAXREG_COUNT
	.align		4
.L_534:
        /*002c*/ 	.byte	0x03, 0x1b
        /*002e*/ 	.short	0x00ff


	//----- nvinfo : EIATTR_NUM_BARRIERS
	.align		4
        /*0030*/ 	.byte	0x02, 0x4c
        /*0032*/ 	.byte	0x01
	.zero		1


	//----- nvinfo : EIATTR_ANNOTATIONS
	.align		4
        /*0034*/ 	.byte	0x04, 0x55
        /*0036*/ 	.short	(.L_536 - .L_535)


	//   ....[0]....
.L_535:
        /* <DEDUP_REMOVED lines=8> */


	//----- nvinfo : EIATTR_MERCURY_ISA_VERSION
	.align		4
.L_536:
        /*00a0*/ 	.byte	0x03, 0x5f
        /*00a2*/ 	.short	0x0000


	//----- nvinfo : EIATTR_EXIT_INSTR_OFFSETS
	.align		4
        /*00a4*/ 	.byte	0x04, 0x1c
        /*00a6*/ 	.short	(.L_538 - .L_537)


	//   ....[0]....
.L_537:
        /*00a8*/ 	.word	0x00000090


	//   ....[1]....
        /*00ac*/ 	.word	0x00007690


	//----- nvinfo : EIATTR_CTAIDZ_USED
	.align		4
.L_538:
        /*00b0*/ 	.byte	0x01, 0x04
	.zero		2


	//----- nvinfo : EIATTR_CRS_STACK_SIZE
	.align		4
        /*00b4*/ 	.byte	0x04, 0x1e
        /*00b6*/ 	.short	(.L_540 - .L_539)
.L_539:
        /*00b8*/ 	.word	0x00000000
.L_540:


//--------------------- .nv.info._ZN5flash44flash_bwd_dq_dk_dv_loop_seqk_parallel_kernelI23Flash_bwd_kernel_traitsILi128ELi64ELi64ELi8ELi4ELi2ELi2ELb1ELb0EN7cutlass10bfloat16_tE19Flash_kernel_traitsILi128ELi64ELi64ELi8ES3_EELb1ELb0ELb0ELb0ELb1ELb1ELb0EEEvNS_16Flash_bwd_paramsE --------------------------
	.section	.nv.info._ZN5flash44flash_bwd_dq_dk_dv_loop_seqk_parallel_kernelI23Flash_bwd_kernel_traitsILi128ELi64ELi64ELi8ELi4ELi2ELi2ELb1ELb0EN7cutlass10bfloat16_tE19Flash_kernel_traitsILi128ELi64ELi64ELi8ES3_EELb1ELb0ELb0ELb0ELb1ELb1ELb0EEEvNS_16Flash_bwd_paramsE,"",@"SHT_CUDA_INFO"
	.sectionflags	@""
	.align	4


	//----- nvinfo : EIATTR_CUDA_API_VERSION
	.align		4
        /*0000*/ 	.byte	0x04, 0x37
        /*0002*/ 	.short	(.L_542 - .L_541)
.L_541:
        /*0004*/ 	.word	0x00000082


	//----- nvinfo : EIATTR_SW2861232_WAR
	.align		4
.L_542:
        /*0008*/ 	.byte	0x01, 0x35
	.zero		2


	//----- nvinfo : EIATTR_PARAM_CBANK
	.align		4
        /*000c*/ 	.byte	0x04, 0x0a
        /*000e*/ 	.short	(.L_544 - .L_543)
	.align		4
.L_543:
        /*0010*/ 	.word	index@(.nv.constant0._ZN5flash44flash_bwd_dq_dk_dv_loop_seqk_parallel_kernelI23Flash_bwd_kernel_traitsILi128ELi64ELi64ELi8ELi4ELi2ELi2ELb1ELb0EN7cutlass10bfloat16_tE19Flash_kernel_traitsILi128ELi64ELi64ELi8ES3_EELb1ELb0ELb0ELb0ELb1ELb1ELb0EEEvNS_16Flash_bwd_paramsE)
        /*0014*/ 	.short	0x0160
        /*0016*/ 	.short	0x0280


	//----- nvinfo : EIATTR_CBANK_PARAM_SIZE
	.align		4
.L_544:
        /*0018*/ 	.byte	0x03, 0x19
        /*001a*/ 	.short	0x0280


	//----- nvinfo : EIATTR_KPARAM_INFO
	.align		4
        /*001c*/ 	.byte	0x04, 0x17
        /*001e*/ 	.short	(.L_546 - .L_545)
.L_545:
        /*0020*/ 	.word	0x00000000
        /*0024*/ 	.short	0x0000
        /*0026*/ 	.short	0x0000
        /*0028*/ 	.byte	0x00, 0xf0, 0x01, 0x0a


	//----- nvinfo : EIATTR_MAXREG_COUNT
	.align		4
.L_546:
        /*002c*/ 	.byte	0x03, 0x1b
        /*002e*/ 	.short	0x00ff


	//----- nvinfo : EIATTR_NUM_BARRIERS
	.align		4
        /*0030*/ 	.byte	0x02, 0x4c
        /*0032*/ 	.byte	0x01
	.zero		1


	//----- nvinfo : EIATTR_ANNOTATIONS
	.align		4
        /*0034*/ 	.byte	0x04, 0x55
        /*0036*/ 	.short	(.L_548 - .L_547)


	//   ....[0]....
.L_547:
        /* <DEDUP_REMOVED lines=13> */


	//----- nvinfo : EIATTR_MERCURY_ISA_VERSION
	.align		4
.L_548:
        /*00f8*/ 	.byte	0x03, 0x5f
        /*00fa*/ 	.short	0x0000


	//----- nvinfo : EIATTR_EXIT_INSTR_OFFSETS
	.align		4
        /*00fc*/ 	.byte	0x04, 0x1c
        /*00fe*/ 	.short	(.L_550 - .L_549)


	//   ....[0]....
.L_549:
        /*0100*/ 	.word	0x00000090


	//   ....[1]....
        /*0104*/ 	.word	0x000057a0


	//----- nvinfo : EIATTR_CTAIDZ_USED
	.align		4
.L_550:
        /*0108*/ 	.byte	0x01, 0x04
	.zero		2


//--------------------- .nv.info._ZN5flash44flash_bwd_dq_dk_dv_loop_seqk_parallel_kernelI23Flash_bwd_kernel_traitsILi128ELi64ELi64ELi8ELi4ELi2ELi2ELb1ELb0EN7cutlass10bfloat16_tE19Flash_kernel_traitsILi128ELi64ELi64ELi8ES3_EELb0ELb0ELb0ELb0ELb1ELb1ELb1EEEvNS_16Flash_bwd_paramsE --------------------------
	.section	.nv.info._ZN5flash44flash_bwd_dq_dk_dv_loop_seqk_parallel_kernelI23Flash_bwd_kernel_traitsILi128ELi64ELi64ELi8ELi4ELi2ELi2ELb1ELb0EN7cutlass10bfloat16_tE19Flash_kernel_traitsILi128ELi64ELi64ELi8ES3_EELb0ELb0ELb0ELb0ELb1ELb1ELb1EEEvNS_16Flash_bwd_paramsE,"",@"SHT_CUDA_INFO"
	.sectionflags	@""
	.align	4


	//----- nvinfo : EIATTR_CUDA_API_VERSION
	.align		4
        /*0000*/ 	.byte	0x04, 0x37
        /*0002*/ 	.short	(.L_552 - .L_551)
.L_551:
        /*0004*/ 	.word	0x00000082


	//----- nvinfo : EIATTR_SW2861232_WAR
	.align		4
.L_552:
        /*0008*/ 	.byte	0x01, 0x35
	.zero		2


	//----- nvinfo : EIATTR_PARAM_CBANK
	.align		4
        /*000c*/ 	.byte	0x04, 0x0a
        /*000e*/ 	.short	(.L_554 - .L_553)
	.align		4
.L_553:
        /*0010*/ 	.word	index@(.nv.constant0._ZN5flash44flash_bwd_dq_dk_dv_loop_seqk_parallel_kernelI23Flash_bwd_kernel_traitsILi128ELi64ELi64ELi8ELi4ELi2ELi2ELb1ELb0EN7cutlass10bfloat16_tE19Flash_kernel_traitsILi128ELi64ELi64ELi8ES3_EELb0ELb0ELb0ELb0ELb1ELb1ELb1EEEvNS_16Flash_bwd_paramsE)
        /*0014*/ 	.short	0x0160
        /*0016*/ 	.short	0x0280


	//----- nvinfo : EIATTR_CBANK_PARAM_SIZE
	.align		4
.L_554:
        /*0018*/ 	.byte	0x03, 0x19
        /*001a*/ 	.short	0x0280


	//----- nvinfo : EIATTR_KPARAM_INFO
	.align		4
        /*001c*/ 	.byte	0x04, 0x17
        /*001e*/ 	.short	(.L_556 - .L_555)
.L_555:
        /*0020*/ 	.word	0x00000000
        /*0024*/ 	.short	0x0000
        /*0026*/ 	.short	0x0000
        /*0028*/ 	.byte	0x00, 0xf0, 0x01, 0x0a


	//----- nvinfo : EIATTR_MAXREG_COUNT
	.align		4
.L_556:
        /*002c*/ 	.byte	0x03, 0x1b
        /*002e*/ 	.short	0x00ff


	//----- nvinfo : EIATTR_NUM_BARRIERS
	.align		4
        /*0030*/ 	.byte	0x02, 0x4c
        /*0032*/ 	.byte	0x01
	.zero		1


	//----- nvinfo : EIATTR_ANNOTATIONS
	.align		4
        /*0034*/ 	.byte	0x04, 0x55
        /*0036*/ 	.short	(.L_558 - .L_557)


	//   ....[0]....
.L_557:
        /*0038*/ 	.word	0x00000001
        /*003c*/ 	.byte	0x20, 0x03, 0x00, 0x00, 0x01, 0x00, 0x00, 0x00, 0xf0, 0x05, 0x00, 0x00, 0x01, 0x00, 0x00, 0x00
        /*004c*/ 	.byte	0x90, 0x07, 0x00, 0x00, 0x01, 0x00, 0x00, 0x00, 0x40, 0x08, 0x00, 0x00, 0x01, 0x00, 0x00, 0x00
        /*005c*/ 	.byte	0x10, 0x11, 0x00, 0x00, 0x01, 0x00, 0x00, 0x00, 0x90, 0x12, 0x00, 0x00, 0x01, 0x00, 0x00, 0x00
        /*006c*/ 	.byte	0xe0, 0x12, 0x00, 0x00, 0x01, 0x00, 0x00, 0x00, 0x90, 0x13, 0x00, 0x00


	//----- nvinfo : EIATTR_MERCURY_ISA_VERSION
	.align		4
.L_558:
        /*0078*/ 	.byte	0x03, 0x5f
        /*007a*/ 	.short	0x0000


	//----- nvinfo : EIATTR_EXIT_INSTR_OFFSETS
	.align		4
        /*007c*/ 	.byte	0x04, 0x1c
        /*007e*/ 	.short	(.L_560 - .L_559)


	//   ....[0]....
.L_559:
        /*0080*/ 	.word	0x00000090


	//   ....[1]....
        /*0084*/ 	.word	0x00004f00


	//----- nvinfo : EIATTR_CTAIDZ_USED
	.align		4
.L_560:
        /*0088*/ 	.byte	0x01, 0x04
	.zero		2


//--------------------- .nv.info._ZN5flash44flash_bwd_dq_dk_dv_loop_seqk_parallel_kernelI23Flash_bwd_kernel_traitsILi128ELi64ELi64ELi8ELi4ELi2ELi2ELb1ELb0EN7cutlass10bfloat16_tE19Flash_kernel_traitsILi128ELi64ELi64ELi8ES3_EELb1ELb0ELb0ELb1ELb0ELb0ELb0EEEvNS_16Flash_bwd_paramsE --------------------------
	.section	.nv.info._ZN5flash44flash_bwd_dq_dk_dv_loop_seqk_parallel_kernelI23Flash_bwd_kernel_traitsILi128ELi64ELi64ELi8ELi4ELi2ELi2ELb1ELb0EN7cutlass10bfloat16_tE19Flash_kernel_traitsILi128ELi64ELi64ELi8ES3_EELb1ELb0ELb0ELb1ELb0ELb0ELb0EEEvNS_16Flash_bwd_paramsE,"",@"SHT_CUDA_INFO"
	.sectionflags	@""
	.align	4


	//----- nvinfo : EIATTR_CUDA_API_VERSION
	.align		4
        /*0000*/ 	.byte	0x04, 0x37
        /*0002*/ 	.short	(.L_562 - .L_561)
.L_561:
        /*0004*/ 	.word	0x00000082


	//----- nvinfo : EIATTR_SW2861232_WAR
	.align		4
.L_562:
        /*0008*/ 	.byte	0x01, 0x35
	.zero		2


	//----- nvinfo : EIATTR_PARAM_CBANK
	.align		4
        /*000c*/ 	.byte	0x04, 0x0a
        /*000e*/ 	.short	(.L_564 - .L_563)
	.align		4
.L_563:
        /*0010*/ 	.word	index@(.nv.constant0._ZN5flash44flash_bwd_dq_dk_dv_loop_seqk_parallel_kernelI23Flash_bwd_kernel_traitsILi128ELi64ELi64ELi8ELi4ELi2ELi2ELb1ELb0EN7cutlass10bfloat16_tE19Flash_kernel_traitsILi128ELi64ELi64ELi8ES3_EELb1ELb0ELb0ELb1ELb0ELb0ELb0EEEvNS_16Flash_bwd_paramsE)
        /*0014*/ 	.short	0x0160
        /*0016*/ 	.short	0x0280


	//----- nvinfo : EIATTR_CBANK_PARAM_SIZE
	.align		4
.L_564:
        /*0018*/ 	.byte	0x03, 0x19
        /*001a*/ 	.short	0x0280


	//----- nvinfo : EIATTR_KPARAM_INFO
	.align		4
        /*001c*/ 	.byte	0x04, 0x17
        /*001e*/ 	.short	(.L_566 - .L_565)
.L_565:
        /*0020*/ 	.word	0x00000000
        /*0024*/ 	.short	0x0000
        /*0026*/ 	.short	0x0000
        /*0028*/ 	.byte	0x00, 0xf0, 0x01, 0x0a


	//----- nvinfo : EIATTR_MAXREG_COUNT
	.align		4
.L_566:
        /*002c*/ 	.byte	0x03, 0x1b
        /*002e*/ 	.short	0x00ff


	//----- nvinfo : EIATTR_NUM_BARRIERS
	.align		4
        /*0030*/ 	.byte	0x02, 0x4c
        /*0032*/ 	.byte	0x01
	.zero		1


	//----- nvinfo : EIATTR_ANNOTATIONS
	.align		4
        /*0034*/ 	.byte	0x04, 0x55
        /*0036*/ 	.short	(.L_568 - .L_567)


	//   ....[0]....
.L_567:
        /* <DEDUP_REMOVED lines=22> */


	//----- nvinfo : EIATTR_MERCURY_ISA_VERSION
	.align		4
.L_568:
        /*0188*/ 	.byte	0x03, 0x5f
        /*018a*/ 	.short	0x0000


	//----- nvinfo : EIATTR_EXIT_INSTR_OFFSETS
	.align		4
        /*018c*/ 	.byte	0x04, 0x1c
        /*018e*/ 	.short	(.L_570 - .L_569)


	//   ....[0]....
.L_569:
        /*0190*/ 	.word	0x00000090


	//   ....[1]....
        /*0194*/ 	.word	0x000080a0


	//----- nvinfo : EIATTR_CTAIDZ_USED
	.align		4
.L_570:
        /*0198*/ 	.byte	0x01, 0x04
	.zero		2


	//----- nvinfo : EIATTR_CRS_STACK_SIZE
	.align		4
        /*019c*/ 	.byte	0x04, 0x1e
        /*019e*/ 	.short	(.L_572 - .L_571)
.L_571:
        /*01a0*/ 	.word	0x00000000
.L_572:


//--------------------- .nv.info._ZN5flash44flash_bwd_dq_dk_dv_loop_seqk_parallel_kernelI23Flash_bwd_kernel_traitsILi128ELi64ELi64ELi8ELi4ELi2ELi2ELb1ELb0EN7cutlass10bfloat16_tE19Flash_kernel_traitsILi128ELi64ELi64ELi8ES3_EELb0ELb0ELb0ELb1ELb0ELb0ELb1EEEvNS_16Flash_bwd_paramsE --------------------------
	.section	.nv.info._ZN5flash44flash_bwd_dq_dk_dv_loop_seqk_parallel_kernelI23Flash_bwd_kernel_traitsILi128ELi64ELi64ELi8ELi4ELi2ELi2ELb1ELb0EN7cutlass10bfloat16_tE19Flash_kernel_traitsILi128ELi64ELi64ELi8ES3_EELb0ELb0ELb0ELb1ELb0ELb0ELb1EEEvNS_16Flash_bwd_paramsE,"",@"SHT_CUDA_INFO"
	.sectionflags	@""
	.align	4


	//----- nvinfo : EIATTR_CUDA_API_VERSION
	.align		4
        /*0000*/ 	.byte	0x04, 0x37
        /*0002*/ 	.short	(.L_574 - .L_573)
.L_573:
        /*0004*/ 	.word	0x00000082


	//----- nvinfo : EIATTR_SW2861232_WAR
	.align		4
.L_574:
        /*0008*/ 	.byte	0x01, 0x35
	.zero		2


	//----- nvinfo : EIATTR_PARAM_CBANK
	.align		4
        /*000c*/ 	.byte	0x04, 0x0a
        /*000e*/ 	.short	(.L_576 - .L_575)
	.align		4
.L_575:
        /*0010*/ 	.word	index@(.nv.constant0._ZN5flash44flash_bwd_dq_dk_dv_loop_seqk_parallel_kernelI23Flash_bwd_kernel_traitsILi128ELi64ELi64ELi8ELi4ELi2ELi2ELb1ELb0EN7cutlass10bfloat16_tE19Flash_kernel_traitsILi128ELi64ELi64ELi8ES3_EELb0ELb0ELb0ELb1ELb0ELb0ELb1EEEvNS_16Flash_bwd_paramsE)
        /*0014*/ 	.short	0x0160
        /*0016*/ 	.short	0x0280


	//----- nvinfo : EIATTR_CBANK_PARAM_SIZE
	.align		4
.L_576:
        /*0018*/ 	.byte	0x03, 0x19
        /*001a*/ 	.short	0x0280


	//----- nvinfo : EIATTR_KPARAM_INFO
	.align		4
        /*001c*/ 	.byte	0x04, 0x17
        /*001e*/ 	.short	(.L_578 - .L_577)
.L_577:
        /*0020*/ 	.word	0x00000000
        /*0024*/ 	.short	0x0000
        /*0026*/ 	.short	0x0000
        /*0028*/ 	.byte	0x00, 0xf0, 0x01, 0x0a


	//----- nvinfo : EIATTR_MAXREG_COUNT
	.align		4
.L_578:
        /*002c*/ 	.byte	0x03, 0x1b
        /*002e*/ 	.short	0x00ff


	//----- nvinfo : EIATTR_NUM_BARRIERS
	.align		4
        /*0030*/ 	.byte	0x02, 0x4c
        /*0032*/ 	.byte	0x01
	.zero		1


	//----- nvinfo : EIATTR_ANNOTATIONS
	.align		4
        /*0034*/ 	.byte	0x04, 0x55
        /*0036*/ 	.short	(.L_580 - .L_579)


	//   ....[0]....
.L_579:
        /* <DEDUP_REMOVED lines=17> */


	//----- nvinfo : EIATTR_MERCURY_ISA_VERSION
	.align		4
.L_580:
        /*0130*/ 	.byte	0x03, 0x5f
        /*0132*/ 	.short	0x0000


	//----- nvinfo : EIATTR_EXIT_INSTR_OFFSETS
	.align		4
        /*0134*/ 	.byte	0x04, 0x1c
        /*0136*/ 	.short	(.L_582 - .L_581)


	//   ....[0]....
.L_581:
        /*0138*/ 	.word	0x00000090


	//   ....[1]....
        /*013c*/ 	.word	0x00007930


	//----- nvinfo : EIATTR_CTAIDZ_USED
	.align		4
.L_582:
        /*0140*/ 	.byte	0x01, 0x04
	.zero		2


	//----- nvinfo : EIATTR_CRS_STACK_SIZE
	.align		4
        /*0144*/ 	.byte	0x04, 0x1e
        /*0146*/ 	.short	(.L_584 - .L_583)
.L_583:
        /*0148*/ 	.word	0x00000000
.L_584:


//--------------------- .nv.info._ZN5flash44flash_bwd_dq_dk_dv_loop_seqk_parallel_kernelI23Flash_bwd_kernel_traitsILi128ELi64ELi64ELi8ELi4ELi2ELi2ELb1ELb0EN7cutlass10bfloat16_tE19Flash_kernel_traitsILi128ELi64ELi64ELi8ES3_EELb1ELb0ELb1ELb0ELb0ELb1ELb0EEEvNS_16Flash_bwd_paramsE --------------------------
	.section	.nv.info._ZN5flash44flash_bwd_dq_dk_dv_loop_seqk_parallel_kernelI23Flash_bwd_kernel_traitsILi128ELi64ELi64ELi8ELi4ELi2ELi2ELb1ELb0EN7cutlass10bfloat16_tE19Flash_kernel_traitsILi128ELi64ELi64ELi8ES3_EELb1ELb0ELb1ELb0ELb0ELb1ELb0EEEvNS_16Flash_bwd_paramsE,"",@"SHT_CUDA_INFO"
	.sectionflags	@""
	.align	4


	//----- nvinfo : EIATTR_CUDA_API_VERSION
	.align		4
        /*0000*/ 	.byte	0x04, 0x37
        /*0002*/ 	.short	(.L_586 - .L_585)
.L_585:
        /*0004*/ 	.word	0x00000082


	//----- nvinfo : EIATTR_SW2861232_WAR
	.align		4
.L_586:
        /*0008*/ 	.byte	0x01, 0x35
	.zero		2


	//----- nvinfo : EIATTR_PARAM_CBANK
	.align		4
        /*000c*/ 	.byte	0x04, 0x0a
        /*000e*/ 	.short	(.L_588 - .L_587)
	.align		4
.L_587:
        /*0010*/ 	.word	index@(.nv.constant0._ZN5flash44flash_bwd_dq_dk_dv_loop_seqk_parallel_kernelI23Flash_bwd_kernel_traitsILi128ELi64ELi64ELi8ELi4ELi2ELi2ELb1ELb0EN7cutlass10bfloat16_tE19Flash_kernel_traitsILi128ELi64ELi64ELi8ES3_EELb1ELb0ELb1ELb0ELb0ELb1ELb0EEEvNS_16Flash_bwd_paramsE)
        /*0014*/ 	.short	0x0160
        /*0016*/ 	.short	0x0280


	//----- nvinfo : EIATTR_CBANK_PARAM_SIZE
	.align		4
.L_588:
        /*0018*/ 	.byte	0x03, 0x19
        /*001a*/ 	.short	0x0280


	//----- nvinfo : EIATTR_KPARAM_INFO
	.align		4
        /*001c*/ 	.byte	0x04, 0x17
        /*001e*/ 	.short	(.L_590 - .L_589)
.L_589:
        /*0020*/ 	.word	0x00000000
        /*0024*/ 	.short	0x0000
        /*0026*/ 	.short	0x0000
        /*0028*/ 	.byte	0x00, 0xf0, 0x01, 0x0a


	//----- nvinfo : EIATTR_MAXREG_COUNT
	.align		4
.L_590:
        /*002c*/ 	.byte	0x03, 0x1b
        /*002e*/ 	.short	0x00ff


	//----- nvinfo : EIATTR_NUM_BARRIERS
	.align		4
        /*0030*/ 	.byte	0x02, 0x4c
        /*0032*/ 	.byte	0x01
	.zero		1


	//----- nvinfo : EIATTR_ANNOTATIONS
	.align		4
        /*0034*/ 	.byte	0x04, 0x55
        /*0036*/ 	.short	(.L_592 - .L_591)


	//   ....[0]....
.L_591:
        /*0038*/ 	.word	0x00000001
        /*003c*/ 	.byte	0x20, 0x05, 0x00, 0x00, 0x01, 0x00, 0x00, 0x00, 0xb0, 0x05, 0x00, 0x00, 0x01, 0x00, 0x00, 0x00
        /*004c*/ 	.byte	0xd0, 0x1e, 0x00, 0x00, 0x01, 0x00, 0x00, 0x00, 0x70, 0x25, 0x00, 0x00


	//----- nvinfo : EIATTR_MERCURY_ISA_VERSION
	.align		4
.L_592:
        /*0058*/ 	.byte	0x03, 0x5f
        /*005a*/ 	.short	0x0000


	//----- nvinfo : EIATTR_EXIT_INSTR_OFFSETS
	.align		4
        /*005c*/ 	.byte	0x04, 0x1c
        /*005e*/ 	.short	(.L_594 - .L_593)


	//   ....[0]....
.L_593:
        /*0060*/ 	.word	0x00000090


	//   ....[1]....
        /*0064*/ 	.word	0x00006c60


	//----- nvinfo : EIATTR_CTAIDZ_USED
	.align		4
.L_594:
        /*0068*/ 	.byte	0x01, 0x04
	.zero		2


	//----- nvinfo : EIATTR_CRS_STACK_SIZE
	.align		4
        /*006c*/ 	.byte	0x04, 0x1e
        /*006e*/ 	.short	(.L_596 - .L_595)
.L_595:
        /*0070*/ 	.word	0x00000000
.L_596:


//--------------------- .nv.info._ZN5flash44flash_bwd_dq_dk_dv_loop_seqk_parallel_kernelI23Flash_bwd_kernel_traitsILi128ELi64ELi64ELi8ELi4ELi2ELi2ELb1ELb0EN7cutlass10bfloat16_tE19Flash_kernel_traitsILi128ELi64ELi64ELi8ES3_EELb0ELb0ELb1ELb0ELb0ELb1ELb1EEEvNS_16Flash_bwd_paramsE --------------------------
	.section	.nv.info._ZN5flash44flash_bwd_dq_dk_dv_loop_seqk_parallel_kernelI23Flash_bwd_kernel_traitsILi128ELi64ELi64ELi8ELi4ELi2ELi2ELb1ELb0EN7cutlass10bfloat16_tE19Flash_kernel_traitsILi128ELi64ELi64ELi8ES3_EELb0ELb0ELb1ELb0ELb0ELb1ELb1EEEvNS_16Flash_bwd_paramsE,"",@"SHT_CUDA_INFO"
	.sectionflags	@""
	.align	4


	//----- nvinfo : EIATTR_CUDA_API_VERSION
	.align		4
        /*0000*/ 	.byte	0x04, 0x37
        /*0002*/ 	.short	(.L_598 - .L_597)
.L_597:
        /*0004*/ 	.word	0x00000082


	//----- nvinfo : EIATTR_SW2861232_WAR
	.align		4
.L_598:
        /*0008*/ 	.byte	0x01, 0x35
	.zero		2


	//----- nvinfo : EIATTR_PARAM_CBANK
	.align		4
        /*000c*/ 	.byte	0x04, 0x0a
        /*000e*/ 	.short	(.L_600 - .L_599)
	.align		4
.L_599:
        /*0010*/ 	.word	index@(.nv.constant0._ZN5flash44flash_bwd_dq_dk_dv_loop_seqk_parallel_kernelI23Flash_bwd_kernel_traitsILi128ELi64ELi64ELi8ELi4ELi2ELi2ELb1ELb0EN7cutlass10bfloat16_tE19Flash_kernel_traitsILi128ELi64ELi64ELi8ES3_EELb0ELb0ELb1ELb0ELb0ELb1ELb1EEEvNS_16Flash_bwd_paramsE)
        /*0014*/ 	.short	0x0160
        /*0016*/ 	.short	0x0280


	//----- nvinfo : EIATTR_CBANK_PARAM_SIZE
	.align		4
.L_600:
        /*0018*/ 	.byte	0x03, 0x19
        /*001a*/ 	.short	0x0280


	//----- nvinfo : EIATTR_KPARAM_INFO
	.align		4
        /*001c*/ 	.byte	0x04, 0x17
        /*001e*/ 	.short	(.L_602 - .L_601)
.L_601:
        /*0020*/ 	.word	0x00000000
        /*0024*/ 	.short	0x0000
        /*0026*/ 	.short	0x0000
        /*0028*/ 	.byte	0x00, 0xf0, 0x01, 0x0a


	//----- nvinfo : EIATTR_MAXREG_COUNT
	.align		4
.L_602:
        /*002c*/ 	.byte	0x03, 0x1b
        /*002e*/ 	.short	0x00ff


	//----- nvinfo : EIATTR_NUM_BARRIERS
	.align		4
        /*0030*/ 	.byte	0x02, 0x4c
        /*0032*/ 	.byte	0x01
	.zero		1


	//----- nvinfo : EIATTR_ANNOTATIONS
	.align		4
        /*0034*/ 	.byte	0x04, 0x55
        /*0036*/ 	.short	(.L_604 - .L_603)


	//   ....[0]....
.L_603:
        /* <DEDUP_REMOVED lines=10> */


	//----- nvinfo : EIATTR_MERCURY_ISA_VERSION
	.align		4
.L_604:
        /*00c0*/ 	.byte	0x03, 0x5f
        /*00c2*/ 	.short	0x0000


	//----- nvinfo : EIATTR_EXIT_INSTR_OFFSETS
	.align		4
        /*00c4*/ 	.byte	0x04, 0x1c
        /*00c6*/ 	.short	(.L_606 - .L_605)


	//   ....[0]....
.L_605:
        /*00c8*/ 	.word	0x00000090


	//   ....[1]....
        /*00cc*/ 	.word	0x000069c0


	//----- nvinfo : EIATTR_CTAIDZ_USED
	.align		4
.L_606:
        /*00d0*/ 	.byte	0x01, 0x04
	.zero		2


	//----- nvinfo : EIATTR_CRS_STACK_SIZE
	.align		4
        /*00d4*/ 	.byte	0x04, 0x1e
        /*00d6*/ 	.short	(.L_608 - .L_607)
.L_607:
        /*00d8*/ 	.word	0x00000000
.L_608:


//--------------------- .nv.info._ZN5flash44flash_bwd_dq_dk_dv_loop_seqk_parallel_kernelI23Flash_bwd_kernel_traitsILi128ELi64ELi64ELi8ELi4ELi2ELi2ELb1ELb0EN7cutlass10bfloat16_tE19Flash_kernel_traitsILi128ELi64ELi64ELi8ES3_EELb1ELb0ELb1ELb1ELb0ELb0ELb0EEEvNS_16Flash_bwd_paramsE --------------------------
	.section	.nv.info._ZN5flash44flash_bwd_dq_dk_dv_loop_seqk_parallel_kernelI23Flash_bwd_kernel_traitsILi128ELi64ELi64ELi8ELi4ELi2ELi2ELb1ELb0EN7cutlass10bfloat16_tE19Flash_kernel_traitsILi128ELi64ELi64ELi8ES3_EELb1ELb0ELb1ELb1ELb0ELb0ELb0EEEvNS_16Flash_bwd_paramsE,"",@"SHT_CUDA_INFO"
	.sectionflags	@""
	.align	4


	//----- nvinfo : EIATTR_CUDA_API_VERSION
	.align		4
        /*0000*/ 	.byte	0x04, 0x37
        /*0002*/ 	.short	(.L_610 - .L_609)
.L_609:
        /*0004*/ 	.word	0x00000082


	//----- nvinfo : EIATTR_SW2861232_WAR
	.align		4
.L_610:
        /*0008*/ 	.byte	0x01, 0x35
	.zero		2


	//----- nvinfo : EIATTR_PARAM_CBANK
	.align		4
        /*000c*/ 	.byte	0x04, 0x0a
        /*000e*/ 	.short	(.L_612 - .L_611)
	.align		4
.L_611:
        /*0010*/ 	.word	index@(.nv.constant0._ZN5flash44flash_bwd_dq_dk_dv_loop_seqk_parallel_kernelI23Flash_bwd_kernel_traitsILi128ELi64ELi64ELi8ELi4ELi2ELi2ELb1ELb0EN7cutlass10bfloat16_tE19Flash_kernel_traitsILi128ELi64ELi64ELi8ES3_EELb1ELb0ELb1ELb1ELb0ELb0ELb0EEEvNS_16Flash_bwd_paramsE)
        /*0014*/ 	.short	0x0160
        /*0016*/ 	.short	0x0280


	//----- nvinfo : EIATTR_CBANK_PARAM_SIZE
	.align		4
.L_612:
        /*0018*/ 	.byte	0x03, 0x19
        /*001a*/ 	.short	0x0280


	//----- nvinfo : EIATTR_KPARAM_INFO
	.align		4
        /*001c*/ 	.byte	0x04, 0x17
        /*001e*/ 	.short	(.L_614 - .L_613)
.L_613:
        /*0020*/ 	.word	0x00000000
        /*0024*/ 	.short	0x0000
        /*0026*/ 	.short	0x0000
        /*0028*/ 	.byte	0x00, 0xf0, 0x01, 0x0a


	//----- nvinfo : EIATTR_MAXREG_COUNT
	.align		4
.L_614:
        /*002c*/ 	.byte	0x03, 0x1b
        /*002e*/ 	.short	0x00ff


	//----- nvinfo : EIATTR_NUM_BARRIERS
	.align		4
        /*0030*/ 	.byte	0x02, 0x4c
        /*0032*/ 	.byte	0x01
	.zero		1


	//----- nvinfo : EIATTR_ANNOTATIONS
	.align		4
        /*0034*/ 	.byte	0x04, 0x55
        /*0036*/ 	.short	(.L_616 - .L_615)


	//   ....[0]....
.L_615:
        /*0038*/ 	.word	0x00000001
        /*003c*/ 	.byte	0x90, 0x03, 0x00, 0x00, 0x01, 0x00, 0x00, 0x00, 0x50, 0x05, 0x00, 0x00, 0x01, 0x00, 0x00, 0x00
        /*004c*/ 	.byte	0x30, 0x0a, 0x00, 0x00, 0x01, 0x00, 0x00, 0x00, 0xa0, 0x1f, 0x00, 0x00, 0x01, 0x00, 0x00, 0x00
        /*005c*/ 	.byte	0x20, 0x45, 0x00, 0x00, 0x01, 0x00, 0x00, 0x00, 0xd0, 0x6d, 0x00, 0x00, 0x01, 0x00, 0x00, 0x00
        /*006c*/ 	.byte	0x00, 0x78, 0x00, 0x00


	//----- nvinfo : EIATTR_MERCURY_ISA_VERSION
	.align		4
.L_616:
        /*0070*/ 	.byte	0x03, 0x5f
        /*0072*/ 	.short	0x0000


	//----- nvinfo : EIATTR_EXIT_INSTR_OFFSETS
	.align		4
        /*0074*/ 	.byte	0x04, 0x1c
        /*0076*/ 	.short	(.L_618 - .L_617)


	//   ....[0]....
.L_617:
        /*0078*/ 	.word	0x00000090


	//   ....[1]....
        /*007c*/ 	.word	0x00007f30


	//----- nvinfo : EIATTR_CTAIDZ_USED
	.align		4
.L_618:
        /*0080*/ 	.byte	0x01, 0x04
	.zero		2


	//----- nvinfo : EIATTR_CRS_STACK_SIZE
	.align		4
        /*0084*/ 	.byte	0x04, 0x1e
        /*0086*/ 	.short	(.L_620 - .L_619)
.L_619:
        /*0088*/ 	.word	0x00000000
.L_620:


//--------------------- .nv.info._ZN5flash44flash_bwd_dq_dk_dv_loop_seqk_parallel_kernelI23Flash_bwd_kernel_traitsILi128ELi64ELi64ELi8ELi4ELi2ELi2ELb1ELb0EN7cutlass10bfloat16_tE19Flash_kernel_traitsILi128ELi64ELi64ELi8ES3_EELb0ELb0ELb1ELb1ELb0ELb0ELb1EEEvNS_16Flash_bwd_paramsE --------------------------
	.section	.nv.info._ZN5flash44flash_bwd_dq_dk_dv_loop_seqk_parallel_kernelI23Flash_bwd_kernel_traitsILi128ELi64ELi64ELi8ELi4ELi2ELi2ELb1ELb0EN7cutlass10bfloat16_tE19Flash_kernel_traitsILi128ELi64ELi64ELi8ES3_EELb0ELb0ELb1ELb1ELb0ELb0ELb1EEEvNS_16Flash_bwd_paramsE,"",@"SHT_CUDA_INFO"
	.sectionflags	@""
	.align	4


	//----- nvinfo : EIATTR_CUDA_API_VERSION
	.align		4
        /*0000*/ 	.byte	0x04, 0x37
        /*0002*/ 	.short	(.L_622 - .L_621)
.L_621:
        /*0004*/ 	.word	0x00000082


	//----- nvinfo : EIATTR_SW2861232_WAR
	.align		4
.L_622:
        /*0008*/ 	.byte	0x01, 0x35
	.zero		2


	//----- nvinfo : EIATTR_PARAM_CBANK
	.align		4
        /*000c*/ 	.byte	0x04, 0x0a
        /*000e*/ 	.short	(.L_624 - .L_623)
	.align		4
.L_623:
        /*0010*/ 	.word	index@(.nv.constant0._ZN5flash44flash_bwd_dq_dk_dv_loop_seqk_parallel_kernelI23Flash_bwd_kernel_traitsILi128ELi64ELi64ELi8ELi4ELi2ELi2ELb1ELb0EN7cutlass10bfloat16_tE19Flash_kernel_traitsILi128ELi64ELi64ELi8ES3_EELb0ELb0ELb1ELb1ELb0ELb0ELb1EEEvNS_16Flash_bwd_paramsE)
        /*0014*/ 	.short	0x0160
        /*0016*/ 	.short	0x0280


	//----- nvinfo : EIATTR_CBANK_PARAM_SIZE
	.align		4
.L_624:
        /*0018*/ 	.byte	0x03, 0x19
        /*001a*/ 	.short	0x0280


	//----- nvinfo : EIATTR_KPARAM_INFO
	.align		4
        /*001c*/ 	.byte	0x04, 0x17
        /*001e*/ 	.short	(.L_626 - .L_625)
.L_625:
        /*0020*/ 	.word	0x00000000
        /*0024*/ 	.short	0x0000
        /*0026*/ 	.short	0x0000
        /*0028*/ 	.byte	0x00, 0xf0, 0x01, 0x0a


	//----- nvinfo : EIATTR_MAXREG_COUNT
	.align		4
.L_626:
        /*002c*/ 	.byte	0x03, 0x1b
        /*002e*/ 	.short	0x00ff


	//----- nvinfo : EIATTR_NUM_BARRIERS
	.align		4
        /*0030*/ 	.byte	0x02, 0x4c
        /*0032*/ 	.byte	0x01
	.zero		1


	//----- nvinfo : EIATTR_ANNOTATIONS
	.align		4
        /*0034*/ 	.byte	0x04, 0x55
        /*0036*/ 	.short	(.L_628 - .L_627)


	//   ....[0]....
.L_627:
        /*0038*/ 	.word	0x00000001
        /*003c*/ 	.byte	0x60, 0x05, 0x00, 0x00, 0x01, 0x00, 0x00, 0x00, 0x30, 0x06, 0x00, 0x00, 0x01, 0x00, 0x00, 0x00
        /*004c*/ 	.byte	0xd0, 0x06, 0x00, 0x00, 0x01, 0x00, 0x00, 0x00, 0x50, 0x08, 0x00, 0x00, 0x01, 0x00, 0x00, 0x00
        /*005c*/ 	.byte	0xa0, 0x08, 0x00, 0x00, 0x01, 0x00, 0x00, 0x00, 0xa0, 0x0a, 0x00, 0x00, 0x01, 0x00, 0x00, 0x00
        /*006c*/ 	.byte	0xd0, 0x27, 0x00, 0x00, 0x01, 0x00, 0x00, 0x00, 0xa0, 0x2c, 0x00, 0x00, 0x01, 0x00, 0x00, 0x00
        /*007c*/ 	.byte	0xb0, 0x31, 0x00, 0x00, 0x01, 0x00, 0x00, 0x00, 0xb0, 0x45, 0x00, 0x00, 0x01, 0x00, 0x00, 0x00
        /*008c*/ 	.byte	0xf0, 0x45, 0x00, 0x00, 0x01, 0x00, 0x00, 0x00, 0x50, 0x6c, 0x00, 0x00, 0x01, 0x00, 0x00, 0x00
        /*009c*/ 	.byte	0x60, 0x6c, 0x00, 0x00, 0x01, 0x00, 0x00, 0x00, 0x70, 0x6c, 0x00, 0x00


	//----- nvinfo : EIATTR_MERCURY_ISA_VERSION
	.align		4
.L_628:
        /*00a8*/ 	.byte	0x03, 0x5f
        /*00aa*/ 	.short	0x0000


	//----- nvinfo : EIATTR_EXIT_INSTR_OFFSETS
	.align		4
        /*00ac*/ 	.byte	0x04, 0x1c
        /*00ae*/ 	.short	(.L_630 - .L_629)


	//   ....[0]....
.L_629:
        /*00b0*/ 	.word	0x00000090


	//   ....[1]....
        /*00b4*/ 	.word	0x00007b40


	//----- nvinfo : EIATTR_CTAIDZ_USED
	.align		4
.L_630:
        /*00b8*/ 	.byte	0x01, 0x04
	.zero		2


	//----- nvinfo : EIATTR_CRS_STACK_SIZE
	.align		4
        /*00bc*/ 	.byte	0x04, 0x1e
        /*00be*/ 	.short	(.L_632 - .L_631)
.L_631:
        /*00c0*/ 	.word	0x00000000
.L_632:


//--------------------- .nv.info._ZN5flash25flash_bwd_dot_do_o_kernelILb0E23Flash_bwd_kernel_traitsILi128ELi64ELi64ELi8ELi4ELi2ELi2ELb1ELb0EN7cutlass10bfloat16_tE19Flash_kernel_traitsILi128ELi64ELi64ELi8ES3_EEEEvNS_16Flash_bwd_paramsE --------------------------
	.section	.nv.info._ZN5flash25flash_bwd_dot_do_o_kernelILb0E23Flash_bwd_kernel_traitsILi128ELi64ELi64ELi8ELi4ELi2ELi2ELb1ELb0EN7cutlass10bfloat16_tE19Flash_kernel_traitsILi128ELi64ELi64ELi8ES3_EEEEvNS_16Flash_bwd_paramsE,"",@"SHT_CUDA_INFO"
	.sectionflags	@""
	.align	4


	//----- nvinfo : EIATTR_CUDA_API_VERSION
	.align		4
        /*0000*/ 	.byte	0x04, 0x37
        /*0002*/ 	.short	(.L_634 - .L_633)
.L_633:
        /*0004*/ 	.word	0x00000082


	//----- nvinfo : EIATTR_SW2861232_WAR
	.align		4
.L_634:
        /*0008*/ 	.byte	0x01, 0x35
	.zero		2


	//----- nvinfo : EIATTR_PARAM_CBANK
	.align		4
        /*000c*/ 	.byte	0x04, 0x0a
        /*000e*/ 	.short	(.L_636 - .L_635)
	.align		4
.L_635:
        /*0010*/ 	.word	index@(.nv.constant0._ZN5flash25flash_bwd_dot_do_o_kernelILb0E23Flash_bwd_kernel_traitsILi128ELi64ELi64ELi8ELi4ELi2ELi2ELb1ELb0EN7cutlass10bfloat16_tE19Flash_kernel_traitsILi128ELi64ELi64ELi8ES3_EEEEvNS_16Flash_bwd_paramsE)
        /*0014*/ 	.short	0x0160
        /*0016*/ 	.short	0x0280


	//----- nvinfo : EIATTR_CBANK_PARAM_SIZE
	.align		4
.L_636:
        /*0018*/ 	.byte	0x03, 0x19
        /*001a*/ 	.short	0x0280


	//----- nvinfo : EIATTR_KPARAM_INFO
	.align		4
        /*001c*/ 	.byte	0x04, 0x17
        /*001e*/ 	.short	(.L_638 - .L_637)
.L_637:
        /*0020*/ 	.word	0x00000000
        /*0024*/ 	.short	0x0000
        /*0026*/ 	.short	0x0000
        /*0028*/ 	.byte	0x00, 0xf0, 0x01, 0x0a


	//----- nvinfo : EIATTR_MAXREG_COUNT
	.align		4
.L_638:
        /*002c*/ 	.byte	0x03, 0x1b
        /*002e*/ 	.short	0x00ff


	//----- nvinfo : EIATTR_MERCURY_ISA_VERSION
	.align		4
        /*0030*/ 	.byte	0x03, 0x5f
        /*0032*/ 	.short	0x0000


	//----- nvinfo : EIATTR_COOP_GROUP_MASK_REGIDS
	.align		4
        /*0034*/ 	.byte	0x04, 0x29
        /*0036*/ 	.short	(.L_640 - .L_639)


	//   ....[0]....
.L_639:
        /*0038*/ 	.word	0xffffffff


	//   ....[1]....
        /*003c*/ 	.word	0xffffffff


	//   ....[2]....
        /*0040*/ 	.word	0xffffffff


	//   ....[3]....
        /*0044*/ 	.word	0xffffffff


	//   ....[4]....
        /*0048*/ 	.word	0xffffffff


	//   ....[5]....
        /*004c*/ 	.word	0xffffffff


	//----- nvinfo : EIATTR_COOP_GROUP_INSTR_OFFSETS
	.align		4
.L_640:
        /*0050*/ 	.byte	0x04, 0x28
        /*0052*/ 	.short	(.L_642 - .L_641)


	//   ....[0]....
.L_641:
        /*0054*/ 	.word	0x00001030


	//   ....[1]....
        /*0058*/ 	.word	0x00001050


	//   ....[2]....
        /*005c*/ 	.word	0x00001070


	//   ....[3]....
        /*0060*/ 	.word	0x00001090


	//   ....[4]....
        /*0064*/ 	.word	0x000010d0


	//   ....[5]....
        /*0068*/ 	.word	0x00001110


	//----- nvinfo : EIATTR_EXIT_INSTR_OFFSETS
	.align		4
.L_642:
        /*006c*/ 	.byte	0x04, 0x1c
        /*006e*/ 	.short	(.L_644 - .L_643)


	//   ....[0]....
.L_643:
        /*0070*/ 	.word	0x00000120


	//   ....[1]....
        /*0074*/ 	.word	0x00001170


	//   ....[2]....
        /*0078*/ 	.word	0x000011a0


	//----- nvinfo : EIATTR_CTAIDZ_USED
	.align		4
.L_644:
        /*007c*/ 	.byte	0x01, 0x04
	.zero		2


	//----- nvinfo : EIATTR_CRS_STACK_SIZE
	.align		4
        /*0080*/ 	.byte	0x04, 0x1e
        /*0082*/ 	.short	(.L_646 - .L_645)
.L_645:
        /*0084*/ 	.word	0x00000000
.L_646:


//--------------------- .nv.info._ZN5flash25flash_bwd_dot_do_o_kernelILb1E23Flash_bwd_kernel_traitsILi128ELi64ELi64ELi8ELi4ELi2ELi2ELb1ELb0EN7cutlass10bfloat16_tE19Flash_kernel_traitsILi128ELi64ELi64ELi8ES3_EEEEvNS_16Flash_bwd_paramsE --------------------------
	.section	.nv.info._ZN5flash25flash_bwd_dot_do_o_kernelILb1E23Flash_bwd_kernel_traitsILi128ELi64ELi64ELi8ELi4ELi2ELi2ELb1ELb0EN7cutlass10bfloat16_tE19Flash_kernel_traitsILi128ELi64ELi64ELi8ES3_EEEEvNS_16Flash_bwd_paramsE,"",@"SHT_CUDA_INFO"
	.sectionflags	@""
	.align	4


	//----- nvinfo : EIATTR_CUDA_API_VERSION
	.align		4
        /*0000*/ 	.byte	0x04, 0x37
        /*0002*/ 	.short	(.L_648 - .L_647)
.L_647:
        /*0004*/ 	.word	0x00000082


	//----- nvinfo : EIATTR_SW2861232_WAR
	.align		4
.L_648:
        /*0008*/ 	.byte	0x01, 0x35
	.zero		2


	//----- nvinfo : EIATTR_PARAM_CBANK
	.align		4
        /*000c*/ 	.byte	0x04, 0x0a
        /*000e*/ 	.short	(.L_650 - .L_649)
	.align		4
.L_649:
        /*0010*/ 	.word	index@(.nv.constant0._ZN5flash25flash_bwd_dot_do_o_kernelILb1E23Flash_bwd_kernel_traitsILi128ELi64ELi64ELi8ELi4ELi2ELi2ELb1ELb0EN7cutlass10bfloat16_tE19Flash_kernel_traitsILi128ELi64ELi64ELi8ES3_EEEEvNS_16Flash_bwd_paramsE)
        /*0014*/ 	.short	0x0160
        /*0016*/ 	.short	0x0280


	//----- nvinfo : EIATTR_CBANK_PARAM_SIZE
	.align		4
.L_650:
        /*0018*/ 	.byte	0x03, 0x19
        /*001a*/ 	.short	0x0280


	//----- nvinfo : EIATTR_KPARAM_INFO
	.align		4
        /*001c*/ 	.byte	0x04, 0x17
        /*001e*/ 	.short	(.L_652 - .L_651)
.L_651:
        /*0020*/ 	.word	0x00000000
        /*0024*/ 	.short	0x0000
        /*0026*/ 	.short	0x0000
        /*0028*/ 	.byte	0x00, 0xf0, 0x01, 0x0a


	//----- nvinfo : EIATTR_MAXREG_COUNT
	.align		4
.L_652:
        /*002c*/ 	.byte	0x03, 0x1b
        /*002e*/ 	.short	0x00ff


	//----- nvinfo : EIATTR_MERCURY_ISA_VERSION
	.align		4
        /*0030*/ 	.byte	0x03, 0x5f
        /*0032*/ 	.short	0x0000


	//----- nvinfo : EIATTR_COOP_GROUP_MASK_REGIDS
	.align		4
        /*0034*/ 	.byte	0x04, 0x29
        /*0036*/ 	.short	(.L_654 - .L_653)


	//   ....[0]....
.L_653:
        /*0038*/ 	.word	0xffffffff


	//   ....[1]....
        /*003c*/ 	.word	0xffffffff


	//   ....[2]....
        /*0040*/ 	.word	0xffffffff


	//   ....[3]....
        /*0044*/ 	.word	0xffffffff


	//   ....[4]....
        /*0048*/ 	.word	0xffffffff


	//   ....[5]....
        /*004c*/ 	.word	0xffffffff


	//----- nvinfo : EIATTR_COOP_GROUP_INSTR_OFFSETS
	.align		4
.L_654:
        /*0050*/ 	.byte	0x04, 0x28
        /*0052*/ 	.short	(.L_656 - .L_655)


	//   ....[0]....
.L_655:
        /*0054*/ 	.word	0x00001350


	//   ....[1]....
        /*0058*/ 	.word	0x00001360


	//   ....[2]....
        /*005c*/ 	.word	0x00001390


	//   ....[3]....
        /*0060*/ 	.word	0x000013a0


	//   ....[4]....
        /*0064*/ 	.word	0x000013e0


	//   ....[5]....
        /*0068*/ 	.word	0x00001420


	//----- nvinfo : EIATTR_EXIT_INSTR_OFFSETS
	.align		4
.L_656:
        /*006c*/ 	.byte	0x04, 0x1c
        /*006e*/ 	.short	(.L_658 - .L_657)


	//   ....[0]....
.L_657:
        /*0070*/ 	.word	0x00000120


	//   ....[1]....
        /*0074*/ 	.word	0x00001580


	//----- nvinfo : EIATTR_CTAIDZ_USED
	.align		4
.L_658:
        /*0078*/ 	.byte	0x01, 0x04
	.zero		2


	//----- nvinfo : EIATTR_CRS_STACK_SIZE
	.align		4
        /*007c*/ 	.byte	0x04, 0x1e
        /*007e*/ 	.short	(.L_660 - .L_659)
.L_659:
        /*0080*/ 	.word	0x00000000
.L_660:


//--------------------- .nv.info._ZN5flash27flash_bwd_convert_dq_kernelI23Flash_bwd_kernel_traitsILi128ELi64ELi128ELi8ELi2ELi4ELi2ELb0ELb0EN7cutlass10bfloat16_tE19Flash_kernel_traitsILi128ELi64ELi128ELi8ES3_EEEEvNS_16Flash_bwd_paramsEi --------------------------
	.section	.nv.info._ZN5flash27flash_bwd_convert_dq_kernelI23Flash_bwd_kernel_traitsILi128ELi64ELi128ELi8ELi2ELi4ELi2ELb0ELb0EN7cutlass10bfloat16_tE19Flash_kernel_traitsILi128ELi64ELi128ELi8ES3_EEEEvNS_16Flash_bwd_paramsEi,"",@"SHT_CUDA_INFO"
	.sectionflags	@""
	.align	4


	//----- nvinfo : EIATTR_CUDA_API_VERSION
	.align		4
        /*0000*/ 	.byte	0x04, 0x37
        /*0002*/ 	.short	(.L_662 - .L_661)
.L_661:
        /*0004*/ 	.word	0x00000082


	//----- nvinfo : EIATTR_SW2861232_WAR
	.align		4
.L_662:
        /*0008*/ 	.byte	0x01, 0x35
	.zero		2


	//----- nvinfo : EIATTR_PARAM_CBANK
	.align		4
        /*000c*/ 	.byte	0x04, 0x0a
        /*000e*/ 	.short	(.L_664 - .L_663)
	.align		4
.L_663:
        /*0010*/ 	.word	index@(.nv.constant0._ZN5flash27flash_bwd_convert_dq_kernelI23Flash_bwd_kernel_traitsILi128ELi64ELi128ELi8ELi2ELi4ELi2ELb0ELb0EN7cutlass10bfloat16_tE19Flash_kernel_traitsILi128ELi64ELi128ELi8ES3_EEEEvNS_16Flash_bwd_paramsEi)
        /*0014*/ 	.short	0x0160
        /*0016*/ 	.short	0x0284


	//----- nvinfo : EIATTR_CBANK_PARAM_SIZE
	.align		4
.L_664:
        /*0018*/ 	.byte	0x03, 0x19
        /*001a*/ 	.short	0x0284


	//----- nvinfo : EIATTR_KPARAM_INFO
	.align		4
        /*001c*/ 	.byte	0x04, 0x17
        /*001e*/ 	.short	(.L_666 - .L_665)
.L_665:
        /*0020*/ 	.word	0x00000000
        /*0024*/ 	.short	0x0001
        /*0026*/ 	.short	0x0280
        /*0028*/ 	.byte	0x00, 0xf0, 0x11, 0x00


	//----- nvinfo : EIATTR_KPARAM_INFO
	.align		4
.L_666:
        /*002c*/ 	.byte	0x04, 0x17
        /*002e*/ 	.short	(.L_668 - .L_667)
.L_667:
        /*0030*/ 	.word	0x00000000
        /*0034*/ 	.short	0x0000
        /*0036*/ 	.short	0x0000
        /*0038*/ 	.byte	0x00, 0xf0, 0x01, 0x0a


	//----- nvinfo : EIATTR_MAXREG_COUNT
	.align		4
.L_668:
        /*003c*/ 	.byte	0x03, 0x1b
        /*003e*/ 	.short	0x00ff


	//----- nvinfo : EIATTR_NUM_BARRIERS
	.align		4
        /*0040*/ 	.byte	0x02, 0x4c
        /*0042*/ 	.byte	0x01
	.zero		1


	//----- nvinfo : EIATTR_MERCURY_ISA_VERSION
	.align		4
        /*0044*/ 	.byte	0x03, 0x5f
        /*0046*/ 	.short	0x0000


	//----- nvinfo : EIATTR_EXIT_INSTR_OFFSETS
	.align		4
        /*0048*/ 	.byte	0x04, 0x1c
        /*004a*/ 	.short	(.L_670 - .L_669)


	//   ....[0]....
.L_669:
        /*004c*/ 	.word	0x000000f0


	//   ....[1]....
        /*0050*/ 	.word	0x000016c0


	//   ....[2]....
        /*0054*/ 	.word	0x000017a0


	//   ....[3]....
        /*0058*/ 	.word	0x000017c0


	//----- nvinfo : EIATTR_CTAIDZ_USED
	.align		4
.L_670:
        /*005c*/ 	.byte	0x01, 0x04
	.zero		2


	//----- nvinfo : EIATTR_CRS_STACK_SIZE
	.align		4
        /*0060*/ 	.byte	0x04, 0x1e
        /*0062*/ 	.short	(.L_672 - .L_671)
.L_671:
        /*0064*/ 	.word	0x00000000
.L_672:


//--------------------- .nv.info._ZN5flash44flash_bwd_dq_dk_dv_loop_seqk_parallel_kernelI23Flash_bwd_kernel_traitsILi128ELi64ELi128ELi8ELi2ELi4ELi2ELb0ELb0EN7cutlass10bfloat16_tE19Flash_kernel_traitsILi128ELi64ELi128ELi8ES3_EELb1ELb0ELb0ELb0ELb0ELb1ELb0EEEvNS_16Flash_bwd_paramsE --------------------------
	.section	.nv.info._ZN5flash44flash_bwd_dq_dk_dv_loop_seqk_parallel_kernelI23Flash_bwd_kernel_traitsILi128ELi64ELi128ELi8ELi2ELi4ELi2ELb0ELb0EN7cutlass10bfloat16_tE19Flash_kernel_traitsILi128ELi64ELi128ELi8ES3_EELb1ELb0ELb0ELb0ELb0ELb1ELb0EEEvNS_16Flash_bwd_paramsE,"",@"SHT_CUDA_INFO"
	.sectionflags	@""
	.align	4


	//----- nvinfo : EIATTR_CUDA_API_VERSION
	.align		4
        /*0000*/ 	.byte	0x04, 0x37
        /*0002*/ 	.short	(.L_674 - .L_673)
.L_673:
        /*0004*/ 	.word	0x00000082


	//----- nvinfo : EIATTR_SW2861232_WAR
	.align		4
.L_674:
        /*0008*/ 	.byte	0x01, 0x35
	.zero		2


	//----- nvinfo : EIATTR_PARAM_CBANK
	.align		4
        /*000c*/ 	.byte	0x04, 0x0a
        /*000e*/ 	.short	(.L_676 - .L_675)
	.align		4
.L_675:
        /*0010*/ 	.word	index@(.nv.constant0._ZN5flash44flash_bwd_dq_dk_dv_loop_seqk_parallel_kernelI23Flash_bwd_kernel_traitsILi128ELi64ELi128ELi8ELi2ELi4ELi2ELb0ELb0EN7cutlass10bfloat16_tE19Flash_kernel_traitsILi128ELi64ELi128ELi8ES3_EELb1ELb0ELb0ELb0ELb0ELb1ELb0EEEvNS_16Flash_bwd_paramsE)
        /*0014*/ 	.short	0x0160
        /*0016*/ 	.short	0x0280


	//----- nvinfo : EIATTR_CBANK_PARAM_SIZE
	.align		4
.L_676:
        /*0018*/ 	.byte	0x03, 0x19
        /*001a*/ 	.short	0x0280


	//----- nvinfo : EIATTR_KPARAM_INFO
	.align		4
        /*001c*/ 	.byte	0x04, 0x17
        /*001e*/ 	.short	(.L_678 - .L_677)
.L_677:
        /*0020*/ 	.word	0x00000000
        /*0024*/ 	.short	0x0000
        /*0026*/ 	.short	0x0000
        /*0028*/ 	.byte	0x00, 0xf0, 0x01, 0x0a


	//----- nvinfo : EIATTR_MAXREG_COUNT
	.align		4
.L_678:
        /*002c*/ 	.byte	0x03, 0x1b
        /*002e*/ 	.short	0x00ff


	//----- nvinfo : EIATTR_NUM_BARRIERS
	.align		4
        /*0030*/ 	.byte	0x02, 0x4c
        /*0032*/ 	.byte	0x01
	.zero		1


	//----- nvinfo : EIATTR_ANNOTATIONS
	.align		4
        /*0034*/ 	.byte	0x04, 0x55
        /*0036*/ 	.short	(.L_680 - .L_679)


	//   ....[0]....
.L_679:
        /* <DEDUP_REMOVED lines=16> */


	//----- nvinfo : EIATTR_MERCURY_ISA_VERSION
	.align		4
.L_680:
        /*0120*/ 	.byte	0x03, 0x5f
        /*0122*/ 	.short	0x0000


	//----- nvinfo : EIATTR_EXIT_INSTR_OFFSETS
	.align		4
        /*0124*/ 	.byte	0x04, 0x1c
        /*0126*/ 	.short	(.L_682 - .L_681)


	//   ....[0]....
.L_681:
        /*0128*/ 	.word	0x000000a0


	//   ....[1]....
        /*012c*/ 	.word	0x0000ad80


	//----- nvinfo : EIATTR_CTAIDZ_USED
	.align		4
.L_682:
        /*0130*/ 	.byte	0x01, 0x04
	.zero		2


	//----- nvinfo : EIATTR_CRS_STACK_SIZE
	.align		4
        /*0134*/ 	.byte	0x04, 0x1e
        /*0136*/ 	.short	(.L_684 - .L_683)
.L_683:
        /*0138*/ 	.word	0x00000000
.L_684:


//--------------------- .nv.info._ZN5flash44flash_bwd_dq_dk_dv_loop_seqk_parallel_kernelI23Flash_bwd_kernel_traitsILi128ELi64ELi128ELi8ELi2ELi4ELi2ELb0ELb0EN7cutlass10bfloat16_tE19Flash_kernel_traitsILi128ELi64ELi128ELi8ES3_EELb0ELb0ELb0ELb0ELb0ELb1ELb1EEEvNS_16Flash_bwd_paramsE --------------------------
	.section	.nv.info._ZN5flash44flash_bwd_dq_dk_dv_loop_seqk_parallel_kernelI23Flash_bwd_kernel_traitsILi128ELi64ELi128ELi8ELi2ELi4ELi2ELb0ELb0EN7cutlass10bfloat16_tE19Flash_kernel_traitsILi128ELi64ELi128ELi8ES3_EELb0ELb0ELb0ELb0ELb0ELb1ELb1EEEvNS_16Flash_bwd_paramsE,"",@"SHT_CUDA_INFO"
	.sectionflags	@""
	.align	4


	//----- nvinfo : EIATTR_CUDA_API_VERSION
	.align		4
        /*0000*/ 	.byte	0x04, 0x37
        /*0002*/ 	.short	(.L_686 - .L_685)
.L_685:
        /*0004*/ 	.word	0x00000082


	//----- nvinfo : EIATTR_SW2861232_WAR
	.align		4
.L_686:
        /*0008*/ 	.byte	0x01, 0x35
	.zero		2


	//----- nvinfo : EIATTR_PARAM_CBANK
	.align		4
        /*000c*/ 	.byte	0x04, 0x0a
        /*000e*/ 	.short	(.L_688 - .L_687)
	.align		4
.L_687:
        /*0010*/ 	.word	index@(.nv.constant0._ZN5flash44flash_bwd_dq_dk_dv_loop_seqk_parallel_kernelI23Flash_bwd_kernel_traitsILi128ELi64ELi128ELi8ELi2ELi4ELi2ELb0ELb0EN7cutlass10bfloat16_tE19Flash_kernel_traitsILi128ELi64ELi128ELi8ES3_EELb0ELb0ELb0ELb0ELb0ELb1ELb1EEEvNS_16Flash_bwd_paramsE)
        /*0014*/ 	.short	0x0160
        /*0016*/ 	.short	0x0280


	//----- nvinfo : EIATTR_CBANK_PARAM_SIZE
	.align		4
.L_688:
        /*0018*/ 	.byte	0x03, 0x19
        /*001a*/ 	.short	0x0280


	//----- nvinfo : EIATTR_KPARAM_INFO
	.align		4
        /*001c*/ 	.byte	0x04, 0x17
        /*001e*/ 	.short	(.L_690 - .L_689)
.L_689:
        /*0020*/ 	.word	0x00000000
        /*0024*/ 	.short	0x0000
        /*0026*/ 	.short	0x0000
        /*0028*/ 	.byte	0x00, 0xf0, 0x01, 0x0a


	//----- nvinfo : EIATTR_MAXREG_COUNT
	.align		4
.L_690:
        /*002c*/ 	.byte	0x03, 0x1b
        /*002e*/ 	.short	0x00ff


	//----- nvinfo : EIATTR_NUM_BARRIERS
	.align		4
        /*0030*/ 	.byte	0x02, 0x4c
        /*0032*/ 	.byte	0x01
	.zero		1


	//----- nvinfo : EIATTR_ANNOTATIONS
	.align		4
        /*0034*/ 	.byte	0x04, 0x55
        /*0036*/ 	.short	(.L_692 - .L_691)


	//   ....[0]....
.L_691:
        /* <DEDUP_REMOVED lines=49> */


	//----- nvinfo : EIATTR_MERCURY_ISA_VERSION
	.align		4
.L_692:
        /*0330*/ 	.byte	0x03, 0x5f
        /*0332*/ 	.short	0x0000


	//----- nvinfo : EIATTR_EXIT_INSTR_OFFSETS
	.align		4
        /*0334*/ 	.byte	0x04, 0x1c
        /*0336*/ 	.short	(.L_694 - .L_693)


	//   ....[0]....
.L_693:
        /*0338*/ 	.word	0x000000a0


	//   ....[1]....
        /*033c*/ 	.word	0x0000aae0


	//----- nvinfo : EIATTR_CTAIDZ_USED
	.align		4
.L_694:
        /*0340*/ 	.byte	0x01, 0x04
	.zero		2


	//----- nvinfo : EIATTR_CRS_STACK_SIZE
	.align		4
        /*0344*/ 	.byte	0x04, 0x1e
        /*0346*/ 	.short	(.L_696 - .L_695)
.L_695:
        /*0348*/ 	.word	0x00000000
.L_696:


//--------------------- .nv.info._ZN5flash44flash_bwd_dq_dk_dv_loop_seqk_parallel_kernelI23Flash_bwd_kernel_traitsILi128ELi64ELi128ELi8ELi2ELi4ELi2ELb0ELb0EN7cutlass10bfloat16_tE19Flash_kernel_traitsILi128ELi64ELi128ELi8ES3_EELb1ELb0ELb0ELb0ELb0ELb0ELb0EEEvNS_16Flash_bwd_paramsE --------------------------
	.section	.nv.info._ZN5flash44flash_bwd_dq_dk_dv_loop_seqk_parallel_kernelI23Flash_bwd_kernel_traitsILi128ELi64ELi128ELi8ELi2ELi4ELi2ELb0ELb0EN7cutlass10bfloat16_tE19Flash_kernel_traitsILi128ELi64ELi128ELi8ES3_EELb1ELb0ELb0ELb0ELb0ELb0ELb0EEEvNS_16Flash_bwd_paramsE,"",@"SHT_CUDA_INFO"
	.sectionflags	@""
	.align	4


	//----- nvinfo : EIATTR_CUDA_API_VERSION
	.align		4
        /*0000*/ 	.byte	0x04, 0x37
        /*0002*/ 	.short	(.L_698 - .L_697)
.L_697:
        /*0004*/ 	.word	0x00000082


	//----- nvinfo : EIATTR_SW2861232_WAR
	.align		4
.L_698:
        /*0008*/ 	.byte	0x01, 0x35
	.zero		2


	//----- nvinfo : EIATTR_PARAM_CBANK
	.align		4
        /*000c*/ 	.byte	0x04, 0x0a
        /*000e*/ 	.short	(.L_700 - .L_699)
	.align		4
.L_699:
        /*0010*/ 	.word	index@(.nv.constant0._ZN5flash44flash_bwd_dq_dk_dv_loop_seqk_parallel_kernelI23Flash_bwd_kernel_traitsILi128ELi64ELi128ELi8ELi2ELi4ELi2ELb0ELb0EN7cutlass10bfloat16_tE19Flash_kernel_traitsILi128ELi64ELi128ELi8ES3_EELb1ELb0ELb0ELb0ELb0ELb0ELb0EEEvNS_16Flash_bwd_paramsE)
        /*0014*/ 	.short	0x0160
        /*0016*/ 	.short	0x0280


	//----- nvinfo : EIATTR_CBANK_PARAM_SIZE
	.align		4
.L_700:
        /*0018*/ 	.byte	0x03, 0x19
        /*001a*/ 	.short	0x0280


	//----- nvinfo : EIATTR_KPARAM_INFO
	.align		4
        /*001c*/ 	.byte	0x04, 0x17
        /*001e*/ 	.short	(.L_702 - .L_701)
.L_701:
        /*0020*/ 	.word	0x00000000
        /*0024*/ 	.short	0x0000
        /*0026*/ 	.short	0x0000
        /*0028*/ 	.byte	0x00, 0xf0, 0x01, 0x0a


	//----- nvinfo : EIATTR_MAXREG_COUNT
	.align		4
.L_702:
        /*002c*/ 	.byte	0x03, 0x1b
        /*002e*/ 	.short	0x00ff


	//----- nvinfo : EIATTR_NUM_BARRIERS
	.align		4
        /*0030*/ 	.byte	0x02, 0x4c
        /*0032*/ 	.byte	0x01
	.zero		1


	//----- nvinfo : EIATTR_ANNOTATIONS
	.align		4
        /*0034*/ 	.byte	0x04, 0x55
        /*0036*/ 	.short	(.L_704 - .L_703)


	//   ....[0]....
.L_703:
        /* <DEDUP_REMOVED lines=13> */


	//----- nvinfo : EIATTR_MERCURY_ISA_VERSION
	.align		4
.L_704:
        /*00f8*/ 	.byte	0x03, 0x5f
        /*00fa*/ 	.short	0x0000


	//----- nvinfo : EIATTR_EXIT_INSTR_OFFSETS
	.align		4
        /*00fc*/ 	.byte	0x04, 0x1c
        /*00fe*/ 	.short	(.L_706 - .L_705)


	//   ....[0]....
.L_705:
        /*0100*/ 	.word	0x000000a0


	//   ....[1]....
        /*0104*/ 	.word	0x0000bfb0


	//----- nvinfo : EIATTR_CTAIDZ_USED
	.align		4
.L_706:
        /*0108*/ 	.byte	0x01, 0x04
	.zero		2


	//----- nvinfo : EIATTR_CRS_STACK_SIZE
	.align		4
        /*010c*/ 	.byte	0x04, 0x1e
        /*010e*/ 	.short	(.L_708 - .L_707)
.L_707:
        /*0110*/ 	.word	0x00000000
.L_708:


//--------------------- .nv.info._ZN5flash44flash_bwd_dq_dk_dv_loop_seqk_parallel_kernelI23Flash_bwd_kernel_traitsILi128ELi64ELi128ELi8ELi2ELi4ELi2ELb0ELb0EN7cutlass10bfloat16_tE19Flash_kernel_traitsILi128ELi64ELi128ELi8ES3_EELb0ELb0ELb0ELb0ELb0ELb0ELb1EEEvNS_16Flash_bwd_paramsE --------------------------
	.section	.nv.info._ZN5flash44flash_bwd_dq_dk_dv_loop_seqk_parallel_kernelI23Flash_bwd_kernel_traitsILi128ELi64ELi128ELi8ELi2ELi4ELi2ELb0ELb0EN7cutlass10bfloat16_tE19Flash_kernel_traitsILi128ELi64ELi128ELi8ES3_EELb0ELb0ELb0ELb0ELb0ELb0ELb1EEEvNS_16Flash_bwd_paramsE,"",@"SHT_CUDA_INFO"
	.sectionflags	@""
	.align	4


	//----- nvinfo : EIATTR_CUDA_API_VERSION
	.align		4
        /*0000*/ 	.byte	0x04, 0x37
        /*0002*/ 	.short	(.L_710 - .L_709)
.L_709:
        /*0004*/ 	.word	0x00000082


	//----- nvinfo : EIATTR_SW2861232_WAR
	.align		4
.L_710:
        /*0008*/ 	.byte	0x01, 0x35
	.zero		2


	//----- nvinfo : EIATTR_PARAM_CBANK
	.align		4
        /*000c*/ 	.byte	0x04, 0x0a
        /*000e*/ 	.short	(.L_712 - .L_711)
	.align		4
.L_711:
        /*0010*/ 	.word	index@(.nv.constant0._ZN5flash44flash_bwd_dq_dk_dv_loop_seqk_parallel_kernelI23Flash_bwd_kernel_traitsILi128ELi64ELi128ELi8ELi2ELi4ELi2ELb0ELb0EN7cutlass10bfloat16_tE19Flash_kernel_traitsILi128ELi64ELi128ELi8ES3_EELb0ELb0ELb0ELb0ELb0ELb0ELb1EEEvNS_16Flash_bwd_paramsE)
        /*0014*/ 	.short	0x0160
        /*0016*/ 	.short	0x0280


	//----- nvinfo : EIATTR_CBANK_PARAM_SIZE
	.align		4
.L_712:
        /*0018*/ 	.byte	0x03, 0x19
        /*001a*/ 	.short	0x0280


	//----- nvinfo : EIATTR_KPARAM_INFO
	.align		4
        /*001c*/ 	.byte	0x04, 0x17
        /*001e*/ 	.short	(.L_714 - .L_713)
.L_713:
        /*0020*/ 	.word	0x00000000
        /*0024*/ 	.short	0x0000
        /*0026*/ 	.short	0x0000
        /*0028*/ 	.byte	0x00, 0xf0, 0x01, 0x0a


	//----- nvinfo : EIATTR_MAXREG_COUNT
	.align		4
.L_714:
        /*002c*/ 	.byte	0x03, 0x1b
        /*002e*/ 	.short	0x00ff


	//----- nvinfo : EIATTR_NUM_BARRIERS
	.align		4
        /*0030*/ 	.byte	0x02, 0x4c
        /*0032*/ 	.byte	0x01
	.zero		1


	//----- nvinfo : EIATTR_ANNOTATIONS
	.align		4
        /*0034*/ 	.byte	0x04, 0x55
        /*0036*/ 	.short	(.L_716 - .L_715)


	//   ....[0]....
.L_715:
        /* <DEDUP_REMOVED lines=56> */


	//----- nvinfo : EIATTR_MERCURY_ISA_VERSION
	.align		4
.L_716:
        /*03a8*/ 	.byte	0x03, 0x5f
        /*03aa*/ 	.short	0x0000


	//----- nvinfo : EIATTR_EXIT_INSTR_OFFSETS
	.align		4
        /*03ac*/ 	.byte	0x04, 0x1c
        /*03ae*/ 	.short	(.L_718 - .L_717)


	//   ....[0]....
.L_717:
        /*03b0*/ 	.word	0x000000a0


	//   ....[1]....
        /*03b4*/ 	.word	0x0000bc40


	//----- nvinfo : EIATTR_CTAIDZ_USED
	.align		4
.L_718:
        /*03b8*/ 	.byte	0x01, 0x04
	.zero		2


	//----- nvinfo : EIATTR_CRS_STACK_SIZE
	.align		4
        /*03bc*/ 	.byte	0x04, 0x1e
        /*03be*/ 	.short	(.L_720 - .L_719)
.L_719:
        /*03c0*/ 	.word	0x00000000
.L_720:


//--------------------- .nv.info._ZN5flash44flash_bwd_dq_dk_dv_loop_seqk_parallel_kernelI23Flash_bwd_kernel_traitsILi128ELi64ELi128ELi8ELi2ELi4ELi2ELb0ELb0EN7cutlass10bfloat16_tE19Flash_kernel_traitsILi128ELi64ELi128ELi8ES3_EELb1ELb0ELb1ELb0ELb0ELb0ELb0EEEvNS_16Flash_bwd_paramsE --------------------------
	.section	.nv.info._ZN5flash44flash_bwd_dq_dk_dv_loop_seqk_parallel_kernelI23Flash_bwd_kernel_traitsILi128ELi64ELi128ELi8ELi2ELi4ELi2ELb0ELb0EN7cutlass10bfloat16_tE19Flash_kernel_traitsILi128ELi64ELi128ELi8ES3_EELb1ELb0ELb1ELb0ELb0ELb0ELb0EEEvNS_16Flash_bwd_paramsE,"",@"SHT_CUDA_INFO"
	.sectionflags	@""
	.align	4


	//----- nvinfo : EIATTR_CUDA_API_VERSION
	.align		4
        /*0000*/ 	.byte	0x04, 0x37
        /*0002*/ 	.short	(.L_722 - .L_721)
.L_721:
        /*0004*/ 	.word	0x00000082


	//----- nvinfo : EIATTR_SW2861232_WAR
	.align		4
.L_722:
        /*0008*/ 	.byte	0x01, 0x35
	.zero		2


	//----- nvinfo : EIATTR_PARAM_CBANK
	.align		4
        /*000c*/ 	.byte	0x04, 0x0a
        /*000e*/ 	.short	(.L_724 - .L_723)
	.align		4
.L_723:
        /*0010*/ 	.word	index@(.nv.constant0._ZN5flash44flash_bwd_dq_dk_dv_loop_seqk_parallel_kernelI23Flash_bwd_kernel_traitsILi128ELi64ELi128ELi8ELi2ELi4ELi2ELb0ELb0EN7cutlass10bfloat16_tE19Flash_kernel_traitsILi128ELi64ELi128ELi8ES3_EELb1ELb0ELb1ELb0ELb0ELb0ELb0EEEvNS_16Flash_bwd_paramsE)
        /*0014*/ 	.short	0x0160
        /*0016*/ 	.short	0x0280


	//----- nvinfo : EIATTR_CBANK_PARAM_SIZE
	.align		4
.L_724:
        /*0018*/ 	.byte	0x03, 0x19
        /*001a*/ 	.short	0x0280


	//----- nvinfo : EIATTR_KPARAM_INFO
	.align		4
        /*001c*/ 	.byte	0x04, 0x17
        /*001e*/ 	.short	(.L_726 - .L_725)
.L_725:
        /*0020*/ 	.word	0x00000000
        /*0024*/ 	.short	0x0000
        /*0026*/ 	.short	0x0000
        /*0028*/ 	.byte	0x00, 0xf0, 0x01, 0x0a


	//----- nvinfo : EIATTR_MAXREG_COUNT
	.align		4
.L_726:
        /*002c*/ 	.byte	0x03, 0x1b
        /*002e*/ 	.short	0x00ff


	//----- nvinfo : EIATTR_NUM_BARRIERS
	.align		4
        /*0030*/ 	.byte	0x02, 0x4c
        /*0032*/ 	.byte	0x01
	.zero		1


	//----- nvinfo : EIATTR_ANNOTATIONS
	.align		4
        /*0034*/ 	.byte	0x04, 0x55
        /*0036*/ 	.short	(.L_728 - .L_727)


	//   ....[0]....
.L_727:
        /*0038*/ 	.word	0x00000001
        /*003c*/ 	.byte	0x00, 0x04, 0x00, 0x00, 0x01, 0x00, 0x00, 0x00, 0x30, 0x0b, 0x00, 0x00, 0x01, 0x00, 0x00, 0x00
        /*004c*/ 	.byte	0x70, 0x0b, 0x00, 0x00, 0x01, 0x00, 0x00, 0x00, 0x90, 0x0b, 0x00, 0x00, 0x01, 0x00, 0x00, 0x00
        /*005c*/ 	.byte	0xa0, 0x0b, 0x00, 0x00, 0x01, 0x00, 0x00, 0x00, 0xc0, 0x0b, 0x00, 0x00, 0x01, 0x00, 0x00, 0x00
        /*006c*/ 	.byte	0x40, 0x5b, 0x00, 0x00, 0x01, 0x00, 0x00, 0x00, 0x70, 0xa1, 0x00, 0x00, 0x01, 0x00, 0x00, 0x00
        /*007c*/ 	.byte	0x80, 0xa1, 0x00, 0x00, 0x01, 0x00, 0x00, 0x00, 0x90, 0xa1, 0x00, 0x00, 0x01, 0x00, 0x00, 0x00
        /*008c*/ 	.byte	0xa0, 0xa1, 0x00, 0x00, 0x01, 0x00, 0x00, 0x00, 0xb0, 0xa1, 0x00, 0x00


	//----- nvinfo : EIATTR_MERCURY_ISA_VERSION
	.align		4
.L_728:
        /*0098*/ 	.byte	0x03, 0x5f
        /*009a*/ 	.short	0x0000


	//----- nvinfo : EIATTR_EXIT_INSTR_OFFSETS
	.align		4
        /*009c*/ 	.byte	0x04, 0x1c
        /*009e*/ 	.short	(.L_730 - .L_729)


	//   ....[0]....
.L_729:
        /*00a0*/ 	.word	0x000000a0


	//   ....[1]....
        /*00a4*/ 	.word	0x0000c110


	//----- nvinfo : EIATTR_CTAIDZ_USED
	.align		4
.L_730:
        /*00a8*/ 	.byte	0x01, 0x04
	.zero		2


	//----- nvinfo : EIATTR_CRS_STACK_SIZE
	.align		4
        /*00ac*/ 	.byte	0x04, 0x1e
        /*00ae*/ 	.short	(.L_732 - .L_731)
.L_731:
        /*00b0*/ 	.word	0x00000000
.L_732:


//--------------------- .nv.info._ZN5flash44flash_bwd_dq_dk_dv_loop_seqk_parallel_kernelI23Flash_bwd_kernel_traitsILi128ELi64ELi128ELi8ELi2ELi4ELi2ELb0ELb0EN7cutlass10bfloat16_tE19Flash_kernel_traitsILi128ELi64ELi128ELi8ES3_EELb0ELb0ELb1ELb0ELb0ELb0ELb1EEEvNS_16Flash_bwd_paramsE --------------------------
	.section	.nv.info._ZN5flash44flash_bwd_dq_dk_dv_loop_seqk_parallel_kernelI23Flash_bwd_kernel_traitsILi128ELi64ELi128ELi8ELi2ELi4ELi2ELb0ELb0EN7cutlass10bfloat16_tE19Flash_kernel_traitsILi128ELi64ELi128ELi8ES3_EELb0ELb0ELb1ELb0ELb0ELb0ELb1EEEvNS_16Flash_bwd_paramsE,"",@"SHT_CUDA_INFO"
	.sectionflags	@""
	.align	4


	//----- nvinfo : EIATTR_CUDA_API_VERSION
	.align		4
        /*0000*/ 	.byte	0x04, 0x37
        /*0002*/ 	.short	(.L_734 - .L_733)
.L_733:
        /*0004*/ 	.word	0x00000082


	//----- nvinfo : EIATTR_SW2861232_WAR
	.align		4
.L_734:
        /*0008*/ 	.byte	0x01, 0x35
	.zero		2


	//----- nvinfo : EIATTR_PARAM_CBANK
	.align		4
        /*000c*/ 	.byte	0x04, 0x0a
        /*000e*/ 	.short	(.L_736 - .L_735)
	.align		4
.L_735:
        /*0010*/ 	.word	index@(.nv.constant0._ZN5flash44flash_bwd_dq_dk_dv_loop_seqk_parallel_kernelI23Flash_bwd_kernel_traitsILi128ELi64ELi128ELi8ELi2ELi4ELi2ELb0ELb0EN7cutlass10bfloat16_tE19Flash_kernel_traitsILi128ELi64ELi128ELi8ES3_EELb0ELb0ELb1ELb0ELb0ELb0ELb1EEEvNS_16Flash_bwd_paramsE)
        /*0014*/ 	.short	0x0160
        /*0016*/ 	.short	0x0280


	//----- nvinfo : EIATTR_CBANK_PARAM_SIZE
	.align		4
.L_736:
        /*0018*/ 	.byte	0x03, 0x19
        /*001a*/ 	.short	0x0280


	//----- nvinfo : EIATTR_KPARAM_INFO
	.align		4
        /*001c*/ 	.byte	0x04, 0x17
        /*001e*/ 	.short	(.L_738 - .L_737)
.L_737:
        /*0020*/ 	.word	0x00000000
        /*0024*/ 	.short	0x0000
        /*0026*/ 	.short	0x0000
        /*0028*/ 	.byte	0x00, 0xf0, 0x01, 0x0a


	//----- nvinfo : EIATTR_MAXREG_COUNT
	.align		4
.L_738:
        /*002c*/ 	.byte	0x03, 0x1b
        /*002e*/ 	.short	0x00ff


	//----- nvinfo : EIATTR_NUM_BARRIERS
	.align		4
        /*0030*/ 	.byte	0x02, 0x4c
        /*0032*/ 	.byte	0x01
	.zero		1


	//----- nvinfo : EIATTR_ANNOTATIONS
	.align		4
        /*0034*/ 	.byte	0x04, 0x55
        /*0036*/ 	.short	(.L_740 - .L_739)


	//   ....[0]....
.L_739:
        /* <DEDUP_REMOVED lines=56> */


	//----- nvinfo : EIATTR_MERCURY_ISA_VERSION
	.align		4
.L_740:
        /*03a0*/ 	.byte	0x03, 0x5f
        /*03a2*/ 	.short	0x0000


	//----- nvinfo : EIATTR_EXIT_INSTR_OFFSETS
	.align		4
        /*03a4*/ 	.byte	0x04, 0x1c
        /*03a6*/ 	.short	(.L_742 - .L_741)


	//   ....[0]....
.L_741:
        /*03a8*/ 	.word	0x000000a0


	//   ....[1]....
        /*03ac*/ 	.word	0x0000c010


	//----- nvinfo : EIATTR_CTAIDZ_USED
	.align		4
.L_742:
        /*03b0*/ 	.byte	0x01, 0x04
	.zero		2


	//----- nvinfo : EIATTR_CRS_STACK_SIZE
	.align		4
        /*03b4*/ 	.byte	0x04, 0x1e
        /*03b6*/ 	.short	(.L_744 - .L_743)
.L_743:
        /*03b8*/ 	.word	0x00000000
.L_744:


//--------------------- .nv.info._ZN5flash44flash_bwd_dq_dk_dv_loop_seqk_parallel_kernelI23Flash_bwd_kernel_traitsILi128ELi64ELi128ELi8ELi2ELi4ELi2ELb0ELb0EN7cutlass10bfloat16_tE19Flash_kernel_traitsILi128ELi64ELi128ELi8ES3_EELb1ELb0ELb0ELb0ELb1ELb1ELb0EEEvNS_16Flash_bwd_paramsE --------------------------
	.section	.nv.info._ZN5flash44flash_bwd_dq_dk_dv_loop_seqk_parallel_kernelI23Flash_bwd_kernel_traitsILi128ELi64ELi128ELi8ELi2ELi4ELi2ELb0ELb0EN7cutlass10bfloat16_tE19Flash_kernel_traitsILi128ELi64ELi128ELi8ES3_EELb1ELb0ELb0ELb0ELb1ELb1ELb0EEEvNS_16Flash_bwd_paramsE,"",@"SHT_CUDA_INFO"
	.sectionflags	@""
	.align	4


	//----- nvinfo : EIATTR_CUDA_API_VERSION
	.align		4
        /*0000*/ 	.byte	0x04, 0x37
        /*0002*/ 	.short	(.L_746 - .L_745)
.L_745:
        /*0004*/ 	.word	0x00000082


	//----- nvinfo : EIATTR_SW2861232_WAR
	.align		4
.L_746:
        /*0008*/ 	.byte	0x01, 0x35
	.zero		2


	//----- nvinfo : EIATTR_PARAM_CBANK
	.align		4
        /*000c*/ 	.byte	0x04, 0x0a
        /*000e*/ 	.short	(.L_748 - .L_747)
	.align		4
.L_747:
        /*0010*/ 	.word	index@(.nv.constant0._ZN5flash44flash_bwd_dq_dk_dv_loop_seqk_parallel_kernelI23Flash_bwd_kernel_traitsILi128ELi64ELi128ELi8ELi2ELi4ELi2ELb0ELb0EN7cutlass10bfloat16_tE19Flash_kernel_traitsILi128ELi64ELi128ELi8ES3_EELb1ELb0ELb0ELb0ELb1ELb1ELb0EEEvNS_16Flash_bwd_paramsE)
        /*0014*/ 	.short	0x0160
        /*0016*/ 	.short	0x0280


	//----- nvinfo : EIATTR_CBANK_PARAM_SIZE
	.align		4
.L_748:
        /*0018*/ 	.byte	0x03, 0x19
        /*001a*/ 	.short	0x0280


	//----- nvinfo : EIATTR_KPARAM_INFO
	.align		4
        /*001c*/ 	.byte	0x04, 0x17
        /*001e*/ 	.short	(.L_750 - .L_749)
.L_749:
        /*0020*/ 	.word	0x00000000
        /*0024*/ 	.short	0x0000
        /*0026*/ 	.short	0x0000
        /*0028*/ 	.byte	0x00, 0xf0, 0x01, 0x0a


	//----- nvinfo : EIATTR_MAXREG_COUNT
	.align		4
.L_750:
        /*002c*/ 	.byte	0x03, 0x1b
        /*002e*/ 	.short	0x00ff


	//----- nvinfo : EIATTR_NUM_BARRIERS
	.align		4
        /*0030*/ 	.byte	0x02, 0x4c
        /*0032*/ 	.byte	0x01
	.zero		1


	//----- nvinfo : EIATTR_ANNOTATIONS
	.align		4
        /*0034*/ 	.byte	0x04, 0x55
        /*0036*/ 	.short	(.L_752 - .L_751)


	//   ....[0]....
.L_751:
        /* <DEDUP_REMOVED lines=16> */


	//----- nvinfo : EIATTR_MERCURY_ISA_VERSION
	.align		4
.L_752:
        /*0128*/ 	.byte	0x03, 0x5f
        /*012a*/ 	.short	0x0000


	//----- nvinfo : EIATTR_EXIT_INSTR_OFFSETS
	.align		4
        /*012c*/ 	.byte	0x04, 0x1c
        /*012e*/ 	.short	(.L_754 - .L_753)


	//   ....[0]....
.L_753:
        /*0130*/ 	.word	0x000000a0


	//   ....[1]....
        /*0134*/ 	.word	0x00008770


	//----- nvinfo : EIATTR_CTAIDZ_USED
	.align		4
.L_754:
        /*0138*/ 	.byte	0x01, 0x04
	.zero		2


//--------------------- .nv.info._ZN5flash44flash_bwd_dq_dk_dv_loop_seqk_parallel_kernelI23Flash_bwd_kernel_traitsILi128ELi64ELi128ELi8ELi2ELi4ELi2ELb0ELb0EN7cutlass10bfloat16_tE19Flash_kernel_traitsILi128ELi64ELi128ELi8ES3_EELb0ELb0ELb0ELb0ELb1ELb1ELb1EEEvNS_16Flash_bwd_paramsE --------------------------
	.section	.nv.info._ZN5flash44flash_bwd_dq_dk_dv_loop_seqk_parallel_kernelI23Flash_bwd_kernel_traitsILi128ELi64ELi128ELi8ELi2ELi4ELi2ELb0ELb0EN7cutlass10bfloat16_tE19Flash_kernel_traitsILi128ELi64ELi128ELi8ES3_EELb0ELb0ELb0ELb0ELb1ELb1ELb1EEEvNS_16Flash_bwd_paramsE,"",@"SHT_CUDA_INFO"
	.sectionflags	@""
	.align	4


	//----- nvinfo : EIATTR_CUDA_API_VERSION
	.align		4
        /*0000*/ 	.byte	0x04, 0x37
        /*0002*/ 	.short	(.L_756 - .L_755)
.L_755:
        /*0004*/ 	.word	0x00000082


	//----- nvinfo : EIATTR_SW2861232_WAR
	.align		4
.L_756:
        /*0008*/ 	.byte	0x01, 0x35
	.zero		2


	//----- nvinfo : EIATTR_PARAM_CBANK
	.align		4
        /*000c*/ 	.byte	0x04, 0x0a
        /*000e*/ 	.short	(.L_758 - .L_757)
	.align		4
.L_757:
        /*0010*/ 	.word	index@(.nv.constant0._ZN5flash44flash_bwd_dq_dk_dv_loop_seqk_parallel_kernelI23Flash_bwd_kernel_traitsILi128ELi64ELi128ELi8ELi2ELi4ELi2ELb0ELb0EN7cutlass10bfloat16_tE19Flash_kernel_traitsILi128ELi64ELi128ELi8ES3_EELb0ELb0ELb0ELb0ELb1ELb1ELb1EEEvNS_16Flash_bwd_paramsE)
        /*0014*/ 	.short	0x0160
        /*0016*/ 	.short	0x0280


	//----- nvinfo : EIATTR_CBANK_PARAM_SIZE
	.align		4
.L_758:
        /*0018*/ 	.byte	0x03, 0x19
        /*001a*/ 	.short	0x0280


	//----- nvinfo : EIATTR_KPARAM_INFO
	.align		4
        /*001c*/ 	.byte	0x04, 0x17
        /*001e*/ 	.short	(.L_760 - .L_759)
.L_759:
        /*0020*/ 	.word	0x00000000
        /*0024*/ 	.short	0x0000
        /*0026*/ 	.short	0x0000
        /*0028*/ 	.byte	0x00, 0xf0, 0x01, 0x0a


	//----- nvinfo : EIATTR_MAXREG_COUNT
	.align		4
.L_760:
        /*002c*/ 	.byte	0x03, 0x1b
        /*002e*/ 	.short	0x00ff


	//----- nvinfo : EIATTR_NUM_BARRIERS
	.align		4
        /*0030*/ 	.byte	0x02, 0x4c
        /*0032*/ 	.byte	0x01
	.zero		1


	//----- nvinfo : EIATTR_ANNOTATIONS
	.align		4
        /*0034*/ 	.byte	0x04, 0x55
        /*0036*/ 	.short	(.L_762 - .L_761)


	//   ....[0]....
.L_761:
        /* <DEDUP_REMOVED lines=47> */


	//----- nvinfo : EIATTR_MERCURY_ISA_VERSION
	.align		4
.L_762:
        /*0310*/ 	.byte	0x03, 0x5f
        /*0312*/ 	.short	0x0000


	//----- nvinfo : EIATTR_EXIT_INSTR_OFFSETS
	.align		4
        /*0314*/ 	.byte	0x04, 0x1c
        /*0316*/ 	.short	(.L_764 - .L_763)


	//   ....[0]....
.L_763:
        /*0318*/ 	.word	0x000000a0


	//   ....[1]....
        /*031c*/ 	.word	0x00007fb0


	//----- nvinfo : EIATTR_CTAIDZ_USED
	.align		4
.L_764:
        /*0320*/ 	.byte	0x01, 0x04
	.zero		2


//--------------------- .nv.info._ZN5flash44flash_bwd_dq_dk_dv_loop_seqk_parallel_kernelI23Flash_bwd_kernel_traitsILi128ELi64ELi128ELi8ELi2ELi4ELi2ELb0ELb0EN7cutlass10bfloat16_tE19Flash_kernel_traitsILi128ELi64ELi128ELi8ES3_EELb1ELb0ELb0ELb1ELb0ELb0ELb0EEEvNS_16Flash_bwd_paramsE --------------------------
	.section	.nv.info._ZN5flash44flash_bwd_dq_dk_dv_loop_seqk_parallel_kernelI23Flash_bwd_kernel_traitsILi128ELi64ELi128ELi8ELi2ELi4ELi2ELb0ELb0EN7cutlass10bfloat16_tE19Flash_kernel_traitsILi128ELi64ELi128ELi8ES3_EELb1ELb0ELb0ELb1ELb0ELb0ELb0EEEvNS_16Flash_bwd_paramsE,"",@"SHT_CUDA_INFO"
	.sectionflags	@""
	.align	4


	//----- nvinfo : EIATTR_CUDA_API_VERSION
	.align		4
        /*0000*/ 	.byte	0x04, 0x37
        /*0002*/ 	.short	(.L_766 - .L_765)
.L_765:
        /*0004*/ 	.word	0x00000082


	//----- nvinfo : EIATTR_SW2861232_WAR
	.align		4
.L_766:
        /*0008*/ 	.byte	0x01, 0x35
	.zero		2


	//----- nvinfo : EIATTR_PARAM_CBANK
	.align		4
        /*000c*/ 	.byte	0x04, 0x0a
        /*000e*/ 	.short	(.L_768 - .L_767)
	.align		4
.L_767:
        /*0010*/ 	.word	index@(.nv.constant0._ZN5flash44flash_bwd_dq_dk_dv_loop_seqk_parallel_kernelI23Flash_bwd_kernel_traitsILi128ELi64ELi128ELi8ELi2ELi4ELi2ELb0ELb0EN7cutlass10bfloat16_tE19Flash_kernel_traitsILi128ELi64ELi128ELi8ES3_EELb1ELb0ELb0ELb1ELb0ELb0ELb0EEEvNS_16Flash_bwd_paramsE)
        /*0014*/ 	.short	0x0160
        /*0016*/ 	.short	0x0280


	//----- nvinfo : EIATTR_CBANK_PARAM_SIZE
	.align		4
.L_768:
        /*0018*/ 	.byte	0x03, 0x19
        /*001a*/ 	.short	0x0280


	//----- nvinfo : EIATTR_KPARAM_INFO
	.align		4
        /*001c*/ 	.byte	0x04, 0x17
        /*001e*/ 	.short	(.L_770 - .L_769)
.L_769:
        /*0020*/ 	.word	0x00000000
        /*0024*/ 	.short	0x0000
        /*0026*/ 	.short	0x0000
        /*0028*/ 	.byte	0x00, 0xf0, 0x01, 0x0a


	//----- nvinfo : EIATTR_MAXREG_COUNT
	.align		4
.L_770:
        /*002c*/ 	.byte	0x03, 0x1b
        /*002e*/ 	.short	0x00ff


	//----- nvinfo : EIATTR_NUM_BARRIERS
	.align		4
        /*0030*/ 	.byte	0x02, 0x4c
        /*0032*/ 	.byte	0x01
	.zero		1


	//----- nvinfo : EIATTR_ANNOTATIONS
	.align		4
        /*0034*/ 	.byte	0x04, 0x55
        /*0036*/ 	.short	(.L_772 - .L_771)


	//   ....[0]....
.L_771:
        /* <DEDUP_REMOVED lines=26> */


	//----- nvinfo : EIATTR_MERCURY_ISA_VERSION
	.align		4
.L_772:
        /*01c0*/ 	.byte	0x03, 0x5f
        /*01c2*/ 	.short	0x0000


	//----- nvinfo : EIATTR_EXIT_INSTR_OFFSETS
	.align		4
        /*01c4*/ 	.byte	0x04, 0x1c
        /*01c6*/ 	.short	(.L_774 - .L_773)


	//   ....[0]....
.L_773:
        /*01c8*/ 	.word	0x000000a0


	//   ....[1]....
        /*01cc*/ 	.word	0x0000c8e0


	//----- nvinfo : EIATTR_CTAIDZ_USED
	.align		4
.L_774:
        /*01d0*/ 	.byte	0x01, 0x04
	.zero		2


	//----- nvinfo : EIATTR_CRS_STACK_SIZE
	.align		4
        /*01d4*/ 	.byte	0x04, 0x1e
        /*01d6*/ 	.short	(.L_776 - .L_775)
.L_775:
        /*01d8*/ 	.word	0x00000000
.L_776:


//--------------------- .nv.info._ZN5flash44flash_bwd_dq_dk_dv_loop_seqk_parallel_kernelI23Flash_bwd_kernel_traitsILi128ELi64ELi128ELi8ELi2ELi4ELi2ELb0ELb0EN7cutlass10bfloat16_tE19Flash_kernel_traitsILi128ELi64ELi128ELi8ES3_EELb0ELb0ELb0ELb1ELb0ELb0ELb1EEEvNS_16Flash_bwd_paramsE --------------------------
	.section	.nv.info._ZN5flash44flash_bwd_dq_dk_dv_loop_seqk_parallel_kernelI23Flash_bwd_kernel_traitsILi128ELi64ELi128ELi8ELi2ELi4ELi2ELb0ELb0EN7cutlass10bfloat16_tE19Flash_kernel_traitsILi128ELi64ELi128ELi8ES3_EELb0ELb0ELb0ELb1ELb0ELb0ELb1EEEvNS_16Flash_bwd_paramsE,"",@"SHT_CUDA_INFO"
	.sectionflags	@""
	.align	4


	//----- nvinfo : EIATTR_CUDA_API_VERSION
	.align		4
        /*0000*/ 	.byte	0x04, 0x37
        /*0002*/ 	.short	(.L_778 - .L_777)
.L_777:
        /*0004*/ 	.word	0x00000082


	//----- nvinfo : EIATTR_SW2861232_WAR
	.align		4
.L_778:
        /*0008*/ 	.byte	0x01, 0x35
	.zero		2


	//----- nvinfo : EIATTR_PARAM_CBANK
	.align		4
        /*000c*/ 	.byte	0x04, 0x0a
        /*000e*/ 	.short	(.L_780 - .L_779)
	.align		4
.L_779:
        /*0010*/ 	.word	index@(.nv.constant0._ZN5flash44flash_bwd_dq_dk_dv_loop_seqk_parallel_kernelI23Flash_bwd_kernel_traitsILi128ELi64ELi128ELi8ELi2ELi4ELi2ELb0ELb0EN7cutlass10bfloat16_tE19Flash_kernel_traitsILi128ELi64ELi128ELi8ES3_EELb0ELb0ELb0ELb1ELb0ELb0ELb1EEEvNS_16Flash_bwd_paramsE)
        /*0014*/ 	.short	0x0160
        /*0016*/ 	.short	0x0280


	//----- nvinfo : EIATTR_CBANK_PARAM_SIZE
	.align		4
.L_780:
        /*0018*/ 	.byte	0x03, 0x19
        /*001a*/ 	.short	0x0280


	//----- nvinfo : EIATTR_KPARAM_INFO
	.align		4
        /*001c*/ 	.byte	0x04, 0x17
        /*001e*/ 	.short	(.L_782 - .L_781)
.L_781:
        /*0020*/ 	.word	0x00000000
        /*0024*/ 	.short	0x0000
        /*0026*/ 	.short	0x0000
        /*0028*/ 	.byte	0x00, 0xf0, 0x01, 0x0a


	//----- nvinfo : EIATTR_MAXREG_COUNT
	.align		4
.L_782:
        /*002c*/ 	.byte	0x03, 0x1b
        /*002e*/ 	.short	0x00ff


	//----- nvinfo : EIATTR_NUM_BARRIERS
	.align		4
        /*0030*/ 	.byte	0x02, 0x4c
        /*0032*/ 	.byte	0x01
	.zero		1


	//----- nvinfo : EIATTR_ANNOTATIONS
	.align		4
        /*0034*/ 	.byte	0x04, 0x55
        /*0036*/ 	.short	(.L_784 - .L_783)


	//   ....[0]....
.L_783:
        /* <DEDUP_REMOVED lines=57> */


	//----- nvinfo : EIATTR_MERCURY_ISA_VERSION
	.align		4
.L_784:
        /*03b0*/ 	.byte	0x03, 0x5f
        /*03b2*/ 	.short	0x0000


	//----- nvinfo : EIATTR_EXIT_INSTR_OFFSETS
	.align		4
        /*03b4*/ 	.byte	0x04, 0x1c
        /*03b6*/ 	.short	(.L_786 - .L_785)


	//   ....[0]....
.L_785:
        /*03b8*/ 	.word	0x000000a0


	//   ....[1]....
        /*03bc*/ 	.word	0x0000c230


	//----- nvinfo : EIATTR_CTAIDZ_USED
	.align		4
.L_786:
        /*03c0*/ 	.byte	0x01, 0x04
	.zero		2


	//----- nvinfo : EIATTR_CRS_STACK_SIZE
	.align		4
        /*03c4*/ 	.byte	0x04, 0x1e
        /*03c6*/ 	.short	(.L_788 - .L_787)
.L_787:
        /*03c8*/ 	.word	0x00000000
.L_788:


//--------------------- .nv.info._ZN5flash44flash_bwd_dq_dk_dv_loop_seqk_parallel_kernelI23Flash_bwd_kernel_traitsILi128ELi64ELi128ELi8ELi2ELi4ELi2ELb0ELb0EN7cutlass10bfloat16_tE19Flash_kernel_traitsILi128ELi64ELi128ELi8ES3_EELb1ELb0ELb1ELb0ELb0ELb1ELb0EEEvNS_16Flash_bwd_paramsE --------------------------
	.section	.nv.info._ZN5flash44flash_bwd_dq_dk_dv_loop_seqk_parallel_kernelI23Flash_bwd_kernel_traitsILi128ELi64ELi128ELi8ELi2ELi4ELi2ELb0ELb0EN7cutlass10bfloat16_tE19Flash_kernel_traitsILi128ELi64ELi128ELi8ES3_EELb1ELb0ELb1ELb0ELb0ELb1ELb0EEEvNS_16Flash_bwd_paramsE,"",@"SHT_CUDA_INFO"
	.sectionflags	@""
	.align	4


	//----- nvinfo : EIATTR_CUDA_API_VERSION
	.align		4
        /*0000*/ 	.byte	0x04, 0x37
        /*0002*/ 	.short	(.L_790 - .L_789)
.L_789:
        /*0004*/ 	.word	0x00000082


	//----- nvinfo : EIATTR_SW2861232_WAR
	.align		4
.L_790:
        /*0008*/ 	.byte	0x01, 0x35
	.zero		2


	//----- nvinfo : EIATTR_PARAM_CBANK
	.align		4
        /*000c*/ 	.byte	0x04, 0x0a
        /*000e*/ 	.short	(.L_792 - .L_791)
	.align		4
.L_791:
        /*0010*/ 	.word	index@(.nv.constant0._ZN5flash44flash_bwd_dq_dk_dv_loop_seqk_parallel_kernelI23Flash_bwd_kernel_traitsILi128ELi64ELi128ELi8ELi2ELi4ELi2ELb0ELb0EN7cutlass10bfloat16_tE19Flash_kernel_traitsILi128ELi64ELi128ELi8ES3_EELb1ELb0ELb1ELb0ELb0ELb1ELb0EEEvNS_16Flash_bwd_paramsE)
        /*0014*/ 	.short	0x0160
        /*0016*/ 	.short	0x0280


	//----- nvinfo : EIATTR_CBANK_PARAM_SIZE
	.align		4
.L_792:
        /*0018*/ 	.byte	0x03, 0x19
        /*001a*/ 	.short	0x0280


	//----- nvinfo : EIATTR_KPARAM_INFO
	.align		4
        /*001c*/ 	.byte	0x04, 0x17
        /*001e*/ 	.short	(.L_794 - .L_793)
.L_793:
        /*0020*/ 	.word	0x00000000
        /*0024*/ 	.short	0x0000
        /*0026*/ 	.short	0x0000
        /*0028*/ 	.byte	0x00, 0xf0, 0x01, 0x0a


	//----- nvinfo : EIATTR_MAXREG_COUNT
	.align		4
.L_794:
        /*002c*/ 	.byte	0x03, 0x1b
        /*002e*/ 	.short	0x00ff


	//----- nvinfo : EIATTR_NUM_BARRIERS
	.align		4
        /*0030*/ 	.byte	0x02, 0x4c
        /*0032*/ 	.byte	0x01
	.zero		1


	//----- nvinfo : EIATTR_ANNOTATIONS
	.align		4
        /*0034*/ 	.byte	0x04, 0x55
        /*0036*/ 	.short	(.L_796 - .L_795)


	//   ....[0]....
.L_795:
        /* <DEDUP_REMOVED lines=14> */


	//----- nvinfo : EIATTR_MERCURY_ISA_VERSION
	.align		4
.L_796:
        /*0108*/ 	.byte	0x03, 0x5f
        /*010a*/ 	.short	0x0000


	//----- nvinfo : EIATTR_EXIT_INSTR_OFFSETS
	.align		4
        /*010c*/ 	.byte	0x04, 0x1c
        /*010e*/ 	.short	(.L_798 - .L_797)


	//   ....[0]....
.L_797:
        /*0110*/ 	.word	0x000000a0


	//   ....[1]....
        /*0114*/ 	.word	0x0000b1a0


	//----- nvinfo : EIATTR_CTAIDZ_USED
	.align		4
.L_798:
        /*0118*/ 	.byte	0x01, 0x04
	.zero		2


	//----- nvinfo : EIATTR_CRS_STACK_SIZE
	.align		4
        /*011c*/ 	.byte	0x04, 0x1e
        /*011e*/ 	.short	(.L_800 - .L_799)
.L_799:
        /*0120*/ 	.word	0x00000000
.L_800:


//--------------------- .nv.info._ZN5flash44flash_bwd_dq_dk_dv_loop_seqk_parallel_kernelI23Flash_bwd_kernel_traitsILi128ELi64ELi128ELi8ELi2ELi4ELi2ELb0ELb0EN7cutlass10bfloat16_tE19Flash_kernel_traitsILi128ELi64ELi128ELi8ES3_EELb0ELb0ELb1ELb0ELb0ELb1ELb1EEEvNS_16Flash_bwd_paramsE --------------------------
	.section	.nv.info._ZN5flash44flash_bwd_dq_dk_dv_loop_seqk_parallel_kernelI23Flash_bwd_kernel_traitsILi128ELi64ELi128ELi8ELi2ELi4ELi2ELb0ELb0EN7cutlass10bfloat16_tE19Flash_kernel_traitsILi128ELi64ELi128ELi8ES3_EELb0ELb0ELb1ELb0ELb0ELb1ELb1EEEvNS_16Flash_bwd_paramsE,"",@"SHT_CUDA_INFO"
	.sectionflags	@""
	.align	4


	//----- nvinfo : EIATTR_CUDA_API_VERSION
	.align		4
        /*0000*/ 	.byte	0x04, 0x37
        /*0002*/ 	.short	(.L_802 - .L_801)
.L_801:
        /*0004*/ 	.word	0x00000082


	//----- nvinfo : EIATTR_SW2861232_WAR
	.align		4
.L_802:
        /*0008*/ 	.byte	0x01, 0x35
	.zero		2


	//----- nvinfo : EIATTR_PARAM_CBANK
	.align		4
        /*000c*/ 	.byte	0x04, 0x0a
        /*000e*/ 	.short	(.L_804 - .L_803)
	.align		4
.L_803:
        /*0010*/ 	.word	index@(.nv.constant0._ZN5flash44flash_bwd_dq_dk_dv_loop_seqk_parallel_kernelI23Flash_bwd_kernel_traitsILi128ELi64ELi128ELi8ELi2ELi4ELi2ELb0ELb0EN7cutlass10bfloat16_tE19Flash_kernel_traitsILi128ELi64ELi128ELi8ES3_EELb0ELb0ELb1ELb0ELb0ELb1ELb1EEEvNS_16Flash_bwd_paramsE)
        /*0014*/ 	.short	0x0160
        /*0016*/ 	.short	0x0280


	//----- nvinfo : EIATTR_CBANK_PARAM_SIZE
	.align		4
.L_804:
        /*0018*/ 	.byte	0x03, 0x19
        /*001a*/ 	.short	0x0280


	//----- nvinfo : EIATTR_KPARAM_INFO
	.align		4
        /*001c*/ 	.byte	0x04, 0x17
        /*001e*/ 	.short	(.L_806 - .L_805)
.L_805:
        /*0020*/ 	.word	0x00000000
        /*0024*/ 	.short	0x0000
        /*0026*/ 	.short	0x0000
        /*0028*/ 	.byte	0x00, 0xf0, 0x01, 0x0a


	//----- nvinfo : EIATTR_MAXREG_COUNT
	.align		4
.L_806:
        /*002c*/ 	.byte	0x03, 0x1b
        /*002e*/ 	.short	0x00ff


	//----- nvinfo : EIATTR_NUM_BARRIERS
	.align		4
        /*0030*/ 	.byte	0x02, 0x4c
        /*0032*/ 	.byte	0x01
	.zero		1


	//----- nvinfo : EIATTR_ANNOTATIONS
	.align		4
        /*0034*/ 	.byte	0x04, 0x55
        /*0036*/ 	.short	(.L_808 - .L_807)


	//   ....[0]....
.L_807:
        /* <DEDUP_REMOVED lines=48> */


	//----- nvinfo : EIATTR_MERCURY_ISA_VERSION
	.align		4
.L_808:
        /*0320*/ 	.byte	0x03, 0x5f
        /*0322*/ 	.short	0x0000


	//----- nvinfo : EIATTR_EXIT_INSTR_OFFSETS
	.align		4
        /*0324*/ 	.byte	0x04, 0x1c
        /*0326*/ 	.short	(.L_810 - .L_809)


	//   ....[0]....
.L_809:
        /*0328*/ 	.word	0x000000a0


	//   ....[1]....
        /*032c*/ 	.word	0x0000ae10


	//----- nvinfo : EIATTR_CTAIDZ_USED
	.align		4
.L_810:
        /*0330*/ 	.byte	0x01, 0x04
	.zero		2


	//----- nvinfo : EIATTR_CRS_STACK_SIZE
	.align		4
        /*0334*/ 	.byte	0x04, 0x1e
        /*0336*/ 	.short	(.L_812 - .L_811)
.L_811:
        /*0338*/ 	.word	0x00000000
.L_812:


//--------------------- .nv.info._ZN5flash44flash_bwd_dq_dk_dv_loop_seqk_parallel_kernelI23Flash_bwd_kernel_traitsILi128ELi64ELi128ELi8ELi2ELi4ELi2ELb0ELb0EN7cutlass10bfloat16_tE19Flash_kernel_traitsILi128ELi64ELi128ELi8ES3_EELb1ELb0ELb1ELb1ELb0ELb0ELb0EEEvNS_16Flash_bwd_paramsE --------------------------
	.section	.nv.info._ZN5flash44flash_bwd_dq_dk_dv_loop_seqk_parallel_kernelI23Flash_bwd_kernel_traitsILi128ELi64ELi128ELi8ELi2ELi4ELi2ELb0ELb0EN7cutlass10bfloat16_tE19Flash_kernel_traitsILi128ELi64ELi128ELi8ES3_EELb1ELb0ELb1ELb1ELb0ELb0ELb0EEEvNS_16Flash_bwd_paramsE,"",@"SHT_CUDA_INFO"
	.sectionflags	@""
	.align	4


	//----- nvinfo : EIATTR_CUDA_API_VERSION
	.align		4
        /*0000*/ 	.byte	0x04, 0x37
        /*0002*/ 	.short	(.L_814 - .L_813)
.L_813:
        /*0004*/ 	.word	0x00000082


	//----- nvinfo : EIATTR_SW2861232_WAR
	.align		4
.L_814:
        /*0008*/ 	.byte	0x01, 0x35
	.zero		2


	//----- nvinfo : EIATTR_PARAM_CBANK
	.align		4
        /*000c*/ 	.byte	0x04, 0x0a
        /*000e*/ 	.short	(.L_816 - .L_815)
	.align		4
.L_815:
        /*0010*/ 	.word	index@(.nv.constant0._ZN5flash44flash_bwd_dq_dk_dv_loop_seqk_parallel_kernelI23Flash_bwd_kernel_traitsILi128ELi64ELi128ELi8ELi2ELi4ELi2ELb0ELb0EN7cutlass10bfloat16_tE19Flash_kernel_traitsILi128ELi64ELi128ELi8ES3_EELb1ELb0ELb1ELb1ELb0ELb0ELb0EEEvNS_16Flash_bwd_paramsE)
        /*0014*/ 	.short	0x0160
        /*0016*/ 	.short	0x0280


	//----- nvinfo : EIATTR_CBANK_PARAM_SIZE
	.align		4
.L_816:
        /*0018*/ 	.byte	0x03, 0x19
        /*001a*/ 	.short	0x0280


	//----- nvinfo : EIATTR_KPARAM_INFO
	.align		4
        /*001c*/ 	.byte	0x04, 0x17
        /*001e*/ 	.short	(.L_818 - .L_817)
.L_817:
        /*0020*/ 	.word	0x00000000
        /*0024*/ 	.short	0x0000
        /*0026*/ 	.short	0x0000
        /*0028*/ 	.byte	0x00, 0xf0, 0x01, 0x0a


	//----- nvinfo : EIATTR_MAXREG_COUNT
	.align		4
.L_818:
        /*002c*/ 	.byte	0x03, 0x1b
        /*002e*/ 	.short	0x00ff


	//----- nvinfo : EIATTR_NUM_BARRIERS
	.align		4
        /*0030*/ 	.byte	0x02, 0x4c
        /*0032*/ 	.byte	0x01
	.zero		1


	//----- nvinfo : EIATTR_ANNOTATIONS
	.align		4
        /*0034*/ 	.byte	0x04, 0x55
        /*0036*/ 	.short	(.L_820 - .L_819)


	//   ....[0]....
.L_819:
        /* <DEDUP_REMOVED lines=10> */


	//----- nvinfo : EIATTR_MERCURY_ISA_VERSION
	.align		4
.L_820:
        /*00c8*/ 	.byte	0x03, 0x5f
        /*00ca*/ 	.short	0x0000


	//----- nvinfo : EIATTR_EXIT_INSTR_OFFSETS
	.align		4
        /*00cc*/ 	.byte	0x04, 0x1c
        /*00ce*/ 	.short	(.L_822 - .L_821)


	//   ....[0]....
.L_821:
        /*00d0*/ 	.word	0x000000a0


	//   ....[1]....
        /*00d4*/ 	.word	0x0000c980


	//----- nvinfo : EIATTR_CTAIDZ_USED
	.align		4
.L_822:
        /*00d8*/ 	.byte	0x01, 0x04
	.zero		2


	//----- nvinfo : EIATTR_CRS_STACK_SIZE
	.align		4
        /*00dc*/ 	.byte	0x04, 0x1e
        /*00de*/ 	.short	(.L_824 - .L_823)
.L_823:
        /*00e0*/ 	.word	0x00000000
.L_824:


//--------------------- .nv.info._ZN5flash44flash_bwd_dq_dk_dv_loop_seqk_parallel_kernelI23Flash_bwd_kernel_traitsILi128ELi64ELi128ELi8ELi2ELi4ELi2ELb0ELb0EN7cutlass10bfloat16_tE19Flash_kernel_traitsILi128ELi64ELi128ELi8ES3_EELb0ELb0ELb1ELb1ELb0ELb0ELb1EEEvNS_16Flash_bwd_paramsE --------------------------
	.section	.nv.info._ZN5flash44flash_bwd_dq_dk_dv_loop_seqk_parallel_kernelI23Flash_bwd_kernel_traitsILi128ELi64ELi128ELi8ELi2ELi4ELi2ELb0ELb0EN7cutlass10bfloat16_tE19Flash_kernel_traitsILi128ELi64ELi128ELi8ES3_EELb0ELb0ELb1ELb1ELb0ELb0ELb1EEEvNS_16Flash_bwd_paramsE,"",@"SHT_CUDA_INFO"
	.sectionflags	@""
	.align	4


	//----- nvinfo : EIATTR_CUDA_API_VERSION
	.align		4
        /*0000*/ 	.byte	0x04, 0x37
        /*0002*/ 	.short	(.L_826 - .L_825)
.L_825:
        /*0004*/ 	.word	0x00000082


	//----- nvinfo : EIATTR_SW2861232_WAR
	.align		4
.L_826:
        /*0008*/ 	.byte	0x01, 0x35
	.zero		2


	//----- nvinfo : EIATTR_PARAM_CBANK
	.align		4
        /*000c*/ 	.byte	0x04, 0x0a
        /*000e*/ 	.short	(.L_828 - .L_827)
	.align		4
.L_827:
        /*0010*/ 	.word	index@(.nv.constant0._ZN5flash44flash_bwd_dq_dk_dv_loop_seqk_parallel_kernelI23Flash_bwd_kernel_traitsILi128ELi64ELi128ELi8ELi2ELi4ELi2ELb0ELb0EN7cutlass10bfloat16_tE19Flash_kernel_traitsILi128ELi64ELi128ELi8ES3_EELb0ELb0ELb1ELb1ELb0ELb0ELb1EEEvNS_16Flash_bwd_paramsE)
        /*0014*/ 	.short	0x0160
        /*0016*/ 	.short	0x0280


	//----- nvinfo : EIATTR_CBANK_PARAM_SIZE
	.align		4
.L_828:
        /*0018*/ 	.byte	0x03, 0x19
        /*001a*/ 	.short	0x0280


	//----- nvinfo : EIATTR_KPARAM_INFO
	.align		4
        /*001c*/ 	.byte	0x04, 0x17
        /*001e*/ 	.short	(.L_830 - .L_829)
.L_829:
        /*0020*/ 	.word	0x00000000
        /*0024*/ 	.short	0x0000
        /*0026*/ 	.short	0x0000
        /*0028*/ 	.byte	0x00, 0xf0, 0x01, 0x0a


	//----- nvinfo : EIATTR_MAXREG_COUNT
	.align		4
.L_830:
        /*002c*/ 	.byte	0x03, 0x1b
        /*002e*/ 	.short	0x00ff


	//----- nvinfo : EIATTR_NUM_BARRIERS
	.align		4
        /*0030*/ 	.byte	0x02, 0x4c
        /*0032*/ 	.byte	0x01
	.zero		1


	//----- nvinfo : EIATTR_ANNOTATIONS
	.align		4
        /*0034*/ 	.byte	0x04, 0x55
        /*0036*/ 	.short	(.L_832 - .L_831)


	//   ....[0]....
.L_831:
        /* <DEDUP_REMOVED lines=57> */


	//----- nvinfo : EIATTR_MERCURY_ISA_VERSION
	.align		4
.L_832:
        /*03b0*/ 	.byte	0x03, 0x5f
        /*03b2*/ 	.short	0x0000


	//----- nvinfo : EIATTR_EXIT_INSTR_OFFSETS
	.align		4
        /*03b4*/ 	.byte	0x04, 0x1c
        /*03b6*/ 	.short	(.L_834 - .L_833)


	//   ....[0]....
.L_833:
        /*03b8*/ 	.word	0x000000a0


	//   ....[1]....
        /*03bc*/ 	.word	0x0000c5c0


	//----- nvinfo : EIATTR_CTAIDZ_USED
	.align		4
.L_834:
        /*03c0*/ 	.byte	0x01, 0x04
	.zero		2


	//----- nvinfo : EIATTR_CRS_STACK_SIZE
	.align		4
        /*03c4*/ 	.byte	0x04, 0x1e
        /*03c6*/ 	.short	(.L_836 - .L_835)
.L_835:
        /*03c8*/ 	.word	0x00000000
.L_836:


//--------------------- .nv.info._ZN5flash25flash_bwd_dot_do_o_kernelILb0E23Flash_bwd_kernel_traitsILi128ELi64ELi128ELi8ELi2ELi4ELi2ELb0ELb0EN7cutlass10bfloat16_tE19Flash_kernel_traitsILi128ELi64ELi128ELi8ES3_EEEEvNS_16Flash_bwd_paramsE --------------------------
	.section	.nv.info._ZN5flash25flash_bwd_dot_do_o_kernelILb0E23Flash_bwd_kernel_traitsILi128ELi64ELi128ELi8ELi2ELi4ELi2ELb0ELb0EN7cutlass10bfloat16_tE19Flash_kernel_traitsILi128ELi64ELi128ELi8ES3_EEEEvNS_16Flash_bwd_paramsE,"",@"SHT_CUDA_INFO"
	.sectionflags	@""
	.align	4


	//----- nvinfo : EIATTR_CUDA_API_VERSION
	.align		4
        /*0000*/ 	.byte	0x04, 0x37
        /*0002*/ 	.short	(.L_838 - .L_837)
.L_837:
        /*0004*/ 	.word	0x00000082


	//----- nvinfo : EIATTR_SW2861232_WAR
	.align		4
.L_838:
        /*0008*/ 	.byte	0x01, 0x35
	.zero		2


	//----- nvinfo : EIATTR_PARAM_CBANK
	.align		4
        /*000c*/ 	.byte	0x04, 0x0a
        /*000e*/ 	.short	(.L_840 - .L_839)
	.align		4
.L_839:
        /*0010*/ 	.word	index@(.nv.constant0._ZN5flash25flash_bwd_dot_do_o_kernelILb0E23Flash_bwd_kernel_traitsILi128ELi64ELi128ELi8ELi2ELi4ELi2ELb0ELb0EN7cutlass10bfloat16_tE19Flash_kernel_traitsILi128ELi64ELi128ELi8ES3_EEEEvNS_16Flash_bwd_paramsE)
        /*0014*/ 	.short	0x0160
        /*0016*/ 	.short	0x0280


	//----- nvinfo : EIATTR_CBANK_PARAM_SIZE
	.align		4
.L_840:
        /*0018*/ 	.byte	0x03, 0x19
        /*001a*/ 	.short	0x0280


	//----- nvinfo : EIATTR_KPARAM_INFO
	.align		4
        /*001c*/ 	.byte	0x04, 0x17
        /*001e*/ 	.short	(.L_842 - .L_841)
.L_841:
        /*0020*/ 	.word	0x00000000
        /*0024*/ 	.short	0x0000
        /*0026*/ 	.short	0x0000
        /*0028*/ 	.byte	0x00, 0xf0, 0x01, 0x0a


	//----- nvinfo : EIATTR_MAXREG_COUNT
	.align		4
.L_842:
        /*002c*/ 	.byte	0x03, 0x1b
        /*002e*/ 	.short	0x00ff


	//----- nvinfo : EIATTR_MERCURY_ISA_VERSION
	.align		4
        /*0030*/ 	.byte	0x03, 0x5f
        /*0032*/ 	.short	0x0000


	//----- nvinfo : EIATTR_COOP_GROUP_MASK_REGIDS
	.align		4
        /*0034*/ 	.byte	0x04, 0x29
        /*0036*/ 	.short	(.L_844 - .L_843)


	//   ....[0]....
.L_843:
        /*0038*/ 	.word	0xffffffff


	//   ....[1]....
        /*003c*/ 	.word	0xffffffff


	//   ....[2]....
        /*0040*/ 	.word	0xffffffff


	//   ....[3]....
        /*0044*/ 	.word	0xffffffff


	//   ....[4]....
        /*0048*/ 	.word	0xffffffff


	//   ....[5]....
        /*004c*/ 	.word	0xffffffff


	//----- nvinfo : EIATTR_COOP_GROUP_INSTR_OFFSETS
	.align		4
.L_844:
        /*0050*/ 	.byte	0x04, 0x28
        /*0052*/ 	.short	(.L_846 - .L_845)


	//   ....[0]....
.L_845:
        /*0054*/ 	.word	0x00001030


	//   ....[1]....
        /*0058*/ 	.word	0x00001050


	//   ....[2]....
        /*005c*/ 	.word	0x00001070


	//   ....[3]....
        /*0060*/ 	.word	0x00001090


	//   ....[4]....
        /*0064*/ 	.word	0x000010d0


	//   ....[5]....
        /*0068*/ 	.word	0x00001110


	//----- nvinfo : EIATTR_EXIT_INSTR_OFFSETS
	.align		4
.L_846:
        /*006c*/ 	.byte	0x04, 0x1c
        /*006e*/ 	.short	(.L_848 - .L_847)


	//   ....[0]....
.L_847:
        /*0070*/ 	.word	0x00000120


	//   ....[1]....
        /*0074*/ 	.word	0x00001170


	//   ....[2]....
        /*0078*/ 	.word	0x000011a0


	//----- nvinfo : EIATTR_CTAIDZ_USED
	.align		4
.L_848:
        /*007c*/ 	.byte	0x01, 0x04
	.zero		2


	//----- nvinfo : EIATTR_CRS_STACK_SIZE
	.align		4
        /*0080*/ 	.byte	0x04, 0x1e
        /*0082*/ 	.short	(.L_850 - .L_849)
.L_849:
        /*0084*/ 	.word	0x00000000
.L_850:


//--------------------- .nv.info._ZN5flash25flash_bwd_dot_do_o_kernelILb1E23Flash_bwd_kernel_traitsILi128ELi64ELi128ELi8ELi2ELi4ELi2ELb0ELb0EN7cutlass10bfloat16_tE19Flash_kernel_traitsILi128ELi64ELi128ELi8ES3_EEEEvNS_16Flash_bwd_paramsE --------------------------
	.section	.nv.info._ZN5flash25flash_bwd_dot_do_o_kernelILb1E23Flash_bwd_kernel_traitsILi128ELi64ELi128ELi8ELi2ELi4ELi2ELb0ELb0EN7cutlass10bfloat16_tE19Flash_kernel_traitsILi128ELi64ELi128ELi8ES3_EEEEvNS_16Flash_bwd_paramsE,"",@"SHT_CUDA_INFO"
	.sectionflags	@""
	.align	4


	//----- nvinfo : EIATTR_CUDA_API_VERSION
	.align		4
        /*0000*/ 	.byte	0x04, 0x37
        /*0002*/ 	.short	(.L_852 - .L_851)
.L_851:
        /*0004*/ 	.word	0x00000082


	//----- nvinfo : EIATTR_SW2861232_WAR
	.align		4
.L_852:
        /*0008*/ 	.byte	0x01, 0x35
	.zero		2


	//----- nvinfo : EIATTR_PARAM_CBANK
	.align		4
        /*000c*/ 	.byte	0x04, 0x0a
        /*000e*/ 	.short	(.L_854 - .L_853)
	.align		4
.L_853:
        /*0010*/ 	.word	index@(.nv.constant0._ZN5flash25flash_bwd_dot_do_o_kernelILb1E23Flash_bwd_kernel_traitsILi128ELi64ELi128ELi8ELi2ELi4ELi2ELb0ELb0EN7cutlass10bfloat16_tE19Flash_kernel_traitsILi128ELi64ELi128ELi8ES3_EEEEvNS_16Flash_bwd_paramsE)
        /*0014*/ 	.short	0x0160
        /*0016*/ 	.short	0x0280


	//----- nvinfo : EIATTR_CBANK_PARAM_SIZE
	.align		4
.L_854:
        /*0018*/ 	.byte	0x03, 0x19
        /*001a*/ 	.short	0x0280


	//----- nvinfo : EIATTR_KPARAM_INFO
	.align		4
        /*001c*/ 	.byte	0x04, 0x17
        /*001e*/ 	.short	(.L_856 - .L_855)
.L_855:
        /*0020*/ 	.word	0x00000000
        /*0024*/ 	.short	0x0000
        /*0026*/ 	.short	0x0000
        /*0028*/ 	.byte	0x00, 0xf0, 0x01, 0x0a


	//----- nvinfo : EIATTR_MAXREG_COUNT
	.align		4
.L_856:
        /*002c*/ 	.byte	0x03, 0x1b
        /*002e*/ 	.short	0x00ff


	//----- nvinfo : EIATTR_MERCURY_ISA_VERSION
	.align		4
        /*0030*/ 	.byte	0x03, 0x5f
        /*0032*/ 	.short	0x0000


	//----- nvinfo : EIATTR_COOP_GROUP_MASK_REGIDS
	.align		4
        /*0034*/ 	.byte	0x04, 0x29
        /*0036*/ 	.short	(.L_858 - .L_857)


	//   ....[0]....
.L_857:
        /*0038*/ 	.word	0xffffffff


	//   ....[1]....
        /*003c*/ 	.word	0xffffffff


	//   ....[2]....
        /*0040*/ 	.word	0xffffffff


	//   ....[3]....
        /*0044*/ 	.word	0xffffffff


	//   ....[4]....
        /*0048*/ 	.word	0xffffffff


	//   ....[5]....
        /*004c*/ 	.word	0xffffffff


	//----- nvinfo : EIATTR_COOP_GROUP_INSTR_OFFSETS
	.align		4
.L_858:
        /*0050*/ 	.byte	0x04, 0x28
        /*0052*/ 	.short	(.L_860 - .L_859)


	//   ....[0]....
.L_859:
        /*0054*/ 	.word	0x00001350


	//   ....[1]....
        /*0058*/ 	.word	0x00001360


	//   ....[2]....
        /*005c*/ 	.word	0x00001390


	//   ....[3]....
        /*0060*/ 	.word	0x000013a0


	//   ....[4]....
        /*0064*/ 	.word	0x000013e0


	//   ....[5]....
        /*0068*/ 	.word	0x00001420


	//----- nvinfo : EIATTR_EXIT_INSTR_OFFSETS
	.align		4
.L_860:
        /*006c*/ 	.byte	0x04, 0x1c
        /*006e*/ 	.short	(.L_862 - .L_861)


	//   ....[0]....
.L_861:
        /*0070*/ 	.word	0x00000120


	//   ....[1]....
        /*0074*/ 	.word	0x00001580


	//----- nvinfo : EIATTR_CTAIDZ_USED
	.align		4
.L_862:
        /*0078*/ 	.byte	0x01, 0x04
	.zero		2


	//----- nvinfo : EIATTR_CRS_STACK_SIZE
	.align		4
        /*007c*/ 	.byte	0x04, 0x1e
        /*007e*/ 	.short	(.L_864 - .L_863)
.L_863:
        /*0080*/ 	.word	0x00000000
.L_864:


//--------------------- .nv.callgraph             --------------------------
	.section	.nv.callgraph,"",@"SHT_CUDA_CALLGRAPH"
	.align	4
	.sectionentsize	8
	.align		4
        /*0000*/ 	.word	0x00000000
	.align		4
        /*0004*/ 	.word	0xffffffff
	.align		4
        /*0008*/ 	.word	0x00000000
	.align		4
        /*000c*/ 	.word	0xfffffffe
	.align		4
        /*0010*/ 	.word	0x00000000
	.align		4
        /*0014*/ 	.word	0xfffffffd
	.align		4
        /*0018*/ 	.word	0x00000000
	.align		4
        /*001c*/ 	.word	0xfffffffc


//--------------------- .nv.rel.action            --------------------------
	.section	.nv.rel.action,"",@"SHT_CUDA_RELOCINFO"
	.align	8
	.sectionentsize	8
        /*0000*/ 	.byte	0x73, 0x00, 0x00, 0x00, 0x00, 0x00, 0x00, 0x00, 0x00, 0x00, 0x00, 0x11, 0x25, 0x00, 0x05, 0x36


//--------------------- .nv.constant4             --------------------------
	.section	.nv.constant4,"a",@progbits
	.align	8
	.align		8
.nv.constant4:
        /*0000*/ 	.dword	_ZN66_INTERNAL_f4811781_30_flash_bwd_hdim128_bf16_sm80_cu_a6473388_28844cuda3std3__45__cpo5beginE
	.align		8
        /*0008*/ 	.dword	_ZN66_INTERNAL_f4811781_30_flash_bwd_hdim128_bf16_sm80_cu_a6473388_28844cuda3std3__45__cpo3endE
	.align		8
        /*0010*/ 	.dword	_ZN66_INTERNAL_f4811781_30_flash_bwd_hdim128_bf16_sm80_cu_a6473388_28844cuda3std3__45__cpo6cbeginE
	.align		8
        /*0018*/ 	.dword	_ZN66_INTERNAL_f4811781_30_flash_bwd_hdim128_bf16_sm80_cu_a6473388_28844cuda3std3__45__cpo4cendE
	.align		8
        /*0020*/ 	.dword	_ZN66_INTERNAL_f4811781_30_flash_bwd_hdim128_bf16_sm80_cu_a6473388_28844cuda3std3__468_GLOBAL__N__f4811781_30_flash_bwd_hdim128_bf16_sm80_cu_a6473388_28846ignoreE
	.align		8
        /*0028*/ 	.dword	_ZN66_INTERNAL_f4811781_30_flash_bwd_hdim128_bf16_sm80_cu_a6473388_28844cuda3std3__419piecewise_constructE
	.align		8
        /*0030*/ 	.dword	_ZN66_INTERNAL_f4811781_30_flash_bwd_hdim128_bf16_sm80_cu_a6473388_28844cuda3std3__48in_placeE
	.align		8
        /*0038*/ 	.dword	_ZN66_INTERNAL_f4811781_30_flash_bwd_hdim128_bf16_sm80_cu_a6473388_28844cuda3std6ranges3__45__cpo4swapE
	.align		8
        /*0040*/ 	.dword	_ZN66_INTERNAL_f4811781_30_flash_bwd_hdim128_bf16_sm80_cu_a6473388_28844cuda3std6ranges3__45__cpo9iter_moveE
	.align		8
        /*0048*/ 	.dword	_ZN66_INTERNAL_f4811781_30_flash_bwd_hdim128_bf16_sm80_cu_a6473388_28844cute7productE
	.align		8
        /*0050*/ 	.dword	_ZN66_INTERNAL_f4811781_30_flash_bwd_hdim128_bf16_sm80_cu_a6473388_28844cute1_E


//--------------------- .nv.constant0._ZN5flash44flash_bwd_dq_dk_dv_loop_seqk_parallel_kernelI23Flash_bwd_kernel_traitsILi128ELi64ELi64ELi8ELi4ELi2ELi2ELb1ELb0EN7cutlass10bfloat16_tE19Flash_kernel_traitsILi128ELi64ELi64ELi8ES3_EELb0ELb0ELb0ELb0ELb0ELb1ELb0EEEvNS_16Flash_bwd_paramsE --------------------------
	.section	.nv.constant0._ZN5flash44flash_bwd_dq_dk_dv_loop_seqk_parallel_kernelI23Flash_bwd_kernel_traitsILi128ELi64ELi64ELi8ELi4ELi2ELi2ELb1ELb0EN7cutlass10bfloat16_tE19Flash_kernel_traitsILi128ELi64ELi64ELi8ES3_EELb0ELb0ELb0ELb0ELb0ELb1ELb0EEEvNS_16Flash_bwd_paramsE,"a",@progbits
	.sectionflags	@""
	.align	4
.nv.constant0._ZN5flash44flash_bwd_dq_dk_dv_loop_seqk_parallel_kernelI23Flash_bwd_kernel_traitsILi128ELi64ELi64ELi8ELi4ELi2ELi2ELb1ELb0EN7cutlass10bfloat16_tE19Flash_kernel_traitsILi128ELi64ELi64ELi8ES3_EELb0ELb0ELb0ELb0ELb0ELb1ELb0EEEvNS_16Flash_bwd_paramsE:
	.zero		992


//--------------------- .nv.constant0._ZN5flash44flash_bwd_dq_dk_dv_loop_seqk_parallel_kernelI23Flash_bwd_kernel_traitsILi128ELi64ELi64ELi8ELi4ELi2ELi2ELb1ELb0EN7cutlass10bfloat16_tE19Flash_kernel_traitsILi128ELi64ELi64ELi8ES3_EELb0ELb0ELb0ELb0ELb0ELb0ELb0EEEvNS_16Flash_bwd_paramsE --------------------------
	.section	.nv.constant0._ZN5flash44flash_bwd_dq_dk_dv_loop_seqk_parallel_kernelI23Flash_bwd_kernel_traitsILi128ELi64ELi64ELi8ELi4ELi2ELi2ELb1ELb0EN7cutlass10bfloat16_tE19Flash_kernel_traitsILi128ELi64ELi64ELi8ES3_EELb0ELb0ELb0ELb0ELb0ELb0ELb0EEEvNS_16Flash_bwd_paramsE,"a",@progbits
	.sectionflags	@""
	.align	4
.nv.constant0._ZN5flash44flash_bwd_dq_dk_dv_loop_seqk_parallel_kernelI23Flash_bwd_kernel_traitsILi128ELi64ELi64ELi8ELi4ELi2ELi2ELb1ELb0EN7cutlass10bfloat16_tE19Flash_kernel_traitsILi128ELi64ELi64ELi8ES3_EELb0ELb0ELb0ELb0ELb0ELb0ELb0EEEvNS_16Flash_bwd_paramsE:
	.zero		992


//--------------------- .nv.constant0._ZN5flash44flash_bwd_dq_dk_dv_loop_seqk_parallel_kernelI23Flash_bwd_kernel_traitsILi128ELi64ELi64ELi8ELi4ELi2ELi2ELb1ELb0EN7cutlass10bfloat16_tE19Flash_kernel_traitsILi128ELi64ELi64ELi8ES3_EELb0ELb0ELb1ELb0ELb0ELb0ELb0EEEvNS_16Flash_bwd_paramsE --------------------------
	.section	.nv.constant0._ZN5flash44flash_bwd_dq_dk_dv_loop_seqk_parallel_kernelI23Flash_bwd_kernel_traitsILi128ELi64ELi64ELi8ELi4ELi2ELi2ELb1ELb0EN7cutlass10bfloat16_tE19Flash_kernel_traitsILi128ELi64ELi64ELi8ES3_EELb0ELb0ELb1ELb0ELb0ELb0ELb0EEEvNS_16Flash_bwd_paramsE,"a",@progbits
	.sectionflags	@""
	.align	4
.nv.constant0._ZN5flash44flash_bwd_dq_dk_dv_loop_seqk_parallel_kernelI23Flash_bwd_kernel_traitsILi128ELi64ELi64ELi8ELi4ELi2ELi2ELb1ELb0EN7cutlass10bfloat16_tE19Flash_kernel_traitsILi128ELi64ELi64ELi8ES3_EELb0ELb0ELb1ELb0ELb0ELb0ELb0EEEvNS_16Flash_bwd_paramsE:
	.zero		992


//--------------------- .nv.constant0._ZN5flash44flash_bwd_dq_dk_dv_loop_seqk_parallel_kernelI23Flash_bwd_kernel_traitsILi128ELi64ELi64ELi8ELi4ELi2ELi2ELb1ELb0EN7cutlass10bfloat16_tE19Flash_kernel_traitsILi128ELi64ELi64ELi8ES3_EELb0ELb0ELb0ELb0ELb1ELb1ELb0EEEvNS_16Flash_bwd_paramsE --------------------------
	.section	.nv.constant0._ZN5flash44flash_bwd_dq_dk_dv_loop_seqk_parallel_kernelI23Flash_bwd_kernel_traitsILi128ELi64ELi64ELi8ELi4ELi2ELi2ELb1ELb0EN7cutlass10bfloat16_tE19Flash_kernel_traitsILi128ELi64ELi64ELi8ES3_EELb0ELb0ELb0ELb0ELb1ELb1ELb0EEEvNS_16Flash_bwd_paramsE,"a",@progbits
	.sectionflags	@""
	.align	4
.nv.constant0._ZN5flash44flash_bwd_dq_dk_dv_loop_seqk_parallel_kernelI23Flash_bwd_kernel_traitsILi128ELi64ELi64ELi8ELi4ELi2ELi2ELb1ELb0EN7cutlass10bfloat16_tE19Flash_kernel_traitsILi128ELi64ELi64ELi8ES3_EELb0ELb0ELb0ELb0ELb1ELb1ELb0EEEvNS_16Flash_bwd_paramsE:
	.zero		992


//--------------------- .nv.constant0._ZN5flash44flash_bwd_dq_dk_dv_loop_seqk_parallel_kernelI23Flash_bwd_kernel_traitsILi128ELi64ELi64ELi8ELi4ELi2ELi2ELb1ELb0EN7cutlass10bfloat16_tE19Flash_kernel_traitsILi128ELi64ELi64ELi8ES3_EELb0ELb0ELb0ELb1ELb0ELb0ELb0EEEvNS_16Flash_bwd_paramsE --------------------------
	.section	.nv.constant0._ZN5flash44flash_bwd_dq_dk_dv_loop_seqk_parallel_kernelI23Flash_bwd_kernel_traitsILi128ELi64ELi64ELi8ELi4ELi2ELi2ELb1ELb0EN7cutlass10bfloat16_tE19Flash_kernel_traitsILi128ELi64ELi64ELi8ES3_EELb0ELb0ELb0ELb1ELb0ELb0ELb0EEEvNS_16Flash_bwd_paramsE,"a",@progbits
	.sectionflags	@""
	.align	4
.nv.constant0._ZN5flash44flash_bwd_dq_dk_dv_loop_seqk_parallel_kernelI23Flash_bwd_kernel_traitsILi128ELi64ELi64ELi8ELi4ELi2ELi2ELb1ELb0EN7cutlass10bfloat16_tE19Flash_kernel_traitsILi128ELi64ELi64ELi8ES3_EELb0ELb0ELb0ELb1ELb0ELb0ELb0EEEvNS_16Flash_bwd_paramsE:
	.zero		992


//--------------------- .nv.constant0._ZN5flash44flash_bwd_dq_dk_dv_loop_seqk_parallel_kernelI23Flash_bwd_kernel_traitsILi128ELi64ELi64ELi8ELi4ELi2ELi2ELb1ELb0EN7cutlass10bfloat16_tE19Flash_kernel_traitsILi128ELi64ELi64ELi8ES3_EELb0ELb0ELb1ELb0ELb0ELb1ELb0EEEvNS_16Flash_bwd_paramsE --------------------------
	.section	.nv.constant0._ZN5flash44flash_bwd_dq_dk_dv_loop_seqk_parallel_kernelI23Flash_bwd_kernel_traitsILi128ELi64ELi64ELi8ELi4ELi2ELi2ELb1ELb0EN7cutlass10bfloat16_tE19Flash_kernel_traitsILi128ELi64ELi64ELi8ES3_EELb0ELb0ELb1ELb0ELb0ELb1ELb0EEEvNS_16Flash_bwd_paramsE,"a",@progbits
	.sectionflags	@""
	.align	4
.nv.constant0._ZN5flash44flash_bwd_dq_dk_dv_loop_seqk_parallel_kernelI23Flash_bwd_kernel_traitsILi128ELi64ELi64ELi8ELi4ELi2ELi2ELb1ELb0EN7cutlass10bfloat16_tE19Flash_kernel_traitsILi128ELi64ELi64ELi8ES3_EELb0ELb0ELb1ELb0ELb0ELb1ELb0EEEvNS_16Flash_bwd_paramsE:
	.zero		992


//--------------------- .nv.constant0._ZN5flash44flash_bwd_dq_dk_dv_loop_seqk_parallel_kernelI23Flash_bwd_kernel_traitsILi128ELi64ELi64ELi8ELi4ELi2ELi2ELb1ELb0EN7cutlass10bfloat16_tE19Flash_kernel_traitsILi128ELi64ELi64ELi8ES3_EELb0ELb0ELb1ELb1ELb0ELb0ELb0EEEvNS_16Flash_bwd_paramsE --------------------------
	.section	.nv.constant0._ZN5flash44flash_bwd_dq_dk_dv_loop_seqk_parallel_kernelI23Flash_bwd_kernel_traitsILi128ELi64ELi64ELi8ELi4ELi2ELi2ELb1ELb0EN7cutlass10bfloat16_tE19Flash_kernel_traitsILi128ELi64ELi64ELi8ES3_EELb0ELb0ELb1ELb1ELb0ELb0ELb0EEEvNS_16Flash_bwd_paramsE,"a",@progbits
	.sectionflags	@""
	.align	4
.nv.constant0._ZN5flash44flash_bwd_dq_dk_dv_loop_seqk_parallel_kernelI23Flash_bwd_kernel_traitsILi128ELi64ELi64ELi8ELi4ELi2ELi2ELb1ELb0EN7cutlass10bfloat16_tE19Flash_kernel_traitsILi128ELi64ELi64ELi8ES3_EELb0ELb0ELb1ELb1ELb0ELb0ELb0EEEvNS_16Flash_bwd_paramsE:
	.zero		992


//--------------------- .nv.constant0._ZN5flash44flash_bwd_dq_dk_dv_loop_seqk_parallel_kernelI23Flash_bwd_kernel_traitsILi128ELi64ELi128ELi8ELi2ELi4ELi2ELb0ELb0EN7cutlass10bfloat16_tE19Flash_kernel_traitsILi128ELi64ELi128ELi8ES3_EELb0ELb0ELb0ELb0ELb0ELb1ELb0EEEvNS_16Flash_bwd_paramsE --------------------------
	.section	.nv.constant0._ZN5flash44flash_bwd_dq_dk_dv_loop_seqk_parallel_kernelI23Flash_bwd_kernel_traitsILi128ELi64ELi128ELi8ELi2ELi4ELi2ELb0ELb0EN7cutlass10bfloat16_tE19Flash_kernel_traitsILi128ELi64ELi128ELi8ES3_EELb0ELb0ELb0ELb0ELb0ELb1ELb0EEEvNS_16Flash_bwd_paramsE,"a",@progbits
	.sectionflags	@""
	.align	4
.nv.constant0._ZN5flash44flash_bwd_dq_dk_dv_loop_seqk_parallel_kernelI23Flash_bwd_kernel_traitsILi128ELi64ELi128ELi8ELi2ELi4ELi2ELb0ELb0EN7cutlass10bfloat16_tE19Flash_kernel_traitsILi128ELi64ELi128ELi8ES3_EELb0ELb0ELb0ELb0ELb0ELb1ELb0EEEvNS_16Flash_bwd_paramsE:
	.zero		992


//--------------------- .nv.constant0._ZN5flash44flash_bwd_dq_dk_dv_loop_seqk_parallel_kernelI23Flash_bwd_kernel_traitsILi128ELi64ELi128ELi8ELi2ELi4ELi2ELb0ELb0EN7cutlass10bfloat16_tE19Flash_kernel_traitsILi128ELi64ELi128ELi8ES3_EELb0ELb0ELb0ELb0ELb0ELb0ELb0EEEvNS_16Flash_bwd_paramsE --------------------------
	.section	.nv.constant0._ZN5flash44flash_bwd_dq_dk_dv_loop_seqk_parallel_kernelI23Flash_bwd_kernel_traitsILi128ELi64ELi128ELi8ELi2ELi4ELi2ELb0ELb0EN7cutlass10bfloat16_tE19Flash_kernel_traitsILi128ELi64ELi128ELi8ES3_EELb0ELb0ELb0ELb0ELb0ELb0ELb0EEEvNS_16Flash_bwd_paramsE,"a",@progbits
	.sectionflags	@""
	.align	4
.nv.constant0._ZN5flash44flash_bwd_dq_dk_dv_loop_seqk_parallel_kernelI23Flash_bwd_kernel_traitsILi128ELi64ELi128ELi8ELi2ELi4ELi2ELb0ELb0EN7cutlass10bfloat16_tE19Flash_kernel_traitsILi128ELi64ELi128ELi8ES3_EELb0ELb0ELb0ELb0ELb0ELb0ELb0EEEvNS_16Flash_bwd_paramsE:
	.zero		992


//--------------------- .nv.constant0._ZN5flash44flash_bwd_dq_dk_dv_loop_seqk_parallel_kernelI23Flash_bwd_kernel_traitsILi128ELi64ELi128ELi8ELi2ELi4ELi2ELb0ELb0EN7cutlass10bfloat16_tE19Flash_kernel_traitsILi128ELi64ELi128ELi8ES3_EELb0ELb0ELb1ELb0ELb0ELb0ELb0EEEvNS_16Flash_bwd_paramsE --------------------------
	.section	.nv.constant0._ZN5flash44flash_bwd_dq_dk_dv_loop_seqk_parallel_kernelI23Flash_bwd_kernel_traitsILi128ELi64ELi128ELi8ELi2ELi4ELi2ELb0ELb0EN7cutlass10bfloat16_tE19Flash_kernel_traitsILi128ELi64ELi128ELi8ES3_EELb0ELb0ELb1ELb0ELb0ELb0ELb0EEEvNS_16Flash_bwd_paramsE,"a",@progbits
	.sectionflags	@""
	.align	4
.nv.constant0._ZN5flash44flash_bwd_dq_dk_dv_loop_seqk_parallel_kernelI23Flash_bwd_kernel_traitsILi128ELi64ELi128ELi8ELi2ELi4ELi2ELb0ELb0EN7cutlass10bfloat16_tE19Flash_kernel_traitsILi128ELi64ELi128ELi8ES3_EELb0ELb0ELb1ELb0ELb0ELb0ELb0EEEvNS_16Flash_bwd_paramsE:
	.zero		992


//--------------------- .nv.constant0._ZN5flash44flash_bwd_dq_dk_dv_loop_seqk_parallel_kernelI23Flash_bwd_kernel_traitsILi128ELi64ELi128ELi8ELi2ELi4ELi2ELb0ELb0EN7cutlass10bfloat16_tE19Flash_kernel_traitsILi128ELi64ELi128ELi8ES3_EELb0ELb0ELb0ELb0ELb1ELb1ELb0EEEvNS_16Flash_bwd_paramsE --------------------------
	.section	.nv.constant0._ZN5flash44flash_bwd_dq_dk_dv_loop_seqk_parallel_kernelI23Flash_bwd_kernel_traitsILi128ELi64ELi128ELi8ELi2ELi4ELi2ELb0ELb0EN7cutlass10bfloat16_tE19Flash_kernel_traitsILi128ELi64ELi128ELi8ES3_EELb0ELb0ELb0ELb0ELb1ELb1ELb0EEEvNS_16Flash_bwd_paramsE,"a",@progbits
	.sectionflags	@""
	.align	4
.nv.constant0._ZN5flash44flash_bwd_dq_dk_dv_loop_seqk_parallel_kernelI23Flash_bwd_kernel_traitsILi128ELi64ELi128ELi8ELi2ELi4ELi2ELb0ELb0EN7cutlass10bfloat16_tE19Flash_kernel_traitsILi128ELi64ELi128ELi8ES3_EELb0ELb0ELb0ELb0ELb1ELb1ELb0EEEvNS_16Flash_bwd_paramsE:
	.zero		992


//--------------------- .nv.constant0._ZN5flash44flash_bwd_dq_dk_dv_loop_seqk_parallel_kernelI23Flash_bwd_kernel_traitsILi128ELi64ELi128ELi8ELi2ELi4ELi2ELb0ELb0EN7cutlass10bfloat16_tE19Flash_kernel_traitsILi128ELi64ELi128ELi8ES3_EELb0ELb0ELb0ELb1ELb0ELb0ELb0EEEvNS_16Flash_bwd_paramsE --------------------------
	.section	.nv.constant0._ZN5flash44flash_bwd_dq_dk_dv_loop_seqk_parallel_kernelI23Flash_bwd_kernel_traitsILi128ELi64ELi128ELi8ELi2ELi4ELi2ELb0ELb0EN7cutlass10bfloat16_tE19Flash_kernel_traitsILi128ELi64ELi128ELi8ES3_EELb0ELb0ELb0ELb1ELb0ELb0ELb0EEEvNS_16Flash_bwd_paramsE,"a",@progbits
	.sectionflags	@""
	.align	4
.nv.constant0._ZN5flash44flash_bwd_dq_dk_dv_loop_seqk_parallel_kernelI23Flash_bwd_kernel_traitsILi128ELi64ELi128ELi8ELi2ELi4ELi2ELb0ELb0EN7cutlass10bfloat16_tE19Flash_kernel_traitsILi128ELi64ELi128ELi8ES3_EELb0ELb0ELb0ELb1ELb0ELb0ELb0EEEvNS_16Flash_bwd_paramsE:
	.zero		992


//--------------------- .nv.constant0._ZN5flash44flash_bwd_dq_dk_dv_loop_seqk_parallel_kernelI23Flash_bwd_kernel_traitsILi128ELi64ELi128ELi8ELi2ELi4ELi2ELb0ELb0EN7cutlass10bfloat16_tE19Flash_kernel_traitsILi128ELi64ELi128ELi8ES3_EELb0ELb0ELb1ELb0ELb0ELb1ELb0EEEvNS_16Flash_bwd_paramsE --------------------------
	.section	.nv.constant0._ZN5flash44flash_bwd_dq_dk_dv_loop_seqk_parallel_kernelI23Flash_bwd_kernel_traitsILi128ELi64ELi128ELi8ELi2ELi4ELi2ELb0ELb0EN7cutlass10bfloat16_tE19Flash_kernel_traitsILi128ELi64ELi128ELi8ES3_EELb0ELb0ELb1ELb0ELb0ELb1ELb0EEEvNS_16Flash_bwd_paramsE,"a",@progbits
	.sectionflags	@""
	.align	4
.nv.constant0._ZN5flash44flash_bwd_dq_dk_dv_loop_seqk_parallel_kernelI23Flash_bwd_kernel_traitsILi128ELi64ELi128ELi8ELi2ELi4ELi2ELb0ELb0EN7cutlass10bfloat16_tE19Flash_kernel_traitsILi128ELi64ELi128ELi8ES3_EELb0ELb0ELb1ELb0ELb0ELb1ELb0EEEvNS_16Flash_bwd_paramsE:
	.zero		992


//--------------------- .nv.constant0._ZN5flash44flash_bwd_dq_dk_dv_loop_seqk_parallel_kernelI23Flash_bwd_kernel_traitsILi128ELi64ELi128ELi8ELi2ELi4ELi2ELb0ELb0EN7cutlass10bfloat16_tE19Flash_kernel_traitsILi128ELi64ELi128ELi8ES3_EELb0ELb0ELb1ELb1ELb0ELb0ELb0EEEvNS_16Flash_bwd_paramsE --------------------------
	.section	.nv.constant0._ZN5flash44flash_bwd_dq_dk_dv_loop_seqk_parallel_kernelI23Flash_bwd_kernel_traitsILi128ELi64ELi128ELi8ELi2ELi4ELi2ELb0ELb0EN7cutlass10bfloat16_tE19Flash_kernel_traitsILi128ELi64ELi128ELi8ES3_EELb0ELb0ELb1ELb1ELb0ELb0ELb0EEEvNS_16Flash_bwd_paramsE,"a",@progbits
	.sectionflags	@""
	.align	4
.nv.constant0._ZN5flash44flash_bwd_dq_dk_dv_loop_seqk_parallel_kernelI23Flash_bwd_kernel_traitsILi128ELi64ELi128ELi8ELi2ELi4ELi2ELb0ELb0EN7cutlass10bfloat16_tE19Flash_kernel_traitsILi128ELi64ELi128ELi8ES3_EELb0ELb0ELb1ELb1ELb0ELb0ELb0EEEvNS_16Flash_bwd_paramsE:
	.zero		992


//--------------------- .nv.constant0._ZN5flash27flash_bwd_convert_dq_kernelI23Flash_bwd_kernel_traitsILi128ELi64ELi64ELi8ELi4ELi2ELi2ELb1ELb0EN7cutlass10bfloat16_tE19Flash_kernel_traitsILi128ELi64ELi64ELi8ES3_EEEEvNS_16Flash_bwd_paramsEi --------------------------
	.section	.nv.constant0._ZN5flash27flash_bwd_convert_dq_kernelI23Flash_bwd_kernel_traitsILi128ELi64ELi64ELi8ELi4ELi2ELi2ELb1ELb0EN7cutlass10bfloat16_tE19Flash_kernel_traitsILi128ELi64ELi64ELi8ES3_EEEEvNS_16Flash_bwd_paramsEi,"a",@progbits
	.sectionflags	@""
	.align	4
.nv.constant0._ZN5flash27flash_bwd_convert_dq_kernelI23Flash_bwd_kernel_traitsILi128ELi64ELi64ELi8ELi4ELi2ELi2ELb1ELb0EN7cutlass10bfloat16_tE19Flash_kernel_traitsILi128ELi64ELi64ELi8ES3_EEEEvNS_16Flash_bwd_paramsEi:
	.zero		996


//--------------------- .nv.constant0._ZN5flash44flash_bwd_dq_dk_dv_loop_seqk_parallel_kernelI23Flash_bwd_kernel_traitsILi128ELi64ELi64ELi8ELi4ELi2ELi2ELb1ELb0EN7cutlass10bfloat16_tE19Flash_kernel_traitsILi128ELi64ELi64ELi8ES3_EELb1ELb0ELb0ELb0ELb0ELb1ELb0EEEvNS_16Flash_bwd_paramsE --------------------------
	.section	.nv.constant0._ZN5flash44flash_bwd_dq_dk_dv_loop_seqk_parallel_kernelI23Flash_bwd_kernel_traitsILi128ELi64ELi64ELi8ELi4ELi2ELi2ELb1ELb0EN7cutlass10bfloat16_tE19Flash_kernel_traitsILi128ELi64ELi64ELi8ES3_EELb1ELb0ELb0ELb0ELb0ELb1ELb0EEEvNS_16Flash_bwd_paramsE,"a",@progbits
	.sectionflags	@""
	.align	4
.nv.constant0._ZN5flash44flash_bwd_dq_dk_dv_loop_seqk_parallel_kernelI23Flash_bwd_kernel_traitsILi128ELi64ELi64ELi8ELi4ELi2ELi2ELb1ELb0EN7cutlass10bfloat16_tE19Flash_kernel_traitsILi128ELi64ELi64ELi8ES3_EELb1ELb0ELb0ELb0ELb0ELb1ELb0EEEvNS_16Flash_bwd_paramsE:
	.zero		992


//--------------------- .nv.constant0._ZN5flash44flash_bwd_dq_dk_dv_loop_seqk_parallel_kernelI23Flash_bwd_kernel_traitsILi128ELi64ELi64ELi8ELi4ELi2ELi2ELb1ELb0EN7cutlass10bfloat16_tE19Flash_kernel_traitsILi128ELi64ELi64ELi8ES3_EELb0ELb0ELb0ELb0ELb0ELb1ELb1EEEvNS_16Flash_bwd_paramsE --------------------------
	.section	.nv.constant0._ZN5flash44flash_bwd_dq_dk_dv_loop_seqk_parallel_kernelI23Flash_bwd_kernel_traitsILi128ELi64ELi64ELi8ELi4ELi2ELi2ELb1ELb0EN7cutlass10bfloat16_tE19Flash_kernel_traitsILi128ELi64ELi64ELi8ES3_EELb0ELb0ELb0ELb0ELb0ELb1ELb1EEEvNS_16Flash_bwd_paramsE,"a",@progbits
	.sectionflags	@""
	.align	4
.nv.constant0._ZN5flash44flash_bwd_dq_dk_dv_loop_seqk_parallel_kernelI23Flash_bwd_kernel_traitsILi128ELi64ELi64ELi8ELi4ELi2ELi2ELb1ELb0EN7cutlass10bfloat16_tE19Flash_kernel_traitsILi128ELi64ELi64ELi8ES3_EELb0ELb0ELb0ELb0ELb0ELb1ELb1EEEvNS_16Flash_bwd_paramsE:
	.zero		992


//--------------------- .nv.constant0._ZN5flash44flash_bwd_dq_dk_dv_loop_seqk_parallel_kernelI23Flash_bwd_kernel_traitsILi128ELi64ELi64ELi8ELi4ELi2ELi2ELb1ELb0EN7cutlass10bfloat16_tE19Flash_kernel_traitsILi128ELi64ELi64ELi8ES3_EELb1ELb0ELb0ELb0ELb0ELb0ELb0EEEvNS_16Flash_bwd_paramsE --------------------------
	.section	.nv.constant0._ZN5flash44flash_bwd_dq_dk_dv_loop_seqk_parallel_kernelI23Flash_bwd_kernel_traitsILi128ELi64ELi64ELi8ELi4ELi2ELi2ELb1ELb0EN7cutlass10bfloat16_tE19Flash_kernel_traitsILi128ELi64ELi64ELi8ES3_EELb1ELb0ELb0ELb0ELb0ELb0ELb0EEEvNS_16Flash_bwd_paramsE,"a",@progbits
	.sectionflags	@""
	.align	4
.nv.constant0._ZN5flash44flash_bwd_dq_dk_dv_loop_seqk_parallel_kernelI23Flash_bwd_kernel_traitsILi128ELi64ELi64ELi8ELi4ELi2ELi2ELb1ELb0EN7cutlass10bfloat16_tE19Flash_kernel_traitsILi128ELi64ELi64ELi8ES3_EELb1ELb0ELb0ELb0ELb0ELb0ELb0EEEvNS_16Flash_bwd_paramsE:
	.zero		992


//--------------------- .nv.constant0._ZN5flash44flash_bwd_dq_dk_dv_loop_seqk_parallel_kernelI23Flash_bwd_kernel_traitsILi128ELi64ELi64ELi8ELi4ELi2ELi2ELb1ELb0EN7cutlass10bfloat16_tE19Flash_kernel_traitsILi128ELi64ELi64ELi8ES3_EELb0ELb0ELb0ELb0ELb0ELb0ELb1EEEvNS_16Flash_bwd_paramsE --------------------------
	.section	.nv.constant0._ZN5flash44flash_bwd_dq_dk_dv_loop_seqk_parallel_kernelI23Flash_bwd_kernel_traitsILi128ELi64ELi64ELi8ELi4ELi2ELi2ELb1ELb0EN7cutlass10bfloat16_tE19Flash_kernel_traitsILi128ELi64ELi64ELi8ES3_EELb0ELb0ELb0ELb0ELb0ELb0ELb1EEEvNS_16Flash_bwd_paramsE,"a",@progbits
	.sectionflags	@""
	.align	4
.nv.constant0._ZN5flash44flash_bwd_dq_dk_dv_loop_seqk_parallel_kernelI23Flash_bwd_kernel_traitsILi128ELi64ELi64ELi8ELi4ELi2ELi2ELb1ELb0EN7cutlass10bfloat16_tE19Flash_kernel_traitsILi128ELi64ELi64ELi8ES3_EELb0ELb0ELb0ELb0ELb0ELb0ELb1EEEvNS_16Flash_bwd_paramsE:
	.zero		992


//--------------------- .nv.constant0._ZN5flash44flash_bwd_dq_dk_dv_loop_seqk_parallel_kernelI23Flash_bwd_kernel_traitsILi128ELi64ELi64ELi8ELi4ELi2ELi2ELb1ELb0EN7cutlass10bfloat16_tE19Flash_kernel_traitsILi128ELi64ELi64ELi8ES3_EELb1ELb0ELb1ELb0ELb0ELb0ELb0EEEvNS_16Flash_bwd_paramsE --------------------------
	.section	.nv.constant0._ZN5flash44flash_bwd_dq_dk_dv_loop_seqk_parallel_kernelI23Flash_bwd_kernel_traitsILi128ELi64ELi64ELi8ELi4ELi2ELi2ELb1ELb0EN7cutlass10bfloat16_tE19Flash_kernel_traitsILi128ELi64ELi64ELi8ES3_EELb1ELb0ELb1ELb0ELb0ELb0ELb0EEEvNS_16Flash_bwd_paramsE,"a",@progbits
	.sectionflags	@""
	.align	4
.nv.constant0._ZN5flash44flash_bwd_dq_dk_dv_loop_seqk_parallel_kernelI23Flash_bwd_kernel_traitsILi128ELi64ELi64ELi8ELi4ELi2ELi2ELb1ELb0EN7cutlass10bfloat16_tE19Flash_kernel_traitsILi128ELi64ELi64ELi8ES3_EELb1ELb0ELb1ELb0ELb0ELb0ELb0EEEvNS_16Flash_bwd_paramsE:
	.zero		992


//--------------------- .nv.constant0._ZN5flash44flash_bwd_dq_dk_dv_loop_seqk_parallel_kernelI23Flash_bwd_kernel_traitsILi128ELi64ELi64ELi8ELi4ELi2ELi2ELb1ELb0EN7cutlass10bfloat16_tE19Flash_kernel_traitsILi128ELi64ELi64ELi8ES3_EELb0ELb0ELb1ELb0ELb0ELb0ELb1EEEvNS_16Flash_bwd_paramsE --------------------------
	.section	.nv.constant0._ZN5flash44flash_bwd_dq_dk_dv_loop_seqk_parallel_kernelI23Flash_bwd_kernel_traitsILi128ELi64ELi64ELi8ELi4ELi2ELi2ELb1ELb0EN7cutlass10bfloat16_tE19Flash_kernel_traitsILi128ELi64ELi64ELi8ES3_EELb0ELb0ELb1ELb0ELb0ELb0ELb1EEEvNS_16Flash_bwd_paramsE,"a",@progbits
	.sectionflags	@""
	.align	4
.nv.constant0._ZN5flash44flash_bwd_dq_dk_dv_loop_seqk_parallel_kernelI23Flash_bwd_kernel_traitsILi128ELi64ELi64ELi8ELi4ELi2ELi2ELb1ELb0EN7cutlass10bfloat16_tE19Flash_kernel_traitsILi128ELi64ELi64ELi8ES3_EELb0ELb0ELb1ELb0ELb0ELb0ELb1EEEvNS_16Flash_bwd_paramsE:
	.zero		992


//--------------------- .nv.constant0._ZN5flash44flash_bwd_dq_dk_dv_loop_seqk_parallel_kernelI23Flash_bwd_kernel_traitsILi128ELi64ELi64ELi8ELi4ELi2ELi2ELb1ELb0EN7cutlass10bfloat16_tE19Flash_kernel_traitsILi128ELi64ELi64ELi8ES3_EELb1ELb0ELb0ELb0ELb1ELb1ELb0EEEvNS_16Flash_bwd_paramsE --------------------------
	.section	.nv.constant0._ZN5flash44flash_bwd_dq_dk_dv_loop_seqk_parallel_kernelI23Flash_bwd_kernel_traitsILi128ELi64ELi64ELi8ELi4ELi2ELi2ELb1ELb0EN7cutlass10bfloat16_tE19Flash_kernel_traitsILi128ELi64ELi64ELi8ES3_EELb1ELb0ELb0ELb0ELb1ELb1ELb0EEEvNS_16Flash_bwd_paramsE,"a",@progbits
	.sectionflags	@""
	.align	4
.nv.constant0._ZN5flash44flash_bwd_dq_dk_dv_loop_seqk_parallel_kernelI23Flash_bwd_kernel_traitsILi128ELi64ELi64ELi8ELi4ELi2ELi2ELb1ELb0EN7cutlass10bfloat16_tE19Flash_kernel_traitsILi128ELi64ELi64ELi8ES3_EELb1ELb0ELb0ELb0ELb1ELb1ELb0EEEvNS_16Flash_bwd_paramsE:
	.zero		992


//--------------------- .nv.constant0._ZN5flash44flash_bwd_dq_dk_dv_loop_seqk_parallel_kernelI23Flash_bwd_kernel_traitsILi128ELi64ELi64ELi8ELi4ELi2ELi2ELb1ELb0EN7cutlass10bfloat16_tE19Flash_kernel_traitsILi128ELi64ELi64ELi8ES3_EELb0ELb0ELb0ELb0ELb1ELb1ELb1EEEvNS_16Flash_bwd_paramsE --------------------------
	.section	.nv.constant0._ZN5flash44flash_bwd_dq_dk_dv_loop_seqk_parallel_kernelI23Flash_bwd_kernel_traitsILi128ELi64ELi64ELi8ELi4ELi2ELi2ELb1ELb0EN7cutlass10bfloat16_tE19Flash_kernel_traitsILi128ELi64ELi64ELi8ES3_EELb0ELb0ELb0ELb0ELb1ELb1ELb1EEEvNS_16Flash_bwd_paramsE,"a",@progbits
	.sectionflags	@""
	.align	4
.nv.constant0._ZN5flash44flash_bwd_dq_dk_dv_loop_seqk_parallel_kernelI23Flash_bwd_kernel_traitsILi128ELi64ELi64ELi8ELi4ELi2ELi2ELb1ELb0EN7cutlass10bfloat16_tE19Flash_kernel_traitsILi128ELi64ELi64ELi8ES3_EELb0ELb0ELb0ELb0ELb1ELb1ELb1EEEvNS_16Flash_bwd_paramsE:
	.zero		992


//--------------------- .nv.constant0._ZN5flash44flash_bwd_dq_dk_dv_loop_seqk_parallel_kernelI23Flash_bwd_kernel_traitsILi128ELi64ELi64ELi8ELi4ELi2ELi2ELb1ELb0EN7cutlass10bfloat16_tE19Flash_kernel_traitsILi128ELi64ELi64ELi8ES3_EELb1ELb0ELb0ELb1ELb0ELb0ELb0EEEvNS_16Flash_bwd_paramsE --------------------------
	.section	.nv.constant0._ZN5flash44flash_bwd_dq_dk_dv_loop_seqk_parallel_kernelI23Flash_bwd_kernel_traitsILi128ELi64ELi64ELi8ELi4ELi2ELi2ELb1ELb0EN7cutlass10bfloat16_tE19Flash_kernel_traitsILi128ELi64ELi64ELi8ES3_EELb1ELb0ELb0ELb1ELb0ELb0ELb0EEEvNS_16Flash_bwd_paramsE,"a",@progbits
	.sectionflags	@""
	.align	4
.nv.constant0._ZN5flash44flash_bwd_dq_dk_dv_loop_seqk_parallel_kernelI23Flash_bwd_kernel_traitsILi128ELi64ELi64ELi8ELi4ELi2ELi2ELb1ELb0EN7cutlass10bfloat16_tE19Flash_kernel_traitsILi128ELi64ELi64ELi8ES3_EELb1ELb0ELb0ELb1ELb0ELb0ELb0EEEvNS_16Flash_bwd_paramsE:
	.zero		992


//--------------------- .nv.constant0._ZN5flash44flash_bwd_dq_dk_dv_loop_seqk_parallel_kernelI23Flash_bwd_kernel_traitsILi128ELi64ELi64ELi8ELi4ELi2ELi2ELb1ELb0EN7cutlass10bfloat16_tE19Flash_kernel_traitsILi128ELi64ELi64ELi8ES3_EELb0ELb0ELb0ELb1ELb0ELb0ELb1EEEvNS_16Flash_bwd_paramsE --------------------------
	.section	.nv.constant0._ZN5flash44flash_bwd_dq_dk_dv_loop_seqk_parallel_kernelI23Flash_bwd_kernel_traitsILi128ELi64ELi64ELi8ELi4ELi2ELi2ELb1ELb0EN7cutlass10bfloat16_tE19Flash_kernel_traitsILi128ELi64ELi64ELi8ES3_EELb0ELb0ELb0ELb1ELb0ELb0ELb1EEEvNS_16Flash_bwd_paramsE,"a",@progbits
	.sectionflags	@""
	.align	4
.nv.constant0._ZN5flash44flash_bwd_dq_dk_dv_loop_seqk_parallel_kernelI23Flash_bwd_kernel_traitsILi128ELi64ELi64ELi8ELi4ELi2ELi2ELb1ELb0EN7cutlass10bfloat16_tE19Flash_kernel_traitsILi128ELi64ELi64ELi8ES3_EELb0ELb0ELb0ELb1ELb0ELb0ELb1EEEvNS_16Flash_bwd_paramsE:
	.zero		992


//--------------------- .nv.constant0._ZN5flash44flash_bwd_dq_dk_dv_loop_seqk_parallel_kernelI23Flash_bwd_kernel_traitsILi128ELi64ELi64ELi8ELi4ELi2ELi2ELb1ELb0EN7cutlass10bfloat16_tE19Flash_kernel_traitsILi128ELi64ELi64ELi8ES3_EELb1ELb0ELb1ELb0ELb0ELb1ELb0EEEvNS_16Flash_bwd_paramsE --------------------------
	.section	.nv.constant0._ZN5flash44flash_bwd_dq_dk_dv_loop_seqk_parallel_kernelI23Flash_bwd_kernel_traitsILi128ELi64ELi64ELi8ELi4ELi2ELi2ELb1ELb0EN7cutlass10bfloat16_tE19Flash_kernel_traitsILi128ELi64ELi64ELi8ES3_EELb1ELb0ELb1ELb0ELb0ELb1ELb0EEEvNS_16Flash_bwd_paramsE,"a",@progbits
	.sectionflags	@""
	.align	4
.nv.constant0._ZN5flash44flash_bwd_dq_dk_dv_loop_seqk_parallel_kernelI23Flash_bwd_kernel_traitsILi128ELi64ELi64ELi8ELi4ELi2ELi2ELb1ELb0EN7cutlass10bfloat16_tE19Flash_kernel_traitsILi128ELi64ELi64ELi8ES3_EELb1ELb0ELb1ELb0ELb0ELb1ELb0EEEvNS_16Flash_bwd_paramsE:
	.zero		992


//--------------------- .nv.constant0._ZN5flash44flash_bwd_dq_dk_dv_loop_seqk_parallel_kernelI23Flash_bwd_kernel_traitsILi128ELi64ELi64ELi8ELi4ELi2ELi2ELb1ELb0EN7cutlass10bfloat16_tE19Flash_kernel_traitsILi128ELi64ELi64ELi8ES3_EELb0ELb0ELb1ELb0ELb0ELb1ELb1EEEvNS_16Flash_bwd_paramsE --------------------------
	.section	.nv.constant0._ZN5flash44flash_bwd_dq_dk_dv_loop_seqk_parallel_kernelI23Flash_bwd_kernel_traitsILi128ELi64ELi64ELi8ELi4ELi2ELi2ELb1ELb0EN7cutlass10bfloat16_tE19Flash_kernel_traitsILi128ELi64ELi64ELi8ES3_EELb0ELb0ELb1ELb0ELb0ELb1ELb1EEEvNS_16Flash_bwd_paramsE,"a",@progbits
	.sectionflags	@""
	.align	4
.nv.constant0._ZN5flash44flash_bwd_dq_dk_dv_loop_seqk_parallel_kernelI23Flash_bwd_kernel_traitsILi128ELi64ELi64ELi8ELi4ELi2ELi2ELb1ELb0EN7cutlass10bfloat16_tE19Flash_kernel_traitsILi128ELi64ELi64ELi8ES3_EELb0ELb0ELb1ELb0ELb0ELb1ELb1EEEvNS_16Flash_bwd_paramsE:
	.zero		992


//--------------------- .nv.constant0._ZN5flash44flash_bwd_dq_dk_dv_loop_seqk_parallel_kernelI23Flash_bwd_kernel_traitsILi128ELi64ELi64ELi8ELi4ELi2ELi2ELb1ELb0EN7cutlass10bfloat16_tE19Flash_kernel_traitsILi128ELi64ELi64ELi8ES3_EELb1ELb0ELb1ELb1ELb0ELb0ELb0EEEvNS_16Flash_bwd_paramsE --------------------------
	.section	.nv.constant0._ZN5flash44flash_bwd_dq_dk_dv_loop_seqk_parallel_kernelI23Flash_bwd_kernel_traitsILi128ELi64ELi64ELi8ELi4ELi2ELi2ELb1ELb0EN7cutlass10bfloat16_tE19Flash_kernel_traitsILi128ELi64ELi64ELi8ES3_EELb1ELb0ELb1ELb1ELb0ELb0ELb0EEEvNS_16Flash_bwd_paramsE,"a",@progbits
	.sectionflags	@""
	.align	4
.nv.constant0._ZN5flash44flash_bwd_dq_dk_dv_loop_seqk_parallel_kernelI23Flash_bwd_kernel_traitsILi128ELi64ELi64ELi8ELi4ELi2ELi2ELb1ELb0EN7cutlass10bfloat16_tE19Flash_kernel_traitsILi128ELi64ELi64ELi8ES3_EELb1ELb0ELb1ELb1ELb0ELb0ELb0EEEvNS_16Flash_bwd_paramsE:
	.zero		992


//--------------------- .nv.constant0._ZN5flash44flash_bwd_dq_dk_dv_loop_seqk_parallel_kernelI23Flash_bwd_kernel_traitsILi128ELi64ELi64ELi8ELi4ELi2ELi2ELb1ELb0EN7cutlass10bfloat16_tE19Flash_kernel_traitsILi128ELi64ELi64ELi8ES3_EELb0ELb0ELb1ELb1ELb0ELb0ELb1EEEvNS_16Flash_bwd_paramsE --------------------------
	.section	.nv.constant0._ZN5flash44flash_bwd_dq_dk_dv_loop_seqk_parallel_kernelI23Flash_bwd_kernel_traitsILi128ELi64ELi64ELi8ELi4ELi2ELi2ELb1ELb0EN7cutlass10bfloat16_tE19Flash_kernel_traitsILi128ELi64ELi64ELi8ES3_EELb0ELb0ELb1ELb1ELb0ELb0ELb1EEEvNS_16Flash_bwd_paramsE,"a",@progbits
	.sectionflags	@""
	.align	4
.nv.constant0._ZN5flash44flash_bwd_dq_dk_dv_loop_seqk_parallel_kernelI23Flash_bwd_kernel_traitsILi128ELi64ELi64ELi8ELi4ELi2ELi2ELb1ELb0EN7cutlass10bfloat16_tE19Flash_kernel_traitsILi128ELi64ELi64ELi8ES3_EELb0ELb0ELb1ELb1ELb0ELb0ELb1EEEvNS_16Flash_bwd_paramsE:
	.zero		992


//--------------------- .nv.constant0._ZN5flash25flash_bwd_dot_do_o_kernelILb0E23Flash_bwd_kernel_traitsILi128ELi64ELi64ELi8ELi4ELi2ELi2ELb1ELb0EN7cutlass10bfloat16_tE19Flash_kernel_traitsILi128ELi64ELi64ELi8ES3_EEEEvNS_16Flash_bwd_paramsE --------------------------
	.section	.nv.constant0._ZN5flash25flash_bwd_dot_do_o_kernelILb0E23Flash_bwd_kernel_traitsILi128ELi64ELi64ELi8ELi4ELi2ELi2ELb1ELb0EN7cutlass10bfloat16_tE19Flash_kernel_traitsILi128ELi64ELi64ELi8ES3_EEEEvNS_16Flash_bwd_paramsE,"a",@progbits
	.sectionflags	@""
	.align	4
.nv.constant0._ZN5flash25flash_bwd_dot_do_o_kernelILb0E23Flash_bwd_kernel_traitsILi128ELi64ELi64ELi8ELi4ELi2ELi2ELb1ELb0EN7cutlass10bfloat16_tE19Flash_kernel_traitsILi128ELi64ELi64ELi8ES3_EEEEvNS_16Flash_bwd_paramsE:
	.zero		992


//--------------------- .nv.constant0._ZN5flash25flash_bwd_dot_do_o_kernelILb1E23Flash_bwd_kernel_traitsILi128ELi64ELi64ELi8ELi4ELi2ELi2ELb1ELb0EN7cutlass10bfloat16_tE19Flash_kernel_traitsILi128ELi64ELi64ELi8ES3_EEEEvNS_16Flash_bwd_paramsE --------------------------
	.section	.nv.constant0._ZN5flash25flash_bwd_dot_do_o_kernelILb1E23Flash_bwd_kernel_traitsILi128ELi64ELi64ELi8ELi4ELi2ELi2ELb1ELb0EN7cutlass10bfloat16_tE19Flash_kernel_traitsILi128ELi64ELi64ELi8ES3_EEEEvNS_16Flash_bwd_paramsE,"a",@progbits
	.sectionflags	@""
	.align	4
.nv.constant0._ZN5flash25flash_bwd_dot_do_o_kernelILb1E23Flash_bwd_kernel_traitsILi128ELi64ELi64ELi8ELi4ELi2ELi2ELb1ELb0EN7cutlass10bfloat16_tE19Flash_kernel_traitsILi128ELi64ELi64ELi8ES3_EEEEvNS_16Flash_bwd_paramsE:
	.zero		992


//--------------------- .nv.constant0._ZN5flash27flash_bwd_convert_dq_kernelI23Flash_bwd_kernel_traitsILi128ELi64ELi128ELi8ELi2ELi4ELi2ELb0ELb0EN7cutlass10bfloat16_tE19Flash_kernel_traitsILi128ELi64ELi128ELi8ES3_EEEEvNS_16Flash_bwd_paramsEi --------------------------
	.section	.nv.constant0._ZN5flash27flash_bwd_convert_dq_kernelI23Flash_bwd_kernel_traitsILi128ELi64ELi128ELi8ELi2ELi4ELi2ELb0ELb0EN7cutlass10bfloat16_tE19Flash_kernel_traitsILi128ELi64ELi128ELi8ES3_EEEEvNS_16Flash_bwd_paramsEi,"a",@progbits
	.sectionflags	@""
	.align	4
.nv.constant0._ZN5flash27flash_bwd_convert_dq_kernelI23Flash_bwd_kernel_traitsILi128ELi64ELi128ELi8ELi2ELi4ELi2ELb0ELb0EN7cutlass10bfloat16_tE19Flash_kernel_traitsILi128ELi64ELi128ELi8ES3_EEEEvNS_16Flash_bwd_paramsEi:
	.zero		996


//--------------------- .nv.constant0._ZN5flash44flash_bwd_dq_dk_dv_loop_seqk_parallel_kernelI23Flash_bwd_kernel_traitsILi128ELi64ELi128ELi8ELi2ELi4ELi2ELb0ELb0EN7cutlass10bfloat16_tE19Flash_kernel_traitsILi128ELi64ELi128ELi8ES3_EELb1ELb0ELb0ELb0ELb0ELb1ELb0EEEvNS_16Flash_bwd_paramsE --------------------------
	.section	.nv.constant0._ZN5flash44flash_bwd_dq_dk_dv_loop_seqk_parallel_kernelI23Flash_bwd_kernel_traitsILi128ELi64ELi128ELi8ELi2ELi4ELi2ELb0ELb0EN7cutlass10bfloat16_tE19Flash_kernel_traitsILi128ELi64ELi128ELi8ES3_EELb1ELb0ELb0ELb0ELb0ELb1ELb0EEEvNS_16Flash_bwd_paramsE,"a",@progbits
	.sectionflags	@""
	.align	4
.nv.constant0._ZN5flash44flash_bwd_dq_dk_dv_loop_seqk_parallel_kernelI23Flash_bwd_kernel_traitsILi128ELi64ELi128ELi8ELi2ELi4ELi2ELb0ELb0EN7cutlass10bfloat16_tE19Flash_kernel_traitsILi128ELi64ELi128ELi8ES3_EELb1ELb0ELb0ELb0ELb0ELb1ELb0EEEvNS_16Flash_bwd_paramsE:
	.zero		992


//--------------------- .nv.constant0._ZN5flash44flash_bwd_dq_dk_dv_loop_seqk_parallel_kernelI23Flash_bwd_kernel_traitsILi128ELi64ELi128ELi8ELi2ELi4ELi2ELb0ELb0EN7cutlass10bfloat16_tE19Flash_kernel_traitsILi128ELi64ELi128ELi8ES3_EELb0ELb0ELb0ELb0ELb0ELb1ELb1EEEvNS_16Flash_bwd_paramsE --------------------------
	.section	.nv.constant0._ZN5flash44flash_bwd_dq_dk_dv_loop_seqk_parallel_kernelI23Flash_bwd_kernel_traitsILi128ELi64ELi128ELi8ELi2ELi4ELi2ELb0ELb0EN7cutlass10bfloat16_tE19Flash_kernel_traitsILi128ELi64ELi128ELi8ES3_EELb0ELb0ELb0ELb0ELb0ELb1ELb1EEEvNS_16Flash_bwd_paramsE,"a",@progbits
	.sectionflags	@""
	.align	4
.nv.constant0._ZN5flash44flash_bwd_dq_dk_dv_loop_seqk_parallel_kernelI23Flash_bwd_kernel_traitsILi128ELi64ELi128ELi8ELi2ELi4ELi2ELb0ELb0EN7cutlass10bfloat16_tE19Flash_kernel_traitsILi128ELi64ELi128ELi8ES3_EELb0ELb0ELb0ELb0ELb0ELb1ELb1EEEvNS_16Flash_bwd_paramsE:
	.zero		992


//--------------------- .nv.constant0._ZN5flash44flash_bwd_dq_dk_dv_loop_seqk_parallel_kernelI23Flash_bwd_kernel_traitsILi128ELi64ELi128ELi8ELi2ELi4ELi2ELb0ELb0EN7cutlass10bfloat16_tE19Flash_kernel_traitsILi128ELi64ELi128ELi8ES3_EELb1ELb0ELb0ELb0ELb0ELb0ELb0EEEvNS_16Flash_bwd_paramsE --------------------------
	.section	.nv.constant0._ZN5flash44flash_bwd_dq_dk_dv_loop_seqk_parallel_kernelI23Flash_bwd_kernel_traitsILi128ELi64ELi128ELi8ELi2ELi4ELi2ELb0ELb0EN7cutlass10bfloat16_tE19Flash_kernel_traitsILi128ELi64ELi128ELi8ES3_EELb1ELb0ELb0ELb0ELb0ELb0ELb0EEEvNS_16Flash_bwd_paramsE,"a",@progbits
	.sectionflags	@""
	.align	4
.nv.constant0._ZN5flash44flash_bwd_dq_dk_dv_loop_seqk_parallel_kernelI23Flash_bwd_kernel_traitsILi128ELi64ELi128ELi8ELi2ELi4ELi2ELb0ELb0EN7cutlass10bfloat16_tE19Flash_kernel_traitsILi128ELi64ELi128ELi8ES3_EELb1ELb0ELb0ELb0ELb0ELb0ELb0EEEvNS_16Flash_bwd_paramsE:
	.zero		992


//--------------------- .nv.constant0._ZN5flash44flash_bwd_dq_dk_dv_loop_seqk_parallel_kernelI23Flash_bwd_kernel_traitsILi128ELi64ELi128ELi8ELi2ELi4ELi2ELb0ELb0EN7cutlass10bfloat16_tE19Flash_kernel_traitsILi128ELi64ELi128ELi8ES3_EELb0ELb0ELb0ELb0ELb0ELb0ELb1EEEvNS_16Flash_bwd_paramsE --------------------------
	.section	.nv.constant0._ZN5flash44flash_bwd_dq_dk_dv_loop_seqk_parallel_kernelI23Flash_bwd_kernel_traitsILi128ELi64ELi128ELi8ELi2ELi4ELi2ELb0ELb0EN7cutlass10bfloat16_tE19Flash_kernel_traitsILi128ELi64ELi128ELi8ES3_EELb0ELb0ELb0ELb0ELb0ELb0ELb1EEEvNS_16Flash_bwd_paramsE,"a",@progbits
	.sectionflags	@""
	.align	4
.nv.constant0._ZN5flash44flash_bwd_dq_dk_dv_loop_seqk_parallel_kernelI23Flash_bwd_kernel_traitsILi128ELi64ELi128ELi8ELi2ELi4ELi2ELb0ELb0EN7cutlass10bfloat16_tE19Flash_kernel_traitsILi128ELi64ELi128ELi8ES3_EELb0ELb0ELb0ELb0ELb0ELb0ELb1EEEvNS_16Flash_bwd_paramsE:
	.zero		992


//--------------------- .nv.constant0._ZN5flash44flash_bwd_dq_dk_dv_loop_seqk_parallel_kernelI23Flash_bwd_kernel_traitsILi128ELi64ELi128ELi8ELi2ELi4ELi2ELb0ELb0EN7cutlass10bfloat16_tE19Flash_kernel_traitsILi128ELi64ELi128ELi8ES3_EELb1ELb0ELb1ELb0ELb0ELb0ELb0EEEvNS_16Flash_bwd_paramsE --------------------------
	.section	.nv.constant0._ZN5flash44flash_bwd_dq_dk_dv_loop_seqk_parallel_kernelI23Flash_bwd_kernel_traitsILi128ELi64ELi128ELi8ELi2ELi4ELi2ELb0ELb0EN7cutlass10bfloat16_tE19Flash_kernel_traitsILi128ELi64ELi128ELi8ES3_EELb1ELb0ELb1ELb0ELb0ELb0ELb0EEEvNS_16Flash_bwd_paramsE,"a",@progbits
	.sectionflags	@""
	.align	4
.nv.constant0._ZN5flash44flash_bwd_dq_dk_dv_loop_seqk_parallel_kernelI23Flash_bwd_kernel_traitsILi128ELi64ELi128ELi8ELi2ELi4ELi2ELb0ELb0EN7cutlass10bfloat16_tE19Flash_kernel_traitsILi128ELi64ELi128ELi8ES3_EELb1ELb0ELb1ELb0ELb0ELb0ELb0EEEvNS_16Flash_bwd_paramsE:
	.zero		992


//--------------------- .nv.constant0._ZN5flash44flash_bwd_dq_dk_dv_loop_seqk_parallel_kernelI23Flash_bwd_kernel_traitsILi128ELi64ELi128ELi8ELi2ELi4ELi2ELb0ELb0EN7cutlass10bfloat16_tE19Flash_kernel_traitsILi128ELi64ELi128ELi8ES3_EELb0ELb0ELb1ELb0ELb0ELb0ELb1EEEvNS_16Flash_bwd_paramsE --------------------------
	.section	.nv.constant0._ZN5flash44flash_bwd_dq_dk_dv_loop_seqk_parallel_kernelI23Flash_bwd_kernel_traitsILi128ELi64ELi128ELi8ELi2ELi4ELi2ELb0ELb0EN7cutlass10bfloat16_tE19Flash_kernel_traitsILi128ELi64ELi128ELi8ES3_EELb0ELb0ELb1ELb0ELb0ELb0ELb1EEEvNS_16Flash_bwd_paramsE,"a",@progbits
	.sectionflags	@""
	.align	4
.nv.constant0._ZN5flash44flash_bwd_dq_dk_dv_loop_seqk_parallel_kernelI23Flash_bwd_kernel_traitsILi128ELi64ELi128ELi8ELi2ELi4ELi2ELb0ELb0EN7cutlass10bfloat16_tE19Flash_kernel_traitsILi128ELi64ELi128ELi8ES3_EELb0ELb0ELb1ELb0ELb0ELb0ELb1EEEvNS_16Flash_bwd_paramsE:
	.zero		992


//--------------------- .nv.constant0._ZN5flash44flash_bwd_dq_dk_dv_loop_seqk_parallel_kernelI23Flash_bwd_kernel_traitsILi128ELi64ELi128ELi8ELi2ELi4ELi2ELb0ELb0EN7cutlass10bfloat16_tE19Flash_kernel_traitsILi128ELi64ELi128ELi8ES3_EELb1ELb0ELb0ELb0ELb1ELb1ELb0EEEvNS_16Flash_bwd_paramsE --------------------------
	.section	.nv.constant0._ZN5flash44flash_bwd_dq_dk_dv_loop_seqk_parallel_kernelI23Flash_bwd_kernel_traitsILi128ELi64ELi128ELi8ELi2ELi4ELi2ELb0ELb0EN7cutlass10bfloat16_tE19Flash_kernel_traitsILi128ELi64ELi128ELi8ES3_EELb1ELb0ELb0ELb0ELb1ELb1ELb0EEEvNS_16Flash_bwd_paramsE,"a",@progbits
	.sectionflags	@""
	.align	4
.nv.constant0._ZN5flash44flash_bwd_dq_dk_dv_loop_seqk_parallel_kernelI23Flash_bwd_kernel_traitsILi128ELi64ELi128ELi8ELi2ELi4ELi2ELb0ELb0EN7cutlass10bfloat16_tE19Flash_kernel_traitsILi128ELi64ELi128ELi8ES3_EELb1ELb0ELb0ELb0ELb1ELb1ELb0EEEvNS_16Flash_bwd_paramsE:
	.zero		992


//--------------------- .nv.constant0._ZN5flash44flash_bwd_dq_dk_dv_loop_seqk_parallel_kernelI23Flash_bwd_kernel_traitsILi128ELi64ELi128ELi8ELi2ELi4ELi2ELb0ELb0EN7cutlass10bfloat16_tE19Flash_kernel_traitsILi128ELi64ELi128ELi8ES3_EELb0ELb0ELb0ELb0ELb1ELb1ELb1EEEvNS_16Flash_bwd_paramsE --------------------------
	.section	.nv.constant0._ZN5flash44flash_bwd_dq_dk_dv_loop_seqk_parallel_kernelI23Flash_bwd_kernel_traitsILi128ELi64ELi128ELi8ELi2ELi4ELi2ELb0ELb0EN7cutlass10bfloat16_tE19Flash_kernel_traitsILi128ELi64ELi128ELi8ES3_EELb0ELb0ELb0ELb0ELb1ELb1ELb1EEEvNS_16Flash_bwd_paramsE,"a",@progbits
	.sectionflags	@""
	.align	4
.nv.constant0._ZN5flash44flash_bwd_dq_dk_dv_loop_seqk_parallel_kernelI23Flash_bwd_kernel_traitsILi128ELi64ELi128ELi8ELi2ELi4ELi2ELb0ELb0EN7cutlass10bfloat16_tE19Flash_kernel_traitsILi128ELi64ELi128ELi8ES3_EELb0ELb0ELb0ELb0ELb1ELb1ELb1EEEvNS_16Flash_bwd_paramsE:
	.zero		992


//--------------------- .nv.constant0._ZN5flash44flash_bwd_dq_dk_dv_loop_seqk_parallel_kernelI23Flash_bwd_kernel_traitsILi128ELi64ELi128ELi8ELi2ELi4ELi2ELb0ELb0EN7cutlass10bfloat16_tE19Flash_kernel_traitsILi128ELi64ELi128ELi8ES3_EELb1ELb0ELb0ELb1ELb0ELb0ELb0EEEvNS_16Flash_bwd_paramsE --------------------------
	.section	.nv.constant0._ZN5flash44flash_bwd_dq_dk_dv_loop_seqk_parallel_kernelI23Flash_bwd_kernel_traitsILi128ELi64ELi128ELi8ELi2ELi4ELi2ELb0ELb0EN7cutlass10bfloat16_tE19Flash_kernel_traitsILi128ELi64ELi128ELi8ES3_EELb1ELb0ELb0ELb1ELb0ELb0ELb0EEEvNS_16Flash_bwd_paramsE,"a",@progbits
	.sectionflags	@""
	.align	4
.nv.constant0._ZN5flash44flash_bwd_dq_dk_dv_loop_seqk_parallel_kernelI23Flash_bwd_kernel_traitsILi128ELi64ELi128ELi8ELi2ELi4ELi2ELb0ELb0EN7cutlass10bfloat16_tE19Flash_kernel_traitsILi128ELi64ELi128ELi8ES3_EELb1ELb0ELb0ELb1ELb0ELb0ELb0EEEvNS_16Flash_bwd_paramsE:
	.zero		992


//--------------------- .nv.constant0._ZN5flash44flash_bwd_dq_dk_dv_loop_seqk_parallel_kernelI23Flash_bwd_kernel_traitsILi128ELi64ELi128ELi8ELi2ELi4ELi2ELb0ELb0EN7cutlass10bfloat16_tE19Flash_kernel_traitsILi128ELi64ELi128ELi8ES3_EELb0ELb0ELb0ELb1ELb0ELb0ELb1EEEvNS_16Flash_bwd_paramsE --------------------------
	.section	.nv.constant0._ZN5flash44flash_bwd_dq_dk_dv_loop_seqk_parallel_kernelI23Flash_bwd_kernel_traitsILi128ELi64ELi128ELi8ELi2ELi4ELi2ELb0ELb0EN7cutlass10bfloat16_tE19Flash_kernel_traitsILi128ELi64ELi128ELi8ES3_EELb0ELb0ELb0ELb1ELb0ELb0ELb1EEEvNS_16Flash_bwd_paramsE,"a",@progbits
	.sectionflags	@""
	.align	4
.nv.constant0._ZN5flash44flash_bwd_dq_dk_dv_loop_seqk_parallel_kernelI23Flash_bwd_kernel_traitsILi128ELi64ELi128ELi8ELi2ELi4ELi2ELb0ELb0EN7cutlass10bfloat16_tE19Flash_kernel_traitsILi128ELi64ELi128ELi8ES3_EELb0ELb0ELb0ELb1ELb0ELb0ELb1EEEvNS_16Flash_bwd_paramsE:
	.zero		992


//--------------------- .nv.constant0._ZN5flash44flash_bwd_dq_dk_dv_loop_seqk_parallel_kernelI23Flash_bwd_kernel_traitsILi128ELi64ELi128ELi8ELi2ELi4ELi2ELb0ELb0EN7cutlass10bfloat16_tE19Flash_kernel_traitsILi128ELi64ELi128ELi8ES3_EELb1ELb0ELb1ELb0ELb0ELb1ELb0EEEvNS_16Flash_bwd_paramsE --------------------------
	.section	.nv.constant0._ZN5flash44flash_bwd_dq_dk_dv_loop_seqk_parallel_kernelI23Flash_bwd_kernel_traitsILi128ELi64ELi128ELi8ELi2ELi4ELi2ELb0ELb0EN7cutlass10bfloat16_tE19Flash_kernel_traitsILi128ELi64ELi128ELi8ES3_EELb1ELb0ELb1ELb0ELb0ELb1ELb0EEEvNS_16Flash_bwd_paramsE,"a",@progbits
	.sectionflags	@""
	.align	4
.nv.constant0._ZN5flash44flash_bwd_dq_dk_dv_loop_seqk_parallel_kernelI23Flash_bwd_kernel_traitsILi128ELi64ELi128ELi8ELi2ELi4ELi2ELb0ELb0EN7cutlass10bfloat16_tE19Flash_kernel_traitsILi128ELi64ELi128ELi8ES3_EELb1ELb0ELb1ELb0ELb0ELb1ELb0EEEvNS_16Flash_bwd_paramsE:
	.zero		992


//--------------------- .nv.constant0._ZN5flash44flash_bwd_dq_dk_dv_loop_seqk_parallel_kernelI23Flash_bwd_kernel_traitsILi128ELi64ELi128ELi8ELi2ELi4ELi2ELb0ELb0EN7cutlass10bfloat16_tE19Flash_kernel_traitsILi128ELi64ELi128ELi8ES3_EELb0ELb0ELb1ELb0ELb0ELb1ELb1EEEvNS_16Flash_bwd_paramsE --------------------------
	.section	.nv.constant0._ZN5flash44flash_bwd_dq_dk_dv_loop_seqk_parallel_kernelI23Flash_bwd_kernel_traitsILi128ELi64ELi128ELi8ELi2ELi4ELi2ELb0ELb0EN7cutlass10bfloat16_tE19Flash_kernel_traitsILi128ELi64ELi128ELi8ES3_EELb0ELb0ELb1ELb0ELb0ELb1ELb1EEEvNS_16Flash_bwd_paramsE,"a",@progbits
	.sectionflags	@""
	.align	4
.nv.constant0._ZN5flash44flash_bwd_dq_dk_dv_loop_seqk_parallel_kernelI23Flash_bwd_kernel_traitsILi128ELi64ELi128ELi8ELi2ELi4ELi2ELb0ELb0EN7cutlass10bfloat16_tE19Flash_kernel_traitsILi128ELi64ELi128ELi8ES3_EELb0ELb0ELb1ELb0ELb0ELb1ELb1EEEvNS_16Flash_bwd_paramsE:
	.zero		992


//--------------------- .nv.constant0._ZN5flash44flash_bwd_dq_dk_dv_loop_seqk_parallel_kernelI23Flash_bwd_kernel_traitsILi128ELi64ELi128ELi8ELi2ELi4ELi2ELb0ELb0EN7cutlass10bfloat16_tE19Flash_kernel_traitsILi128ELi64ELi128ELi8ES3_EELb1ELb0ELb1ELb1ELb0ELb0ELb0EEEvNS_16Flash_bwd_paramsE --------------------------
	.section	.nv.constant0._ZN5flash44flash_bwd_dq_dk_dv_loop_seqk_parallel_kernelI23Flash_bwd_kernel_traitsILi128ELi64ELi128ELi8ELi2ELi4ELi2ELb0ELb0EN7cutlass10bfloat16_tE19Flash_kernel_traitsILi128ELi64ELi128ELi8ES3_EELb1ELb0ELb1ELb1ELb0ELb0ELb0EEEvNS_16Flash_bwd_paramsE,"a",@progbits
	.sectionflags	@""
	.align	4
.nv.constant0._ZN5flash44flash_bwd_dq_dk_dv_loop_seqk_parallel_kernelI23Flash_bwd_kernel_traitsILi128ELi64ELi128ELi8ELi2ELi4ELi2ELb0ELb0EN7cutlass10bfloat16_tE19Flash_kernel_traitsILi128ELi64ELi128ELi8ES3_EELb1ELb0ELb1ELb1ELb0ELb0ELb0EEEvNS_16Flash_bwd_paramsE:
	.zero		992


//--------------------- .nv.constant0._ZN5flash44flash_bwd_dq_dk_dv_loop_seqk_parallel_kernelI23Flash_bwd_kernel_traitsILi128ELi64ELi128ELi8ELi2ELi4ELi2ELb0ELb0EN7cutlass10bfloat16_tE19Flash_kernel_traitsILi128ELi64ELi128ELi8ES3_EELb0ELb0ELb1ELb1ELb0ELb0ELb1EEEvNS_16Flash_bwd_paramsE --------------------------
	.section	.nv.constant0._ZN5flash44flash_bwd_dq_dk_dv_loop_seqk_parallel_kernelI23Flash_bwd_kernel_traitsILi128ELi64ELi128ELi8ELi2ELi4ELi2ELb0ELb0EN7cutlass10bfloat16_tE19Flash_kernel_traitsILi128ELi64ELi128ELi8ES3_EELb0ELb0ELb1ELb1ELb0ELb0ELb1EEEvNS_16Flash_bwd_paramsE,"a",@progbits
	.sectionflags	@""
	.align	4
.nv.constant0._ZN5flash44flash_bwd_dq_dk_dv_loop_seqk_parallel_kernelI23Flash_bwd_kernel_traitsILi128ELi64ELi128ELi8ELi2ELi4ELi2ELb0ELb0EN7cutlass10bfloat16_tE19Flash_kernel_traitsILi128ELi64ELi128ELi8ES3_EELb0ELb0ELb1ELb1ELb0ELb0ELb1EEEvNS_16Flash_bwd_paramsE:
	.zero		992


//--------------------- .nv.constant0._ZN5flash25flash_bwd_dot_do_o_kernelILb0E23Flash_bwd_kernel_traitsILi128ELi64ELi128ELi8ELi2ELi4ELi2ELb0ELb0EN7cutlass10bfloat16_tE19Flash_kernel_traitsILi128ELi64ELi128ELi8ES3_EEEEvNS_16Flash_bwd_paramsE --------------------------
	.section	.nv.constant0._ZN5flash25flash_bwd_dot_do_o_kernelILb0E23Flash_bwd_kernel_traitsILi128ELi64ELi128ELi8ELi2ELi4ELi2ELb0ELb0EN7cutlass10bfloat16_tE19Flash_kernel_traitsILi128ELi64ELi128ELi8ES3_EEEEvNS_16Flash_bwd_paramsE,"a",@progbits
	.sectionflags	@""
	.align	4
.nv.constant0._ZN5flash25flash_bwd_dot_do_o_kernelILb0E23Flash_bwd_kernel_traitsILi128ELi64ELi128ELi8ELi2ELi4ELi2ELb0ELb0EN7cutlass10bfloat16_tE19Flash_kernel_traitsILi128ELi64ELi128ELi8ES3_EEEEvNS_16Flash_bwd_paramsE:
	.zero		992


//--------------------- .nv.constant0._ZN5flash25flash_bwd_dot_do_o_kernelILb1E23Flash_bwd_kernel_traitsILi128ELi64ELi128ELi8ELi2ELi4ELi2ELb0ELb0EN7cutlass10bfloat16_tE19Flash_kernel_traitsILi128ELi64ELi128ELi8ES3_EEEEvNS_16Flash_bwd_paramsE --------------------------
	.section	.nv.constant0._ZN5flash25flash_bwd_dot_do_o_kernelILb1E23Flash_bwd_kernel_traitsILi128ELi64ELi128ELi8ELi2ELi4ELi2ELb0ELb0EN7cutlass10bfloat16_tE19Flash_kernel_traitsILi128ELi64ELi128ELi8ES3_EEEEvNS_16Flash_bwd_paramsE,"a",@progbits
	.sectionflags	@""
	.align	4
.nv.constant0._ZN5flash25flash_bwd_dot_do_o_kernelILb1E23Flash_bwd_kernel_traitsILi128ELi64ELi128ELi8ELi2ELi4ELi2ELb0ELb0EN7cutlass10bfloat16_tE19Flash_kernel_traitsILi128ELi64ELi128ELi8ES3_EEEEvNS_16Flash_bwd_paramsE:
	.zero		992


//--------------------- .text._ZN5flash44flash_bwd_dq_dk_dv_loop_seqk_parallel_kernelI23Flash_bwd_kernel_traitsILi128ELi64ELi64ELi8ELi4ELi2ELi2ELb1ELb0EN7cutlass10bfloat16_tE19Flash_kernel_traitsILi128ELi64ELi64ELi8ES3_EELb0ELb0ELb0ELb0ELb0ELb1ELb0EEEvNS_16Flash_bwd_paramsE --------------------------
	.section	.text._ZN5flash44flash_bwd_dq_dk_dv_loop_seqk_parallel_kernelI23Flash_bwd_kernel_traitsILi128ELi64ELi64ELi8ELi4ELi2ELi2ELb1ELb0EN7cutlass10bfloat16_tE19Flash_kernel_traitsILi128ELi64ELi64ELi8ES3_EELb0ELb0ELb0ELb0ELb0ELb1ELb0EEEvNS_16Flash_bwd_paramsE,"ax",@progbits
	.sectioninfo	@"SHI_REGISTERS=255"
	.align	128
        .global         _ZN5flash44flash_bwd_dq_dk_dv_loop_seqk_parallel_kernelI23Flash_bwd_kernel_traitsILi128ELi64ELi64ELi8ELi4ELi2ELi2ELb1ELb0EN7cutlass10bfloat16_tE19Flash_kernel_traitsILi128ELi64ELi64ELi8ES3_EELb0ELb0ELb0ELb0ELb0ELb1ELb0EEEvNS_16Flash_bwd_paramsE
        .type           _ZN5flash44flash_bwd_dq_dk_dv_loop_seqk_parallel_kernelI23Flash_bwd_kernel_traitsILi128ELi64ELi64ELi8ELi4ELi2ELi2ELb1ELb0EN7cutlass10bfloat16_tE19Flash_kernel_traitsILi128ELi64ELi64ELi8ES3_EELb0ELb0ELb0ELb0ELb0ELb1ELb0EEEvNS_16Flash_bwd_paramsE,@function
        .size           _ZN5flash44flash_bwd_dq_dk_dv_loop_seqk_parallel_kernelI23Flash_bwd_kernel_traitsILi128ELi64ELi64ELi8ELi4ELi2ELi2ELb1ELb0EN7cutlass10bfloat16_tE19Flash_kernel_traitsILi128ELi64ELi64ELi8ES3_EELb0ELb0ELb0ELb0ELb0ELb1ELb0EEEvNS_16Flash_bwd_paramsE,(.L_x_2046 - _ZN5flash44flash_bwd_dq_dk_dv_loop_seqk_parallel_kernelI23Flash_bwd_kernel_traitsILi128ELi64ELi64ELi8ELi4ELi2ELi2ELb1ELb0EN7cutlass10bfloat16_tE19Flash_kernel_traitsILi128ELi64ELi64ELi8ES3_EELb0ELb0ELb0ELb0ELb0ELb1ELb0EEEvNS_16Flash_bwd_paramsE)
        .other          _ZN5flash44flash_bwd_dq_dk_dv_loop_seqk_parallel_kernelI23Flash_bwd_kernel_traitsILi128ELi64ELi64ELi8ELi4ELi2ELi2ELb1ELb0EN7cutlass10bfloat16_tE19Flash_kernel_traitsILi128ELi64ELi64ELi8ES3_EELb0ELb0ELb0ELb0ELb0ELb1ELb0EEEvNS_16Flash_bwd_paramsE,@"STO_CUDA_ENTRY STV_DEFAULT"
_ZN5flash44flash_bwd_dq_dk_dv_loop_seqk_parallel_kernelI23Flash_bwd_kernel_traitsILi128ELi64ELi64ELi8ELi4ELi2ELi2ELb1ELb0EN7cutlass10bfloat16_tE19Flash_kernel_traitsILi128ELi64ELi64ELi8ES3_EELb0ELb0ELb0ELb0ELb0ELb1ELb0EEEvNS_16Flash_bwd_paramsE:
.text._ZN5flash44flash_bwd_dq_dk_dv_loop_seqk_parallel_kernelI23Flash_bwd_kernel_traitsILi128ELi64ELi64ELi8ELi4ELi2ELi2ELb1ELb0EN7cutlass10bfloat16_tE19Flash_kernel_traitsILi128ELi64ELi64ELi8ES3_EELb0ELb0ELb0ELb0ELb0ELb1ELb0EEEvNS_16Flash_bwd_paramsE:
[----:B------:R-:W-:Y:S02]  /*0000*/  MOV R1, c[0x0][0x28] ;  /* 0x00000a0000017a02 */ /* 0x000fe40000000f00 */
[----:B------:R-:W1:Y:S01]  /*0010*/  S2R R239, SR_CTAID.X ;  /* 0x0000000000ef7919 */ /* 0x000e620000002500 */
[----:B------:R-:W-:Y:S01]  /*0020*/  ULDC UR5, c[0x0][0x218] ;  /* 0x0000860000057ab9 */ /* 0x000fe20000000800 */
[----:B------:R-:W-:Y:S01]  /*0030*/  IADD3 R1, R1, -0x18, RZ ;  /* 0xffffffe801017810 */ /* 0x000fe20007ffe0ff */
[----:B------:R-:W-:-:S04]  /*0040*/  UIADD3 UR5, UR5, 0x3f, URZ ;  /* 0x0000003f05057890 */ /* 0x000fc8000fffe03f */
[----:B------:R-:W-:-:S04]  /*0050*/  USHF.R.S32.HI UR4, URZ, 0x1f, UR5 ;  /* 0x0000001f3f047899 */ /* 0x000fc80008011405 */
[----:B------:R-:W-:-:S04]  /*0060*/  ULEA.HI UR4, UR4, UR5, URZ, 0x6 ;  /* 0x0000000504047291 */ /* 0x000fc8000f8f303f */
[----:B------:R-:W-:-:S06]  /*0070*/  USHF.R.S32.HI UR4, URZ, 0x6, UR4 ;  /* 0x000000063f047899 */ /* 0x000fcc0008011404 */
[----:B-1----:R-:W-:-:S13]  /*0080*/  ISETP.GE.AND P0, PT, R239, UR4, PT ;  /* 0x00000004ef007c0c */ /* 0x002fda000bf06270 */
[----:B------:R-:W-:Y:S05]  /*0090*/  @P0 EXIT ;  /* 0x000000000000094d */ /* 0x000fea0003800000 */
[----:B------:R-:W1:Y:S01]  /*00a0*/  S2R R12, SR_TID.X ;  /* 0x00000000000c7919 */ /* 0x000e620000002100 */
[----:B------:R-:W-:Y:S01]  /*00b0*/  IMAD.MOV.U32 R222, RZ, RZ, -0x10 ;  /* 0xfffffff0ffde7424 */ /* 0x000fe200078e00ff */
[----:B------:R-:W-:Y:S01]  /*00c0*/  ULDC.64 UR6, c[0x0][0x118] ;  /* 0x0000460000067ab9 */ /* 0x000fe20000000a00 */
[----:B-1----:R-:W-:Y:S01]  /*00d0*/  SHF.R.S32.HI R13, RZ, 0x1f, R12 ;  /* 0x0000001fff0d7819 */ /* 0x002fe2000001140c */
[----:B------:R-:W-:-:S03]  /*00e0*/  IMAD.SHL.U32 R249, R12, 0x2, RZ ;  /* 0x000000020cf97824 */ /* 0x000fc600078e00ff */
[CC--:B------:R-:W-:Y:S02]  /*00f0*/  LEA.HI R6, R13.reuse, R12.reuse, RZ, 0x4 ;  /* 0x0000000c0d067211 */ /* 0x0c0fe400078f20ff */
[C---:B------:R-:W-:Y:S02]  /*0100*/  LEA.HI R16, R13.reuse, R12, RZ, 0x3 ;  /* 0x0000000c0d107211 */ /* 0x040fe400078f18ff */
[----:B------:R-:W-:Y:S02]  /*0110*/  SHF.R.S32.HI R2, RZ, 0x4, R6 ;  /* 0x00000004ff027819 */ /* 0x000fe40000011406 */
[----:B------:R-:W-:Y:S02]  /*0120*/  SHF.R.S32.HI R238, RZ, 0x3, R16 ;  /* 0x00000003ffee7819 */ /* 0x000fe40000011410 */
[----:B------:R-:W-:Y:S02]  /*0130*/  LEA.HI R0, R6, R2, RZ, 0x1 ;  /* 0x0000000206007211 */ /* 0x000fe400078f08ff */
[----:B------:R-:W-:-:S02]  /*0140*/  LEA.HI R15, R13, R12, RZ, 0x2 ;  /* 0x0000000c0d0f7211 */ /* 0x000fc400078f10ff */
[----:B------:R-:W-:Y:S02]  /*0150*/  LOP3.LUT R0, R0, 0xfffffffe, RZ, 0xc0, !PT ;  /* 0xfffffffe00007812 */ /* 0x000fe400078ec0ff */
[--C-:B------:R-:W-:Y:S02]  /*0160*/  SHF.R.S32.HI R8, RZ, 0x2, R15.reuse ;  /* 0x00000002ff087819 */ /* 0x100fe4000001140f */
[----:B------:R-:W-:Y:S01]  /*0170*/  SHF.R.S32.HI R3, RZ, 0x1f, R15 ;  /* 0x0000001fff037819 */ /* 0x000fe2000001140f */
[----:B------:R-:W-:Y:S01]  /*0180*/  IMAD.IADD R10, R2, 0x1, -R0 ;  /* 0x00000001020a7824 */ /* 0x000fe200078e0a00 */
[----:B------:R-:W-:Y:S01]  /*0190*/  LOP3.LUT R0, R16, 0xfffffff8, RZ, 0xc0, !PT ;  /* 0xfffffff810007812 */ /* 0x000fe200078ec0ff */
[----:B------:R-:W-:Y:S01]  /*01a0*/  IMAD.SHL.U32 R2, R238, 0x40, RZ ;  /* 0x00000040ee027824 */ /* 0x000fe200078e00ff */
[----:B------:R-:W-:Y:S01]  /*01b0*/  LEA.HI R14, R13, R12, RZ, 0x5 ;  /* 0x0000000c0d0e7211 */ /* 0x000fe200078f28ff */
[----:B------:R-:W-:Y:S01]  /*01c0*/  IMAD.SHL.U32 R186, R10, 0x200, RZ ;  /* 0x000002000aba7824 */ /* 0x000fe200078e00ff */
[----:B------:R-:W-:Y:S01]  /*01d0*/  LEA.HI R3, R3, R8, RZ, 0x3 ;  /* 0x0000000803037211 */ /* 0x000fe200078f18ff */
[----:B------:R-:W-:Y:S01]  /*01e0*/  IMAD.IADD R0, R12, 0x1, -R0 ;  /* 0x000000010c007824 */ /* 0x000fe200078e0a00 */
[----:B------:R-:W-:-:S02]  /*01f0*/  LOP3.LUT R2, R2, 0x1c0, RZ, 0xc0, !PT ;  /* 0x000001c002027812 */ /* 0x000fc400078ec0ff */
[----:B------:R-:W-:Y:S01]  /*0200*/  SHF.R.S32.HI R20, RZ, 0x5, R14 ;  /* 0x00000005ff147819 */ /* 0x000fe2000001140e */
[----:B------:R-:W-:Y:S01]  /*0210*/  IMAD.SHL.U32 R18, R0, 0x8, RZ ;  /* 0x0000000800127824 */ /* 0x000fe200078e00ff */
[----:B------:R-:W-:Y:S02]  /*0220*/  LOP3.LUT R4, R3, 0xfffffff8, RZ, 0xc0, !PT ;  /* 0xfffffff803047812 */ /* 0x000fe400078ec0ff */
[----:B------:R-:W-:Y:S02]  /*0230*/  SHF.R.U32.HI R5, RZ, 0x3, R2 ;  /* 0x00000003ff057819 */ /* 0x000fe40000011602 */
[----:B------:R-:W-:Y:S01]  /*0240*/  LOP3.LUT R3, R2, 0x38, R18, 0xf8, !PT ;  /* 0x0000003802037812 */ /* 0x000fe200078ef812 */
[----:B------:R-:W-:Y:S01]  /*0250*/  IMAD.IADD R8, R8, 0x1, -R4 ;  /* 0x0000000108087824 */ /* 0x000fe200078e0a04 */
[----:B------:R-:W-:Y:S01]  /*0260*/  LOP3.LUT R2, R6, 0xfffffff0, RZ, 0xc0, !PT ;  /* 0xfffffff006027812 */ /* 0x000fe200078ec0ff */
[----:B------:R1:W-:Y:S01]  /*0270*/  STL [R1], R18 ;  /* 0x0000001201007387 */ /* 0x0003e20000100800 */
[----:B------:R-:W-:-:S02]  /*0280*/  LEA.HI R6, R14, R20, RZ, 0x1 ;  /* 0x000000140e067211 */ /* 0x000fc400078f08ff */
[----:B------:R-:W-:Y:S01]  /*0290*/  LOP3.LUT R9, R3, R5, RZ, 0x3c, !PT ;  /* 0x0000000503097212 */ /* 0x000fe200078e3cff */
[----:B------:R-:W-:Y:S01]  /*02a0*/  IMAD.IADD R3, R12, 0x1, -R2 ;  /* 0x000000010c037824 */ /* 0x000fe200078e0a02 */
[----:B------:R-:W-:Y:S02]  /*02b0*/  LOP3.LUT R2, R6, 0xfffffffe, RZ, 0xc0, !PT ;  /* 0xfffffffe06027812 */ /* 0x000fe400078ec0ff */
[C---:B------:R-:W-:Y:S02]  /*02c0*/  LOP3.LUT P4, RZ, R0.reuse, 0x2, RZ, 0xc0, !PT ;  /* 0x0000000200ff7812 */ /* 0x040fe4000788c0ff */
[C---:B------:R-:W-:Y:S01]  /*02d0*/  LOP3.LUT P3, RZ, R0.reuse, 0x4, RZ, 0xc0, !PT ;  /* 0x0000000400ff7812 */ /* 0x040fe2000786c0ff */
[----:B------:R-:W-:Y:S01]  /*02e0*/  IMAD.SHL.U32 R0, R0, 0x40, RZ ;  /* 0x0000004000007824 */ /* 0x000fe200078e00ff */
[----:B------:R-:W-:Y:S01]  /*02f0*/  LEA.HI R4, R13, R12, RZ, 0x7 ;  /* 0x0000000c0d047211 */ /* 0x000fe200078f38ff */
[----:B------:R-:W-:Y:S01]  /*0300*/  IMAD.IADD R194, R20, 0x1, -R2 ;  /* 0x0000000114c27824 */ /* 0x000fe200078e0a02 */
[----:B------:R-:W-:-:S02]  /*0310*/  SHF.R.S32.HI R5, RZ, 0x1f, R3 ;  /* 0x0000001fff057819 */ /* 0x000fc40000011403 */
[----:B------:R-:W-:Y:S01]  /*0320*/  LOP3.LUT R0, R0, 0x1c0, RZ, 0xc0, !PT ;  /* 0x000001c000007812 */ /* 0x000fe200078ec0ff */
[----:B------:R-:W-:Y:S01]  /*0330*/  IMAD.SHL.U32 R2, R194, 0x10, RZ ;  /* 0x00000010c2027824 */ /* 0x000fe200078e00ff */
[----:B------:R-:W-:Y:S02]  /*0340*/  SHF.R.S32.HI R7, RZ, 0x7, R4 ;  /* 0x00000007ff077819 */ /* 0x000fe40000011404 */
[C---:B------:R-:W-:Y:S02]  /*0350*/  LOP3.LUT R188, R0.reuse, 0x8, R16, 0xf8, !PT ;  /* 0x0000000800bc7812 */ /* 0x040fe400078ef810 */
[----:B------:R-:W-:Y:S01]  /*0360*/  LOP3.LUT R4, R0, 0x10, R2, 0xf8, !PT ;  /* 0x0000001000047812 */ /* 0x000fe200078ef802 */
[----:B------:R-:W-:Y:S01]  /*0370*/  IMAD R2, R7, 0x800, R186 ;  /* 0x0000080007027824 */ /* 0x000fe200078e02ba */
[----:B------:R-:W-:Y:S02]  /*0380*/  SHF.R.U32.HI R0, RZ, 0x3, R0 ;  /* 0x00000003ff007819 */ /* 0x000fe40000011600 */
[----:B------:R-:W-:-:S02]  /*0390*/  LEA.HI R11, R5, R3, RZ, 0x3 ;  /* 0x00000003050b7211 */ /* 0x000fc400078f18ff */
[----:B------:R-:W-:Y:S02]  /*03a0*/  LOP3.LUT R4, R4, 0x8, R16, 0xf8, !PT ;  /* 0x0000000804047812 */ /* 0x000fe400078ef810 */
[----:B------:R-:W-:Y:S02]  /*03b0*/  LOP3.LUT R188, R188, R0, RZ, 0x3c, !PT ;  /* 0x00000000bcbc7212 */ /* 0x000fe400078e3cff */
[----:B------:R-:W-:Y:S02]  /*03c0*/  LOP3.LUT R6, R11, 0xfffffff8, RZ, 0xc0, !PT ;  /* 0xfffffff80b067812 */ /* 0x000fe400078ec0ff */
[----:B------:R-:W-:Y:S01]  /*03d0*/  LOP3.LUT R186, R186, R4, R0, 0xf6, !PT ;  /* 0x00000004baba7212 */ /* 0x000fe200078ef600 */
[----:B------:R-:W-:Y:S01]  /*03e0*/  IMAD.IADD R188, R2, 0x1, R188 ;  /* 0x0000000102bc7824 */ /* 0x000fe200078e02bc */
[----:B------:R-:W-:Y:S01]  /*03f0*/  LEA.HI R0, R13, R12, RZ, 0x6 ;  /* 0x0000000c0d007211 */ /* 0x000fe200078f30ff */
[----:B------:R-:W-:Y:S01]  /*0400*/  IMAD.IADD R19, R3, 0x1, -R6 ;  /* 0x0000000103137824 */ /* 0x000fe200078e0a06 */
[----:B------:R-:W-:Y:S01]  /*0410*/  LOP3.LUT R5, R8, 0x1, RZ, 0xc0, !PT ;  /* 0x0000000108057812 */ /* 0x000fe200078ec0ff */
[----:B------:R-:W-:Y:S01]  /*0420*/  IMAD.SHL.U32 R188, R188, 0x2, RZ ;  /* 0x00000002bcbc7824 */ /* 0x000fe200078e00ff */
[----:B------:R-:W-:Y:S01]  /*0430*/  LOP3.LUT R4, R14, 0xffffffe0, RZ, 0xc0, !PT ;  /* 0xffffffe00e047812 */ /* 0x000fe200078ec0ff */
[----:B------:R-:W-:Y:S01]  /*0440*/  IMAD.SHL.U32 R6, R19, 0x40, RZ ;  /* 0x0000004013067824 */ /* 0x000fe200078e00ff */
[----:B------:R-:W-:Y:S01]  /*0450*/  LOP3.LUT R2, R15, 0x7ffffffc, RZ, 0xc0, !PT ;  /* 0x7ffffffc0f027812 */ /* 0x000fe200078ec0ff */
[----:B------:R2:W-:Y:S01]  /*0460*/  STL [R1+0x10], R19 ;  /* 0x0000101301007387 */ /* 0x0005e20000100800 */
[----:B------:R-:W-:Y:S01]  /*0470*/  SHF.R.S32.HI R0, RZ, 0x6, R0 ;  /* 0x00000006ff007819 */ /* 0x000fe20000011400 */
[----:B-1----:R-:W-:Y:S01]  /*0480*/  IMAD.IADD R18, R12, 0x1, -R4 ;  /* 0x000000010c127824 */ /* 0x002fe200078e0a04 */
[----:B------:R-:W-:-:S02]  /*0490*/  SHF.R.S32.HI R3, RZ, 0x1f, R14 ;  /* 0x0000001fff037819 */ /* 0x000fc4000001140e */
[----:B------:R-:W-:Y:S01]  /*04a0*/  ISETP.NE.U32.AND P0, PT, R5, 0x1, PT ;  /* 0x000000010500780c */ /* 0x000fe20003f05070 */
[----:B------:R-:W-:Y:S01]  /*04b0*/  IMAD.IADD R5, R12, 0x1, -R2 ;  /* 0x000000010c057824 */ /* 0x000fe200078e0a02 */
[----:B------:R-:W-:Y:S01]  /*04c0*/  LEA.HI R4, R3, R20, RZ, 0x2 ;  /* 0x0000001403047211 */ /* 0x000fe200078f10ff */
[----:B------:R-:W-:Y:S01]  /*04d0*/  IMAD R17, R0, 0x200, R9 ;  /* 0x0000020000117824 */ /* 0x000fe200078e0209 */
[----:B------:R-:W-:Y:S01]  /*04e0*/  R2P PR, R8, 0x6 ;  /* 0x0000000608007804 */ /* 0x000fe20000000000 */
[----:B------:R-:W-:Y:S01]  /*04f0*/  IMAD.SHL.U32 R2, R0, 0x8, RZ ;  /* 0x0000000800027824 */ /* 0x000fe200078e00ff */
[----:B------:R-:W-:Y:S01]  /*0500*/  LOP3.LUT R4, R4, 0xfffffffc, RZ, 0xc0, !PT ;  /* 0xfffffffc04047812 */ /* 0x000fe200078ec0ff */
[----:B------:R-:W-:Y:S01]  /*0510*/  IMAD.SHL.U32 R0, R8, 0x40, RZ ;  /* 0x0000004008007824 */ /* 0x000fe200078e00ff */
[----:B------:R2:W-:Y:S01]  /*0520*/  STL [R1+0xc], R18 ;  /* 0x00000c1201007387 */ /* 0x0005e20000100800 */
[----:B------:R-:W-:Y:S01]  /*0530*/  IMAD.SHL.U32 R3, R7, 0x20, RZ ;  /* 0x0000002007037824 */ /* 0x000fe200078e00ff */
[----:B------:R-:W-:Y:S01]  /*0540*/  LOP3.LUT R2, R2, 0x18, RZ, 0xc0, !PT ;  /* 0x0000001802027812 */ /* 0x000fe200078ec0ff */
[----:B------:R-:W-:Y:S01]  /*0550*/  IMAD.SHL.U32 R8, R5, 0x2, RZ ;  /* 0x0000000205087824 */ /* 0x000fe200078e00ff */
[----:B------:R-:W-:Y:S01]  /*0560*/  LOP3.LUT R0, R0, 0x1c0, RZ, 0xc0, !PT ;  /* 0x000001c000007812 */ /* 0x000fe200078ec0ff */
[----:B------:R-:W-:Y:S01]  /*0570*/  IMAD.IADD R204, R20, 0x1, -R4 ;  /* 0x0000000114cc7824 */ /* 0x000fe200078e0a04 */
[----:B------:R-:W-:Y:S01]  /*0580*/  LOP3.LUT R249, R3, 0x6, R249, 0xf8, !PT ;  /* 0x0000000603f97812 */ /* 0x000fe200078ef8f9 */
[----:B------:R-:W-:Y:S01]  /*0590*/  IMAD.SHL.U32 R5, R10, 0x20, RZ ;  /* 0x000000200a057824 */ /* 0x000fe200078e00ff */
[----:B------:R-:W-:Y:S01]  /*05a0*/  LOP3.LUT R4, R0, 0x20, R3, 0xf8, !PT ;  /* 0x0000002000047812 */ /* 0x000fe200078ef803 */
[----:B------:R-:W-:Y:S01]  /*05b0*/  IMAD R7, R204, 0x400, R8 ;  /* 0x00000400cc077824 */ /* 0x000fe200078e0208 */
[----:B------:R-:W-:Y:S01]  /*05c0*/  SHF.R.U32.HI R3, RZ, 0x3, R0 ;  /* 0x00000003ff037819 */ /* 0x000fe20000011600 */
[----:B------:R2:W-:Y:S01]  /*05d0*/  STL [R1+0x8], R17 ;  /* 0x0000081101007387 */ /* 0x0005e20000100800 */
[----:B------:R-:W-:Y:S01]  /*05e0*/  LOP3.LUT R5, R2, 0x20, R5, 0xf8, !PT ;  /* 0x0000002002057812 */ /* 0x000fe200078ef805 */
[----:B------:R-:W-:Y:S01]  /*05f0*/  IMAD.SHL.U32 R214, R17, 0x2, RZ ;  /* 0x0000000211d67824 */ /* 0x000fe200078e00ff */
[----:B------:R-:W-:-:S02]  /*0600*/  LOP3.LUT R4, R4, R3, RZ, 0x3c, !PT ;  /* 0x0000000304047212 */ /* 0x000fc400078e3cff */
[----:B------:R-:W-:Y:S01]  /*0610*/  LOP3.LUT R9, R3, R0, R2, 0x1e, !PT ;  /* 0x0000000003097212 */ /* 0x000fe200078e1e02 */
[----:B------:R-:W-:Y:S01]  /*0620*/  IMAD.SHL.U32 R0, R10, 0x8, RZ ;  /* 0x000000080a007824 */ /* 0x000fe200078e00ff */
[----:B------:R-:W-:Y:S01]  /*0630*/  LOP3.LUT R2, R6, 0x1c0, RZ, 0xc0, !PT ;  /* 0x000001c006027812 */ /* 0x000fe200078ec0ff */
[----:B------:R-:W-:Y:S01]  /*0640*/  IMAD.IADD R221, R7, 0x1, R4 ;  /* 0x0000000107dd7824 */ /* 0x000fe200078e0204 */
[----:B------:R-:W-:Y:S02]  /*0650*/  SHF.R.S32.HI R6, RZ, 0x1f, R18 ;  /* 0x0000001fff067819 */ /* 0x000fe40000011412 */
[----:B------:R-:W-:Y:S01]  /*0660*/  SHF.R.U32.HI R3, RZ, 0x3, R2 ;  /* 0x00000003ff037819 */ /* 0x000fe20000011602 */
[----:B------:R-:W-:Y:S01]  /*0670*/  IMAD.SHL.U32 R221, R221, 0x2, RZ ;  /* 0x00000002dddd7824 */ /* 0x000fe200078e00ff */
[----:B------:R-:W-:Y:S01]  /*0680*/  LEA.HI R4, R6, R18, RZ, 0x2 ;  /* 0x0000001206047211 */ /* 0x000fe200078f10ff */
[----:B------:R-:W-:Y:S01]  /*0690*/  IMAD.SHL.U32 R6, R11, 0x40, RZ ;  /* 0x000000400b067824 */ /* 0x000fe200078e00ff */
[----:B------:R-:W-:-:S02]  /*06a0*/  LOP3.LUT R7, R2, 0x8, R0, 0xf8, !PT ;  /* 0x0000000802077812 */ /* 0x000fc400078ef800 */
[----:B------:R-:W-:Y:S02]  /*06b0*/  LOP3.LUT R2, R3, R5, R2, 0x1e, !PT ;  /* 0x0000000503027212 */ /* 0x000fe400078e1e02 */
[----:B------:R-:W-:Y:S01]  /*06c0*/  SHF.R.S32.HI R5, RZ, 0x2, R4 ;  /* 0x00000002ff057819 */ /* 0x000fe20000011404 */
[----:B------:R-:W-:Y:S01]  /*06d0*/  IMAD R4, R194, 0x400, R8 ;  /* 0x00000400c2047824 */ /* 0x000fe200078e0208 */
[----:B------:R-:W-:Y:S02]  /*06e0*/  LOP3.LUT R0, R6, 0xfffffe00, RZ, 0xc0, !PT ;  /* 0xfffffe0006007812 */ /* 0x000fe400078ec0ff */
[----:B------:R-:W-:Y:S01]  /*06f0*/  LOP3.LUT R3, R7, R3, RZ, 0x3c, !PT ;  /* 0x0000000307037212 */ /* 0x000fe200078e3cff */
[----:B------:R-:W-:Y:S01]  /*0700*/  IMAD R251, R204, 0x10, R5 ;  /* 0x00000010ccfb7824 */ /* 0x000fe200078e0205 */
[----:B------:R-:W-:Y:S01]  /*0710*/  LOP3.LUT R202, R2, R0, RZ, 0xfc, !PT ;  /* 0x0000000002ca7212 */ /* 0x000fe200078efcff */
[--C-:B------:R-:W-:Y:S01]  /*0720*/  IMAD R204, R204, 0x400, R0.reuse ;  /* 0x00000400cccc7824 */ /* 0x100fe200078e0200 */
[----:B------:R-:W-:Y:S01]  /*0730*/  SEL R222, R222, 0x10, !P0 ;  /* 0x00000010dede7807 */ /* 0x000fe20004000000 */
[----:B------:R-:W-:Y:S01]  /*0740*/  IMAD R194, R194, 0x400, R0 ;  /* 0x00000400c2c27824 */ /* 0x000fe200078e0200 */
[C---:B------:R-:W-:Y:S01]  /*0750*/  IADD3 R220, R221.reuse, 0x20, RZ ;  /* 0x00000020dddc7810 */ /* 0x040fe20007ffe0ff */
[----:B------:R-:W-:Y:S01]  /*0760*/  IMAD.MOV.U32 R0, RZ, RZ, 0x40 ;  /* 0x00000040ff007424 */ /* 0x000fe200078e00ff */
[----:B------:R-:W-:Y:S01]  /*0770*/  @P1 IADD3 R220, R221, -0x20, RZ ;  /* 0xffffffe0dddc1810 */ /* 0x000fe20007ffe0ff */
[----:B------:R-:W-:-:S02]  /*0780*/  IMAD.IADD R4, R4, 0x1, R9 ;  /* 0x0000000104047824 */ /* 0x000fc400078e0209 */
[----:B------:R-:W-:Y:S01]  /*0790*/  IMAD.MOV.U32 R2, RZ, RZ, 0x20 ;  /* 0x00000020ff027424 */ /* 0x000fe200078e00ff */
[----:B------:R-:W-:Y:S01]  /*07a0*/  SEL R0, R0, 0xffffffc0, !P3 ;  /* 0xffffffc000007807 */ /* 0x000fe20005800000 */
[----:B------:R-:W-:Y:S01]  /*07b0*/  IMAD.IADD R194, R3, 0x1, R194 ;  /* 0x0000000103c27824 */ /* 0x000fe200078e02c2 */
[----:B------:R-:W-:Y:S01]  /*07c0*/  LEA R247, R4, 0xc000, 0x1 ;  /* 0x0000c00004f77811 */ /* 0x000fe200078e08ff */
[----:B------:R-:W-:Y:S01]  /*07d0*/  IMAD.IADD R204, R204, 0x1, R3 ;  /* 0x00000001cccc7824 */ /* 0x000fe200078e0203 */
[----:B------:R-:W-:Y:S01]  /*07e0*/  SEL R2, R2, 0xffffffe0, !P4 ;  /* 0xffffffe002027807 */ /* 0x000fe20006000000 */
[--C-:B------:R-:W-:Y:S01]  /*07f0*/  IMAD.IADD R190, R188, 0x1, R0.reuse ;  /* 0x00000001bcbe7824 */ /* 0x100fe200078e0200 */
[----:B------:R-:W-:Y:S01]  /*0800*/  IADD3 R248, R247, 0x40, RZ ;  /* 0x00000040f7f87810 */ /* 0x000fe20007ffe0ff */
[----:B------:R-:W-:Y:S01]  /*0810*/  IMAD R185, R186, 0x2, R0 ;  /* 0x00000002bab97824 */ /* 0x000fe200078e0200 */
[----:B------:R-:W-:Y:S01]  /*0820*/  SHF.R.S32.HI R3, RZ, 0x1f, R238 ;  /* 0x0000001fff037819 */ /* 0x000fe200000114ee */
[----:B------:R-:W-:Y:S01]  /*0830*/  IMAD.IADD R224, R221, 0x1, R222 ;  /* 0x00000001dde07824 */ /* 0x000fe200078e02de */
[--C-:B------:R-:W-:Y:S01]  /*0840*/  IADD3 R191, R0, R188, R2.reuse ;  /* 0x000000bc00bf7210 */ /* 0x100fe20007ffe002 */
[----:B------:R-:W-:Y:S01]  /*0850*/  IMAD.SHL.U32 R186, R186, 0x2, RZ ;  /* 0x00000002baba7824 */ /* 0x000fe200078e00ff */
[----:B------:R-:W-:Y:S01]  /*0860*/  LEA R194, R194, 0x10000, 0x1 ;  /* 0x00010000c2c27811 */ /* 0x000fe200078e08ff */
[----:B------:R-:W-:Y:S01]  /*0870*/  IMAD.IADD R189, R188, 0x1, R2 ;  /* 0x00000001bcbd7824 */ /* 0x000fe200078e0202 */
[----:B------:R-:W-:Y:S01]  /*0880*/  @P2 IADD3 R248, R247, -0x40, RZ ;  /* 0xffffffc0f7f82810 */ /* 0x000fe20007ffe0ff */
[----:B------:R-:W-:-:S02]  /*0890*/  IMAD.IADD R203, R2, 0x1, R190 ;  /* 0x0000000102cb7824 */ /* 0x000fc400078e02be */
[----:B--2---:R-:W-:Y:S02]  /*08a0*/  IMAD.IADD R222, R222, 0x1, R220 ;  /* 0x00000001dede7824 */ /* 0x004fe400078e02dc */
.L_x_28:
[----:B-1----:R-:W1:Y:S01]  /*08b0*/  S2R R35, SR_CTAID.Y ;  /* 0x0000000000237919 */ /* 0x002e620000002600 */
[----:B------:R-:W2:Y:S01]  /*08c0*/  LDC.U8 R0, c[0x0][0x312] ;  /* 0x0000c480ff007b82 */ /* 0x000ea20000000000 */
[----:B------:R-:W-:Y:S02]  /*08d0*/  ISETP.NE.U32.AND P2, PT, RZ, c[0x0][0x240], PT ;  /* 0x00009000ff007a0c */ /* 0x000fe40003f45070 */
[----:B------:R-:W-:Y:S02]  /*08e0*/  ISETP.EQ.U32.AND P5, PT, RZ, c[0x0][0x248], PT ;  /* 0x00009200ff007a0c */ /* 0x000fe40003fa2070 */
[----:B------:R-:W-:Y:S02]  /*08f0*/  ISETP.NE.AND.EX P2, PT, RZ, c[0x0][0x244], PT, P2 ;  /* 0x00009100ff007a0c */ /* 0x000fe40003f45320 */
[----:B------:R-:W-:Y:S01]  /*0900*/  ISETP.NE.U32.AND P3, PT, RZ, c[0x0][0x250], PT ;  /* 0x00009400ff007a0c */ /* 0x000fe20003f65070 */
[----:B------:R-:W-:-:S03]  /*0910*/  IMAD.MOV.U32 R250, RZ, RZ, -0x1 ;  /* 0xfffffffffffa7424 */ /* 0x000fc600078e00ff */
[----:B------:R-:W-:Y:S01]  /*0920*/  ISETP.NE.AND.EX P3, PT, RZ, c[0x0][0x254], PT, P3 ;  /* 0x00009500ff007a0c */ /* 0x000fe20003f65330 */
[C---:B-1----:R-:W-:Y:S01]  /*0930*/  IMAD.SHL.U32 R8, R35.reuse, 0x4, RZ ;  /* 0x0000000423087824 */ /* 0x042fe200078e00ff */
[----:B------:R-:W-:Y:S02]  /*0940*/  SHF.R.S32.HI R15, RZ, 0x1f, R35 ;  /* 0x0000001fff0f7819 */ /* 0x000fe40000011423 */
[----:B--2---:R-:W-:Y:S01]  /*0950*/  ISETP.NE.AND P4, PT, R0, RZ, PT ;  /* 0x000000ff0000720c */ /* 0x004fe20003f85270 */
[----:B------:R-:W-:Y:S01]  /*0960*/  IMAD.MOV.U32 R0, RZ, RZ, -0x1 ;  /* 0xffffffffff007424 */ /* 0x000fe200078e00ff */
[----:B------:R-:W-:Y:S02]  /*0970*/  SHF.L.U64.HI R7, R35, 0x2, R15 ;  /* 0x0000000223077819 */ /* 0x000fe4000001020f */
[----:B------:R-:W-:Y:S02]  /*0980*/  IADD3 R2, P0, R8, c[0x0][0x240], RZ ;  /* 0x0000900008027a10 */ /* 0x000fe40007f1e0ff */
[----:B------:R-:W-:-:S02]  /*0990*/  ISETP.EQ.OR.EX P5, PT, RZ, c[0x0][0x24c], !P4, P5 ;  /* 0x00009300ff007a0c */ /* 0x000fc400067a2750 */
[----:B------:R-:W-:Y:S02]  /*09a0*/  IADD3.X R3, R7, c[0x0][0x244], RZ, P0, !PT ;  /* 0x0000910007037a10 */ /* 0x000fe400007fe4ff */
[----:B------:R-:W-:-:S03]  /*09b0*/  @P3 IADD3 R4, P0, R8, c[0x0][0x250], RZ ;  /* 0x0000940008043a10 */ /* 0x000fc60007f1e0ff */
[----:B------:R1:W2:Y:S04]  /*09c0*/  @P2 LDG.E R0, [R2.64] ;  /* 0x0000000602002981 */ /* 0x0002a8000c1e1900 */
[----:B------:R1:W2:Y:S01]  /*09d0*/  @P2 LDG.E R6, [R2.64+0x4] ;  /* 0x0000040602062981 */ /* 0x0002a2000c1e1900 */
[----:B------:R-:W-:Y:S01]  /*09e0*/  @P3 IADD3.X R5, R7, c[0x0][0x254], RZ, P0, !PT ;  /* 0x0000950007053a10 */ /* 0x000fe200007fe4ff */
[----:B------:R-:W-:Y:S01]  /*09f0*/  IMAD.MOV.U32 R237, RZ, RZ, RZ ;  /* 0x000000ffffed7224 */ /* 0x000fe200078e00ff */
[----:B-1----:R-:W-:-:S05]  /*0a00*/  IADD3 R2, P1, R8, c[0x0][0x248], RZ ;  /* 0x0000920008027a10 */ /* 0x002fca0007f3e0ff */
[----:B-----5:R1:W5:Y:S01]  /*0a10*/  @P3 LDG.E R237, [R4.64] ;  /* 0x0000000604ed3981 */ /* 0x020362000c1e1900 */
[----:B------:R-:W-:-:S05]  /*0a20*/  IADD3.X R3, R7, c[0x0][0x24c], RZ, P1, !PT ;  /* 0x0000930007037a10 */ /* 0x000fca0000ffe4ff */
[----:B------:R3:W5:Y:S01]  /*0a30*/  @!P5 LDG.E R250, [R2.64] ;  /* 0x0000000602fad981 */ /* 0x000762000c1e1900 */
[----:B------:R-:W-:-:S04]  /*0a40*/  ISETP.NE.U32.AND P0, PT, RZ, c[0x0][0x248], PT ;  /* 0x00009200ff007a0c */ /* 0x000fc80003f05070 */
[----:B------:R-:W-:Y:S01]  /*0a50*/  ISETP.NE.AND.EX P0, PT, RZ, c[0x0][0x24c], PT, P0 ;  /* 0x00009300ff007a0c */ /* 0x000fe20003f05300 */
[----:B-1----:R-:W-:Y:S02]  /*0a60*/  IMAD.MOV.U32 R4, RZ, RZ, c[0x0][0x218] ;  /* 0x00008600ff047624 */ /* 0x002fe400078e00ff */
[----:B--2---:R-:W-:Y:S02]  /*0a70*/  @P2 IMAD.IADD R19, R6, 0x1, -R0 ;  /* 0x0000000106132824 */ /* 0x004fe400078e0a00 */
[----:B------:R-:W-:-:S08]  /*0a80*/  @!P2 IMAD.MOV.U32 R19, RZ, RZ, c[0x0][0x214] ;  /* 0x00008500ff13a624 */ /* 0x000fd000078e00ff */
[----:B------:R-:W-:Y:S05]  /*0a90*/  @!P0 BRA `(.L_x_0) ;  /* 0x0000003000008947 */ /* 0x000fea0003800000 */
[----:B---3--:R-:W2:Y:S02]  /*0aa0*/  @P4 LDG.E R4, [R2.64+0x4] ;  /* 0x0000040602044981 */ /* 0x008ea4000c1e1900 */
[----:B--2--5:R-:W-:-:S06]  /*0ab0*/  @P4 IADD3 R4, R4, -R250, RZ ;  /* 0x800000fa04044210 */ /* 0x024fcc0007ffe0ff */
[----:B------:R1:W5:Y:S02]  /*0ac0*/  @!P4 LDG.E R4, [R2.64] ;  /* 0x000000060204c981 */ /* 0x000364000c1e1900 */
.L_x_0:
[----:B---3--:R-:W-:-:S04]  /*0ad0*/  ISETP.NE.U32.AND P1, PT, RZ, c[0x0][0x258], PT ;  /* 0x00009600ff007a0c */ /* 0x008fc80003f25070 */
[----:B------:R-:W-:-:S13]  /*0ae0*/  ISETP.NE.AND.EX P1, PT, RZ, c[0x0][0x25c], PT, P1 ;  /* 0x00009700ff007a0c */ /* 0x000fda0003f25310 */
[----:B-1----:R-:W-:-:S04]  /*0af0*/  @P1 IADD3 R2, P0, R8, c[0x0][0x258], RZ ;  /* 0x0000960008021a10 */ /* 0x002fc80007f1e0ff */
[----:B------:R-:W-:-:S06]  /*0b00*/  @P1 IADD3.X R3, R7, c[0x0][0x25c], RZ, P0, !PT ;  /* 0x0000970007031a10 */ /* 0x000fcc00007fe4ff */
[----:B------:R-:W2:Y:S01]  /*0b10*/  @P1 LDG.E R3, [R2.64] ;  /* 0x0000000602031981 */ /* 0x000ea2000c1e1900 */
[----:B------:R-:W-:Y:S01]  /*0b20*/  @!P1 ISETP.NE.U32.AND P0, PT, RZ, c[0x0][0x268], PT ;  /* 0x00009a00ff009a0c */ /* 0x000fe20003f05070 */
[----:B------:R-:W-:-:S03]  /*0b30*/  IMAD.SHL.U32 R20, R239, 0x40, RZ ;  /* 0x00000040ef147824 */ /* 0x000fc600078e00ff */
[----:B------:R-:W-:-:S04]  /*0b40*/  @!P1 ISETP.NE.AND.EX P0, PT, RZ, c[0x0][0x26c], PT, P0 ;  /* 0x00009b00ff009a0c */ /* 0x000fc80003f05300 */
[----:B------:R-:W-:Y:S01]  /*0b50*/  @!P1 SEL R2, RZ, c[0x0][0x21c], !P0 ;  /* 0x00008700ff029a07 */ /* 0x000fe20004000000 */
[----:B--2--5:R-:W-:-:S03]  /*0b60*/  @P1 IMAD.IADD R212, R3, 0x1, -R237 ;  /* 0x0000000103d41824 */ /* 0x024fc600078e0aed */
[----:B------:R-:W-:-:S04]  /*0b70*/  @!P1 IADD3 R212, R2, R4, -R237 ;  /* 0x0000000402d49210 */ /* 0x000fc80007ffe8ed */
[----:B------:R-:W-:-:S13]  /*0b80*/  ISETP.GT.AND P0, PT, R212, R20, PT ;  /* 0x00000014d400720c */ /* 0x000fda0003f04270 */
[----:B------:R-:W-:Y:S05]  /*0b90*/  @!P0 BRA `(.L_x_1) ;  /* 0x0000540000008947 */ /* 0x000fea0003800000 */
[----:B------:R-:W-:Y:S01]  /*0ba0*/  ISETP.NE.AND P1, PT, R250, -0x1, PT ;  /* 0xfffffffffa00780c */ /* 0x000fe20003f25270 */
[----:B------:R-:W-:Y:S01]  /*0bb0*/  IMAD R4, R15, c[0x0][0x178], RZ ;  /* 0x00005e000f047a24 */ /* 0x000fe200078e02ff */
[----:B------:R-:W-:Y:S01]  /*0bc0*/  IADD3 R2, R19, 0x3f, RZ ;  /* 0x0000003f13027810 */ /* 0x000fe20007ffe0ff */
[----:B------:R-:W-:Y:S01]  /*0bd0*/  IMAD.WIDE.U32 R10, R35, c[0x0][0x178], RZ ;  /* 0x00005e00230a7a25 */ /* 0x000fe200078e00ff */
[C---:B------:R-:W-:Y:S02]  /*0be0*/  ISETP.NE.AND P0, PT, R0.reuse, -0x1, PT ;  /* 0xffffffff0000780c */ /* 0x040fe40003f05270 */
[----:B------:R-:W-:Y:S01]  /*0bf0*/  SHF.R.S32.HI R3, RZ, 0x1f, R2 ;  /* 0x0000001fff037819 */ /* 0x000fe20000011402 */
[----:B------:R-:W-:-:S03]  /*0c00*/  IMAD R7, R0, c[0x0][0x194], RZ ;  /* 0x0000650000077a24 */ /* 0x000fc600078e02ff */
[----:B------:R-:W-:Y:S01]  /*0c10*/  LEA.HI R25, R3, R2, RZ, 0x6 ;  /* 0x0000000203197211 */ /* 0x000fe200078f30ff */
[----:B------:R-:W-:Y:S02]  /*0c20*/  IMAD R2, R35, c[0x0][0x17c], R4 ;  /* 0x00005f0023027a24 */ /* 0x000fe400078e0204 */
[----:B------:R-:W-:Y:S01]  /*0c30*/  IMAD.WIDE.U32 R4, R0, c[0x0][0x190], RZ ;  /* 0x0000640000047a25 */ /* 0x000fe200078e00ff */
[----:B------:R-:W-:-:S03]  /*0c40*/  LOP3.LUT R8, R25, 0xffffffc0, RZ, 0xc0, !PT ;  /* 0xffffffc019087812 */ /* 0x000fc600078ec0ff */
[----:B------:R-:W-:Y:S01]  /*0c50*/  @P1 IMAD.IADD R6, R237, 0x1, R250 ;  /* 0x00000001ed061824 */ /* 0x000fe200078e02fa */
[----:B------:R-:W-:Y:S01]  /*0c60*/  SEL R29, R10, R4, !P0 ;  /* 0x000000040a1d7207 */ /* 0x000fe20004000000 */
[----:B------:R-:W-:Y:S01]  /*0c70*/  IMAD.IADD R22, R11, 0x1, R2 ;  /* 0x000000010b167824 */ /* 0x000fe200078e0202 */
[----:B------:R-:W-:Y:S01]  /*0c80*/  IADD3 R10, R8, -0x40, RZ ;  /* 0xffffffc0080a7810 */ /* 0x000fe20007ffe0ff */
[C---:B------:R-:W-:Y:S01]  /*0c90*/  @P1 IMAD.WIDE.U32 R2, R6.reuse, c[0x0][0x198], RZ ;  /* 0x0000660006021a25 */ /* 0x040fe200078e00ff */
[----:B------:R-:W-:Y:S02]  /*0ca0*/  @P0 IADD3 R22, R5, R7, RZ ;  /* 0x0000000705160210 */ /* 0x000fe40007ffe0ff */
[----:B------:R-:W-:Y:S01]  /*0cb0*/  SHF.R.S32.HI R14, RZ, 0x1f, R10 ;  /* 0x0000001fff0e7819 */ /* 0x000fe2000001140a */
[----:B------:R-:W-:Y:S02]  /*0cc0*/  @P1 IMAD R28, R6, c[0x0][0x19c], R3 ;  /* 0x00006700061c1a24 */ /* 0x000fe400078e0203 */
[----:B------:R-:W-:Y:S01]  /*0cd0*/  @P1 IMAD.MOV.U32 R27, RZ, RZ, R2 ;  /* 0x000000ffff1b1224 */ /* 0x000fe200078e0002 */
[----:B------:R-:W-:Y:S05]  /*0ce0*/  @P1 BRA `(.L_x_2) ;  /* 0x000000a000001947 */ /* 0x000fea0003800000 */
[----:B------:R-:W-:Y:S01]  /*0cf0*/  SHF.R.S32.HI R2, RZ, 0x1f, R237 ;  /* 0x0000001fff027819 */ /* 0x000fe200000114ed */
[----:B------:R-:W-:-:S04]  /*0d00*/  IMAD R5, R15, c[0x0][0x180], RZ ;  /* 0x000060000f057a24 */ /* 0x000fc800078e02ff */
[----:B------:R-:W-:Y:S02]  /*0d10*/  IMAD R4, R2, c[0x0][0x198], RZ ;  /* 0x0000660002047a24 */ /* 0x000fe400078e02ff */
[----:B------:R-:W-:-:S04]  /*0d20*/  IMAD.WIDE.U32 R2, R237, c[0x0][0x198], RZ ;  /* 0x00006600ed027a25 */ /* 0x000fc800078e00ff */
[----:B------:R-:W-:-:S05]  /*0d30*/  IMAD R4, R237, c[0x0][0x19c], R4 ;  /* 0x00006700ed047a24 */ /* 0x000fca00078e0204 */
[----:B------:R-:W-:Y:S01]  /*0d40*/  IADD3 R3, R3, R4, RZ ;  /* 0x0000000403037210 */ /* 0x000fe20007ffe0ff */
[----:B------:R-:W-:-:S04]  /*0d50*/  IMAD R4, R35, c[0x0][0x184], R5 ;  /* 0x0000610023047a24 */ /* 0x000fc800078e0205 */
[----:B------:R-:W-:-:S05]  /*0d60*/  IMAD.WIDE.U32 R2, R35, c[0x0][0x180], R2 ;  /* 0x0000600023027a25 */ /* 0x000fca00078e0002 */
[----:B------:R-:W-:Y:S02]  /*0d70*/  IADD3 R28, R3, R4, RZ ;  /* 0x00000004031c7210 */ /* 0x000fe40007ffe0ff */
[----:B------:R-:W-:Y:S02]  /*0d80*/  MOV R27, R2 ;  /* 0x00000002001b7202 */ /* 0x000fe40000000f00 */
.L_x_2:
[----:B------:R-:W-:-:S05]  /*0d90*/  @P1 IADD3 R4, R237, R250, RZ ;  /* 0x000000faed041210 */ /* 0x000fca0007ffe0ff */
[----:B------:R-:W-:-:S04]  /*0da0*/  @P1 IMAD.WIDE.U32 R2, R4, c[0x0][0x1a0], RZ ;  /* 0x0000680004021a25 */ /* 0x000fc800078e00ff */
[----:B------:R-:W-:Y:S01]  /*0db0*/  @P1 IMAD R24, R4, c[0x0][0x1a4], R3 ;  /* 0x0000690004181a24 */ /* 0x000fe200078e0203 */
[----:B------:R-:W-:Y:S01]  /*0dc0*/  @P1 MOV R23, R2 ;  /* 0x0000000200171202 */ /* 0x000fe20000000f00 */
        /* <DEDUP_REMOVED lines=11> */
.L_x_3:
[----:B------:R-:W-:Y:S01]  /*0e80*/  IABS R18, c[0x0][0x1c8] ;  /* 0x0000720000127a13 */ /* 0x000fe20000000000 */
[----:B------:R-:W1:Y:S01]  /*0e90*/  S2R R38, SR_CTAID.Z ;  /* 0x0000000000267919 */ /* 0x000e620000002700 */
[----:B------:R-:W2:Y:S01]  /*0ea0*/  LDC.U8 R26, c[0x0][0x328] ;  /* 0x0000ca00ff1a7b82 */ /* 0x000ea20000000000 */
[----:B------:R-:W-:Y:S01]  /*0eb0*/  IMAD.MOV.U32 R12, RZ, RZ, c[0x0][0x224] ;  /* 0x00008900ff0c7624 */ /* 0x000fe200078e00ff */
[----:B------:R-:W3:Y:S01]  /*0ec0*/  I2F.RP R2, R18 ;  /* 0x0000001200027306 */ /* 0x000ee20000209400 */
[C---:B------:R-:W-:Y:S01]  /*0ed0*/  @P0 IMAD.WIDE.U32 R4, R0.reuse, c[0x0][0x370], RZ ;  /* 0x0000dc0000040a25 */ /* 0x040fe200078e00ff */
[----:B------:R-:W4:Y:S02]  /*0ee0*/  S2R R21, SR_CTAID.X ;  /* 0x0000000000157919 */ /* 0x000f240000002500 */
[----:B------:R-:W-:Y:S01]  /*0ef0*/  SHF.R.S32.HI R12, RZ, 0x1f, R12 ;  /* 0x0000001fff0c7819 */ /* 0x000fe2000001140c */
[----:B------:R-:W-:Y:S01]  /*0f00*/  @P0 IMAD R11, R0, c[0x0][0x374], R5 ;  /* 0x0000dd00000b0a24 */ /* 0x000fe200078e0205 */
[----:B------:R-:W-:Y:S01]  /*0f10*/  @P0 MOV R9, R4 ;  /* 0x0000000400090202 */ /* 0x000fe20000000f00 */
[----:B------:R-:W-:Y:S01]  /*0f20*/  @!P0 IMAD.WIDE.U32 R4, R35, c[0x0][0x368], RZ ;  /* 0x0000da0023048a25 */ /* 0x000fe200078e00ff */
[----:B------:R-:W5:Y:S03]  /*0f30*/  LDC.U8 R32, c[0x0][0x3d0] ;  /* 0x0000f400ff207b82 */ /* 0x000f660000000000 */
[----:B------:R-:W-:-:S02]  /*0f40*/  IMAD.MOV.U32 R34, RZ, RZ, c[0x0][0x22c] ;  /* 0x00008b00ff227624 */ /* 0x000fc400078e00ff */
[----:B------:R-:W-:Y:S02]  /*0f50*/  @!P0 IMAD.MOV.U32 R9, RZ, RZ, R4 ;  /* 0x000000ffff098224 */ /* 0x000fe400078e0004 */
[----:B------:R-:W-:Y:S01]  /*0f60*/  IMAD.WIDE R16, R34, c[0x0][0x1c0], RZ ;  /* 0x0000700022107a25 */ /* 0x000fe200078e02ff */
[----:B---3--:R-:W3:Y:S01]  /*0f70*/  MUFU.RCP R2, R2 ;  /* 0x0000000200027308 */ /* 0x008ee20000001000 */
[----:B-1----:R-:W-:Y:S02]  /*0f80*/  IABS R7, R38 ;  /* 0x0000002600077213 */ /* 0x002fe40000000000 */
[----:B------:R-:W-:Y:S02]  /*0f90*/  LOP3.LUT R8, R38, c[0x0][0x1c8], RZ, 0x3c, !PT ;  /* 0x0000720026087a12 */ /* 0x000fe400078e3cff */
[----:B--2---:R-:W-:Y:S01]  /*0fa0*/  ISETP.NE.AND P1, PT, R26, RZ, PT ;  /* 0x000000ff1a00720c */ /* 0x004fe20003f25270 */
[----:B----4-:R-:W-:Y:S01]  /*0fb0*/  IMAD.WIDE.U32 R30, R21, c[0x0][0x3d8], RZ ;  /* 0x0000f600151e7a25 */ /* 0x010fe200078e00ff */
[----:B------:R-:W-:-:S02]  /*0fc0*/  ISETP.GE.AND P3, PT, R8, RZ, PT ;  /* 0x000000ff0800720c */ /* 0x000fc40003f66270 */
[----:B------:R-:W-:Y:S02]  /*0fd0*/  SHF.L.U64.HI R8, R35, 0x7, R15 ;  /* 0x0000000723087819 */ /* 0x000fe4000001020f */
[----:B---3--:R-:W-:Y:S02]  /*0fe0*/  IADD3 R2, R2, 0xffffffe, RZ ;  /* 0x0ffffffe02027810 */ /* 0x008fe40007ffe0ff */
[----:B------:R-:W-:Y:S02]  /*0ff0*/  SEL R8, R8, RZ, P2 ;  /* 0x000000ff08087207 */ /* 0x000fe40001000000 */
[----:B------:R-:W1:Y:S02]  /*1000*/  F2I.FTZ.U32.TRUNC.NTZ R3, R2 ;  /* 0x0000000200037305 */ /* 0x000e64000021f000 */
[----:B-1----:R-:W-:-:S05]  /*1010*/  IADD3 R2, RZ, -R3, RZ ;  /* 0x80000003ff027210 */ /* 0x002fca0007ffe0ff */
[----:B------:R-:W-:Y:S02]  /*1020*/  IMAD R6, R2, R18, RZ ;  /* 0x0000001202067224 */ /* 0x000fe400078e02ff */
[----:B------:R-:W-:-:S04]  /*1030*/  IMAD.MOV.U32 R2, RZ, RZ, RZ ;  /* 0x000000ffff027224 */ /* 0x000fc800078e00ff */
[----:B------:R-:W-:-:S04]  /*1040*/  IMAD.HI.U32 R2, R3, R6, R2 ;  /* 0x0000000603027227 */ /* 0x000fc800078e0002 */
[----:B------:R-:W-:Y:S02]  /*1050*/  @!P0 IMAD R6, R15, c[0x0][0x368], RZ ;  /* 0x0000da000f068a24 */ /* 0x000fe400078e02ff */
[----:B------:R-:W-:-:S04]  /*1060*/  IMAD.HI.U32 R2, R2, R7, RZ ;  /* 0x0000000702027227 */ /* 0x000fc800078e00ff */
[----:B------:R-:W-:Y:S01]  /*1070*/  @!P0 IMAD R6, R35, c[0x0][0x36c], R6 ;  /* 0x0000db0023068a24 */ /* 0x000fe200078e0206 */
[----:B------:R-:W-:-:S04]  /*1080*/  IADD3 R3, -R2, RZ, RZ ;  /* 0x000000ff02037210 */ /* 0x000fc80007ffe1ff */
[----:B------:R-:W-:Y:S01]  /*1090*/  @!P0 IADD3 R11, R5, R6, RZ ;  /* 0x00000006050b8210 */ /* 0x000fe20007ffe0ff */
[----:B------:R-:W-:Y:S02]  /*10a0*/  IMAD R3, R18, R3, R7 ;  /* 0x0000000312037224 */ /* 0x000fe400078e0207 */
[----:B------:R-:W-:Y:S02]  /*10b0*/  IMAD R7, R12, R35, RZ ;  /* 0x000000230c077224 */ /* 0x000fe400078e02ff */
[----:B------:R-:W-:Y:S01]  /*10c0*/  IMAD.WIDE.U32 R12, R35, c[0x0][0x224], RZ ;  /* 0x00008900230c7a25 */ /* 0x000fe200078e00ff */
[----:B------:R-:W-:-:S03]  /*10d0*/  ISETP.GT.U32.AND P4, PT, R18, R3, PT ;  /* 0x000000031200720c */ /* 0x000fc60003f84070 */
[----:B------:R-:W-:Y:S02]  /*10e0*/  IMAD R5, R15, c[0x0][0x224], R7 ;  /* 0x000089000f057a24 */ /* 0x000fe400078e0207 */
[----:B------:R-:W-:Y:S02]  /*10f0*/  IMAD.SHL.U32 R6, R35, 0x80, RZ ;  /* 0x0000008023067824 */ /* 0x000fe400078e00ff */
[-C--:B------:R-:W-:Y:S01]  /*1100*/  IMAD R7, R17, R12.reuse, RZ ;  /* 0x0000000c11077224 */ /* 0x080fe200078e02ff */
[----:B------:R-:W-:Y:S01]  /*1110*/  IADD3 R4, R13, R5, RZ ;  /* 0x000000050d047210 */ /* 0x000fe20007ffe0ff */
[----:B------:R-:W-:Y:S01]  /*1120*/  IMAD.WIDE.U32 R12, R16, R12, RZ ;  /* 0x0000000c100c7225 */ /* 0x000fe200078e00ff */
[----:B------:R-:W-:-:S03]  /*1130*/  SEL R6, R6, RZ, P2 ;  /* 0x000000ff06067207 */ /* 0x000fc60001000000 */
[----:B------:R-:W-:Y:S01]  /*1140*/  @!P4 IADD3 R3, R3, -R18, RZ ;  /* 0x800000120303c210 */ /* 0x000fe20007ffe0ff */
[----:B------:R-:W-:Y:S01]  /*1150*/  IMAD R7, R16, R4, R7 ;  /* 0x0000000410077224 */ /* 0x000fe200078e0207 */
[----:B------:R-:W-:Y:S01]  /*1160*/  IADD3 R6, P2, R10, R6, RZ ;  /* 0x000000060a067210 */ /* 0x000fe20007f5e0ff */
[----:B------:R-:W-:Y:S01]  /*1170*/  IMAD.WIDE.U32 R4, R16, R0, RZ ;  /* 0x0000000010047225 */ /* 0x000fe200078e00ff */
[----:B------:R-:W-:Y:S02]  /*1180*/  ISETP.GE.U32.AND P5, PT, R3, R18, PT ;  /* 0x000000120300720c */ /* 0x000fe40003fa6070 */
[----:B------:R-:W-:Y:S01]  /*1190*/  @!P4 IADD3 R2, R2, 0x1, RZ ;  /* 0x000000010202c810 */ /* 0x000fe20007ffe0ff */
[C---:B------:R-:W-:Y:S01]  /*11a0*/  IMAD R3, R17.reuse, R0, RZ ;  /* 0x0000000011037224 */ /* 0x040fe200078e02ff */
[----:B------:R-:W-:Y:S01]  /*11b0*/  ISETP.NE.AND P4, PT, RZ, c[0x0][0x1c8], PT ;  /* 0x00007200ff007a0c */ /* 0x000fe20003f85270 */
[----:B------:R-:W-:Y:S01]  /*11c0*/  IMAD R15, R17, R6, RZ ;  /* 0x00000006110f7224 */ /* 0x000fe200078e02ff */
[----:B------:R-:W-:Y:S01]  /*11d0*/  SEL R17, R12, R4, !P0 ;  /* 0x000000040c117207 */ /* 0x000fe20004000000 */
[----:B------:R-:W-:Y:S01]  /*11e0*/  IMAD.X R8, R14, 0x1, R8, P2 ;  /* 0x000000010e087824 */ /* 0x000fe200010e0608 */
[----:B-----5:R-:W-:Y:S01]  /*11f0*/  ISETP.NE.AND P2, PT, R32, RZ, PT ;  /* 0x000000ff2000720c */ /* 0x020fe20003f45270 */
[----:B------:R-:W-:Y:S01]  /*1200*/  @P1 IMAD R4, R35, c[0x0][0x214], RZ ;  /* 0x0000850023041a24 */ /* 0x000fe200078e02ff */
[----:B------:R-:W-:Y:S01]  /*1210*/  IADD3 R13, R13, R7, RZ ;  /* 0x000000070d0d7210 */ /* 0x000fe20007ffe0ff */
[----:B------:R-:W-:Y:S01]  /*1220*/  @P0 IMAD.IADD R13, R5, 0x1, R3 ;  /* 0x00000001050d0824 */ /* 0x000fe200078e0203 */
[----:B------:R-:W-:Y:S01]  /*1230*/  SEL R26, R30, RZ, P2 ;  /* 0x000000ff1e1a7207 */ /* 0x000fe20001000000 */
[----:B------:R-:W-:Y:S01]  /*1240*/  IMAD.WIDE.U32 R6, R16, R6, RZ ;  /* 0x0000000610067225 */ /* 0x000fe200078e00ff */
[----:B------:R-:W-:-:S02]  /*1250*/  @P5 IADD3 R2, R2, 0x1, RZ ;  /* 0x0000000102025810 */ /* 0x000fc40007ffe0ff */
[----:B------:R-:W-:Y:S01]  /*1260*/  @P1 SEL R4, R4, R0, !P0 ;  /* 0x0000000004041207 */ /* 0x000fe20004000000 */
[----:B------:R-:W-:Y:S01]  /*1270*/  IMAD R8, R16, R8, R15 ;  /* 0x0000000810087224 */ /* 0x000fe200078e020f */
[----:B------:R-:W-:Y:S01]  /*1280*/  @!P3 IADD3 R2, -R2, RZ, RZ ;  /* 0x000000ff0202b210 */ /* 0x000fe20007ffe1ff */
[----:B------:R-:W-:Y:S01]  /*1290*/  IMAD R3, R21, c[0x0][0x3dc], R31 ;  /* 0x0000f70015037a24 */ /* 0x000fe200078e021f */
[----:B------:R-:W-:Y:S01]  /*12a0*/  @!P4 LOP3.LUT R2, RZ, c[0x0][0x1c8], RZ, 0x33, !PT ;  /* 0x00007200ff02ca12 */ /* 0x000fe200078e33ff */
[C---:B------:R-:W-:Y:S01]  /*12b0*/  IMAD R30, R38.reuse, c[0x0][0x22c], RZ ;  /* 0x00008b00261e7a24 */ /* 0x040fe200078e02ff */
[----:B------:R-:W-:Y:S01]  /*12c0*/  SHF.R.S32.HI R18, RZ, 0x1f, R20 ;  /* 0x0000001fff127819 */ /* 0x000fe20000011414 */
[--C-:B------:R-:W-:Y:S01]  /*12d0*/  @!P1 IMAD R5, R35, c[0x0][0x1c0], R38.reuse ;  /* 0x0000700023059a24 */ /* 0x100fe200078e0226 */
[----:B------:R-:W-:Y:S01]  /*12e0*/  SHF.R.S32.HI R32, RZ, 0x1f, R38 ;  /* 0x0000001fff207819 */ /* 0x000fe20000011426 */
[----:B------:R-:W-:Y:S01]  /*12f0*/  @P1 IMAD R15, R38, c[0x0][0x234], R4 ;  /* 0x00008d00260f1a24 */ /* 0x000fe200078e0204 */
[----:B------:R-:W-:Y:S01]  /*1300*/  SHF.R.S32.HI R33, RZ, 0x1f, R30 ;  /* 0x0000001fff217819 */ /* 0x000fe2000001141e */
[----:B------:R-:W-:Y:S01]  /*1310*/  @!P1 IMAD R15, R5, c[0x0][0x214], RZ ;  /* 0x00008500050f9a24 */ /* 0x000fe200078e02ff */
[----:B------:R-:W-:-:S02]  /*1320*/  SEL R16, R3, RZ, P2 ;  /* 0x000000ff03107207 */ /* 0x000fc40001000000 */
[----:B------:R-:W-:Y:S02]  /*1330*/  IADD3 R8, R7, R8, RZ ;  /* 0x0000000807087210 */ /* 0x000fe40007ffe0ff */
[----:B------:R-:W-:Y:S01]  /*1340*/  SHF.R.S32.HI R21, RZ, 0x1f, R2 ;  /* 0x0000001fff157819 */ /* 0x000fe20000011402 */
[----:B------:R-:W-:Y:S05]  /*1350*/  @!P1 BRA `(.L_x_4) ;  /* 0x0000007000009947 */ /* 0x000fea0003800000 */
[C---:B------:R-:W-:Y:S01]  /*1360*/  @!P0 IMAD R0, R35.reuse, c[0x0][0x224], RZ ;  /* 0x0000890023008a24 */ /* 0x040fe200078e02ff */
[----:B------:R-:W-:Y:S02]  /*1370*/  MOV R3, 0x80 ;  /* 0x0000008000037802 */ /* 0x000fe40000000f00 */
[----:B------:R-:W-:Y:S02]  /*1380*/  MOV R12, c[0x0][0x210] ;  /* 0x00008400000c7a02 */ /* 0x000fe40000000f00 */
[----:B------:R-:W-:-:S03]  /*1390*/  LEA R0, R35, R0, 0x7 ;  /* 0x0000000023007211 */ /* 0x000fc600078e38ff */
[----:B------:R-:W-:-:S04]  /*13a0*/  IMAD R12, R3, R12, c[0x0][0x234] ;  /* 0x00008d00030c7624 */ /* 0x000fc800078e020c */
[----:B------:R-:W-:Y:S01]  /*13b0*/  IMAD R12, R12, R38, R0 ;  /* 0x000000260c0c7224 */ /* 0x000fe200078e0200 */
[----:B------:R-:W-:Y:S05]  /*13c0*/  BRA `(.L_x_5) ;  /* 0x0000002000007947 */ /* 0x000fea0003800000 */
.L_x_4:
[----:B------:R-:W-:-:S04]  /*13d0*/  IMAD R12, R35, c[0x0][0x1c0], R38 ;  /* 0x00007000230c7a24 */ /* 0x000fc800078e0226 */
[----:B------:R-:W-:Y:S02]  /*13e0*/  IMAD R12, R12, c[0x0][0x224], RZ ;  /* 0x000089000c0c7a24 */ /* 0x000fe400078e02ff */
.L_x_5:
[----:B------:R-:W2:Y:S04]  /*13f0*/  LDL.64 R4, [R1] ;  /* 0x0000000001047983 */ /* 0x000ea80000100a00 */
[----:B------:R1:W2:Y:S04]  /*1400*/  LDL.64 R36, [R1] ;  /* 0x0000000001247983 */ /* 0x0002a80000100a00 */
[----:B------:R-:W3:Y:S04]  /*1410*/  LDL R41, [R1+0xc] ;  /* 0x00000c0001297983 */ /* 0x000ee80000100800 */
[----:B------:R-:W4:Y:S04]  /*1420*/  S2R R39, SR_TID.X ;  /* 0x0000000000277919 */ /* 0x000f280000002100 */
[----:B------:R-:W5:Y:S01]  /*1430*/  S2R R40, SR_TID.X ;  /* 0x0000000000287919 */ /* 0x000f620000002100 */
[----:B------:R-:W-:-:S02]  /*1440*/  IMAD R31, R34, c[0x0][0x1c0], RZ ;  /* 0x00007000221f7a24 */ /* 0x000fc400078e02ff */
[----:B------:R-:W-:-:S03]  /*1450*/  IMAD R0, R14, c[0x0][0x370], RZ ;  /* 0x0000dc000e007a24 */ /* 0x000fc600078e02ff */
[----:B------:R-:W-:Y:S01]  /*1460*/  SHF.L.U32 R3, R31, 0x6, RZ ;  /* 0x000000061f037819 */ /* 0x000fe200000006ff */
[----:B------:R-:W-:Y:S01]  /*1470*/  IMAD R7, R10, c[0x0][0x374], R0 ;  /* 0x0000dd000a077a24 */ /* 0x000fe200078e0200 */
[----:B------:R-:W-:Y:S02]  /*1480*/  IADD3 R0, P3, R238, R10, RZ ;  /* 0x0000000aee007210 */ /* 0x000fe40007f7e0ff */
[----:B------:R-:W-:Y:S02]  /*1490*/  SHF.R.S32.HI R35, RZ, 0x1f, R238 ;  /* 0x0000001fff237819 */ /* 0x000fe400000114ee */
[----:B----4-:R-:W-:-:S04]  /*14a0*/  SHF.R.S32.HI R39, RZ, 0x1f, R39 ;  /* 0x0000001fff277819 */ /* 0x010fc80000011427 */
[----:B-----5:R-:W-:-:S04]  /*14b0*/  LEA.HI R39, R39, R40, RZ, 0x5 ;  /* 0x0000002827277211 */ /* 0x020fc800078f28ff */
[----:B------:R-:W-:Y:S01]  /*14c0*/  SHF.R.S32.HI R39, RZ, 0x5, R39 ;  /* 0x00000005ff277819 */ /* 0x000fe20000011427 */
[----:B------:R-:W-:Y:S01]  /*14d0*/  BSSY B1, `(.L_x_1) ;  /* 0x00004ac000017945 */ /* 0x000fe20003800000 */
[----:B--2---:R-:W-:-:S05]  /*14e0*/  IMAD.MOV.U32 R36, RZ, RZ, R4 ;  /* 0x000000ffff247224 */ /* 0x004fca00078e0004 */
[----:B------:R-:W-:Y:S02]  /*14f0*/  IADD3 R4, P0, R36, R9, RZ ;  /* 0x0000000924047210 */ /* 0x000fe40007f1e0ff */
[----:B------:R-:W-:-:S05]  /*1500*/  SHF.R.S32.HI R37, RZ, 0x1f, R36 ;  /* 0x0000001fff257819 */ /* 0x000fca0000011424 */
[----:B------:R-:W-:Y:S01]  /*1510*/  IMAD.X R5, R37, 0x1, R11, P0 ;  /* 0x0000000125057824 */ /* 0x000fe200000e060b */
[----:B------:R-:W-:Y:S02]  /*1520*/  IADD3 R6, P1, P0, R6, R3, R30 ;  /* 0x0000000306067210 */ /* 0x000fe4000783e01e */
[----:B------:R-:W-:Y:S01]  /*1530*/  SHF.R.S32.HI R3, RZ, 0x1f, R3 ;  /* 0x0000001fff037819 */ /* 0x000fe20000011403 */
[----:B------:R-:W-:-:S03]  /*1540*/  IMAD.WIDE.U32 R4, R10, c[0x0][0x370], R4 ;  /* 0x0000dc000a047a25 */ /* 0x000fc600078e0004 */
[----:B------:R-:W-:Y:S01]  /*1550*/  IADD3.X R8, R8, R3, R33, P1, P0 ;  /* 0x0000000308087210 */ /* 0x000fe20000fe0421 */
[----:B------:R-:W-:Y:S01]  /*1560*/  IMAD.X R3, R35, 0x1, R14, P3 ;  /* 0x0000000123037824 */ /* 0x000fe200018e060e */
[----:B------:R-:W-:Y:S01]  /*1570*/  IADD3 R11, P1, P0, R26, R6, R17 ;  /* 0x000000061a0b7210 */ /* 0x000fe2000783e011 */
[----:B------:R-:W-:Y:S02]  /*1580*/  IMAD.IADD R5, R5, 0x1, R7 ;  /* 0x0000000105057824 */ /* 0x000fe400078e0207 */
[----:B------:R-:W-:Y:S02]  /*1590*/  IMAD R9, R32, c[0x0][0x378], RZ ;  /* 0x0000de0020097a24 */ /* 0x000fe400078e02ff */
[----:B------:R-:W-:Y:S02]  /*15a0*/  IMAD R14, R3, c[0x0][0x190], RZ ;  /* 0x00006400030e7a24 */ /* 0x000fe400078e02ff */
[----:B------:R-:W-:-:S04]  /*15b0*/  IMAD.WIDE.U32 R6, R0, c[0x0][0x190], R36 ;  /* 0x0000640000067a25 */ /* 0x000fc800078e0024 */
[----:B---3--:R-:W-:Y:S01]  /*15c0*/  IMAD R3, R39, R31, R41 ;  /* 0x0000001f27037224 */ /* 0x008fe200078e0229 */
[----:B------:R-:W-:Y:S01]  /*15d0*/  IADD3.X R8, R16, R8, R13, P1, P0 ;  /* 0x0000000810087210 */ /* 0x000fe20000fe040d */
[C---:B------:R-:W-:Y:S02]  /*15e0*/  IMAD R9, R38.reuse, c[0x0][0x37c], R9 ;  /* 0x0000df0026097a24 */ /* 0x040fe400078e0209 */
[----:B------:R-:W-:Y:S01]  /*15f0*/  IMAD.WIDE.U32 R4, R38, c[0x0][0x378], R4 ;  /* 0x0000de0026047a25 */ /* 0x000fe200078e0004 */
[----:B------:R-:W-:Y:S01]  /*1600*/  IADD3 R6, P1, R29, R6, RZ ;  /* 0x000000061d067210 */ /* 0x000fe20007f3e0ff */
[----:B------:R1:W-:Y:S02]  /*1610*/  STL [R1+0x4], R37 ;  /* 0x0000042501007387 */ /* 0x0003e40000100800 */
[----:B------:R-:W-:Y:S01]  /*1620*/  IMAD R14, R0, c[0x0][0x194], R14 ;  /* 0x00006500000e7a24 */ /* 0x000fe200078e020e */
[----:B------:R-:W-:Y:S02]  /*1630*/  IADD3 R0, P0, R3, R11, RZ ;  /* 0x0000000b03007210 */ /* 0x000fe40007f1e0ff */
[----:B------:R-:W-:-:S02]  /*1640*/  IADD3 R5, R5, R9, RZ ;  /* 0x0000000905057210 */ /* 0x000fc40007ffe0ff */
[----:B------:R-:W-:Y:S02]  /*1650*/  IADD3.X R7, R22, R7, R14, P1, !PT ;  /* 0x0000000716077210 */ /* 0x000fe40000ffe40e */
[----:B------:R-:W-:Y:S01]  /*1660*/  LEA.HI.X.SX32 R9, R3, R8, 0x1, P0 ;  /* 0x0000000803097211 */ /* 0x000fe200000f0eff */
[----:B------:R-:W-:Y:S01]  /*1670*/  IMAD R8, R32, c[0x0][0x1a8], RZ ;  /* 0x00006a0020087a24 */ /* 0x000fe200078e02ff */
[----:B------:R-:W-:Y:S01]  /*1680*/  ISETP.GE.AND P3, PT, R19, 0x1, PT ;  /* 0x000000011300780c */ /* 0x000fe20003f66270 */
[----:B------:R-:W-:Y:S01]  /*1690*/  IMAD R3, R35, c[0x0][0x370], RZ ;  /* 0x0000dc0023037a24 */ /* 0x000fe200078e02ff */
[----:B------:R-:W-:Y:S01]  /*16a0*/  LEA R206, P0, R0, c[0x0][0x350], 0x2 ;  /* 0x0000d40000ce7a11 */ /* 0x000fe200078010ff */
[C---:B------:R-:W-:Y:S02]  /*16b0*/  IMAD R8, R38.reuse, c[0x0][0x1ac], R8 ;  /* 0x00006b0026087a24 */ /* 0x040fe400078e0208 */
[----:B------:R-:W-:Y:S01]  /*16c0*/  IMAD.WIDE.U32 R6, R38, c[0x0][0x1a8], R6 ;  /* 0x00006a0026067a25 */ /* 0x000fe200078e0006 */
[----:B------:R-:W-:-:S03]  /*16d0*/  LEA.HI.X R207, R0, c[0x0][0x354], R9, 0x2, P0 ;  /* 0x0000d50000cf7a11 */ /* 0x000fc600000f1409 */
[C---:B------:R-:W-:Y:S02]  /*16e0*/  IMAD R3, R238.reuse, c[0x0][0x374], R3 ;  /* 0x0000dd00ee037a24 */ /* 0x040fe400078e0203 */
[----:B------:R-:W-:Y:S01]  /*16f0*/  IMAD.WIDE.U32 R4, R238, c[0x0][0x370], R4 ;  /* 0x0000dc00ee047a25 */ /* 0x000fe200078e0004 */
[----:B------:R-:W-:Y:S02]  /*1700*/  IADD3 R7, R7, R8, RZ ;  /* 0x0000000807077210 */ /* 0x000fe40007ffe0ff */
[----:B------:R-:W-:Y:S01]  /*1710*/  MOV R30, 0x4 ;  /* 0x00000004001e7802 */ /* 0x000fe20000000f00 */
[----:B------:R-:W-:Y:S01]  /*1720*/  IMAD.IADD R0, R5, 0x1, R3 ;  /* 0x0000000105007824 */ /* 0x000fe200078e0203 */
[----:B------:R-:W-:Y:S01]  /*1730*/  LEA R8, P0, R4, c[0x0][0x330], 0x1 ;  /* 0x0000cc0004087a11 */ /* 0x000fe200078008ff */
[----:B------:R-:W-:Y:S01]  /*1740*/  IMAD.IADD R11, R10, 0x1, R12 ;  /* 0x000000010a0b7824 */ /* 0x000fe200078e020c */
[----:B------:R-:W-:Y:S01]  /*1750*/  LEA R12, P1, R6, c[0x0][0x160], 0x1 ;  /* 0x00005800060c7a11 */ /* 0x000fe200078208ff */
[----:B------:R-:W-:Y:S01]  /*1760*/  IMAD.IADD R10, R10, 0x1, R15 ;  /* 0x000000010a0a7824 */ /* 0x000fe200078e020f */
[----:B------:R-:W-:-:S02]  /*1770*/  LEA.HI.X R9, R4, c[0x0][0x334], R0, 0x1, P0 ;  /* 0x0000cd0004097a11 */ /* 0x000fc400000f0c00 */
[----:B------:R-:W-:Y:S01]  /*1780*/  LEA.HI.X R13, R6, c[0x0][0x164], R7, 0x1, P1 ;  /* 0x00005900060d7a11 */ /* 0x000fe200008f0c07 */
[----:B------:R-:W-:Y:S01]  /*1790*/  IMAD.WIDE R4, R10, R30, c[0x0][0x200] ;  /* 0x000080000a047625 */ /* 0x000fe200078e021e */
[----:B------:R-:W-:-:S03]  /*17a0*/  LEA.HI.SX32 R0, R25, 0xffffffff, 0x1a ;  /* 0xffffffff19007811 */ /* 0x000fc600078fd2ff */
[----:B------:R-:W-:Y:S01]  /*17b0*/  IMAD.WIDE R30, R11, R30, c[0x0][0x3c8] ;  /* 0x0000f2000b1e7625 */ /* 0x000fe200078e021e */
[----:B------:R-:W-:Y:S05]  /*17c0*/  @!P3 BRA `(.L_x_6) ;  /* 0x000040a00000b947 */ /* 0x000fea0003800000 */
[----:B-1----:R-:W2:Y:S01]  /*17d0*/  LDL R22, [R1+0x8] ;  /* 0x0000080001167983 */ /* 0x002ea20000100800 */
[----:B------:R-:W-:Y:S01]  /*17e0*/  IMAD.MOV.U32 R213, RZ, RZ, R0 ;  /* 0x000000ffffd57224 */ /* 0x000fe200078e0000 */
[----:B------:R-:W-:Y:S01]  /*17f0*/  IADD3 R11, R238, 0x20, RZ ;  /* 0x00000020ee0b7810 */ /* 0x000fe20007ffe0ff */
[----:B------:R-:W-:Y:S01]  /*1800*/  IMAD R0, R239, -0x40, R212 ;  /* 0xffffffc0ef007824 */ /* 0x000fe200078e02d4 */
[----:B------:R-:W-:Y:S01]  /*1810*/  MOV R223, R5 ;  /* 0x0000000500df7202 */ /* 0x000fe20000000f00 */
[----:B------:R-:W-:Y:S02]  /*1820*/  IMAD R19, R213, -0x40, R19 ;  /* 0xffffffc0d5137824 */ /* 0x000fe400078e0213 */
[----:B------:R-:W-:Y:S02]  /*1830*/  IMAD.MOV.U32 R225, RZ, RZ, R4 ;  /* 0x000000ffffe17224 */ /* 0x000fe400078e0004 */
[----:B------:R-:W-:Y:S01]  /*1840*/  IMAD.WIDE.U32 R6, R20, c[0x0][0x1a0], R36 ;  /* 0x0000680014067a25 */ /* 0x000fe200078e0024 */
[----:B------:R-:W-:Y:S01]  /*1850*/  ISETP.GE.AND P3, PT, R11, R0, PT ;  /* 0x000000000b00720c */ /* 0x000fe20003f66270 */
[----:B------:R-:W-:Y:S02]  /*1860*/  @P2 BAR.SYNC.DEFER_BLOCKING 0x0 ;  /* 0x0000000000002b1d */ /* 0x000fe40000010000 */
[----:B------:R-:W-:-:S02]  /*1870*/  IMAD R3, R18, c[0x0][0x1a0], RZ ;  /* 0x0000680012037a24 */ /* 0x000fc400078e02ff */
[----:B------:R-:W-:Y:S01]  /*1880*/  IMAD.WIDE.U32 R4, R20, c[0x0][0x198], R36 ;  /* 0x0000660014047a25 */ /* 0x000fe200078e0024 */
[----:B------:R-:W-:-:S03]  /*1890*/  ISETP.GE.AND P1, PT, R11, R19, PT ;  /* 0x000000130b00720c */ /* 0x000fc60003f26270 */
[----:B------:R-:W-:Y:S01]  /*18a0*/  IMAD R10, R18, c[0x0][0x198], RZ ;  /* 0x00006600120a7a24 */ /* 0x000fe200078e02ff */
[----:B------:R-:W-:Y:S01]  /*18b0*/  IADD3 R6, P5, R23, R6, RZ ;  /* 0x0000000617067210 */ /* 0x000fe20007fbe0ff */
[C---:B------:R-:W-:Y:S02]  /*18c0*/  IMAD R11, R20.reuse, c[0x0][0x1a4], R3 ;  /* 0x00006900140b7a24 */ /* 0x040fe400078e0203 */
[----:B------:R-:W-:Y:S01]  /*18d0*/  IMAD R3, R20, c[0x0][0x19c], R10 ;  /* 0x0000670014037a24 */ /* 0x000fe200078e020a */
[----:B------:R-:W-:Y:S01]  /*18e0*/  IADD3 R10, P0, R27, R4, RZ ;  /* 0x000000041b0a7210 */ /* 0x000fe20007f1e0ff */
[----:B------:R-:W-:Y:S01]  /*18f0*/  IMAD.MOV.U32 R192, RZ, RZ, 0x40 ;  /* 0x00000040ffc07424 */ /* 0x000fe200078e00ff */
[----:B------:R-:W-:Y:S01]  /*1900*/  IADD3.X R7, R24, R7, R11, P5, !PT ;  /* 0x0000000718077210 */ /* 0x000fe20002ffe40b */
[----:B------:R-:W-:Y:S01]  /*1910*/  IMAD.MOV.U32 R210, RZ, RZ, R8 ;  /* 0x000000ffffd27224 */ /* 0x000fe200078e0008 */
[----:B------:R-:W-:Y:S01]  /*1920*/  IADD3.X R11, R28, R5, R3, P0, !PT ;  /* 0x000000051c0b7210 */ /* 0x000fe200007fe403 */
[----:B------:R-:W-:Y:S01]  /*1930*/  IMAD.WIDE.U32 R4, R192, c[0x0][0x370], RZ ;  /* 0x0000dc00c0047a25 */ /* 0x000fe200078e00ff */
[----:B------:R-:W-:-:S03]  /*1940*/  MOV R211, R9 ;  /* 0x0000000900d37202 */ /* 0x000fc60000000f00 */
[----:B------:R-:W-:Y:S01]  /*1950*/  IMAD.WIDE.U32 R8, R192, c[0x0][0x190], RZ ;  /* 0x00006400c0087a25 */ /* 0x000fe200078e00ff */
[----:B------:R-:W-:-:S03]  /*1960*/  ISETP.GE.AND P4, PT, R238, R0, PT ;  /* 0x00000000ee00720c */ /* 0x000fc60003f86270 */
[----:B------:R-:W-:Y:S02]  /*1970*/  IMAD.MOV.U32 R208, RZ, RZ, R12 ;  /* 0x000000ffffd07224 */ /* 0x000fe400078e000c */
[----:B------:R-:W-:Y:S01]  /*1980*/  IMAD.MOV.U32 R209, RZ, RZ, R13 ;  /* 0x000000ffffd17224 */ /* 0x000fe200078e000d */
[----:B------:R-:W-:Y:S01]  /*1990*/  @!P1 IADD3 R12, P5, R210, R4, RZ ;  /* 0x00000004d20c9210 */ /* 0x000fe20007fbe0ff */
[----:B------:R-:W-:Y:S01]  /*19a0*/  IMAD R13, R192, c[0x0][0x374], RZ ;  /* 0x0000dd00c00d7a24 */ /* 0x000fe200078e02ff */
[----:B------:R-:W-:Y:S01]  /*19b0*/  @!P1 IADD3 R14, P0, R208, R8, RZ ;  /* 0x00000008d00e9210 */ /* 0x000fe20007f1e0ff */
[----:B------:R-:W-:Y:S02]  /*19c0*/  IMAD R15, R192, c[0x0][0x194], RZ ;  /* 0x00006500c00f7a24 */ /* 0x000fe400078e02ff */
[C---:B------:R-:W-:Y:S02]  /*19d0*/  IMAD R0, R21.reuse, c[0x0][0x1b0], RZ ;  /* 0x00006c0015007a24 */ /* 0x040fe400078e02ff */
[----:B------:R-:W-:Y:S01]  /*19e0*/  IMAD R3, R21, c[0x0][0x1b8], RZ ;  /* 0x00006e0015037a24 */ /* 0x000fe200078e02ff */
[----:B------:R-:W-:Y:S01]  /*19f0*/  @!P1 IADD3.X R13, R211, R5, R13, P5, !PT ;  /* 0x00000005d30d9210 */ /* 0x000fe20002ffe40d */
[C---:B------:R-:W-:Y:S01]  /*1a00*/  IMAD R21, R2.reuse, c[0x0][0x1b4], R0 ;  /* 0x00006d0002157a24 */ /* 0x040fe200078e0200 */
[----:B------:R-:W-:Y:S01]  /*1a10*/  @!P1 IADD3.X R15, R209, R9, R15, P0, !PT ;  /* 0x00000009d10f9210 */ /* 0x000fe200007fe40f */
[----:B------:R-:W-:Y:S01]  /*1a20*/  IMAD R3, R2, c[0x0][0x1bc], R3 ;  /* 0x00006f0002037a24 */ /* 0x000fe200078e0203 */
[----:B------:R-:W-:Y:S01]  /*1a30*/  @!P3 IADD3 R0, P0, R238, 0x20, RZ ;  /* 0x00000020ee00b810 */ /* 0x000fe20007f1e0ff */
[----:B------:R-:W-:-:S04]  /*1a40*/  IMAD.WIDE.U32 R4, R2, c[0x0][0x1b8], R6 ;  /* 0x00006e0002047a25 */ /* 0x000fc800078e0006 */
[----:B------:R-:W-:Y:S01]  /*1a50*/  IMAD.WIDE.U32 R10, R2, c[0x0][0x1b0], R10 ;  /* 0x00006c00020a7a25 */ /* 0x000fe200078e000a */
[----:B------:R-:W-:Y:S02]  /*1a60*/  LEA.HI R2, R213, R213, RZ, 0x1 ;  /* 0x000000d5d5027211 */ /* 0x000fe400078f08ff */
[----:B------:R-:W-:Y:S01]  /*1a70*/  @!P3 IADD3.X R7, RZ, R35, RZ, P0, !PT ;  /* 0x00000023ff07b210 */ /* 0x000fe200007fe4ff */
[----:B------:R-:W-:Y:S01]  /*1a80*/  @!P4 IMAD R6, R35, c[0x0][0x1a0], RZ ;  /* 0x000068002306ca24 */ /* 0x000fe200078e02ff */
[----:B------:R-:W-:Y:S01]  /*1a90*/  LOP3.LUT R17, R2, 0xfffffffe, RZ, 0xc0, !PT ;  /* 0xfffffffe02117812 */ /* 0x000fe200078ec0ff */
[----:B------:R-:W-:Y:S02]  /*1aa0*/  IMAD.IADD R3, R5, 0x1, R3 ;  /* 0x0000000105037824 */ /* 0x000fe400078e0203 */
[----:B------:R-:W-:Y:S02]  /*1ab0*/  @!P4 IMAD.MOV.U32 R2, RZ, RZ, R4 ;  /* 0x000000ffff02c224 */ /* 0x000fe400078e0004 */
[----:B------:R-:W-:-:S02]  /*1ac0*/  @!P4 IMAD R9, R238, c[0x0][0x1a4], R6 ;  /* 0x00006900ee09ca24 */ /* 0x000fc400078e0206 */
[----:B------:R-:W-:Y:S02]  /*1ad0*/  @!P3 IMAD R8, R7, c[0x0][0x1a0], RZ ;  /* 0x000068000708ba24 */ /* 0x000fe400078e02ff */
[----:B------:R-:W-:-:S04]  /*1ae0*/  @!P4 IMAD.WIDE.U32 R6, R238, c[0x0][0x1a0], R2 ;  /* 0x00006800ee06ca25 */ /* 0x000fc800078e0002 */
[----:B------:R-:W-:Y:S01]  /*1af0*/  IMAD.IADD R18, R213, 0x1, -R17 ;  /* 0x00000001d5127824 */ /* 0x000fe200078e0a11 */
[----:B------:R-:W-:Y:S01]  /*1b00*/  @!P4 IADD3 R9, R7, R9, RZ ;  /* 0x000000090709c210 */ /* 0x000fe20007ffe0ff */
[----:B------:R-:W-:Y:S01]  /*1b10*/  @!P3 IMAD R17, R0, c[0x0][0x1a4], R8 ;  /* 0x000069000011ba24 */ /* 0x000fe200078e0208 */
[----:B------:R-:W-:-:S04]  /*1b20*/  @!P4 LEA R8, P5, R6, c[0x0][0x170], 0x1 ;  /* 0x00005c000608ca11 */ /* 0x000fc800078a08ff */
[----:B------:R-:W-:Y:S01]  /*1b30*/  @!P4 LEA.HI.X R9, R6, c[0x0][0x174], R9, 0x1, P5 ;  /* 0x00005d000609ca11 */ /* 0x000fe200028f0c09 */
[----:B------:R1:W-:Y:S04]  /*1b40*/  @P4 STS.128 [R214+0x10000], RZ ;  /* 0x010000ffd6004388 */ /* 0x0003e80000000c00 */
[----:B------:R1:W-:Y:S04]  /*1b50*/  @P4 STS.128 [R214+0x12000], RZ ;  /* 0x012000ffd6004388 */ /* 0x0003e80000000c00 */
[----:B------:R-:W-:Y:S01]  /*1b60*/  @!PT LDS RZ, [RZ] ;  /* 0x00000000fffff984 */ /* 0x000fe20000000800 */
[----:B------:R-:W-:Y:S01]  /*1b70*/  @!PT LDS RZ, [RZ] ;  /* 0x00000000fffff984 */ /* 0x000fe20000000800 */
[----:B------:R-:W-:Y:S01]  /*1b80*/  @!PT LDS RZ, [RZ] ;  /* 0x00000000fffff984 */ /* 0x000fe20000000800 */
[----:B------:R3:W-:Y:S04]  /*1b90*/  @!P4 LDGSTS.E.BYPASS.LTC128B.128 [R214+0x10000], [R8.64] ;  /* 0x1000000008d6cfae */ /* 0x0007e8000b901d46 */
[----:B------:R3:W-:Y:S04]  /*1ba0*/  @!P4 LDGSTS.E.BYPASS.LTC128B.128 [R214+0x12000], [R8.64+0x80] ;  /* 0x1200008008d6cfae */ /* 0x0007e8000b901d46 */
[----:B---3--:R-:W3:Y:S01]  /*1bb0*/  LDL R8, [R1+0x10] ;  /* 0x0000100001087983 */ /* 0x008ee20000100800 */
[----:B------:R-:W-:-:S02]  /*1bc0*/  @!P3 IADD3 R16, P0, R238, 0x20, RZ ;  /* 0x00000020ee10b810 */ /* 0x000fc40007f1e0ff */
[----:B------:R-:W-:-:S03]  /*1bd0*/  @!P3 MOV R5, R3 ;  /* 0x000000030005b202 */ /* 0x000fc60000000f00 */
[----:B------:R-:W-:Y:S02]  /*1be0*/  @!P3 IMAD.X R2, RZ, RZ, R35, P0 ;  /* 0x000000ffff02b224 */ /* 0x000fe400000e0623 */
[----:B------:R-:W-:Y:S01]  /*1bf0*/  @!P3 IMAD.WIDE.U32 R4, R0, c[0x0][0x1a0], R4 ;  /* 0x000068000004ba25 */ /* 0x000fe200078e0004 */
[----:B------:R-:W-:-:S03]  /*1c00*/  ISETP.GE.AND P2, PT, R238, R19, PT ;  /* 0x00000013ee00720c */ /* 0x000fc60003f46270 */
[----:B------:R-:W-:Y:S01]  /*1c10*/  @!P3 IMAD R0, R2, c[0x0][0x198], RZ ;  /* 0x000066000200ba24 */ /* 0x000fe200078e02ff */
[----:B------:R-:W-:Y:S02]  /*1c20*/  @!P3 IADD3 R5, R5, R17, RZ ;  /* 0x000000110505b210 */ /* 0x000fe40007ffe0ff */
[----:B------:R-:W-:Y:S01]  /*1c30*/  @!P3 LEA R6, P5, R4, c[0x0][0x170], 0x1 ;  /* 0x00005c000406ba11 */ /* 0x000fe200078a08ff */
[----:B------:R-:W-:Y:S01]  /*1c40*/  @!P3 IMAD R17, R16, c[0x0][0x19c], R0 ;  /* 0x000067001011ba24 */ /* 0x000fe200078e0200 */
[----:B------:R-:W-:Y:S02]  /*1c50*/  ISETP.NE.AND P0, PT, R18, 0x1, PT ;  /* 0x000000011200780c */ /* 0x000fe40003f05270 */
[----:B------:R-:W-:Y:S01]  /*1c60*/  @!P3 LEA.HI.X R7, R4, c[0x0][0x174], R5, 0x1, P5 ;  /* 0x00005d000407ba11 */ /* 0x000fe200028f0c05 */
[----:B------:R-:W-:Y:S01]  /*1c70*/  IMAD.IADD R3, R11, 0x1, R21 ;  /* 0x000000010b037824 */ /* 0x000fe200078e0215 */
[----:B------:R1:W-:Y:S01]  /*1c80*/  @P3 STS.128 [R214+0x11000], RZ ;  /* 0x011000ffd6003388 */ /* 0x0003e20000000c00 */
[----:B------:R-:W-:-:S02]  /*1c90*/  @!P4 IMAD.MOV.U32 R2, RZ, RZ, R10 ;  /* 0x000000ffff02c224 */ /* 0x000fc400078e000a */
[----:B------:R-:W-:Y:S01]  /*1ca0*/  @!P4 IMAD R4, R35, c[0x0][0x198], RZ ;  /* 0x000066002304ca24 */ /* 0x000fe200078e02ff */
[----:B------:R1:W-:Y:S01]  /*1cb0*/  @P3 STS.128 [R214+0x13000], RZ ;  /* 0x013000ffd6003388 */ /* 0x0003e20000000c00 */
[----:B------:R-:W-:-:S03]  /*1cc0*/  @!P3 IMAD.MOV.U32 R11, RZ, RZ, R3 ;  /* 0x000000ffff0bb224 */ /* 0x000fc600078e0003 */
[----:B------:R-:W-:Y:S01]  /*1cd0*/  @!PT LDS RZ, [RZ] ;  /* 0x00000000fffff984 */ /* 0x000fe20000000800 */
[----:B------:R-:W-:Y:S01]  /*1ce0*/  @!PT LDS RZ, [RZ] ;  /* 0x00000000fffff984 */ /* 0x000fe20000000800 */
[----:B------:R-:W-:Y:S01]  /*1cf0*/  @!PT LDS RZ, [RZ] ;  /* 0x00000000fffff984 */ /* 0x000fe20000000800 */
[----:B------:R4:W-:Y:S01]  /*1d00*/  @!P3 LDGSTS.E.BYPASS.LTC128B.128 [R214+0x11000], [R6.64] ;  /* 0x1100000006d6bfae */ /* 0x0009e2000b901d46 */
[C---:B------:R-:W-:Y:S02]  /*1d10*/  @!P4 IMAD R4, R238.reuse, c[0x0][0x19c], R4 ;  /* 0x00006700ee04ca24 */ /* 0x040fe400078e0204 */
[----:B------:R-:W-:Y:S01]  /*1d20*/  @!P4 IMAD.WIDE.U32 R2, R238, c[0x0][0x198], R2 ;  /* 0x00006600ee02ca25 */ /* 0x000fe200078e0002 */
[----:B------:R4:W-:Y:S04]  /*1d30*/  @!P3 LDGSTS.E.BYPASS.LTC128B.128 [R214+0x13000], [R6.64+0x80] ;  /* 0x1300008006d6bfae */ /* 0x0009e8000b901d46 */
[----:B------:R-:W0:Y:S01]  /*1d40*/  LDGDEPBAR ;  /* 0x00000000000079af */ /* 0x000e220000000000 */
[----:B------:R-:W-:-:S03]  /*1d50*/  @!P3 IMAD.WIDE.U32 R10, R16, c[0x0][0x198], R10 ;  /* 0x00006600100aba25 */ /* 0x000fc600078e000a */
[----:B------:R1:W-:Y:S04]  /*1d60*/  @P2 STS.128 [R214+0x8000], RZ ;  /* 0x008000ffd6002388 */ /* 0x0003e80000000c00 */
[----:B------:R1:W-:Y:S04]  /*1d70*/  @P2 STS.128 [R214+0xa000], RZ ;  /* 0x00a000ffd6002388 */ /* 0x0003e80000000c00 */
[----:B------:R-:W-:Y:S01]  /*1d80*/  @!PT LDS RZ, [RZ] ;  /* 0x00000000fffff984 */ /* 0x000fe20000000800 */
[----:B------:R-:W-:Y:S01]  /*1d90*/  @!PT LDS RZ, [RZ] ;  /* 0x00000000fffff984 */ /* 0x000fe20000000800 */
[----:B------:R-:W-:Y:S01]  /*1da0*/  @!PT LDS RZ, [RZ] ;  /* 0x00000000fffff984 */ /* 0x000fe20000000800 */
[----:B------:R1:W-:Y:S04]  /*1db0*/  @!P2 LDGSTS.E.BYPASS.LTC128B.128 [R214+0x8000], [R210.64] ;  /* 0x08000000d2d6afae */ /* 0x0003e8000b901d46 */
[----:B------:R1:W-:Y:S01]  /*1dc0*/  @!P2 LDGSTS.E.BYPASS.LTC128B.128 [R214+0xa000], [R210.64+0x80] ;  /* 0x0a000080d2d6afae */ /* 0x0003e2000b901d46 */
[----:B------:R-:W-:-:S03]  /*1dd0*/  IADD3 R5, R251, 0x8, RZ ;  /* 0x00000008fb057810 */ /* 0x000fc60007ffe0ff */
[----:B------:R1:W-:Y:S01]  /*1de0*/  @P1 STS.128 [R214+0x9000], RZ ;  /* 0x009000ffd6001388 */ /* 0x0003e20000000c00 */
[----:B----4-:R-:W-:-:S03]  /*1df0*/  @!P4 LEA R6, P6, R2, c[0x0][0x168], 0x1 ;  /* 0x00005a000206ca11 */ /* 0x010fc600078c08ff */
[----:B------:R1:W-:Y:S04]  /*1e00*/  @P1 STS.128 [R214+0xb000], RZ ;  /* 0x00b000ffd6001388 */ /* 0x0003e80000000c00 */
[----:B------:R-:W-:Y:S01]  /*1e10*/  @!PT LDS RZ, [RZ] ;  /* 0x00000000fffff984 */ /* 0x000fe20000000800 */
[----:B------:R-:W-:Y:S01]  /*1e20*/  @!PT LDS RZ, [RZ] ;  /* 0x00000000fffff984 */ /* 0x000fe20000000800 */
[----:B------:R-:W-:Y:S01]  /*1e30*/  @!PT LDS RZ, [RZ] ;  /* 0x00000000fffff984 */ /* 0x000fe20000000800 */
[----:B------:R1:W-:Y:S04]  /*1e40*/  @!P1 LDGSTS.E.BYPASS.LTC128B.128 [R214+0x9000], [R12.64] ;  /* 0x090000000cd69fae */ /* 0x0003e8000b901d46 */
[----:B------:R1:W-:Y:S01]  /*1e50*/  @!P1 LDGSTS.E.BYPASS.LTC128B.128 [R214+0xb000], [R12.64+0x80] ;  /* 0x0b0000800cd69fae */ /* 0x0003e2000b901d46 */
[----:B------:R-:W-:Y:S01]  /*1e60*/  IMAD.SHL.U32 R233, R251, 0x4, RZ ;  /* 0x00000004fbe97824 */ /* 0x000fe200078e00ff */
[----:B------:R-:W-:Y:S01]  /*1e70*/  MOV R216, 0x7f800000 ;  /* 0x7f80000000d87802 */ /* 0x000fe20000000f00 */
[----:B------:R-:W-:-:S02]  /*1e80*/  IMAD.MOV.U32 R217, RZ, RZ, 0x7f800000 ;  /* 0x7f800000ffd97424 */ /* 0x000fc400078e00ff */
[----:B------:R-:W-:Y:S01]  /*1e90*/  IMAD.MOV.U32 R201, RZ, RZ, 0x20 ;  /* 0x00000020ffc97424 */ /* 0x000fe200078e00ff */
[----:B------:R-:W-:Y:S02]  /*1ea0*/  SHF.L.U32 R193, R204, 0x1, RZ ;  /* 0x00000001ccc17819 */ /* 0x000fe400000006ff */
[----:B--2---:R-:W-:-:S04]  /*1eb0*/  IADD3 R0, R22, 0x2000, RZ ;  /* 0x0000200016007810 */ /* 0x004fc80007ffe0ff */
[----:B------:R-:W-:-:S05]  /*1ec0*/  SEL R0, R0, R22, !P0 ;  /* 0x0000001600007207 */ /* 0x000fca0004000000 */
[----:B------:R-:W-:Y:S01]  /*1ed0*/  IMAD.SHL.U32 R205, R0, 0x2, RZ ;  /* 0x0000000200cd7824 */ /* 0x000fe200078e00ff */
[----:B------:R-:W-:Y:S01]  /*1ee0*/  @!P4 IADD3 R0, R3, R4, RZ ;  /* 0x000000040300c210 */ /* 0x000fe20007ffe0ff */
[----:B------:R-:W-:Y:S01]  /*1ef0*/  @!P3 IMAD.IADD R3, R11, 0x1, R17 ;  /* 0x000000010b03b824 */ /* 0x000fe200078e0211 */
[----:B------:R-:W-:Y:S02]  /*1f00*/  @!P3 LEA R4, P5, R10, c[0x0][0x168], 0x1 ;  /* 0x00005a000a04ba11 */ /* 0x000fe400078a08ff */
[----:B------:R1:W-:Y:S01]  /*1f10*/  @P2 STS [R205], RZ ;  /* 0x000000ffcd002388 */ /* 0x0003e20000000800 */
[----:B------:R-:W-:-:S03]  /*1f20*/  @!P4 LEA.HI.X R7, R2, c[0x0][0x16c], R0, 0x1, P6 ;  /* 0x00005b000207ca11 */ /* 0x000fc600030f0c00 */
[----:B------:R1:W-:Y:S04]  /*1f30*/  @P2 STS [R205+0x4], RZ ;  /* 0x000004ffcd002388 */ /* 0x0003e80000000800 */
[----:B------:R1:W-:Y:S04]  /*1f40*/  @P2 STS [R205+0x8], RZ ;  /* 0x000008ffcd002388 */ /* 0x0003e80000000800 */
[----:B------:R1:W-:Y:S04]  /*1f50*/  @P2 STS [R205+0xc], RZ ;  /* 0x00000cffcd002388 */ /* 0x0003e80000000800 */
[----:B------:R1:W-:Y:S04]  /*1f60*/  @P2 STS [R205+0x2000], RZ ;  /* 0x002000ffcd002388 */ /* 0x0003e80000000800 */
[----:B------:R1:W-:Y:S04]  /*1f70*/  @P2 STS [R205+0x2004], RZ ;  /* 0x002004ffcd002388 */ /* 0x0003e80000000800 */
[----:B------:R1:W-:Y:S04]  /*1f80*/  @P2 STS [R205+0x2008], RZ ;  /* 0x002008ffcd002388 */ /* 0x0003e80000000800 */
[----:B------:R1:W-:Y:S04]  /*1f90*/  @P2 STS [R205+0x200c], RZ ;  /* 0x00200cffcd002388 */ /* 0x0003e80000000800 */
[----:B------:R-:W-:Y:S01]  /*1fa0*/  @!PT LDS RZ, [RZ] ;  /* 0x00000000fffff984 */ /* 0x000fe20000000800 */
[----:B------:R-:W-:Y:S01]  /*1fb0*/  @!PT LDS RZ, [RZ] ;  /* 0x00000000fffff984 */ /* 0x000fe20000000800 */
[----:B------:R-:W-:Y:S01]  /*1fc0*/  @!PT LDS RZ, [RZ] ;  /* 0x00000000fffff984 */ /* 0x000fe20000000800 */
[----:B------:R1:W-:Y:S04]  /*1fd0*/  @!P2 LDGSTS.E.BYPASS.LTC128B.128 [R205], [R208.64] ;  /* 0x00000000d0cdafae */ /* 0x0003e8000b901d46 */
[----:B------:R1:W-:Y:S01]  /*1fe0*/  @!P2 LDGSTS.E.BYPASS.LTC128B.128 [R205+0x2000], [R208.64+0x80] ;  /* 0x02000080d0cdafae */ /* 0x0003e2000b901d46 */
[----:B------:R-:W-:-:S03]  /*1ff0*/  ISETP.GE.AND P2, PT, R5, R19, PT ;  /* 0x000000130500720c */ /* 0x000fc60003f46270 */
[----:B------:R1:W-:Y:S01]  /*2000*/  @P1 STS [R205+0x1000], RZ ;  /* 0x001000ffcd001388 */ /* 0x0003e20000000800 */
        /* <DEDUP_REMOVED lines=11> */
[----:B------:R1:W-:Y:S04]  /*20c0*/  @!P1 LDGSTS.E.BYPASS.LTC128B.128 [R205+0x1000], [R14.64] ;  /* 0x010000000ecd9fae */ /* 0x0003e8000b901d46 */
[----:B------:R1:W-:Y:S04]  /*20d0*/  @!P1 LDGSTS.E.BYPASS.LTC128B.128 [R205+0x3000], [R14.64+0x80] ;  /* 0x030000800ecd9fae */ /* 0x0003e8000b901d46 */
[----:B------:R1:W-:Y:S04]  /*20e0*/  @P4 STS.128 [R214+0xc000], RZ ;  /* 0x00c000ffd6004388 */ /* 0x0003e80000000c00 */
[----:B------:R1:W-:Y:S04]  /*20f0*/  @P4 STS.128 [R214+0xe000], RZ ;  /* 0x00e000ffd6004388 */ /* 0x0003e80000000c00 */
        /* <DEDUP_REMOVED lines=12> */
[----:B------:R-:W0:Y:S01]  /*21c0*/  LDGDEPBAR ;  /* 0x00000000000079af */ /* 0x000e220000000000 */
[----:B------:R-:W-:-:S02]  /*21d0*/  SHF.R.S32.HI R0, RZ, 0x1f, R251 ;  /* 0x0000001fff007819 */ /* 0x000fc400000114fb */
[C---:B------:R-:W-:Y:S02]  /*21e0*/  ISETP.GE.AND P6, PT, R251.reuse, R19, PT ;  /* 0x00000013fb00720c */ /* 0x040fe40003fc6270 */
[----:B------:R-:W-:Y:S02]  /*21f0*/  SHF.L.U64.HI R232, R251, 0x2, R0 ;  /* 0x00000002fbe87819 */ /* 0x000fe40000010200 */
[----:B------:R-:W-:-:S05]  /*2200*/  IADD3 R2, P1, R233, R225, RZ ;  /* 0x000000e1e9027210 */ /* 0x000fca0007f3e0ff */
[----:B------:R-:W-:-:S05]  /*2210*/  IMAD.X R3, R232, 0x1, R223, P1 ;  /* 0x00000001e8037824 */ /* 0x000fca00008e06df */
[----:B------:R4:W5:Y:S04]  /*2220*/  @!P6 LDG.E R216, [R2.64] ;  /* 0x0000000602d8e981 */ /* 0x000968000c1e1900 */
[----:B------:R4:W5:Y:S01]  /*2230*/  @!P2 LDG.E R217, [R2.64+0x20] ;  /* 0x0000200602d9a981 */ /* 0x000962000c1e1900 */
[----:B------:R-:W-:-:S04]  /*2240*/  DEPBAR.LE SB0, 0x1 ;  /* 0x000080400000791a */ /* 0x000fc80000000000 */
[----:B------:R-:W-:Y:S01]  /*2250*/  BAR.SYNC.DEFER_BLOCKING 0x0 ;  /* 0x0000000000007b1d */ /* 0x000fe20000010000 */
[----:B------:R-:W-:-:S04]  /*2260*/  IADD3 R0, R20, 0x40, RZ ;  /* 0x0000004014007810 */ /* 0x000fc80007ffe0ff */
[----:B------:R-:W-:Y:S02]  /*2270*/  ISETP.GE.AND P3, PT, R0, R212, PT ;  /* 0x000000d40000720c */ /* 0x000fe40003f66270 */
[----:B------:R-:W-:-:S04]  /*2280*/  IADD3 R0, R202, 0x2000, RZ ;  /* 0x00002000ca007810 */ /* 0x000fc80007ffe0ff */
[----:B------:R-:W-:-:S05]  /*2290*/  SEL R0, R0, R202, !P0 ;  /* 0x000000ca00007207 */ /* 0x000fca0004000000 */
[----:B------:R-:W-:Y:S02]  /*22a0*/  IMAD.SHL.U32 R184, R0, 0x2, RZ ;  /* 0x0000000200b87824 */ /* 0x000fe400078e00ff */
[----:B------:R-:W-:Y:S01]  /*22b0*/  IMAD.MOV.U32 R0, RZ, RZ, c[0x0][0x22c] ;  /* 0x00008b00ff007624 */ /* 0x000fe200078e00ff */
[----:B------:R1:W1:Y:S03]  /*22c0*/  LDSM.16.M88.4 R104, [R188+0x10000] ;  /* 0x01000000bc68783b */ /* 0x0002660000000200 */
[----:B------:R-:W-:Y:S01]  /*22d0*/  IMAD R0, R0, c[0x0][0x1c0], RZ ;  /* 0x0000700000007a24 */ /* 0x000fe200078e02ff */
[----:B------:R1:W1:Y:S04]  /*22e0*/  LDSM.16.M88.4 R108, [R188+0x10800] ;  /* 0x01080000bc6c783b */ /* 0x0002680000000200 */
        /* <DEDUP_REMOVED lines=13> */
[----:B------:R1:W1:Y:S01]  /*23c0*/  LDSM.16.M88.4 R164, [R203+0x12800] ;  /* 0x01280000cba4783b */ /* 0x0002620000000200 */
[C---:B------:R-:W-:Y:S01]  /*23d0*/  IMAD.SHL.U32 R240, R0.reuse, 0x10, RZ ;  /* 0x0000001000f07824 */ /* 0x040fe200078e00ff */
[----:B------:R-:W-:-:S02]  /*23e0*/  SHF.L.U32 R215, R0, 0x3, RZ ;  /* 0x0000000300d77819 */ /* 0x000fc400000006ff */
[----:B----4-:R-:W-:Y:S02]  /*23f0*/  IADD3 R2, R204, 0x2000, RZ ;  /* 0x00002000cc027810 */ /* 0x010fe40007ffe0ff */
[C---:B------:R-:W-:Y:S02]  /*2400*/  IADD3 R246, R240.reuse, 0x20, RZ ;  /* 0x00000020f0f67810 */ /* 0x040fe40007ffe0ff */
[C---:B------:R-:W-:Y:S02]  /*2410*/  IADD3 R244, R240.reuse, 0x60, RZ ;  /* 0x00000060f0f47810 */ /* 0x040fe40007ffe0ff */
[----:B------:R-:W-:Y:S01]  /*2420*/  IADD3 R245, R240, 0x40, RZ ;  /* 0x00000040f0f57810 */ /* 0x000fe20007ffe0ff */
[C---:B------:R-:W-:Y:S01]  /*2430*/  IMAD.IADD R243, R215.reuse, 0x1, R246 ;  /* 0x00000001d7f37824 */ /* 0x040fe200078e02f6 */
[----:B------:R-:W-:Y:S01]  /*2440*/  SEL R2, R2, R204, !P0 ;  /* 0x000000cc02027207 */ /* 0x000fe20004000000 */
[C---:B------:R-:W-:Y:S01]  /*2450*/  IMAD.IADD R241, R215.reuse, 0x1, R244 ;  /* 0x00000001d7f17824 */ /* 0x040fe200078e02f4 */
[----:B------:R-:W-:-:S02]  /*2460*/  IADD3 R242, R215, R245, RZ ;  /* 0x000000f5d7f27210 */ /* 0x000fc40007ffe0ff */
[----:B---3--:R-:W-:Y:S02]  /*2470*/  R2P PR, R8, 0x6 ;  /* 0x0000000608007804 */ /* 0x008fe40000000000 */
[----:B------:R-:W-:Y:S01]  /*2480*/  SHF.L.U32 R187, R2, 0x1, RZ ;  /* 0x0000000102bb7819 */ /* 0x000fe200000006ff */
[C---:B------:R-:W-:Y:S01]  /*2490*/  IMAD.IADD R3, R215.reuse, 0x1, R242 ;  /* 0x00000001d7037824 */ /* 0x040fe200078e02f2 */
[C---:B--2---:R-:W-:Y:S02]  /*24a0*/  IADD3 R4, R215.reuse, R243, RZ ;  /* 0x000000f3d7047210 */ /* 0x044fe40007ffe0ff */
[----:B------:R-:W-:Y:S02]  /*24b0*/  IADD3 R2, R215, R241, RZ ;  /* 0x000000f1d7027210 */ /* 0x000fe40007ffe0ff */
[----:B------:R-:W-:Y:S01]  /*24c0*/  SEL R201, R201, 0xffffffe0, !P1 ;  /* 0xffffffe0c9c97807 */ /* 0x000fe20004800000 */
[C---:B------:R-:W-:Y:S01]  /*24d0*/  IMAD.IADD R231, R215.reuse, 0x1, R4 ;  /* 0x00000001d7e77824 */ /* 0x040fe200078e0204 */
[C---:B------:R-:W-:Y:S01]  /*24e0*/  IADD3 R229, R215.reuse, R3, RZ ;  /* 0x00000003d7e57210 */ /* 0x040fe20007ffe0ff */
[----:B------:R-:W-:Y:S01]  /*24f0*/  IMAD.IADD R227, R215, 0x1, R2 ;  /* 0x00000001d7e37824 */ /* 0x000fe200078e0202 */
[----:B------:R-:W-:Y:S01]  /*2500*/  SEL R192, R192, 0xffffffc0, !P2 ;  /* 0xffffffc0c0c07807 */ /* 0x000fe20005000000 */
[----:B------:R-:W-:Y:S01]  /*2510*/  IMAD.IADD R196, R194, 0x1, R201 ;  /* 0x00000001c2c47824 */ /* 0x000fe200078e02c9 */
[----:B------:R-:W-:Y:S01]  /*2520*/  IADD3 R195, R201, R193, RZ ;  /* 0x000000c1c9c37210 */ /* 0x000fe20007ffe0ff */
[C---:B------:R-:W-:Y:S01]  /*2530*/  IMAD.IADD R228, R215.reuse, 0x1, R229 ;  /* 0x00000001d7e47824 */ /* 0x040fe200078e02e5 */
[----:B------:R-:W-:-:S02]  /*2540*/  IADD3 R230, R215, R231, RZ ;  /* 0x000000e7d7e67210 */ /* 0x000fc40007ffe0ff */
[C---:B------:R-:W-:Y:S01]  /*2550*/  IADD3 R226, R215.reuse, R227, RZ ;  /* 0x000000e3d7e27210 */ /* 0x040fe20007ffe0ff */
[----:B------:R-:W-:Y:S01]  /*2560*/  IMAD.MOV.U32 R218, RZ, RZ, R31 ;  /* 0x000000ffffda7224 */ /* 0x000fe200078e001f */
[----:B------:R-:W-:Y:S01]  /*2570*/  MOV R219, R30 ;  /* 0x0000001e00db7202 */ /* 0x000fe20000000f00 */
[----:B------:R-:W-:Y:S01]  /*2580*/  CS2R R94, SRZ ;  /* 0x00000000005e7805 */ /* 0x000fe2000001ff00 */
        /* <DEDUP_REMOVED lines=31> */
[----:B------:R-:W-:Y:S01]  /*2780*/  IMAD.IADD R199, R194, 0x1, R192 ;  /* 0x00000001c2c77824 */ /* 0x000fe200078e02c0 */
[C---:B------:R-:W-:Y:S01]  /*2790*/  IADD3 R200, R192.reuse, R196, RZ ;  /* 0x000000c4c0c87210 */ /* 0x040fe20007ffe0ff */
[----:B------:R-:W-:Y:S01]  /*27a0*/  IMAD.IADD R198, R192, 0x1, R193 ;  /* 0x00000001c0c67824 */ /* 0x000fe200078e02c1 */
[C---:B------:R-:W-:Y:S01]  /*27b0*/  IADD3 R236, R215.reuse, R230, RZ ;  /* 0x000000e6d7ec7210 */ /* 0x040fe20007ffe0ff */
[----:B------:R-:W-:Y:S01]  /*27c0*/  IMAD R252, R0, 0x38, RZ ;  /* 0x0000003800fc7824 */ /* 0x000fe200078e02ff */
[----:B------:R-:W-:Y:S01]  /*27d0*/  IADD3 R234, R215, R226, RZ ;  /* 0x000000e2d7ea7210 */ /* 0x000fe20007ffe0ff */
[----:B------:R-:W-:-:S02]  /*27e0*/  IMAD.IADD R197, R192, 0x1, R195 ;  /* 0x00000001c0c57824 */ /* 0x000fc400078e02c3 */
[----:B-1----:R-:W-:Y:S02]  /*27f0*/  IMAD.IADD R235, R215, 0x1, R228 ;  /* 0x00000001d7eb7824 */ /* 0x002fe400078e02e4 */
.L_x_9:
[----:B------:R-:W0:Y:S01]  /*2800*/  LDGDEPBAR ;  /* 0x00000000000079af */ /* 0x000e220000000000 */
[C---:B------:R-:W-:Y:S02]  /*2810*/  IADD3 R0, R187.reuse, R201, RZ ;  /* 0x000000c9bb007210 */ /* 0x040fe40007ffe0ff */
[-C--:B------:R-:W-:Y:S02]  /*2820*/  IADD3 R3, R187, R192.reuse, RZ ;  /* 0x000000c0bb037210 */ /* 0x080fe40007ffe0ff */
[----:B------:R-:W-:Y:S02]  /*2830*/  IADD3 R2, R0, R192, RZ ;  /* 0x000000c000027210 */ /* 0x000fe40007ffe0ff */
[----:B-----5:R-:W-:Y:S02]  /*2840*/  FSETP.NEU.FTZ.AND P0, PT, R216, -INF , PT ;  /* 0xff800000d800780b */ /* 0x020fe40003f1d000 */
[----:B------:R-:W-:Y:S02]  /*2850*/  MOV R170, c[0x0][0x22c] ;  /* 0x00008b0000aa7a02 */ /* 0x000fe40000000f00 */
[----:B------:R-:W-:Y:S03]  /*2860*/  ISETP.GE.AND P5, PT, R213, 0x1, PT ;  /* 0x00000001d500780c */ /* 0x000fe60003fa6270 */
[----:B------:R-:W-:Y:S05]  /*2870*/  IMAD R170, R170, c[0x0][0x1c0], RZ ;  /* 0x00007000aaaa7a24 */ /* 0x000fea00078e02ff */
[----:B------:R-:W-:Y:S01]  /*2880*/  LEA R170, -R170, RZ, 0x6 ;  /* 0x000000ffaaaa7211 */ /* 0x000fe200078e31ff */
[----:B------:R-:W-:Y:S04]  /*2890*/  DEPBAR.LE SB0, 0x0 ;  /* 0x000080000000791a */ /* 0x000fe80000000000 */
[----:B------:R-:W-:Y:S08]  /*28a0*/  BAR.SYNC.DEFER_BLOCKING 0x0 ;  /* 0x0000000000007b1d */ /* 0x000ff00000010000 */
[----:B------:R-:W-:Y:S08]  /*28b0*/  LDSM.16.M88.4 R16, [R187] ;  /* 0x00000000bb10783b */ /* 0x000ff00000000200 */
[----:B------:R-:W1:Y:S08]  /*28c0*/  LDSM.16.M88.4 R8, [R188+0xc000] ;  /* 0x00c00000bc08783b */ /* 0x000e700000000200 */
[----:B------:R-:W2:Y:S08]  /*28d0*/  LDSM.16.M88.4 R52, [R188+0xc800] ;  /* 0x00c80000bc34783b */ /* 0x000eb00000000200 */
[----:B------:R-:W-:Y:S08]  /*28e0*/  LDSM.16.M88.4 R56, [R0] ;  /* 0x000000000038783b */ /* 0x000ff00000000200 */
[----:B------:R-:W3:Y:S08]  /*28f0*/  LDSM.16.M88.4 R60, [R189+0xc000] ;  /* 0x00c00000bd3c783b */ /* 0x000ef00000000200 */
[----:B------:R-:W4:Y:S01]  /*2900*/  LDSM.16.M88.4 R64, [R189+0xc800] ;  /* 0x00c80000bd40783b */ /* 0x000f220000000200 */
[C---:B-1----:R-:W-:Y:S07]  /*2910*/  HMMA.16816.F32.BF16 R4, R16.reuse, R8, RZ ;  /* 0x000000081004723c */ /* 0x042fee00000418ff */
[----:B------:R-:W-:Y:S01]  /*2920*/  LDSM.16.M88.4 R100, [R190+0xc000] ;  /* 0x00c00000be64783b */ /* 0x000fe20000000200 */
[C---:B------:R-:W-:Y:S08]  /*2930*/  HMMA.16816.F32.BF16 R8, R16.reuse, R10, RZ ;  /* 0x0000000a1008723c */ /* 0x040ff000000418ff */
[C---:B--2---:R-:W-:Y:S08]  /*2940*/  HMMA.16816.F32.BF16 R12, R16.reuse, R52, RZ ;  /* 0x00000034100c723c */ /* 0x044ff000000418ff */
[----:B------:R-:W-:Y:S01]  /*2950*/  HMMA.16816.F32.BF16 R16, R16, R54, RZ ;  /* 0x000000361010723c */ /* 0x000fe200000418ff */
[----:B------:R-:W1:Y:S07]  /*2960*/  LDSM.16.M88.4 R52, [R3] ;  /* 0x000000000334783b */ /* 0x000e6e0000000200 */
[C---:B---3--:R-:W-:Y:S08]  /*2970*/  HMMA.16816.F32.BF16 R4, R56.reuse, R60, R4 ;  /* 0x0000003c3804723c */ /* 0x048ff00000041804 */
[C---:B------:R-:W-:Y:S01]  /*2980*/  HMMA.16816.F32.BF16 R8, R56.reuse, R62, R8 ;  /* 0x0000003e3808723c */ /* 0x040fe20000041808 */
[----:B------:R-:W2:Y:S07]  /*2990*/  LDSM.16.M88.4 R60, [R190+0xc800] ;  /* 0x00c80000be3c783b */ /* 0x000eae0000000200 */
[C---:B----4-:R-:W-:Y:S08]  /*29a0*/  HMMA.16816.F32.BF16 R12, R56.reuse, R64, R12 ;  /* 0x00000040380c723c */ /* 0x050ff0000004180c */
[----:B------:R-:W-:Y:S01]  /*29b0*/  HMMA.16816.F32.BF16 R16, R56, R66, R16 ;  /* 0x000000423810723c */ /* 0x000fe20000041810 */
[----:B------:R-:W-:Y:S07]  /*29c0*/  LDSM.16.M88.4 R56, [R2] ;  /* 0x000000000238783b */ /* 0x000fee0000000200 */
[C---:B-1----:R-:W-:Y:S01]  /*29d0*/  HMMA.16816.F32.BF16 R4, R52.reuse, R100, R4 ;  /* 0x000000643404723c */ /* 0x042fe20000041804 */
[----:B------:R-:W1:Y:S07]  /*29e0*/  LDSM.16.M88.4 R64, [R191+0xc000] ;  /* 0x00c00000bf40783b */ /* 0x000e6e0000000200 */
[C---:B------:R-:W-:Y:S01]  /*29f0*/  HMMA.16816.F32.BF16 R8, R52.reuse, R102, R8 ;  /* 0x000000663408723c */ /* 0x040fe20000041808 */
[----:B------:R-:W3:Y:S07]  /*2a00*/  LDSM.16.M88.4 R100, [R191+0xc800] ;  /* 0x00c80000bf64783b */ /* 0x000eee0000000200 */
[C---:B--2---:R-:W-:Y:S08]  /*2a10*/  HMMA.16816.F32.BF16 R12, R52.reuse, R60, R12 ;  /* 0x0000003c340c723c */ /* 0x044ff0000004180c */
[----:B------:R-:W-:Y:S01]  /*2a20*/  HMMA.16816.F32.BF16 R16, R52, R62, R16 ;  /* 0x0000003e3410723c */ /* 0x000fe20000041810 */
[----:B------:R-:W-:Y:S08]  /*2a30*/  LDSM.16.M88.4 R52, [R187+0x2000] ;  /* 0x00200000bb34783b */ /* 0x000ff00000000200 */
[----:B------:R-:W2:Y:S01]  /*2a40*/  LDSM.16.M88.4 R60, [R188+0xe000] ;  /* 0x00e00000bc3c783b */ /* 0x000ea20000000200 */
[C---:B-1----:R-:W-:Y:S08]  /*2a50*/  HMMA.16816.F32.BF16 R4, R56.reuse, R64, R4 ;  /* 0x000000403804723c */ /* 0x042ff00000041804 */
[C---:B------:R-:W-:Y:S01]  /*2a60*/  HMMA.16816.F32.BF16 R8, R56.reuse, R66, R8 ;  /* 0x000000423808723c */ /* 0x040fe20000041808 */
[----:B------:R-:W1:Y:S07]  /*2a70*/  LDSM.16.M88.4 R64, [R188+0xe800] ;  /* 0x00e80000bc40783b */ /* 0x000e6e0000000200 */
[C---:B---3--:R-:W-:Y:S08]  /*2a80*/  HMMA.16816.F32.BF16 R12, R56.reuse, R100, R12 ;  /* 0x00000064380c723c */ /* 0x048ff0000004180c */
[----:B------:R-:W-:Y:S01]  /*2a90*/  HMMA.16816.F32.BF16 R16, R56, R102, R16 ;  /* 0x000000663810723c */ /* 0x000fe20000041810 */
[----:B------:R-:W-:Y:S07]  /*2aa0*/  LDSM.16.M88.4 R56, [R0+0x2000] ;  /* 0x002000000038783b */ /* 0x000fee0000000200 */
[C---:B--2---:R-:W-:Y:S01]  /*2ab0*/  HMMA.16816.F32.BF16 R4, R52.reuse, R60, R4 ;  /* 0x0000003c3404723c */ /* 0x044fe20000041804 */
[----:B------:R-:W-:Y:S07]  /*2ac0*/  LDSM.16.M88.4 R100, [R189+0xe800] ;  /* 0x00e80000bd64783b */ /* 0x000fee0000000200 */
[C---:B------:R-:W-:Y:S01]  /*2ad0*/  HMMA.16816.F32.BF16 R8, R52.reuse, R62, R8 ;  /* 0x0000003e3408723c */ /* 0x040fe20000041808 */
[----:B------:R-:W2:Y:S07]  /*2ae0*/  LDSM.16.M88.4 R60, [R189+0xe000] ;  /* 0x00e00000bd3c783b */ /* 0x000eae0000000200 */
[C---:B-1----:R-:W-:Y:S08]  /*2af0*/  HMMA.16816.F32.BF16 R12, R52.reuse, R64, R12 ;  /* 0x00000040340c723c */ /* 0x042ff0000004180c */
[----:B------:R-:W-:Y:S01]  /*2b00*/  HMMA.16816.F32.BF16 R16, R52, R66, R16 ;  /* 0x000000423410723c */ /* 0x000fe20000041810 */
[----:B------:R1:W-:Y:S08]  /*2b10*/  LDSM.16.M88.4 R52, [R3+0x2000] ;  /* 0x002000000334783b */ /* 0x0003f00000000200 */
[----:B------:R-:W3:Y:S01]  /*2b20*/  LDSM.16.M88.4 R64, [R190+0xe000] ;  /* 0x00e00000be40783b */ /* 0x000ee20000000200 */
[C---:B--2---:R-:W-:Y:S05]  /*2b30*/  HMMA.16816.F32.BF16 R4, R56.reuse, R60, R4 ;  /* 0x0000003c3804723c */ /* 0x044fea0000041804 */
[----:B-1----:R-:W-:Y:S03]  /*2b40*/  @P3 LEA R3, R239, R249, 0x6 ;  /* 0x000000f9ef033211 */ /* 0x002fe600078e30ff */
[C---:B------:R-:W-:Y:S01]  /*2b50*/  HMMA.16816.F32.BF16 R8, R56.reuse, R62, R8 ;  /* 0x0000003e3808723c */ /* 0x040fe20000041808 */
[----:B------:R1:W-:Y:S02]  /*2b60*/  LDSM.16.M88.4 R60, [R2+0x2000] ;  /* 0x00200000023c783b */ /* 0x0003e40000000200 */
[CC--:B------:R-:W-:Y:S02]  /*2b70*/  @P3 ISETP.GE.AND P1, PT, R3.reuse, R212.reuse, PT ;  /* 0x000000d40300320c */ /* 0x0c0fe40003f26270 */
[----:B------:R-:W-:Y:S03]  /*2b80*/  @P3 IADD3 R0, R3, 0x1, RZ ;  /* 0x0000000103003810 */ /* 0x000fe60007ffe0ff */
[C---:B------:R-:W-:Y:S03]  /*2b90*/  HMMA.16816.F32.BF16 R12, R56.reuse, R100, R12 ;  /* 0x00000064380c723c */ /* 0x040fe6000004180c */
[-C--:B------:R-:W-:Y:S01]  /*2ba0*/  @P3 ISETP.GE.AND P2, PT, R0, R212.reuse, PT ;  /* 0x000000d40000320c */ /* 0x080fe20003f46270 */
[C---:B------:R-:W-:Y:S04]  /*2bb0*/  FMUL.FTZ R0, R217.reuse, 1.4426950216293334961 ;  /* 0x3fb8aa3bd9007820 */ /* 0x040fe80000410000 */
[----:B------:R-:W-:Y:S01]  /*2bc0*/  HMMA.16816.F32.BF16 R16, R56, R102, R16 ;  /* 0x000000663810723c */ /* 0x000fe20000041810 */
[----:B------:R-:W2:Y:S07]  /*2bd0*/  LDSM.16.M88.4 R56, [R190+0xe800] ;  /* 0x00e80000be38783b */ /* 0x000eae0000000200 */
[C---:B---3--:R-:W-:Y:S01]  /*2be0*/  HMMA.16816.F32.BF16 R4, R52.reuse, R64, R4 ;  /* 0x000000403404723c */ /* 0x048fe20000041804 */
[----:B------:R-:W3:Y:S04]  /*2bf0*/  LDSM.16.M88.4 R100, [R191+0xe000] ;  /* 0x00e00000bf64783b */ /* 0x000ee80000000200 */
[----:B-1----:R-:W-:Y:S03]  /*2c00*/  FMUL.FTZ R2, R216, 1.4426950216293334961 ;  /* 0x3fb8aa3bd8027820 */ /* 0x002fe60000410000 */
[C---:B------:R-:W-:Y:S04]  /*2c10*/  HMMA.16816.F32.BF16 R8, R52.reuse, R66, R8 ;  /* 0x000000423408723c */ /* 0x040fe80000041808 */
[----:B------:R-:W-:Y:S02]  /*2c20*/  FSEL R2, R2, RZ, P0 ;  /* 0x000000ff02027208 */ /* 0x000fe40000000000 */
[----:B------:R-:W-:Y:S06]  /*2c30*/  FSETP.NEU.FTZ.AND P0, PT, R217, -INF , PT ;  /* 0xff800000d900780b */ /* 0x000fec0003f1d000 */
[----:B------:R-:W-:Y:S01]  /*2c40*/  FSEL R0, R0, RZ, P0 ;  /* 0x000000ff00007208 */ /* 0x000fe20000000000 */
[C---:B--2---:R-:W-:Y:S08]  /*2c50*/  HMMA.16816.F32.BF16 R12, R52.reuse, R56, R12 ;  /* 0x00000038340c723c */ /* 0x044ff0000004180c */
[----:B------:R-:W-:Y:S01]  /*2c60*/  HMMA.16816.F32.BF16 R16, R52, R58, R16 ;  /* 0x0000003a3410723c */ /* 0x000fe20000041810 */
[----:B------:R-:W1:Y:S07]  /*2c70*/  LDSM.16.M88.4 R52, [R191+0xe800] ;  /* 0x00e80000bf34783b */ /* 0x000e6e0000000200 */
[C---:B---3--:R-:W-:Y:S08]  /*2c80*/  HMMA.16816.F32.BF16 R4, R60.reuse, R100, R4 ;  /* 0x000000643c04723c */ /* 0x048ff00000041804 */
[C---:B------:R-:W-:Y:S11]  /*2c90*/  HMMA.16816.F32.BF16 R8, R60.reuse, R102, R8 ;  /* 0x000000663c08723c */ /* 0x040ff60000041808 */
[----:B------:R-:W-:Y:S05]  /*2ca0*/  @!UPT UIADD3 URZ, URZ, URZ, URZ ;  /* 0x0000003f3f3ff290 */ /* 0x000fea000fffe03f */
[----:B------:R-:W-:Y:S02]  /*2cb0*/  @P3 FSEL R4, R4, -INF , !P1 ;  /* 0xff80000004043808 */ /* 0x000fe40004800000 */
[----:B------:R-:W-:Y:S02]  /*2cc0*/  @P3 FSEL R6, R6, -INF , !P1 ;  /* 0xff80000006063808 */ /* 0x000fe40004800000 */
[----:B------:R-:W-:Y:S01]  /*2cd0*/  @P3 FSEL R5, R5, -INF , !P2 ;  /* 0xff80000005053808 */ /* 0x000fe20005000000 */
[----:B------:R-:W-:Y:S01]  /*2ce0*/  FFMA.FTZ R4, R4, c[0x0][0x23c], -R2 ;  /* 0x00008f0004047a23 */ /* 0x000fe20000010802 */
[----:B------:R-:W-:Y:S01]  /*2cf0*/  @P3 FSEL R7, R7, -INF , !P2 ;  /* 0xff80000007073808 */ /* 0x000fe20005000000 */
[----:B------:R-:W-:Y:S01]  /*2d00*/  FFMA.FTZ R6, R6, c[0x0][0x23c], -R0 ;  /* 0x00008f0006067a23 */ /* 0x000fe20000010800 */
[C---:B-1----:R-:W-:Y:S01]  /*2d10*/  HMMA.16816.F32.BF16 R12, R60.reuse, R52, R12 ;  /* 0x000000343c0c723c */ /* 0x042fe2000004180c */
[----:B------:R1:W-:Y:S02]  /*2d20*/  MUFU.EX2 R168, R4 ;  /* 0x0000000400a87308 */ /* 0x0003e40000000800 */
[----:B------:R-:W-:Y:S02]  /*2d30*/  FFMA.FTZ R5, R5, c[0x0][0x23c], -R2 ;  /* 0x00008f0005057a23 */ /* 0x000fe40000010802 */
[----:B------:R-:W-:Y:S03]  /*2d40*/  FFMA.FTZ R7, R7, c[0x0][0x23c], -R0 ;  /* 0x00008f0007077a23 */ /* 0x000fe60000010800 */
[----:B------:R-:W-:Y:S03]  /*2d50*/  HMMA.16816.F32.BF16 R16, R60, R54, R16 ;  /* 0x000000363c10723c */ /* 0x000fe60000041810 */
[----:B------:R-:W-:Y:S10]  /*2d60*/  MUFU.EX2 R169, R6 ;  /* 0x0000000600a97308 */ /* 0x000ff40000000800 */
[----:B------:R-:W2:Y:S01]  /*2d70*/  MUFU.EX2 R102, R5 ;  /* 0x0000000500667308 */ /* 0x000ea20000000800 */
[C---:B-1----:R-:W-:Y:S04]  /*2d80*/  @P3 IADD3 R4, R3.reuse, 0x8, RZ ;  /* 0x0000000803043810 */ /* 0x042fe80007ffe0ff */
[-C--:B------:R-:W-:Y:S02]  /*2d90*/  @P3 ISETP.GE.AND P0, PT, R4, R212.reuse, PT ;  /* 0x000000d40400320c */ /* 0x080fe40003f06270 */
[C---:B------:R-:W-:Y:S03]  /*2da0*/  @P3 IADD3 R4, R3.reuse, 0x9, RZ ;  /* 0x0000000903043810 */ /* 0x040fe60007ffe0ff */
[----:B------:R-:W-:Y:S01]  /*2db0*/  MUFU.EX2 R103, R7 ;  /* 0x0000000700677308 */ /* 0x000fe20000000800 */
[----:B------:R-:W-:Y:S02]  /*2dc0*/  @P3 FSEL R8, R8, -INF , !P0 ;  /* 0xff80000008083808 */ /* 0x000fe40004000000 */
[-C--:B------:R-:W-:Y:S02]  /*2dd0*/  @P3 ISETP.GE.AND P1, PT, R4, R212.reuse, PT ;  /* 0x000000d40400320c */ /* 0x080fe40003f26270 */
[C---:B------:R-:W-:Y:S01]  /*2de0*/  @P3 IADD3 R4, R3.reuse, 0x10, RZ ;  /* 0x0000001003043810 */ /* 0x040fe20007ffe0ff */
[----:B------:R-:W-:Y:S01]  /*2df0*/  FFMA.FTZ R8, R8, c[0x0][0x23c], -R2 ;  /* 0x00008f0008087a23 */ /* 0x000fe20000010802 */
[----:B------:R-:W-:Y:S02]  /*2e00*/  @P3 FSEL R10, R10, -INF , !P0 ;  /* 0xff8000000a0a3808 */ /* 0x000fe40004000000 */
[-C--:B------:R-:W-:Y:S01]  /*2e10*/  @P3 ISETP.GE.AND P0, PT, R4, R212.reuse, PT ;  /* 0x000000d40400320c */ /* 0x080fe20003f06270 */
[----:B------:R-:W-:Y:S01]  /*2e20*/  MUFU.EX2 R67, R8 ;  /* 0x0000000800437308 */ /* 0x000fe20000000800 */
[----:B------:R-:W-:Y:S01]  /*2e30*/  @P3 IADD3 R4, R3, 0x11, RZ ;  /* 0x0000001103043810 */ /* 0x000fe20007ffe0ff */
[----:B------:R-:W-:Y:S01]  /*2e40*/  FFMA.FTZ R10, R10, c[0x0][0x23c], -R0 ;  /* 0x00008f000a0a7a23 */ /* 0x000fe20000010800 */
[----:B------:R-:W-:Y:S02]  /*2e50*/  @P3 FSEL R9, R9, -INF , !P1 ;  /* 0xff80000009093808 */ /* 0x000fe40004800000 */
[----:B------:R-:W-:Y:S02]  /*2e60*/  @P3 FSEL R11, R11, -INF , !P1 ;  /* 0xff8000000b0b3808 */ /* 0x000fe40004800000 */
[-C--:B------:R-:W-:Y:S01]  /*2e70*/  @P3 ISETP.GE.AND P1, PT, R4, R212.reuse, PT ;  /* 0x000000d40400320c */ /* 0x080fe20003f26270 */
[----:B------:R-:W-:Y:S01]  /*2e80*/  FFMA.FTZ R9, R9, c[0x0][0x23c], -R2 ;  /* 0x00008f0009097a23 */ /* 0x000fe20000010802 */
[----:B------:R-:W-:Y:S01]  /*2e90*/  @P3 IADD3 R4, R3, 0x18, RZ ;  /* 0x0000001803043810 */ /* 0x000fe20007ffe0ff */
[----:B------:R-:W-:Y:S01]  /*2ea0*/  FFMA.FTZ R11, R11, c[0x0][0x23c], -R0 ;  /* 0x00008f000b0b7a23 */ /* 0x000fe20000010800 */
[----:B------:R-:W-:Y:S01]  /*2eb0*/  @P3 IADD3 R3, R3, 0x19, RZ ;  /* 0x0000001903033810 */ /* 0x000fe20007ffe0ff */
[----:B------:R-:W-:Y:S01]  /*2ec0*/  MUFU.EX2 R66, R9 ;  /* 0x0000000900427308 */ /* 0x000fe20000000800 */
[----:B------:R-:W-:Y:S02]  /*2ed0*/  @P3 FSEL R12, R12, -INF , !P0 ;  /* 0xff8000000c0c3808 */ /* 0x000fe40004000000 */
[----:B------:R-:W-:Y:S02]  /*2ee0*/  @P3 FSEL R13, R13, -INF , !P1 ;  /* 0xff8000000d0d3808 */ /* 0x000fe40004800000 */
[----:B------:R-:W-:Y:S01]  /*2ef0*/  @P3 FSEL R14, R14, -INF , !P0 ;  /* 0xff8000000e0e3808 */ /* 0x000fe20004000000 */
[--C-:B------:R-:W-:Y:S01]  /*2f00*/  FFMA.FTZ R12, R12, c[0x0][0x23c], -R2.reuse ;  /* 0x00008f000c0c7a23 */ /* 0x100fe20000010802 */
[-C--:B------:R-:W-:Y:S01]  /*2f10*/  @P3 ISETP.GE.AND P0, PT, R4, R212.reuse, PT ;  /* 0x000000d40400320c */ /* 0x080fe20003f06270 */
[----:B------:R-:W-:Y:S01]  /*2f20*/  FFMA.FTZ R13, R13, c[0x0][0x23c], -R2 ;  /* 0x00008f000d0d7a23 */ /* 0x000fe20000010802 */
[----:B------:R-:W-:Y:S01]  /*2f30*/  @P3 FSEL R15, R15, -INF , !P1 ;  /* 0xff8000000f0f3808 */ /* 0x000fe20004800000 */
[--C-:B------:R-:W-:Y:S01]  /*2f40*/  FFMA.FTZ R14, R14, c[0x0][0x23c], -R0.reuse ;  /* 0x00008f000e0e7a23 */ /* 0x100fe20000010800 */
[----:B------:R-:W-:Y:S01]  /*2f50*/  @P3 ISETP.GE.AND P1, PT, R3, R212, PT ;  /* 0x000000d40300320c */ /* 0x000fe20003f26270 */
[----:B------:R-:W-:Y:S01]  /*2f60*/  MUFU.EX2 R101, R10 ;  /* 0x0000000a00657308 */ /* 0x000fe20000000800 */
[----:B------:R-:W-:Y:S01]  /*2f70*/  @P3 FSEL R16, R16, -INF , !P0 ;  /* 0xff80000010103808 */ /* 0x000fe20004000000 */
[----:B------:R-:W-:Y:S01]  /*2f80*/  FFMA.FTZ R15, R15, c[0x0][0x23c], -R0 ;  /* 0x00008f000f0f7a23 */ /* 0x000fe20000010800 */
[----:B------:R-:W-:Y:S02]  /*2f90*/  @P3 FSEL R17, R17, -INF , !P1 ;  /* 0xff80000011113808 */ /* 0x000fe40004800000 */
[----:B------:R-:W-:Y:S01]  /*2fa0*/  @P3 FSEL R19, R19, -INF , !P1 ;  /* 0xff80000013133808 */ /* 0x000fe20004800000 */
[--C-:B------:R-:W-:Y:S01]  /*2fb0*/  FFMA.FTZ R16, R16, c[0x0][0x23c], -R2.reuse ;  /* 0x00008f0010107a23 */ /* 0x100fe20000010802 */
[----:B------:R-:W-:Y:S01]  /*2fc0*/  @P3 FSEL R18, R18, -INF , !P0 ;  /* 0xff80000012123808 */ /* 0x000fe20004000000 */
[----:B------:R-:W-:Y:S01]  /*2fd0*/  FFMA.FTZ R2, R17, c[0x0][0x23c], -R2 ;  /* 0x00008f0011027a23 */ /* 0x000fe20000010802 */
[----:B--2---:R-:W-:Y:S01]  /*2fe0*/  F2FP.BF16.PACK_AB R3, R102, R168 ;  /* 0x000000a86603723e */ /* 0x004fe200000010ff */
[----:B------:R-:W1:Y:S01]  /*2ff0*/  MUFU.EX2 R100, R11 ;  /* 0x0000000b00647308 */ /* 0x000e620000000800 */
[----:B------:R-:W-:Y:S01]  /*3000*/  IADD3 R56, P0, R233, R219, RZ ;  /* 0x000000dbe9387210 */ /* 0x000fe20007f1e0ff */
[--C-:B------:R-:W-:Y:S02]  /*3010*/  FFMA.FTZ R18, R18, c[0x0][0x23c], -R0.reuse ;  /* 0x00008f0012127a23 */ /* 0x100fe40000010800 */
[----:B------:R-:W-:Y:S01]  /*3020*/  FFMA.FTZ R0, R19, c[0x0][0x23c], -R0 ;  /* 0x00008f0013007a23 */ /* 0x000fe20000010800 */
[----:B------:R2:W-:Y:S01]  /*3030*/  STS [R221+0x12000], R3 ;  /* 0x01200003dd007388 */ /* 0x0005e20000000800 */
[----:B------:R-:W-:Y:S02]  /*3040*/  IADD3.X R57, R232, R218, RZ, P0, !PT ;  /* 0x000000dae8397210 */ /* 0x000fe400007fe4ff */
[C---:B------:R-:W-:Y:S02]  /*3050*/  LEA R206, P0, R170.reuse, R206, 0x2 ;  /* 0x000000ceaace7211 */ /* 0x040fe400078010ff */
[----:B------:R3:W-:Y:S02]  /*3060*/  MUFU.EX2 R58, R2 ;  /* 0x00000002003a7308 */ /* 0x0007e40000000800 */
[----:B------:R-:W-:Y:S08]  /*3070*/  LEA.HI.X.SX32 R207, R170, R207, 0x2, P0 ;  /* 0x000000cfaacf7211 */ /* 0x000ff000000f16ff */
[----:B------:R4:W-:Y:S01]  /*3080*/  MUFU.EX2 R61, R0 ;  /* 0x00000000003d7308 */ /* 0x0009e20000000800 */
[----:B-1----:R-:W-:Y:S09]  /*3090*/  F2FP.BF16.PACK_AB R5, R100, R101 ;  /* 0x000000656405723e */ /* 0x002ff200000010ff */
[----:B------:R-:W-:Y:S01]  /*30a0*/  MUFU.EX2 R64, R12 ;  /* 0x0000000c00407308 */ /* 0x000fe20000000800 */
[----:B---3--:R-:W-:Y:S05]  /*30b0*/  F2FP.BF16.PACK_AB R2, R103, R169 ;  /* 0x000000a96702723e */ /* 0x008fea00000010ff */
[----:B------:R1:W-:Y:S04]  /*30c0*/  STS [R221+0x12400], R2 ;  /* 0x01240002dd007388 */ /* 0x0003e80000000800 */
[----:B------:R-:W3:Y:S01]  /*30d0*/  MUFU.EX2 R60, R13 ;  /* 0x0000000d003c7308 */ /* 0x000ee20000000800 */
[----:B------:R-:W-:Y:S01]  /*30e0*/  STS [R224+0x12400], R5 ;  /* 0x01240005e0007388 */ /* 0x000fe20000000800 */
[----:B----4-:R-:W-:Y:S05]  /*30f0*/  F2FP.BF16.PACK_AB R0, R66, R67 ;  /* 0x000000434200723e */ /* 0x010fea00000010ff */
[----:B------:R4:W-:Y:S03]  /*3100*/  STS [R224+0x12000], R0 ;  /* 0x01200000e0007388 */ /* 0x0009e60000000800 */
[----:B------:R-:W-:Y:S10]  /*3110*/  MUFU.EX2 R65, R14 ;  /* 0x0000000e00417308 */ /* 0x000ff40000000800 */
[----:B------:R-:W2:Y:S01]  /*3120*/  MUFU.EX2 R63, R15 ;  /* 0x0000000f003f7308 */ /* 0x000ea20000000800 */
[----:B---3--:R-:W-:Y:S05]  /*3130*/  F2FP.BF16.PACK_AB R4, R60, R64 ;  /* 0x000000403c04723e */ /* 0x008fea00000010ff */
[----:B------:R-:W-:Y:S04]  /*3140*/  STS [R220+0x12000], R4 ;  /* 0x01200004dc007388 */ /* 0x000fe80000000800 */
[----:B------:R-:W1:Y:S10]  /*3150*/  MUFU.EX2 R59, R16 ;  /* 0x00000010003b7308 */ /* 0x000e740000000800 */
[----:B------:R-:W4:Y:S01]  /*3160*/  MUFU.EX2 R62, R18 ;  /* 0x00000012003e7308 */ /* 0x000f220000000800 */
[----:B--2---:R-:W-:Y:S05]  /*3170*/  F2FP.BF16.PACK_AB R3, R63, R65 ;  /* 0x000000413f03723e */ /* 0x004fea00000010ff */
[----:B------:R-:W-:Y:S01]  /*3180*/  STS [R220+0x12400], R3 ;  /* 0x01240003dc007388 */ /* 0x000fe20000000800 */
[----:B-1----:R-:W-:Y:S05]  /*3190*/  F2FP.BF16.PACK_AB R2, R58, R59 ;  /* 0x0000003b3a02723e */ /* 0x002fea00000010ff */
[----:B------:R1:W-:Y:S01]  /*31a0*/  STS [R222+0x12000], R2 ;  /* 0x01200002de007388 */ /* 0x0003e20000000800 */
[----:B----4-:R-:W-:Y:S05]  /*31b0*/  F2FP.BF16.PACK_AB R0, R61, R62 ;  /* 0x0000003e3d00723e */ /* 0x010fea00000010ff */
[----:B------:R2:W-:Y:S04]  /*31c0*/  STS [R222+0x12400], R0 ;  /* 0x01240000de007388 */ /* 0x0005e80000000800 */
[----:B------:R-:W3:Y:S08]  /*31d0*/  LDSM.16.M88.4 R16, [R193+0x8000] ;  /* 0x00800000c110783b */ /* 0x000ef00000000200 */
[----:B------:R-:W3:Y:S08]  /*31e0*/  LDSM.16.M88.4 R52, [R195+0x8000] ;  /* 0x00800000c334783b */ /* 0x000ef00000000200 */
[----:B-1----:R-:W4:Y:S04]  /*31f0*/  LDG.E R2, [R56.64] ;  /* 0x0000000638027981 */ /* 0x002f28000c1e1900 */
[----:B--2---:R-:W2:Y:S01]  /*3200*/  LDG.E R0, [R56.64+0x20] ;  /* 0x0000200638007981 */ /* 0x004ea2000c1e1900 */
[C---:B---3--:R-:W-:Y:S08]  /*3210*/  HMMA.16816.F32.BF16 R4, R16.reuse, R104, RZ ;  /* 0x000000681004723c */ /* 0x048ff000000418ff */
[C---:B------:R-:W-:Y:S08]  /*3220*/  HMMA.16816.F32.BF16 R8, R16.reuse, R106, RZ ;  /* 0x0000006a1008723c */ /* 0x040ff000000418ff */
[C---:B------:R-:W-:Y:S08]  /*3230*/  HMMA.16816.F32.BF16 R12, R16.reuse, R108, RZ ;  /* 0x0000006c100c723c */ /* 0x040ff000000418ff */
[----:B------:R-:W-:Y:S08]  /*3240*/  HMMA.16816.F32.BF16 R16, R16, R110, RZ ;  /* 0x0000006e1010723c */ /* 0x000ff000000418ff */
[C---:B------:R-:W-:Y:S08]  /*3250*/  HMMA.16816.F32.BF16 R4, R52.reuse, R112, R4 ;  /* 0x000000703404723c */ /* 0x040ff00000041804 */
[C---:B------:R-:W-:Y:S08]  /*3260*/  HMMA.16816.F32.BF16 R8, R52.reuse, R114, R8 ;  /* 0x000000723408723c */ /* 0x040ff00000041808 */
[C---:B------:R-:W-:Y:S08]  /*3270*/  HMMA.16816.F32.BF16 R12, R52.reuse, R116, R12 ;  /* 0x00000074340c723c */ /* 0x040ff0000004180c */
[----:B------:R-:W-:Y:S01]  /*3280*/  HMMA.16816.F32.BF16 R16, R52, R118, R16 ;  /* 0x000000763410723c */ /* 0x000fe20000041810 */
[----:B------:R-:W1:Y:S07]  /*3290*/  LDSM.16.M88.4 R52, [R198+0x8000] ;  /* 0x00800000c634783b */ /* 0x000e6e0000000200 */
[C---:B-1----:R-:W-:Y:S08]  /*32a0*/  HMMA.16816.F32.BF16 R4, R52.reuse, R120, R4 ;  /* 0x000000783404723c */ /* 0x042ff00000041804 */
        /* <DEDUP_REMOVED lines=27> */
[C---:B----4-:R-:W-:Y:S01]  /*3460*/  FADD.FTZ R4, -R2.reuse, R4 ;  /* 0x0000000402047221 */ /* 0x050fe20000010100 */
[----:B------:R-:W-:Y:S03]  /*3470*/  HMMA.16816.F32.BF16 R16, R52, R166, R16 ;  /* 0x000000a63410723c */ /* 0x000fe60000041810 */
[C---:B------:R-:W-:Y:S04]  /*3480*/  FADD.FTZ R5, -R2.reuse, R5 ;  /* 0x0000000502057221 */ /* 0x040fe80000010100 */
[C---:B------:R-:W-:Y:S02]  /*3490*/  FADD.FTZ R8, -R2.reuse, R8 ;  /* 0x0000000802087221 */ /* 0x040fe40000010100 */
[----:B------:R-:W-:Y:S03]  /*34a0*/  FADD.FTZ R9, -R2, R9 ;  /* 0x0000000902097221 */ /* 0x000fe60000010100 */
[----:B--2---:R-:W-:Y:S02]  /*34b0*/  FADD.FTZ R10, -R0, R10 ;  /* 0x0000000a000a7221 */ /* 0x004fe40000010100 */
[----:B------:R-:W-:Y:S02]  /*34c0*/  FMUL.FTZ R53, R168, R4 ;  /* 0x00000004a8357220 */ /* 0x000fe40000410000 */
[----:B------:R-:W-:Y:S02]  /*34d0*/  FADD.FTZ R12, -R2, R12 ;  /* 0x0000000c020c7221 */ /* 0x000fe40000010100 */
[----:B------:R-:W-:Y:S02]  /*34e0*/  FMUL.FTZ R52, R102, R5 ;  /* 0x0000000566347220 */ /* 0x000fe40000410000 */
[----:B------:R-:W-:Y:S02]  /*34f0*/  FMUL.FTZ R56, R67, R8 ;  /* 0x0000000843387220 */ /* 0x000fe40000410000 */
[----:B------:R-:W-:Y:S02]  /*3500*/  FMUL.FTZ R55, R66, R9 ;  /* 0x0000000942377220 */ /* 0x000fe40000410000 */
[C---:B------:R-:W-:Y:S02]  /*3510*/  FADD.FTZ R13, -R2.reuse, R13 ;  /* 0x0000000d020d7221 */ /* 0x040fe40000010100 */
[C---:B------:R-:W-:Y:S02]  /*3520*/  FADD.FTZ R54, -R2.reuse, R16 ;  /* 0x0000001002367221 */ /* 0x040fe40000010100 */
[----:B------:R-:W-:Y:S02]  /*3530*/  FADD.FTZ R17, -R2, R17 ;  /* 0x0000001102117221 */ /* 0x000fe40000010100 */
[----:B------:R-:W-:Y:S02]  /*3540*/  FMUL.FTZ R16, R64, R12 ;  /* 0x0000000c40107220 */ /* 0x000fe40000410000 */
[C---:B------:R-:W-:Y:S02]  /*3550*/  FADD.FTZ R4, -R0.reuse, R6 ;  /* 0x0000000600047221 */ /* 0x040fe40000010100 */
[C---:B------:R-:W-:Y:S02]  /*3560*/  FADD.FTZ R5, -R0.reuse, R7 ;  /* 0x0000000700057221 */ /* 0x040fe40000010100 */
[C---:B------:R-:W-:Y:S02]  /*3570*/  FADD.FTZ R11, -R0.reuse, R11 ;  /* 0x0000000b000b7221 */ /* 0x040fe40000010100 */
[----:B------:R-:W-:Y:S02]  /*3580*/  FMUL.FTZ R12, R101, R10 ;  /* 0x0000000a650c7220 */ /* 0x000fe40000410000 */
[C---:B------:R-:W-:Y:S02]  /*3590*/  FADD.FTZ R8, -R0.reuse, R14 ;  /* 0x0000000e00087221 */ /* 0x040fe40000010100 */
[C---:B------:R-:W-:Y:S02]  /*35a0*/  FADD.FTZ R7, -R0.reuse, R15 ;  /* 0x0000000f00077221 */ /* 0x040fe40000010100 */
[C---:B------:R-:W-:Y:S02]  /*35b0*/  FADD.FTZ R10, -R0.reuse, R18 ;  /* 0x00000012000a7221 */ /* 0x040fe40000010100 */
[----:B------:R-:W-:Y:S02]  /*35c0*/  FADD.FTZ R9, -R0, R19 ;  /* 0x0000001300097221 */ /* 0x000fe40000010100 */
[----:B------:R-:W-:Y:S02]  /*35d0*/  FMUL.FTZ R13, R60, R13 ;  /* 0x0000000d3c0d7220 */ /* 0x000fe40000410000 */
        /* <DEDUP_REMOVED lines=8> */
[----:B------:R-:W-:Y:S01]  /*3660*/  FMUL.FTZ R9, R61, R9 ;  /* 0x000000093d097220 */ /* 0x000fe20000410000 */
[----:B------:R-:W-:-:S05]  /*3670*/  @!P5 BRA `(.L_x_7) ;  /* 0x000001700000d947 */ /* 0x000fca0003800000 */
[----:B------:R-:W-:Y:S01]  /*3680*/  IMAD.MOV.U32 R6, RZ, RZ, c[0x0][0x190] ;  /* 0x00006400ff067624 */ /* 0x000fe200078e00ff */
[----:B------:R-:W-:Y:S01]  /*3690*/  LOP3.LUT R0, R213, 0x1, RZ, 0xc0, !PT ;  /* 0x00000001d5007812 */ /* 0x000fe200078ec0ff */
[----:B------:R-:W-:Y:S02]  /*36a0*/  IMAD.MOV.U32 R14, RZ, RZ, -0x4000 ;  /* 0xffffc000ff0e7424 */ /* 0x000fe400078e00ff */
[----:B------:R-:W-:Y:S01]  /*36b0*/  IMAD.U32 R2, R6, -0x40, RZ ;  /* 0xffffffc006027824 */ /* 0x000fe200078e00ff */
[----:B------:R-:W-:Y:S01]  /*36c0*/  ISETP.NE.U32.AND P1, PT, R0, 0x1, PT ;  /* 0x000000010000780c */ /* 0x000fe20003f25070 */
[----:B------:R-:W-:Y:S03]  /*36d0*/  IMAD.MOV.U32 R15, RZ, RZ, c[0x0][0x194] ;  /* 0x00006500ff0f7624 */ /* 0x000fe600078e00ff */
[----:B------:R-:W-:Y:S02]  /*36e0*/  LEA R3, P0, R2, R208, 0x1 ;  /* 0x000000d002037211 */ /* 0x000fe400078008ff */
[----:B------:R-:W-:Y:S02]  /*36f0*/  SEL R0, R14, 0x4000, !P1 ;  /* 0x000040000e007807 */ /* 0x000fe40004800000 */
[----:B------:R-:W-:Y:S02]  /*3700*/  LEA.HI.X.SX32 R2, R2, R209, 0x1, P0 ;  /* 0x000000d102027211 */ /* 0x000fe400000f0eff */
[----:B------:R-:W-:Y:S01]  /*3710*/  MOV R208, R3 ;  /* 0x0000000300d07202 */ /* 0x000fe20000000f00 */
[----:B------:R-:W-:Y:S01]  /*3720*/  IMAD.IADD R205, R205, 0x1, R0 ;  /* 0x00000001cdcd7824 */ /* 0x000fe200078e0200 */
[----:B------:R-:W-:Y:S01]  /*3730*/  IADD3 R187, R187, R0, RZ ;  /* 0x00000000bbbb7210 */ /* 0x000fe20007ffe0ff */
[----:B------:R-:W-:Y:S01]  /*3740*/  IMAD.MOV.U32 R209, RZ, RZ, R2 ;  /* 0x000000ffffd17224 */ /* 0x000fe200078e0002 */
[C---:B------:R-:W-:Y:S04]  /*3750*/  LEA R2, P0, R6.reuse, R208, 0x6 ;  /* 0x000000d006027211 */ /* 0x040fe800078030ff */
[----:B------:R-:W-:Y:S01]  /*3760*/  @!PT LDS RZ, [RZ] ;  /* 0x00000000fffff984 */ /* 0x000fe20000000800 */
[----:B------:R-:W-:Y:S01]  /*3770*/  @!PT LDS RZ, [RZ] ;  /* 0x00000000fffff984 */ /* 0x000fe20000000800 */
[----:B------:R-:W-:Y:S01]  /*3780*/  @!PT LDS RZ, [RZ] ;  /* 0x00000000fffff984 */ /* 0x000fe20000000800 */
[----:B------:R1:W-:Y:S01]  /*3790*/  LDGSTS.E.BYPASS.LTC128B.128 [R205], [R208.64] ;  /* 0x00000000d0cd7fae */ /* 0x0003e2000b901d46 */
[----:B------:R-:W-:Y:S03]  /*37a0*/  LEA.HI.X R3, R6, R209, R15, 0x6, P0 ;  /* 0x000000d106037211 */ /* 0x000fe600000f340f */
[----:B------:R1:W-:Y:S04]  /*37b0*/  LDGSTS.E.BYPASS.LTC128B.128 [R205+0x2000], [R208.64+0x80] ;  /* 0x02000080d0cd7fae */ /* 0x0003e8000b901d46 */
[----:B------:R1:W-:Y:S04]  /*37c0*/  LDGSTS.E.BYPASS.LTC128B.128 [R205+0x1000], [R2.64] ;  /* 0x0100000002cd7fae */ /* 0x0003e8000b901d46 */
[----:B------:R1:W-:Y:S04]  /*37d0*/  LDGSTS.E.BYPASS.LTC128B.128 [R205+0x3000], [R2.64+0x80] ;  /* 0x0300008002cd7fae */ /* 0x0003e8000b901d46 */
[----:B------:R-:W0:Y:S02]  /*37e0*/  LDGDEPBAR ;  /* 0x00000000000079af */ /* 0x000e240000000000 */
.L_x_7:
[----:B------:R-:W-:Y:S02]  /*37f0*/  F2FP.BF16.PACK_AB R6, R52, R53 ;  /* 0x000000353406723e */ /* 0x000fe400000010ff */
[----:B------:R-:W-:Y:S02]  /*3800*/  F2FP.BF16.PACK_AB R5, R5, R4 ;  /* 0x000000040505723e */ /* 0x000fe400000010ff */
[----:B------:R-:W-:Y:S01]  /*3810*/  F2FP.BF16.PACK_AB R4, R55, R56 ;  /* 0x000000383704723e */ /* 0x000fe200000010ff */
[----:B------:R-:W-:Y:S01]  /*3820*/  STS [R221+0x10000], R6 ;  /* 0x01000006dd007388 */ /* 0x000fe20000000800 */
[----:B-1----:R-:W-:Y:S02]  /*3830*/  F2FP.BF16.PACK_AB R3, R11, R12 ;  /* 0x0000000c0b03723e */ /* 0x002fe400000010ff */
[----:B------:R-:W-:Y:S01]  /*3840*/  F2FP.BF16.PACK_AB R2, R13, R16 ;  /* 0x000000100d02723e */ /* 0x000fe200000010ff */
[----:B------:R-:W-:Y:S01]  /*3850*/  STS [R221+0x10400], R5 ;  /* 0x01040005dd007388 */ /* 0x000fe20000000800 */
[----:B------:R-:W-:Y:S02]  /*3860*/  F2FP.BF16.PACK_AB R0, R7, R8 ;  /* 0x000000080700723e */ /* 0x000fe400000010ff */
[----:B------:R-:W-:Y:S01]  /*3870*/  F2FP.BF16.PACK_AB R8, R17, R54 ;  /* 0x000000361108723e */ /* 0x000fe200000010ff */
[----:B------:R-:W-:Y:S01]  /*3880*/  STS [R224+0x10000], R4 ;  /* 0x01000004e0007388 */ /* 0x000fe20000000800 */
[----:B------:R-:W-:Y:S03]  /*3890*/  F2FP.BF16.PACK_AB R7, R9, R10 ;  /* 0x0000000a0907723e */ /* 0x000fe600000010ff */
[----:B------:R-:W-:Y:S04]  /*38a0*/  STS [R224+0x10400], R3 ;  /* 0x01040003e0007388 */ /* 0x000fe80000000800 */
[----:B------:R-:W-:Y:S04]  /*38b0*/  STS [R220+0x10000], R2 ;  /* 0x01000002dc007388 */ /* 0x000fe80000000800 */
[----:B------:R1:W-:Y:S04]  /*38c0*/  STS [R220+0x10400], R0 ;  /* 0x01040000dc007388 */ /* 0x0003e80000000800 */
[----:B------:R-:W-:Y:S04]  /*38d0*/  STS [R222+0x10000], R8 ;  /* 0x01000008de007388 */ /* 0x000fe80000000800 */
[----:B------:R-:W-:Y:S04]  /*38e0*/  STS [R222+0x10400], R7 ;  /* 0x01040007de007388 */ /* 0x000fe80000000800 */
[----:B------:R-:W-:Y:S01]  /*38f0*/  BAR.SYNC.DEFER_BLOCKING 0x0 ;  /* 0x0000000000007b1d */ /* 0x000fe20000010000 */
[----:B-1----:R-:W-:Y:S05]  /*3900*/  IMAD.SHL.U32 R0, R202, 0x2, RZ ;  /* 0x00000002ca007824 */ /* 0x002fea00078e00ff */
[----:B------:R-:W-:Y:S04]  /*3910*/  LDSM.16.MT88.4 R4, [R186+0x12000] ;  /* 0x01200000ba04783b */ /* 0x000fe80000004200 */
[----:B------:R-:W1:Y:S04]  /*3920*/  LDSM.16.MT88.4 R8, [R0+0x8000] ;  /* 0x008000000008783b */ /* 0x000e680000004200 */
[----:B------:R-:W2:Y:S04]  /*3930*/  LDSM.16.MT88.4 R12, [R185+0x12000] ;  /* 0x01200000b90c783b */ /* 0x000ea80000004200 */
[----:B------:R-:W3:Y:S04]  /*3940*/  LDSM.16.MT88.4 R16, [R0+0xa000] ;  /* 0x00a000000010783b */ /* 0x000ee80000004200 */
[----:B------:R-:W-:Y:S04]  /*3950*/  LDSM.16.MT88.4 R52, [R186+0x12800] ;  /* 0x01280000ba34783b */ /* 0x000fe80000004200 */
[----:B------:R-:W4:Y:S04]  /*3960*/  LDSM.16.MT88.4 R56, [R0+0x8800] ;  /* 0x008800000038783b */ /* 0x000f280000004200 */
[----:B------:R-:W5:Y:S04]  /*3970*/  LDSM.16.MT88.4 R60, [R185+0x12800] ;  /* 0x01280000b93c783b */ /* 0x000f680000004200 */
[----:B------:R-:W3:Y:S01]  /*3980*/  LDSM.16.MT88.4 R64, [R0+0xa800] ;  /* 0x00a800000040783b */ /* 0x000ee20000004200 */
[-C--:B-1----:R-:W-:Y:S08]  /*3990*/  HMMA.16816.F32.BF16 R20, R4, R8.reuse, R20 ;  /* 0x000000080414723c */ /* 0x082ff00000041814 */
[C---:B--2---:R-:W-:Y:S08]  /*39a0*/  HMMA.16816.F32.BF16 R24, R12.reuse, R8, R24 ;  /* 0x000000080c18723c */ /* 0x044ff00000041818 */
[-C--:B------:R-:W-:Y:S08]  /*39b0*/  HMMA.16816.F32.BF16 R28, R12, R10.reuse, R28 ;  /* 0x0000000a0c1c723c */ /* 0x080ff0000004181c */
[C---:B------:R-:W-:Y:S01]  /*39c0*/  HMMA.16816.F32.BF16 R32, R4.reuse, R10, R32 ;  /* 0x0000000a0420723c */ /* 0x040fe20000041820 */
[----:B------:R-:W-:Y:S07]  /*39d0*/  LDSM.16.MT88.4 R8, [R0+0x9000] ;  /* 0x009000000008783b */ /* 0x000fee0000004200 */
[-C--:B---3--:R-:W-:Y:S08]  /*39e0*/  HMMA.16816.F32.BF16 R36, R4, R16.reuse, R36 ;  /* 0x000000100424723c */ /* 0x088ff00000041824 */
[C---:B------:R-:W-:Y:S08]  /*39f0*/  HMMA.16816.F32.BF16 R40, R12.reuse, R16, R40 ;  /* 0x000000100c28723c */ /* 0x040ff00000041828 */
[-C--:B------:R-:W-:Y:S01]  /*3a00*/  HMMA.16816.F32.BF16 R44, R12, R18.reuse, R44 ;  /* 0x000000120c2c723c */ /* 0x080fe2000004182c */
[----:B------:R-:W-:Y:S07]  /*3a10*/  LDSM.16.MT88.4 R12, [R185+0x13000] ;  /* 0x01300000b90c783b */ /* 0x000fee0000004200 */
[----:B------:R-:W-:Y:S01]  /*3a20*/  HMMA.16816.F32.BF16 R48, R4, R18, R48 ;  /* 0x000000120430723c */ /* 0x000fe20000041830 */
[----:B------:R-:W1:Y:S04]  /*3a30*/  LDSM.16.MT88.4 R4, [R186+0x13000] ;  /* 0x01300000ba04783b */ /* 0x000e680000004200 */
[----:B------:R-:W2:Y:S03]  /*3a40*/  LDSM.16.MT88.4 R16, [R0+0xb000] ;  /* 0x00b000000010783b */ /* 0x000ea60000004200 */
[-C--:B----4-:R-:W-:Y:S08]  /*3a50*/  HMMA.16816.F32.BF16 R20, R52, R56.reuse, R20 ;  /* 0x000000383414723c */ /* 0x090ff00000041814 */
[C---:B-----5:R-:W-:Y:S08]  /*3a60*/  HMMA.16816.F32.BF16 R24, R60.reuse, R56, R24 ;  /* 0x000000383c18723c */ /* 0x060ff00000041818 */
[-C--:B------:R-:W-:Y:S08]  /*3a70*/  HMMA.16816.F32.BF16 R28, R60, R58.reuse, R28 ;  /* 0x0000003a3c1c723c */ /* 0x080ff0000004181c */
[C---:B------:R-:W-:Y:S01]  /*3a80*/  HMMA.16816.F32.BF16 R32, R52.reuse, R58, R32 ;  /* 0x0000003a3420723c */ /* 0x040fe20000041820 */
[----:B------:R-:W-:Y:S07]  /*3a90*/  LDSM.16.MT88.4 R56, [R0+0x9800] ;  /* 0x009800000038783b */ /* 0x000fee0000004200 */
[-C--:B------:R-:W-:Y:S08]  /*3aa0*/  HMMA.16816.F32.BF16 R36, R52, R64.reuse, R36 ;  /* 0x000000403424723c */ /* 0x080ff00000041824 */
[C---:B------:R-:W-:Y:S08]  /*3ab0*/  HMMA.16816.F32.BF16 R40, R60.reuse, R64, R40 ;  /* 0x000000403c28723c */ /* 0x040ff00000041828 */
[-C--:B------:R-:W-:Y:S01]  /*3ac0*/  HMMA.16816.F32.BF16 R44, R60, R66.reuse, R44 ;  /* 0x000000423c2c723c */ /* 0x080fe2000004182c */
[----:B------:R-:W-:Y:S07]  /*3ad0*/  LDSM.16.MT88.4 R60, [R185+0x13800] ;  /* 0x01380000b93c783b */ /* 0x000fee0000004200 */
[----:B------:R-:W-:Y:S01]  /*3ae0*/  HMMA.16816.F32.BF16 R48, R52, R66, R48 ;  /* 0x000000423430723c */ /* 0x000fe20000041830 */
[----:B------:R-:W3:Y:S04]  /*3af0*/  LDSM.16.MT88.4 R52, [R186+0x13800] ;  /* 0x01380000ba34783b */ /* 0x000ee80000004200 */
[----:B------:R-:W4:Y:S03]  /*3b00*/  LDSM.16.MT88.4 R64, [R0+0xb800] ;  /* 0x00b800000040783b */ /* 0x000f260000004200 */
[-C--:B-1----:R-:W-:Y:S01]  /*3b10*/  HMMA.16816.F32.BF16 R20, R4, R8.reuse, R20 ;  /* 0x000000080414723c */ /* 0x082fe20000041814 */
[----:B------:R-:W-:Y:S07]  /*3b20*/  BAR.SYNC.DEFER_BLOCKING 0x0 ;  /* 0x0000000000007b1d */ /* 0x000fee0000010000 */
[C---:B------:R-:W-:Y:S08]  /*3b30*/  HMMA.16816.F32.BF16 R24, R12.reuse, R8, R24 ;  /* 0x000000080c18723c */ /* 0x040ff00000041818 */
[-C--:B------:R-:W-:Y:S08]  /*3b40*/  HMMA.16816.F32.BF16 R28, R12, R10.reuse, R28 ;  /* 0x0000000a0c1c723c */ /* 0x080ff0000004181c */
[C---:B------:R-:W-:Y:S08]  /*3b50*/  HMMA.16816.F32.BF16 R32, R4.reuse, R10, R32 ;  /* 0x0000000a0420723c */ /* 0x040ff00000041820 */
[-C--:B--2---:R-:W-:Y:S08]  /*3b60*/  HMMA.16816.F32.BF16 R36, R4, R16.reuse, R36 ;  /* 0x000000100424723c */ /* 0x084ff00000041824 */
[C---:B------:R-:W-:Y:S08]  /*3b70*/  HMMA.16816.F32.BF16 R40, R12.reuse, R16, R40 ;  /* 0x000000100c28723c */ /* 0x040ff00000041828 */
[-C--:B------:R-:W-:Y:S08]  /*3b80*/  HMMA.16816.F32.BF16 R44, R12, R18.reuse, R44 ;  /* 0x000000120c2c723c */ /* 0x080ff0000004182c */
[----:B------:R-:W-:Y:S08]  /*3b90*/  HMMA.16816.F32.BF16 R48, R4, R18, R48 ;  /* 0x000000120430723c */ /* 0x000ff00000041830 */
[-C--:B---3--:R-:W-:Y:S08]  /*3ba0*/  HMMA.16816.F32.BF16 R20, R52, R56.reuse, R20 ;  /* 0x000000383414723c */ /* 0x088ff00000041814 */
[C---:B------:R-:W-:Y:S08]  /*3bb0*/  HMMA.16816.F32.BF16 R24, R60.reuse, R56, R24 ;  /* 0x000000383c18723c */ /* 0x040ff00000041818 */
[-C--:B------:R-:W-:Y:S08]  /*3bc0*/  HMMA.16816.F32.BF16 R28, R60, R58.reuse, R28 ;  /* 0x0000003a3c1c723c */ /* 0x080ff0000004181c */
[C---:B------:R-:W-:Y:S08]  /*3bd0*/  HMMA.16816.F32.BF16 R32, R52.reuse, R58, R32 ;  /* 0x0000003a3420723c */ /* 0x040ff00000041820 */
[-C--:B----4-:R-:W-:Y:S08]  /*3be0*/  HMMA.16816.F32.BF16 R36, R52, R64.reuse, R36 ;  /* 0x000000403424723c */ /* 0x090ff00000041824 */
[C---:B------:R-:W-:Y:S08]  /*3bf0*/  HMMA.16816.F32.BF16 R40, R60.reuse, R64, R40 ;  /* 0x000000403c28723c */ /* 0x040ff00000041828 */
[-C--:B------:R-:W-:Y:S08]  /*3c00*/  HMMA.16816.F32.BF16 R44, R60, R66.reuse, R44 ;  /* 0x000000423c2c723c */ /* 0x080ff0000004182c */
[----:B------:R-:W-:Y:S01]  /*3c10*/  HMMA.16816.F32.BF16 R48, R52, R66, R48 ;  /* 0x000000423430723c */ /* 0x000fe20000041830 */
[----:B------:R-:W-:-:S07]  /*3c20*/  @!P5 BRA `(.L_x_8) ;  /* 0x000001100000d947 */ /* 0x000fce0003800000 */
[----:B------:R-:W-:Y:S01]  /*3c30*/  IMAD.MOV.U32 R4, RZ, RZ, c[0x0][0x370] ;  /* 0x0000dc00ff047624 */ /* 0x000fe200078e00ff */
[----:B------:R-:W-:Y:S03]  /*3c40*/  MOV R5, c[0x0][0x374] ;  /* 0x0000dd0000057a02 */ /* 0x000fe60000000f00 */
[----:B------:R-:W-:Y:S05]  /*3c50*/  IMAD.U32 R2, R4, -0x40, RZ ;  /* 0xffffffc004027824 */ /* 0x000fea00078e00ff */
[C---:B------:R-:W-:Y:S04]  /*3c60*/  LEA R3, P0, R2.reuse, R210, 0x1 ;  /* 0x000000d202037211 */ /* 0x040fe800078008ff */
[----:B------:R-:W-:Y:S01]  /*3c70*/  LEA.HI.X.SX32 R2, R2, R211, 0x1, P0 ;  /* 0x000000d302027211 */ /* 0x000fe200000f0eff */
[----:B------:R-:W-:Y:S03]  /*3c80*/  IMAD.MOV.U32 R210, RZ, RZ, R3 ;  /* 0x000000ffffd27224 */ /* 0x000fe600078e0003 */
[----:B------:R-:W-:Y:S02]  /*3c90*/  MOV R211, R2 ;  /* 0x0000000200d37202 */ /* 0x000fe40000000f00 */
[C---:B------:R-:W-:Y:S03]  /*3ca0*/  LEA R2, P0, R4.reuse, R210, 0x6 ;  /* 0x000000d204027211 */ /* 0x040fe600078030ff */
[----:B------:R-:W-:Y:S01]  /*3cb0*/  @!PT LDS RZ, [RZ] ;  /* 0x00000000fffff984 */ /* 0x000fe20000000800 */
[----:B------:R-:W-:Y:S01]  /*3cc0*/  @!PT LDS RZ, [RZ] ;  /* 0x00000000fffff984 */ /* 0x000fe20000000800 */
[----:B------:R-:W-:Y:S01]  /*3cd0*/  @!PT LDS RZ, [RZ] ;  /* 0x00000000fffff984 */ /* 0x000fe20000000800 */
[----:B------:R1:W-:Y:S01]  /*3ce0*/  LDGSTS.E.BYPASS.LTC128B.128 [R214+0x8000], [R210.64] ;  /* 0x08000000d2d67fae */ /* 0x0003e2000b901d46 */
[----:B------:R-:W-:Y:S03]  /*3cf0*/  LEA.HI.X R3, R4, R211, R5, 0x6, P0 ;  /* 0x000000d304037211 */ /* 0x000fe600000f3405 */
[----:B------:R1:W-:Y:S04]  /*3d00*/  LDGSTS.E.BYPASS.LTC128B.128 [R214+0xa000], [R210.64+0x80] ;  /* 0x0a000080d2d67fae */ /* 0x0003e8000b901d46 */
[----:B------:R1:W-:Y:S04]  /*3d10*/  LDGSTS.E.BYPASS.LTC128B.128 [R214+0x9000], [R2.64] ;  /* 0x0900000002d67fae */ /* 0x0003e8000b901d46 */
[----:B------:R1:W-:Y:S04]  /*3d20*/  LDGSTS.E.BYPASS.LTC128B.128 [R214+0xb000], [R2.64+0x80] ;  /* 0x0b00008002d67fae */ /* 0x0003e8000b901d46 */
[----:B------:R-:W0:Y:S02]  /*3d30*/  LDGDEPBAR ;  /* 0x00000000000079af */ /* 0x000e240000000000 */
.L_x_8:
[----:B------:R-:W-:Y:S01]  /*3d40*/  LDSM.16.M88.4 R64, [R194] ;  /* 0x00000000c240783b */ /* 0x000fe20000000200 */
[CC--:B-1----:R-:W-:Y:S03]  /*3d50*/  LEA R2, P1, R215.reuse, R206.reuse, 0x2 ;  /* 0x000000ced7027211 */ /* 0x0c2fe600078210ff */
[----:B------:R-:W1:Y:S01]  /*3d60*/  LDSM.16.MT88.4 R16, [R0+0xc000] ;  /* 0x00c000000010783b */ /* 0x000e620000004200 */
[-C--:B------:R-:W-:Y:S03]  /*3d70*/  LEA.HI.X.SX32 R3, R215, R207.reuse, 0x2, P1 ;  /* 0x000000cfd7037211 */ /* 0x080fe600008f16ff */
[----:B------:R-:W2:Y:S04]  /*3d80*/  LDSM.16.M88.4 R60, [R194+0x1000] ;  /* 0x00100000c23c783b */ /* 0x000ea80000000200 */
[----:B------:R-:W3:Y:S04]  /*3d90*/  LDSM.16.MT88.4 R100, [R0+0xe000] ;  /* 0x00e000000064783b */ /* 0x000ee80000004200 */
[----:B------:R-:W-:Y:S04]  /*3da0*/  LDSM.16.M88.4 R168, [R196] ;  /* 0x00000000c4a8783b */ /* 0x000fe80000000200 */
[----:B------:R-:W4:Y:S04]  /*3db0*/  LDSM.16.MT88.4 R172, [R0+0xc800] ;  /* 0x00c8000000ac783b */ /* 0x000f280000004200 */
[----:B------:R-:W3:Y:S04]  /*3dc0*/  LDSM.16.M88.4 R176, [R196+0x1000] ;  /* 0x00100000c4b0783b */ /* 0x000ee80000000200 */
[----:B------:R-:W3:Y:S01]  /*3dd0*/  LDSM.16.MT88.4 R180, [R0+0xe800] ;  /* 0x00e8000000b4783b */ /* 0x000ee20000004200 */
[-C--:B-1----:R-:W-:Y:S08]  /*3de0*/  HMMA.16816.F32.BF16 R4, R64, R16.reuse, RZ ;  /* 0x000000104004723c */ /* 0x082ff000000418ff */
[C---:B--2---:R-:W-:Y:S08]  /*3df0*/  HMMA.16816.F32.BF16 R8, R60.reuse, R16, RZ ;  /* 0x000000103c08723c */ /* 0x044ff000000418ff */
[-C--:B------:R-:W-:Y:S08]  /*3e00*/  HMMA.16816.F32.BF16 R12, R60, R18.reuse, RZ ;  /* 0x000000123c0c723c */ /* 0x080ff000000418ff */
[C---:B------:R-:W-:Y:S08]  /*3e10*/  HMMA.16816.F32.BF16 R16, R64.reuse, R18, RZ ;  /* 0x000000124010723c */ /* 0x040ff000000418ff */
[-C--:B---3--:R-:W-:Y:S08]  /*3e20*/  HMMA.16816.F32.BF16 R52, R64, R100.reuse, RZ ;  /* 0x000000644034723c */ /* 0x088ff000000418ff */
[C---:B------:R-:W-:Y:S08]  /*3e30*/  HMMA.16816.F32.BF16 R56, R60.reuse, R100, RZ ;  /* 0x000000643c38723c */ /* 0x040ff000000418ff */
[-C--:B------:R-:W-:Y:S08]  /*3e40*/  HMMA.16816.F32.BF16 R60, R60, R102.reuse, RZ ;  /* 0x000000663c3c723c */ /* 0x080ff000000418ff */
[----:B------:R-:W-:Y:S01]  /*3e50*/  HMMA.16816.F32.BF16 R64, R64, R102, RZ ;  /* 0x000000664040723c */ /* 0x000fe200000418ff */
[----:B------:R-:W-:Y:S07]  /*3e60*/  LDSM.16.M88.4 R100, [R199] ;  /* 0x00000000c764783b */ /* 0x000fee0000000200 */
[-C--:B----4-:R-:W-:Y:S08]  /*3e70*/  HMMA.16816.F32.BF16 R4, R168, R172.reuse, R4 ;  /* 0x000000aca804723c */ /* 0x090ff00000041804 */
[C---:B------:R-:W-:Y:S08]  /*3e80*/  HMMA.16816.F32.BF16 R8, R176.reuse, R172, R8 ;  /* 0x000000acb008723c */ /* 0x040ff00000041808 */
[-C--:B------:R-:W-:Y:S08]  /*3e90*/  HMMA.16816.F32.BF16 R12, R176, R174.reuse, R12 ;  /* 0x000000aeb00c723c */ /* 0x080ff0000004180c */
[C---:B------:R-:W-:Y:S01]  /*3ea0*/  HMMA.16816.F32.BF16 R16, R168.reuse, R174, R16 ;  /* 0x000000aea810723c */ /* 0x040fe20000041810 */
[----:B------:R-:W1:Y:S07]  /*3eb0*/  LDSM.16.MT88.4 R172, [R0+0xd000] ;  /* 0x00d0000000ac783b */ /* 0x000e6e0000004200 */
[-C--:B------:R-:W-:Y:S08]  /*3ec0*/  HMMA.16816.F32.BF16 R52, R168, R180.reuse, R52 ;  /* 0x000000b4a834723c */ /* 0x080ff00000041834 */
[C---:B------:R-:W-:Y:S08]  /*3ed0*/  HMMA.16816.F32.BF16 R56, R176.reuse, R180, R56 ;  /* 0x000000b4b038723c */ /* 0x040ff00000041838 */
[-C--:B------:R-:W-:Y:S01]  /*3ee0*/  HMMA.16816.F32.BF16 R60, R176, R182.reuse, R60 ;  /* 0x000000b6b03c723c */ /* 0x080fe2000004183c */
[----:B------:R-:W2:Y:S07]  /*3ef0*/  LDSM.16.M88.4 R176, [R199+0x1000] ;  /* 0x00100000c7b0783b */ /* 0x000eae0000000200 */
[----:B------:R-:W-:Y:S01]  /*3f00*/  HMMA.16816.F32.BF16 R64, R168, R182, R64 ;  /* 0x000000b6a840723c */ /* 0x000fe20000041840 */
[----:B------:R-:W3:Y:S04]  /*3f10*/  LDSM.16.MT88.4 R168, [R0+0xf000] ;  /* 0x00f0000000a8783b */ /* 0x000ee80000004200 */
[----:B------:R-:W-:Y:S03]  /*3f20*/  LDSM.16.M88.4 R180, [R200+0x1000] ;  /* 0x00100000c8b4783b */ /* 0x000fe60000000200 */
[-C--:B-1----:R-:W-:Y:S08]  /*3f30*/  HMMA.16816.F32.BF16 R4, R100, R172.reuse, R4 ;  /* 0x000000ac6404723c */ /* 0x082ff00000041804 */
[C---:B--2---:R-:W-:Y:S08]  /*3f40*/  HMMA.16816.F32.BF16 R8, R176.reuse, R172, R8 ;  /* 0x000000acb008723c */ /* 0x044ff00000041808 */
[-C--:B------:R-:W-:Y:S08]  /*3f50*/  HMMA.16816.F32.BF16 R12, R176, R174.reuse, R12 ;  /* 0x000000aeb00c723c */ /* 0x080ff0000004180c */
[C---:B------:R-:W-:Y:S01]  /*3f60*/  HMMA.16816.F32.BF16 R16, R100.reuse, R174, R16 ;  /* 0x000000ae6410723c */ /* 0x040fe20000041810 */
[----:B------:R-:W-:Y:S07]  /*3f70*/  LDSM.16.M88.4 R172, [R200] ;  /* 0x00000000c8ac783b */ /* 0x000fee0000000200 */
[-C--:B---3--:R-:W-:Y:S08]  /*3f80*/  HMMA.16816.F32.BF16 R52, R100, R168.reuse, R52 ;  /* 0x000000a86434723c */ /* 0x088ff00000041834 */
[C---:B------:R-:W-:Y:S08]  /*3f90*/  HMMA.16816.F32.BF16 R56, R176.reuse, R168, R56 ;  /* 0x000000a8b038723c */ /* 0x040ff00000041838 */
[-C--:B------:R-:W-:Y:S01]  /*3fa0*/  HMMA.16816.F32.BF16 R60, R176, R170.reuse, R60 ;  /* 0x000000aab03c723c */ /* 0x080fe2000004183c */
[----:B------:R-:W1:Y:S07]  /*3fb0*/  LDSM.16.MT88.4 R176, [R0+0xd800] ;  /* 0x00d8000000b0783b */ /* 0x000e6e0000004200 */
[----:B------:R-:W-:Y:S01]  /*3fc0*/  HMMA.16816.F32.BF16 R64, R100, R170, R64 ;  /* 0x000000aa6440723c */ /* 0x000fe20000041840 */
[----:B------:R2:W3:Y:S06]  /*3fd0*/  LDSM.16.MT88.4 R100, [R0+0xf800] ;  /* 0x00f800000064783b */ /* 0x0004ec0000004200 */
[----:B------:R-:W-:Y:S02]  /*3fe0*/  IMAD.MOV.U32 R170, RZ, RZ, c[0x0][0x22c] ;  /* 0x00008b00ffaa7624 */ /* 0x000fe400078e00ff */
[----:B------:R-:W-:Y:S03]  /*3ff0*/  IMAD.MOV.U32 R171, RZ, RZ, c[0x0][0x22c] ;  /* 0x00008b00ffab7624 */ /* 0x000fe600078e00ff */
[----:B------:R-:W-:Y:S02]  /*4000*/  IMAD R170, R170, c[0x0][0x1c0], RZ ;  /* 0x00007000aaaa7a24 */ /* 0x000fe400078e02ff */
[----:B------:R-:W-:Y:S02]  /*4010*/  IMAD R171, R171, c[0x0][0x1c0], RZ ;  /* 0x00007000abab7a24 */ /* 0x000fe400078e02ff */
[----:B------:R-:W-:Y:S02]  /*4020*/  IMAD R170, R170, 0x28, RZ ;  /* 0x00000028aaaa7824 */ /* 0x000fe400078e02ff */
[----:B------:R-:W-:Y:S02]  /*4030*/  IMAD R171, R171, 0x30, RZ ;  /* 0x00000030abab7824 */ /* 0x000fe400078e02ff */
[----:B--2---:R-:W-:Y:S04]  /*4040*/  IMAD.MOV.U32 R0, RZ, RZ, c[0x0][0x22c] ;  /* 0x00008b00ff007624 */ /* 0x004fe800078e00ff */
[----:B------:R-:W-:Y:S04]  /*4050*/  IMAD R0, R0, c[0x0][0x1c0], RZ ;  /* 0x0000700000007a24 */ /* 0x000fe800078e02ff */
[----:B------:R-:W-:Y:S01]  /*4060*/  IMAD.SHL.U32 R0, R0, 0x20, RZ ;  /* 0x0000002000007824 */ /* 0x000fe200078e00ff */
[-C--:B-1----:R-:W-:Y:S08]  /*4070*/  HMMA.16816.F32.BF16 R4, R172, R176.reuse, R4 ;  /* 0x000000b0ac04723c */ /* 0x082ff00000041804 */
[C---:B------:R-:W-:Y:S07]  /*4080*/  HMMA.16816.F32.BF16 R8, R180.reuse, R176, R8 ;  /* 0x000000b0b408723c */ /* 0x040fee0000041808 */
[----:B------:R-:W-:Y:S01]  /*4090*/  IMAD.MOV.U32 R177, RZ, RZ, c[0x0][0x22c] ;  /* 0x00008b00ffb17624 */ /* 0x000fe200078e00ff */
[-C--:B------:R-:W-:Y:S04]  /*40a0*/  HMMA.16816.F32.BF16 R12, R180, R178.reuse, R12 ;  /* 0x000000b2b40c723c */ /* 0x080fe8000004180c */
[----:B------:R-:W-:Y:S04]  /*40b0*/  IMAD R177, R177, c[0x0][0x1c0], RZ ;  /* 0x00007000b1b17a24 */ /* 0x000fe800078e02ff */
[C---:B------:R-:W-:Y:S04]  /*40c0*/  HMMA.16816.F32.BF16 R16, R172.reuse, R178, R16 ;  /* 0x000000b2ac10723c */ /* 0x040fe80000041810 */
[----:B------:R-:W-:Y:S04]  /*40d0*/  IMAD R177, R177, 0x18, RZ ;  /* 0x00000018b1b17824 */ /* 0x000fe800078e02ff */
[-C--:B---3--:R-:W-:Y:S04]  /*40e0*/  HMMA.16816.F32.BF16 R52, R172, R100.reuse, R52 ;  /* 0x00000064ac34723c */ /* 0x088fe80000041834 */
[CC--:B------:R-:W-:Y:S04]  /*40f0*/  LEA R168, P1, R177.reuse, R206.reuse, 0x2 ;  /* 0x000000ceb1a87211 */ /* 0x0c0fe800078210ff */
[C---:B------:R-:W-:Y:S04]  /*4100*/  HMMA.16816.F32.BF16 R56, R180.reuse, R100, R56 ;  /* 0x00000064b438723c */ /* 0x040fe80000041838 */
[----:B------:R-:W-:Y:S03]  /*4110*/  LEA.HI.X.SX32 R169, R177, R207, 0x2, P1 ;  /* 0x000000cfb1a97211 */ /* 0x000fe600008f16ff */
[----:B------:R-:W-:Y:S01]  /*4120*/  @P5 IADD3 R100, P0, R233, R225, RZ ;  /* 0x000000e1e9645210 */ /* 0x000fe20007f1e0ff */
[-C--:B------:R-:W-:Y:S04]  /*4130*/  HMMA.16816.F32.BF16 R60, R180, R102.reuse, R60 ;  /* 0x00000066b43c723c */ /* 0x080fe8000004183c */
[----:B------:R-:W-:Y:S04]  /*4140*/  @P5 IMAD.X R101, R232, 0x1, R223, P0 ;  /* 0x00000001e8655824 */ /* 0x000fe800000e06df */
[----:B------:R-:W-:Y:S01]  /*4150*/  HMMA.16816.F32.BF16 R64, R172, R102, R64 ;  /* 0x00000066ac40723c */ /* 0x000fe20000041840 */
[----:B------:R1:W5:Y:S04]  /*4160*/  @P5 LDG.E R216, [R100.64+-0x100] ;  /* 0xffff000664d85981 */ /* 0x000368000c1e1900 */
[----:B------:R1:W5:Y:S04]  /*4170*/  @P5 LDG.E R217, [R100.64+-0xe0] ;  /* 0xffff200664d95981 */ /* 0x000368000c1e1900 */
[----:B------:R2:W-:Y:S04]  /*4180*/  RED.E.ADD.F32.FTZ.RN.STRONG.GPU [R206.64], R4 ;  /* 0x00000004ce00798e */ /* 0x0005e8000c10e786 */
[----:B------:R3:W-:Y:S01]  /*4190*/  RED.E.ADD.F32.FTZ.RN.STRONG.GPU [R2.64], R5 ;  /* 0x000000050200798e */ /* 0x0007e2000c10e786 */
[CC--:B-1----:R-:W-:Y:S04]  /*41a0*/  LEA R100, P0, R240.reuse, R206.reuse, 0x2 ;  /* 0x000000cef0647211 */ /* 0x0c2fe800078010ff */
[-C--:B------:R-:W-:Y:S02]  /*41b0*/  LEA.HI.X.SX32 R101, R240, R207.reuse, 0x2, P0 ;  /* 0x000000cff0657211 */ /* 0x080fe400000f16ff */
[CC--:B------:R-:W-:Y:S02]  /*41c0*/  LEA R102, P0, R0.reuse, R206.reuse, 0x2 ;  /* 0x000000ce00667211 */ /* 0x0c0fe400078010ff */
[-C--:B--2---:R-:W-:Y:S01]  /*41d0*/  LEA R4, P1, R171, R206.reuse, 0x2 ;  /* 0x000000ceab047211 */ /* 0x084fe200078210ff */
[----:B------:R1:W-:Y:S01]  /*41e0*/  RED.E.ADD.F32.FTZ.RN.STRONG.GPU [R100.64], R6 ;  /* 0x000000066400798e */ /* 0x0003e2000c10e786 */
[-C--:B------:R-:W-:Y:S01]  /*41f0*/  LEA.HI.X.SX32 R103, R0, R207.reuse, 0x2, P0 ;  /* 0x000000cf00677211 */ /* 0x080fe200000f16ff */
[----:B------:R-:W-:Y:S01]  /*4200*/  IMAD.IADD R0, R215, 0x1, R242 ;  /* 0x00000001d7007824 */ /* 0x000fe200078e02f2 */
[-C--:B---3--:R-:W-:Y:S01]  /*4210*/  LEA.HI.X.SX32 R5, R171, R207.reuse, 0x2, P1 ;  /* 0x000000cfab057211 */ /* 0x088fe200008f16ff */
[----:B------:R2:W-:Y:S01]  /*4220*/  RED.E.ADD.F32.FTZ.RN.STRONG.GPU [R168.64], R7 ;  /* 0x00000007a800798e */ /* 0x0005e2000c10e786 */
[----:B------:R-:W-:Y:S03]  /*4230*/  IMAD.IADD R171, R215, 0x1, R243 ;  /* 0x00000001d7ab7824 */ /* 0x000fe600078e02f3 */
[----:B------:R3:W-:Y:S01]  /*4240*/  RED.E.ADD.F32.FTZ.RN.STRONG.GPU [R102.64], R8 ;  /* 0x000000086600798e */ /* 0x0007e2000c10e786 */
[-C--:B-1----:R-:W-:Y:S02]  /*4250*/  LEA R100, P2, R170, R206.reuse, 0x2 ;  /* 0x000000ceaa647211 */ /* 0x082fe400078410ff */
[-C--:B------:R-:W-:Y:S02]  /*4260*/  LEA R6, P0, R252, R206.reuse, 0x2 ;  /* 0x000000cefc067211 */ /* 0x080fe400078010ff */
[-C--:B------:R-:W-:Y:S02]  /*4270*/  LEA.HI.X.SX32 R101, R170, R207.reuse, 0x2, P2 ;  /* 0x000000cfaa657211 */ /* 0x080fe400010f16ff */
[-C--:B--2---:R-:W-:Y:S02]  /*4280*/  LEA.HI.X.SX32 R7, R252, R207.reuse, 0x2, P0 ;  /* 0x000000cffc077211 */ /* 0x084fe400000f16ff */
[CC--:B---3--:R-:W-:Y:S01]  /*4290*/  LEA R8, P2, R231.reuse, R206.reuse, 0x2 ;  /* 0x000000cee7087211 */ /* 0x0c8fe200078410ff */
[----:B------:R1:W-:Y:S04]  /*42a0*/  RED.E.ADD.F32.FTZ.RN.STRONG.GPU [R100.64], R9 ;  /* 0x000000096400798e */ /* 0x0003e8000c10e786 */
[----:B------:R2:W-:Y:S04]  /*42b0*/  RED.E.ADD.F32.FTZ.RN.STRONG.GPU [R4.64], R10 ;  /* 0x0000000a0400798e */ /* 0x0005e8000c10e786 */
[----:B------:R3:W-:Y:S04]  /*42c0*/  RED.E.ADD.F32.FTZ.RN.STRONG.GPU [R6.64], R11 ;  /* 0x0000000b0600798e */ /* 0x0007e8000c10e786 */
[----:B------:R-:W-:Y:S04]  /*42d0*/  RED.E.ADD.F32.FTZ.RN.STRONG.GPU [R206.64+0x80], R16 ;  /* 0x00008010ce00798e */ /* 0x000fe8000c10e786 */
[----:B------:R-:W-:Y:S04]  /*42e0*/  RED.E.ADD.F32.FTZ.RN.STRONG.GPU [R2.64+0x80], R17 ;  /* 0x000080110200798e */ /* 0x000fe8000c10e786 */
[----:B------:R-:W-:Y:S01]  /*42f0*/  LDSM.16.MT88.4 R100, [R184+0x2800] ;  /* 0x00280000b864783b */ /* 0x000fe20000004200 */
[-C--:B-1----:R-:W-:Y:S02]  /*4300*/  LEA.HI.X.SX32 R9, R231, R207.reuse, 0x2, P2 ;  /* 0x000000cfe7097211 */ /* 0x082fe400010f16ff */
[CC--:B--2---:R-:W-:Y:S04]  /*4310*/  LEA R4, P0, R246.reuse, R206.reuse, 0x2 ;  /* 0x000000cef6047211 */ /* 0x0c4fe800078010ff */
[-C--:B------:R-:W-:Y:S02]  /*4320*/  LEA.HI.X.SX32 R5, R246, R207.reuse, 0x2, P0 ;  /* 0x000000cff6057211 */ /* 0x080fe400000f16ff */
[-C--:B---3--:R-:W-:Y:S02]  /*4330*/  LEA R6, P1, R243, R206.reuse, 0x2 ;  /* 0x000000cef3067211 */ /* 0x088fe400078210ff */
[-C--:B------:R-:W-:Y:S01]  /*4340*/  LEA R10, P0, R171, R206.reuse, 0x2 ;  /* 0x000000ceab0a7211 */ /* 0x080fe200078010ff */
[----:B------:R1:W-:Y:S01]  /*4350*/  RED.E.ADD.F32.FTZ.RN.STRONG.GPU [R4.64], R18 ;  /* 0x000000120400798e */ /* 0x0003e2000c10e786 */
[-C--:B------:R-:W-:Y:S02]  /*4360*/  LEA.HI.X.SX32 R7, R243, R207.reuse, 0x2, P1 ;  /* 0x000000cff3077211 */ /* 0x080fe400008f16ff */
[-C--:B------:R-:W-:Y:S03]  /*4370*/  LEA.HI.X.SX32 R11, R171, R207.reuse, 0x2, P0 ;  /* 0x000000cfab0b7211 */ /* 0x080fe600000f16ff */
[----:B------:R2:W-:Y:S04]  /*4380*/  RED.E.ADD.F32.FTZ.RN.STRONG.GPU [R6.64], R19 ;  /* 0x000000130600798e */ /* 0x0005e8000c10e786 */
[----:B------:R-:W-:Y:S04]  /*4390*/  RED.E.ADD.F32.FTZ.RN.STRONG.GPU [R10.64], R12 ;  /* 0x0000000c0a00798e */ /* 0x000fe8000c10e786 */
[----:B------:R3:W-:Y:S04]  /*43a0*/  RED.E.ADD.F32.FTZ.RN.STRONG.GPU [R8.64], R13 ;  /* 0x0000000d0800798e */ /* 0x0007e8000c10e786 */
[----:B------:R-:W-:Y:S01]  /*43b0*/  LDSM.16.MT88.4 R16, [R184+0x2000] ;  /* 0x00200000b810783b */ /* 0x000fe20000004200 */
[CC--:B-1----:R-:W-:Y:S04]  /*43c0*/  LEA R4, P1, R230.reuse, R206.reuse, 0x2 ;  /* 0x000000cee6047211 */ /* 0x0c2fe800078210ff */
[-C--:B------:R-:W-:Y:S02]  /*43d0*/  LEA.HI.X.SX32 R5, R230, R207.reuse, 0x2, P1 ;  /* 0x000000cfe6057211 */ /* 0x080fe400008f16ff */
[CC--:B--2---:R-:W-:Y:S03]  /*43e0*/  LEA R6, P0, R236.reuse, R206.reuse, 0x2 ;  /* 0x000000ceec067211 */ /* 0x0c4fe600078010ff */
[----:B------:R1:W-:Y:S01]  /*43f0*/  RED.E.ADD.F32.FTZ.RN.STRONG.GPU [R4.64], R14 ;  /* 0x0000000e0400798e */ /* 0x0003e2000c10e786 */
[-C--:B------:R-:W-:Y:S02]  /*4400*/  LEA.HI.X.SX32 R7, R236, R207.reuse, 0x2, P0 ;  /* 0x000000cfec077211 */ /* 0x080fe400000f16ff */
[CC--:B---3--:R-:W-:Y:S03]  /*4410*/  LEA R8, P2, R229.reuse, R206.reuse, 0x2 ;  /* 0x000000cee5087211 */ /* 0x0c8fe600078410ff */
[----:B------:R2:W-:Y:S01]  /*4420*/  RED.E.ADD.F32.FTZ.RN.STRONG.GPU [R6.64], R15 ;  /* 0x0000000f0600798e */ /* 0x0005e2000c10e786 */
[-C--:B------:R-:W-:Y:S03]  /*4430*/  LEA.HI.X.SX32 R9, R229, R207.reuse, 0x2, P2 ;  /* 0x000000cfe5097211 */ /* 0x080fe600010f16ff */
[----:B------:R-:W-:Y:S04]  /*4440*/  RED.E.ADD.F32.FTZ.RN.STRONG.GPU [R206.64+0x100], R52 ;  /* 0x00010034ce00798e */ /* 0x000fe8000c10e786 */
[----:B------:R-:W-:Y:S04]  /*4450*/  RED.E.ADD.F32.FTZ.RN.STRONG.GPU [R2.64+0x100], R53 ;  /* 0x000100350200798e */ /* 0x000fe8000c10e786 */
[----:B------:R-:W-:Y:S01]  /*4460*/  LDSM.16.MT88.4 R12, [R185+0x10000] ;  /* 0x01000000b90c783b */ /* 0x000fe20000004200 */
[CC--:B-1----:R-:W-:Y:S04]  /*4470*/  LEA R4, P0, R245.reuse, R206.reuse, 0x2 ;  /* 0x000000cef5047211 */ /* 0x0c2fe800078010ff */
[-C--:B------:R-:W-:Y:S02]  /*4480*/  LEA.HI.X.SX32 R5, R245, R207.reuse, 0x2, P0 ;  /* 0x000000cff5057211 */ /* 0x080fe400000f16ff */
[-C--:B--2---:R-:W-:Y:S02]  /*4490*/  LEA R6, P1, R242, R206.reuse, 0x2 ;  /* 0x000000cef2067211 */ /* 0x084fe400078210ff */
[-C--:B------:R-:W-:Y:S01]  /*44a0*/  LEA R10, P0, R0, R206.reuse, 0x2 ;  /* 0x000000ce000a7211 */ /* 0x080fe200078010ff */
[----:B------:R1:W-:Y:S01]  /*44b0*/  RED.E.ADD.F32.FTZ.RN.STRONG.GPU [R4.64], R54 ;  /* 0x000000360400798e */ /* 0x0003e2000c10e786 */
[-C--:B------:R-:W-:Y:S02]  /*44c0*/  LEA.HI.X.SX32 R7, R242, R207.reuse, 0x2, P1 ;  /* 0x000000cff2077211 */ /* 0x080fe400008f16ff */
[-C--:B------:R-:W-:Y:S01]  /*44d0*/  LEA.HI.X.SX32 R11, R0, R207.reuse, 0x2, P0 ;  /* 0x000000cf000b7211 */ /* 0x080fe200000f16ff */
[----:B------:R-:W-:Y:S02]  /*44e0*/  IMAD.IADD R0, R215, 0x1, R241 ;  /* 0x00000001d7007824 */ /* 0x000fe400078e02f1 */
[----:B------:R2:W-:Y:S04]  /*44f0*/  RED.E.ADD.F32.FTZ.RN.STRONG.GPU [R6.64], R55 ;  /* 0x000000370600798e */ /* 0x0005e8000c10e786 */
[----:B------:R3:W-:Y:S04]  /*4500*/  RED.E.ADD.F32.FTZ.RN.STRONG.GPU [R10.64], R56 ;  /* 0x000000380a00798e */ /* 0x0007e8000c10e786 */
[----:B------:R4:W-:Y:S04]  /*4510*/  RED.E.ADD.F32.FTZ.RN.STRONG.GPU [R8.64], R57 ;  /* 0x000000390800798e */ /* 0x0009e8000c10e786 */
[----:B------:R-:W-:Y:S01]  /*4520*/  LDSM.16.MT88.4 R52, [R186+0x10800] ;  /* 0x01080000ba34783b */ /* 0x000fe20000004200 */
[CC--:B-1----:R-:W-:Y:S04]  /*4530*/  LEA R4, P1, R228.reuse, R206.reuse, 0x2 ;  /* 0x000000cee4047211 */ /* 0x0c2fe800078210ff */
[-C--:B------:R-:W-:Y:S02]  /*4540*/  LEA.HI.X.SX32 R5, R228, R207.reuse, 0x2, P1 ;  /* 0x000000cfe4057211 */ /* 0x080fe400008f16ff */
[CC--:B--2---:R-:W-:Y:S03]  /*4550*/  LEA R6, P0, R235.reuse, R206.reuse, 0x2 ;  /* 0x000000ceeb067211 */ /* 0x0c4fe600078010ff */
[----:B------:R1:W-:Y:S01]  /*4560*/  RED.E.ADD.F32.FTZ.RN.STRONG.GPU [R4.64], R58 ;  /* 0x0000003a0400798e */ /* 0x0003e2000c10e786 */
[-C--:B------:R-:W-:Y:S02]  /*4570*/  LEA.HI.X.SX32 R7, R235, R207.reuse, 0x2, P0 ;  /* 0x000000cfeb077211 */ /* 0x080fe400000f16ff */
[CC--:B---3--:R-:W-:Y:S02]  /*4580*/  LEA R10, P0, R241.reuse, R206.reuse, 0x2 ;  /* 0x000000cef10a7211 */ /* 0x0c8fe400078010ff */
[CC--:B----4-:R-:W-:Y:S01]  /*4590*/  LEA R8, P4, R0.reuse, R206.reuse, 0x2 ;  /* 0x000000ce00087211 */ /* 0x0d0fe200078810ff */
[----:B------:R2:W-:Y:S01]  /*45a0*/  RED.E.ADD.F32.FTZ.RN.STRONG.GPU [R6.64], R59 ;  /* 0x0000003b0600798e */ /* 0x0005e2000c10e786 */
[-C--:B------:R-:W-:Y:S02]  /*45b0*/  LEA.HI.X.SX32 R11, R241, R207.reuse, 0x2, P0 ;  /* 0x000000cff10b7211 */ /* 0x080fe400000f16ff */
[-C--:B------:R-:W-:Y:S01]  /*45c0*/  LEA.HI.X.SX32 R9, R0, R207.reuse, 0x2, P4 ;  /* 0x000000cf00097211 */ /* 0x080fe200020f16ff */
[----:B------:R-:W-:Y:S01]  /*45d0*/  RED.E.ADD.F32.FTZ.RN.STRONG.GPU [R206.64+0x180], R64 ;  /* 0x00018040ce00798e */ /* 0x000fe2000c10e786 */
[----:B------:R-:W-:Y:S03]  /*45e0*/  LOP3.LUT R0, R213, 0x1, RZ, 0xc0, !PT ;  /* 0x00000001d5007812 */ /* 0x000fe600078ec0ff */
[----:B------:R3:W-:Y:S04]  /*45f0*/  RED.E.ADD.F32.FTZ.RN.STRONG.GPU [R2.64+0x180], R65 ;  /* 0x000180410200798e */ /* 0x0007e8000c10e786 */
[----:B------:R-:W-:Y:S01]  /*4600*/  LDSM.16.MT88.4 R56, [R184+0x800] ;  /* 0x00080000b838783b */ /* 0x000fe20000004200 */
[CC--:B-1----:R-:W-:Y:S04]  /*4610*/  LEA R4, P1, R244.reuse, R206.reuse, 0x2 ;  /* 0x000000cef4047211 */ /* 0x0c2fe800078210ff */
[-C--:B------:R-:W-:Y:S02]  /*4620*/  LEA.HI.X.SX32 R5, R244, R207.reuse, 0x2, P1 ;  /* 0x000000cff4057211 */ /* 0x080fe400008f16ff */
[CC--:B--2---:R-:W-:Y:S03]  /*4630*/  LEA R6, P2, R227.reuse, R206.reuse, 0x2 ;  /* 0x000000cee3067211 */ /* 0x0c4fe600078410ff */
[----:B------:R1:W-:Y:S01]  /*4640*/  RED.E.ADD.F32.FTZ.RN.STRONG.GPU [R4.64], R66 ;  /* 0x000000420400798e */ /* 0x0003e2000c10e786 */
[-C--:B------:R-:W-:Y:S03]  /*4650*/  LEA.HI.X.SX32 R7, R227, R207.reuse, 0x2, P2 ;  /* 0x000000cfe3077211 */ /* 0x080fe600010f16ff */
[----:B------:R-:W-:Y:S01]  /*4660*/  RED.E.ADD.F32.FTZ.RN.STRONG.GPU [R10.64], R67 ;  /* 0x000000430a00798e */ /* 0x000fe2000c10e786 */
[CC--:B---3--:R-:W-:Y:S03]  /*4670*/  LEA R2, P0, R234.reuse, R206.reuse, 0x2 ;  /* 0x000000ceea027211 */ /* 0x0c8fe600078010ff */
[----:B------:R-:W-:Y:S01]  /*4680*/  RED.E.ADD.F32.FTZ.RN.STRONG.GPU [R8.64], R60 ;  /* 0x0000003c0800798e */ /* 0x000fe2000c10e786 */
[-C--:B------:R-:W-:Y:S02]  /*4690*/  LEA.HI.X.SX32 R3, R234, R207.reuse, 0x2, P0 ;  /* 0x000000cfea037211 */ /* 0x080fe400000f16ff */
[----:B------:R-:W-:Y:S01]  /*46a0*/  ISETP.NE.U32.AND P0, PT, R0, 0x1, PT ;  /* 0x000000010000780c */ /* 0x000fe20003f05070 */
[----:B------:R-:W-:Y:S01]  /*46b0*/  RED.E.ADD.F32.FTZ.RN.STRONG.GPU [R6.64], R61 ;  /* 0x0000003d0600798e */ /* 0x000fe2000c10e786 */
[----:B------:R-:W-:Y:S03]  /*46c0*/  @P5 IADD3 R0, P2, R225, -0x100, RZ ;  /* 0xffffff00e1005810 */ /* 0x000fe60007f5e0ff */
[----:B------:R-:W-:Y:S02]  /*46d0*/  LDSM.16.MT88.4 R8, [R184] ;  /* 0x00000000b808783b */ /* 0x000fe40000004200 */
[----:B------:R-:W-:Y:S01]  /*46e0*/  @P5 IMAD.MOV.U32 R225, RZ, RZ, R0 ;  /* 0x000000ffffe15224 */ /* 0x000fe200078e0000 */
[C---:B------:R-:W-:Y:S01]  /*46f0*/  IADD3 R0, R184.reuse, -0x4000, RZ ;  /* 0xffffc000b8007810 */ /* 0x040fe20007ffe0ff */
[----:B------:R-:W-:Y:S04]  /*4700*/  LDSM.16.MT88.4 R64, [R185+0x10800] ;  /* 0x01080000b940783b */ /* 0x000fe80000004200 */
[----:B------:R-:W-:Y:S02]  /*4710*/  @P0 IADD3 R0, R184, 0x4000, RZ ;  /* 0x00004000b8000810 */ /* 0x000fe40007ffe0ff */
[C---:B-1----:R-:W-:Y:S04]  /*4720*/  LEA R4, P1, R226.reuse, R206, 0x2 ;  /* 0x000000cee2047211 */ /* 0x042fe800078210ff */
[----:B------:R-:W-:Y:S02]  /*4730*/  LEA.HI.X.SX32 R5, R226, R207, 0x2, P1 ;  /* 0x000000cfe2057211 */ /* 0x000fe400008f16ff */
[----:B------:R-:W-:Y:S03]  /*4740*/  @P5 IADD3 R219, P1, R219, -0x100, RZ ;  /* 0xffffff00dbdb5810 */ /* 0x000fe60007f3e0ff */
[----:B------:R-:W-:Y:S01]  /*4750*/  RED.E.ADD.F32.FTZ.RN.STRONG.GPU [R4.64], R62 ;  /* 0x0000003e0400798e */ /* 0x000fe2000c10e786 */
[----:B------:R-:W-:Y:S03]  /*4760*/  @P5 IADD3.X R218, R218, -0x1, RZ, P1, !PT ;  /* 0xffffffffdada5810 */ /* 0x000fe60000ffe4ff */
[----:B------:R-:W1:Y:S04]  /*4770*/  LDSM.16.MT88.4 R4, [R186+0x10000] ;  /* 0x01000000ba04783b */ /* 0x000e680000004200 */
[----:B------:R2:W-:Y:S04]  /*4780*/  RED.E.ADD.F32.FTZ.RN.STRONG.GPU [R2.64], R63 ;  /* 0x0000003f0200798e */ /* 0x0005e8000c10e786 */
[----:B------:R-:W-:Y:S01]  /*4790*/  LDSM.16.MT88.4 R60, [R185+0x11000] ;  /* 0x01100000b93c783b */ /* 0x000fe20000004200 */
[----:B--2---:R-:W-:Y:S02]  /*47a0*/  @P5 IADD3.X R2, R223, -0x1, RZ, P2, !PT ;  /* 0xffffffffdf025810 */ /* 0x004fe400017fe4ff */
[C---:B------:R-:W-:Y:S02]  /*47b0*/  ISETP.GT.AND P2, PT, R213.reuse, RZ, PT ;  /* 0x000000ffd500720c */ /* 0x040fe40003f44270 */
[----:B------:R-:W-:Y:S01]  /*47c0*/  IADD3 R3, R213, -0x1, RZ ;  /* 0xffffffffd5037810 */ /* 0x000fe20007ffe0ff */
[----:B------:R-:W-:Y:S01]  /*47d0*/  @P5 IMAD.MOV.U32 R223, RZ, RZ, R2 ;  /* 0x000000ffffdf5224 */ /* 0x000fe200078e0002 */
[-C--:B-1----:R-:W-:Y:S05]  /*47e0*/  HMMA.16816.F32.BF16 R68, R4, R8.reuse, R68 ;  /* 0x000000080444723c */ /* 0x082fea0000041844 */
[----:B------:R-:W-:Y:S03]  /*47f0*/  IMAD.MOV.U32 R213, RZ, RZ, R3 ;  /* 0x000000ffffd57224 */ /* 0x000fe600078e0003 */
[C---:B------:R-:W-:Y:S08]  /*4800*/  HMMA.16816.F32.BF16 R72, R12.reuse, R8, R72 ;  /* 0x000000080c48723c */ /* 0x040ff00000041848 */
[-C--:B------:R-:W-:Y:S08]  /*4810*/  HMMA.16816.F32.BF16 R76, R12, R10.reuse, R76 ;  /* 0x0000000a0c4c723c */ /* 0x080ff0000004184c */
[C---:B------:R-:W-:Y:S01]  /*4820*/  HMMA.16816.F32.BF16 R80, R4.reuse, R10, R80 ;  /* 0x0000000a0450723c */ /* 0x040fe20000041850 */
[----:B------:R-:W-:Y:S07]  /*4830*/  LDSM.16.MT88.4 R8, [R186+0x11000] ;  /* 0x01100000ba08783b */ /* 0x000fee0000004200 */
[-C--:B------:R-:W-:Y:S08]  /*4840*/  HMMA.16816.F32.BF16 R84, R4, R16.reuse, R84 ;  /* 0x000000100454723c */ /* 0x080ff00000041854 */
[C---:B------:R-:W-:Y:S08]  /*4850*/  HMMA.16816.F32.BF16 R88, R12.reuse, R16, R88 ;  /* 0x000000100c58723c */ /* 0x040ff00000041858 */
[-C--:B------:R-:W-:Y:S01]  /*4860*/  HMMA.16816.F32.BF16 R92, R12, R18.reuse, R92 ;  /* 0x000000120c5c723c */ /* 0x080fe2000004185c */
[----:B------:R-:W1:Y:S07]  /*4870*/  LDSM.16.MT88.4 R12, [R184+0x1000] ;  /* 0x00100000b80c783b */ /* 0x000e6e0000004200 */
[----:B------:R-:W-:Y:S01]  /*4880*/  HMMA.16816.F32.BF16 R96, R4, R18, R96 ;  /* 0x000000120460723c */ /* 0x000fe20000041860 */
[----:B------:R-:W2:Y:S04]  /*4890*/  LDSM.16.MT88.4 R4, [R184+0x3000] ;  /* 0x00300000b804783b */ /* 0x000ea80000004200 */
[----:B------:R-:W-:Y:S03]  /*48a0*/  LDSM.16.MT88.4 R16, [R186+0x11800] ;  /* 0x01180000ba10783b */ /* 0x000fe60000004200 */
[-C--:B------:R-:W-:Y:S08]  /*48b0*/  HMMA.16816.F32.BF16 R68, R52, R56.reuse, R68 ;  /* 0x000000383444723c */ /* 0x080ff00000041844 */
[C---:B------:R-:W-:Y:S08]  /*48c0*/  HMMA.16816.F32.BF16 R72, R64.reuse, R56, R72 ;  /* 0x000000384048723c */ /* 0x040ff00000041848 */
[-C--:B------:R-:W-:Y:S08]  /*48d0*/  HMMA.16816.F32.BF16 R76, R64, R58.reuse, R76 ;  /* 0x0000003a404c723c */ /* 0x080ff0000004184c */
[C---:B------:R-:W-:Y:S01]  /*48e0*/  HMMA.16816.F32.BF16 R80, R52.reuse, R58, R80 ;  /* 0x0000003a3450723c */ /* 0x040fe20000041850 */
[----:B------:R-:W3:Y:S07]  /*48f0*/  LDSM.16.MT88.4 R56, [R184+0x1800] ;  /* 0x00180000b838783b */ /* 0x000eee0000004200 */
[-C--:B------:R-:W-:Y:S08]  /*4900*/  HMMA.16816.F32.BF16 R84, R52, R100.reuse, R84 ;  /* 0x000000643454723c */ /* 0x080ff00000041854 */
[C---:B------:R-:W-:Y:S08]  /*4910*/  HMMA.16816.F32.BF16 R88, R64.reuse, R100, R88 ;  /* 0x000000644058723c */ /* 0x040ff00000041858 */
[-C--:B------:R-:W-:Y:S01]  /*4920*/  HMMA.16816.F32.BF16 R92, R64, R102.reuse, R92 ;  /* 0x00000066405c723c */ /* 0x080fe2000004185c */
[----:B------:R-:W4:Y:S07]  /*4930*/  LDSM.16.MT88.4 R64, [R185+0x11800] ;  /* 0x01180000b940783b */ /* 0x000f2e0000004200 */
[----:B------:R-:W-:Y:S01]  /*4940*/  HMMA.16816.F32.BF16 R96, R52, R102, R96 ;  /* 0x000000663460723c */ /* 0x000fe20000041860 */
[----:B------:R2:W3:Y:S07]  /*4950*/  LDSM.16.MT88.4 R52, [R184+0x3800] ;  /* 0x00380000b834783b */ /* 0x0004ee0000004200 */
[-C--:B-1----:R-:W-:Y:S08]  /*4960*/  HMMA.16816.F32.BF16 R68, R8, R12.reuse, R68 ;  /* 0x0000000c0844723c */ /* 0x082ff00000041844 */
[C---:B------:R-:W-:Y:S08]  /*4970*/  HMMA.16816.F32.BF16 R72, R60.reuse, R12, R72 ;  /* 0x0000000c3c48723c */ /* 0x040ff00000041848 */
[-C--:B------:R-:W-:Y:S04]  /*4980*/  HMMA.16816.F32.BF16 R76, R60, R14.reuse, R76 ;  /* 0x0000000e3c4c723c */ /* 0x080fe8000004184c */
[----:B--2---:R-:W-:Y:S04]  /*4990*/  IMAD.MOV.U32 R184, RZ, RZ, R0 ;  /* 0x000000ffffb87224 */ /* 0x004fe800078e0000 */
[C---:B------:R-:W-:Y:S08]  /*49a0*/  HMMA.16816.F32.BF16 R80, R8.reuse, R14, R80 ;  /* 0x0000000e0850723c */ /* 0x040ff00000041850 */
[-C--:B------:R-:W-:Y:S08]  /*49b0*/  HMMA.16816.F32.BF16 R84, R8, R4.reuse, R84 ;  /* 0x000000040854723c */ /* 0x080ff00000041854 */
[C---:B------:R-:W-:Y:S08]  /*49c0*/  HMMA.16816.F32.BF16 R88, R60.reuse, R4, R88 ;  /* 0x000000043c58723c */ /* 0x040ff00000041858 */
[-C--:B------:R-:W-:Y:S08]  /*49d0*/  HMMA.16816.F32.BF16 R92, R60, R6.reuse, R92 ;  /* 0x000000063c5c723c */ /* 0x080ff0000004185c */
[----:B------:R-:W-:Y:S08]  /*49e0*/  HMMA.16816.F32.BF16 R96, R8, R6, R96 ;  /* 0x000000060860723c */ /* 0x000ff00000041860 */
[-C--:B---3--:R-:W-:Y:S08]  /*49f0*/  HMMA.16816.F32.BF16 R68, R16, R56.reuse, R68 ;  /* 0x000000381044723c */ /* 0x088ff00000041844 */
[C---:B----4-:R-:W-:Y:S08]  /*4a00*/  HMMA.16816.F32.BF16 R72, R64.reuse, R56, R72 ;  /* 0x000000384048723c */ /* 0x050ff00000041848 */
[-C--:B------:R-:W-:Y:S08]  /*4a10*/  HMMA.16816.F32.BF16 R76, R64, R58.reuse, R76 ;  /* 0x0000003a404c723c */ /* 0x080ff0000004184c */
[C---:B------:R-:W-:Y:S08]  /*4a20*/  HMMA.16816.F32.BF16 R80, R16.reuse, R58, R80 ;  /* 0x0000003a1050723c */ /* 0x040ff00000041850 */
[-C--:B------:R-:W-:Y:S08]  /*4a30*/  HMMA.16816.F32.BF16 R84, R16, R52.reuse, R84 ;  /* 0x000000341054723c */ /* 0x080ff00000041854 */
[C---:B------:R-:W-:Y:S08]  /*4a40*/  HMMA.16816.F32.BF16 R88, R64.reuse, R52, R88 ;  /* 0x000000344058723c */ /* 0x040ff00000041858 */
[-C--:B------:R-:W-:Y:S08]  /*4a50*/  HMMA.16816.F32.BF16 R92, R64, R54.reuse, R92 ;  /* 0x00000036405c723c */ /* 0x080ff0000004185c */
[----:B------:R-:W-:Y:S01]  /*4a60*/  HMMA.16816.F32.BF16 R96, R16, R54, R96 ;  /* 0x000000361060723c */ /* 0x000fe20000041860 */
[----:B------:R-:W-:-:S07]  /*4a70*/  @P2 BRA `(.L_x_9) ;  /* 0xffffdd8000002947 */ /* 0x000fce000383ffff */
[----:B------:R-:W-:Y:S01]  /*4a80*/  BAR.SYNC.DEFER_BLOCKING 0x0 ;  /* 0x0000000000007b1d */ /* 0x000fe20000010000 */
[----:B------:R-:W-:Y:S01]  /*4a90*/  FMUL.FTZ R68, R68, c[0x0][0x2e0] ;  /* 0x0000b80044447a20 */ /* 0x000fe20000410000 */
[----:B------:R-:W-:Y:S01]  /*4aa0*/  F2FP.BF16.PACK_AB R20, R21, R20 ;  /* 0x000000141514723e */ /* 0x000fe200000010ff */
        /* <DEDUP_REMOVED lines=23> */
[----:B------:R-:W-:Y:S01]  /*4c20*/  STS [R247], R16 ;  /* 0x00000010f7007388 */ /* 0x000fe20000000800 */
[----:B------:R-:W-:Y:S01]  /*4c30*/  FMUL.FTZ R10, R77, c[0x0][0x2e0] ;  /* 0x0000b8004d0a7a20 */ /* 0x000fe20000410000 */
[----:B------:R-:W-:Y:S01]  /*4c40*/  F2FP.BF16.PACK_AB R13, R13, R74 ;  /* 0x0000004a0d0d723e */ /* 0x000fe200000010ff */
[----:B------:R-:W-:Y:S01]  /*4c50*/  FMUL.FTZ R78, R78, c[0x0][0x2e0] ;  /* 0x0000b8004e4e7a20 */ /* 0x000fe20000410000 */
[----:B------:R-:W-:Y:S01]  /*4c60*/  STS [R247+0x400], R15 ;  /* 0x0004000ff7007388 */ /* 0x000fe20000000800 */
        /* <DEDUP_REMOVED lines=33> */
[----:B------:R-:W-:-:S02]  /*4e80*/  F2FP.BF16.PACK_AB R2, R2, R92 ;  /* 0x0000005c0202723e */ /* 0x000fc400000010ff */
[----:B------:R-:W-:Y:S01]  /*4e90*/  STS [R248+0x2000], R4 ;  /* 0x00200004f8007388 */ /* 0x000fe20000000800 */
[----:B------:R-:W-:Y:S02]  /*4ea0*/  F2FP.BF16.PACK_AB R30, R31, R30 ;  /* 0x0000001e1f1e723e */ /* 0x000fe400000010ff */
[----:B------:R-:W-:Y:S01]  /*4eb0*/  F2FP.BF16.PACK_AB R0, R0, R94 ;  /* 0x0000005e0000723e */ /* 0x000fe200000010ff */
[----:B------:R-:W-:Y:S01]  /*4ec0*/  STS [R248+0x2400], R3 ;  /* 0x00240003f8007388 */ /* 0x000fe20000000800 */
[----:B------:R-:W-:Y:S02]  /*4ed0*/  F2FP.BF16.PACK_AB R36, R37, R36 ;  /* 0x000000242524723e */ /* 0x000fe400000010ff */
[----:B------:R-:W-:Y:S01]  /*4ee0*/  F2FP.BF16.PACK_AB R38, R39, R38 ;  /* 0x000000262726723e */ /* 0x000fe200000010ff */
[----:B------:R-:W-:Y:S01]  /*4ef0*/  STS [R247+0x3000], R6 ;  /* 0x00300006f7007388 */ /* 0x000fe20000000800 */
[----:B------:R-:W-:Y:S02]  /*4f00*/  F2FP.BF16.PACK_AB R48, R49, R48 ;  /* 0x000000303130723e */ /* 0x000fe400000010ff */
[----:B------:R-:W-:Y:S01]  /*4f10*/  F2FP.BF16.PACK_AB R50, R51, R50 ;  /* 0x000000323332723e */ /* 0x000fe200000010ff */
[----:B------:R-:W-:Y:S01]  /*4f20*/  STS [R247+0x3400], R5 ;  /* 0x00340005f7007388 */ /* 0x000fe20000000800 */
[----:B------:R-:W-:-:S02]  /*4f30*/  F2FP.BF16.PACK_AB R40, R41, R40 ;  /* 0x000000282928723e */ /* 0x000fc400000010ff */
[----:B------:R-:W-:Y:S01]  /*4f40*/  F2FP.BF16.PACK_AB R42, R43, R42 ;  /* 0x0000002a2b2a723e */ /* 0x000fe200000010ff */
[----:B------:R-:W-:Y:S01]  /*4f50*/  STS [R248+0x3000], R2 ;  /* 0x00300002f8007388 */ /* 0x000fe20000000800 */
[----:B------:R-:W-:Y:S02]  /*4f60*/  F2FP.BF16.PACK_AB R44, R45, R44 ;  /* 0x0000002c2d2c723e */ /* 0x000fe400000010ff */
[----:B------:R-:W-:Y:S01]  /*4f70*/  F2FP.BF16.PACK_AB R46, R47, R46 ;  /* 0x0000002e2f2e723e */ /* 0x000fe200000010ff */
[----:B------:R1:W-:Y:S01]  /*4f80*/  STS [R248+0x3400], R0 ;  /* 0x00340000f8007388 */ /* 0x0003e20000000800 */
[----:B------:R-:W-:-:S03]  /*4f90*/  ISETP.NE.AND P0, PT, R250, -0x1, PT ;  /* 0xfffffffffa00780c */ /* 0x000fc60003f05270 */
[----:B------:R2:W-:Y:S04]  /*4fa0*/  STS [R247+0x4000], R20 ;  /* 0x00400014f7007388 */ /* 0x0005e80000000800 */
[----:B------:R2:W-:Y:S04]  /*4fb0*/  STS [R247+0x4400], R22 ;  /* 0x00440016f7007388 */ /* 0x0005e80000000800 */
[----:B------:R2:W-:Y:S04]  /*4fc0*/  STS [R248+0x4000], R32 ;  /* 0x00400020f8007388 */ /* 0x0005e80000000800 */
[----:B------:R2:W-:Y:S04]  /*4fd0*/  STS [R248+0x4400], R34 ;  /* 0x00440022f8007388 */ /* 0x0005e80000000800 */
[----:B------:R2:W-:Y:S04]  /*4fe0*/  STS [R247+0x5000], R24 ;  /* 0x00500018f7007388 */ /* 0x0005e80000000800 */
[----:B------:R2:W-:Y:S01]  /*4ff0*/  STS [R247+0x5400], R26 ;  /* 0x0054001af7007388 */ /* 0x0005e20000000800 */
[----:B-1----:R-:W-:-:S03]  /*5000*/  @P0 IADD3 R0, R237, R250, RZ ;  /* 0x000000faed000210 */ /* 0x002fc60007ffe0ff */
[----:B------:R2:W-:Y:S02]  /*5010*/  STS [R248+0x5000], R28 ;  /* 0x0050001cf8007388 */ /* 0x0005e40000000800 */
[C---:B------:R-:W-:Y:S02]  /*5020*/  @P0 IMAD.WIDE.U32 R2, R0.reuse, c[0x0][0x3a0], RZ ;  /* 0x0000e80000020a25 */ /* 0x040fe400078e00ff */
[----:B------:R2:W-:Y:S02]  /*5030*/  STS [R248+0x5400], R30 ;  /* 0x0054001ef8007388 */ /* 0x0005e40000000800 */
[----:B------:R-:W-:Y:S01]  /*5040*/  @P0 IMAD R8, R0, c[0x0][0x3a4], R3 ;  /* 0x0000e90000080a24 */ /* 0x000fe200078e0203 */
[----:B------:R-:W-:Y:S01]  /*5050*/  @P0 MOV R7, R2 ;  /* 0x0000000200070202 */ /* 0x000fe20000000f00 */
[----:B------:R-:W1:Y:S04]  /*5060*/  S2R R168, SR_CTAID.Y ;  /* 0x0000000000a87919 */ /* 0x000e680000002600 */
[----:B------:R2:W-:Y:S04]  /*5070*/  STS [R247+0x6000], R36 ;  /* 0x00600024f7007388 */ /* 0x0005e80000000800 */
[----:B------:R2:W-:Y:S04]  /*5080*/  STS [R247+0x6400], R38 ;  /* 0x00640026f7007388 */ /* 0x0005e80000000800 */
[----:B------:R2:W-:Y:S04]  /*5090*/  STS [R248+0x6000], R48 ;  /* 0x00600030f8007388 */ /* 0x0005e80000000800 */
[----:B------:R2:W-:Y:S04]  /*50a0*/  STS [R248+0x6400], R50 ;  /* 0x00640032f8007388 */ /* 0x0005e80000000800 */
[----:B------:R2:W-:Y:S04]  /*50b0*/  STS [R247+0x7000], R40 ;  /* 0x00700028f7007388 */ /* 0x0005e80000000800 */
[----:B------:R2:W-:Y:S01]  /*50c0*/  STS [R247+0x7400], R42 ;  /* 0x0074002af7007388 */ /* 0x0005e20000000800 */
[----:B-1----:R-:W-:-:S03]  /*50d0*/  SHF.R.S32.HI R5, RZ, 0x1f, R168 ;  /* 0x0000001fff057819 */ /* 0x002fc600000114a8 */
[----:B------:R2:W-:Y:S04]  /*50e0*/  STS [R248+0x7000], R44 ;  /* 0x0070002cf8007388 */ /* 0x0005e80000000800 */
[----:B------:R2:W-:Y:S01]  /*50f0*/  STS [R248+0x7400], R46 ;  /* 0x0074002ef8007388 */ /* 0x0005e20000000800 */
[----:B------:R-:W-:Y:S05]  /*5100*/  @P0 BRA `(.L_x_10) ;  /* 0x000000a000000947 */ /* 0x000fea0003800000 */
[----:B------:R-:W-:Y:S01]  /*5110*/  SHF.R.S32.HI R0, RZ, 0x1f, R237 ;  /* 0x0000001fff007819 */ /* 0x000fe200000114ed */
[----:B------:R-:W-:-:S04]  /*5120*/  IMAD.WIDE.U32 R2, R237, c[0x0][0x3a0], RZ ;  /* 0x0000e800ed027a25 */ /* 0x000fc800078e00ff */
[----:B------:R-:W-:Y:S02]  /*5130*/  IMAD R0, R0, c[0x0][0x3a0], RZ ;  /* 0x0000e80000007a24 */ /* 0x000fe400078e02ff */
[----:B------:R-:W-:Y:S02]  /*5140*/  IMAD R4, R5, c[0x0][0x388], RZ ;  /* 0x0000e20005047a24 */ /* 0x000fe400078e02ff */
[----:B------:R-:W-:-:S05]  /*5150*/  IMAD R0, R237, c[0x0][0x3a4], R0 ;  /* 0x0000e900ed007a24 */ /* 0x000fca00078e0200 */
[----:B------:R-:W-:Y:S01]  /*5160*/  IADD3 R3, R3, R0, RZ ;  /* 0x0000000003037210 */ /* 0x000fe20007ffe0ff */
[----:B------:R-:W-:-:S04]  /*5170*/  IMAD R0, R168, c[0x0][0x38c], R4 ;  /* 0x0000e300a8007a24 */ /* 0x000fc800078e0204 */
[----:B------:R-:W-:-:S05]  /*5180*/  IMAD.WIDE.U32 R2, R168, c[0x0][0x388], R2 ;  /* 0x0000e200a8027a25 */ /* 0x000fca00078e0002 */
[----:B------:R-:W-:Y:S02]  /*5190*/  IADD3 R8, R3, R0, RZ ;  /* 0x0000000003087210 */ /* 0x000fe40007ffe0ff */
[----:B------:R-:W-:Y:S02]  /*51a0*/  MOV R7, R2 ;  /* 0x0000000200077202 */ /* 0x000fe40000000f00 */
.L_x_10:
[----:B------:R-:W-:-:S05]  /*51b0*/  @P0 IADD3 R0, R237, R250, RZ ;  /* 0x000000faed000210 */ /* 0x000fca0007ffe0ff */
[----:B------:R-:W-:-:S04]  /*51c0*/  @P0 IMAD.WIDE.U32 R2, R0, c[0x0][0x3a8], RZ ;  /* 0x0000ea0000020a25 */ /* 0x000fc800078e00ff */
[----:B--2---:R-:W-:Y:S01]  /*51d0*/  @P0 IMAD R22, R0, c[0x0][0x3ac], R3 ;  /* 0x0000eb0000160a24 */ /* 0x004fe200078e0203 */
[----:B------:R-:W-:Y:S01]  /*51e0*/  @P0 MOV R21, R2 ;  /* 0x0000000200150202 */ /* 0x000fe20000000f00 */
        /* <DEDUP_REMOVED lines=11> */
.L_x_11:
[----:B------:R-:W2:Y:S01]  /*52a0*/  LDL.64 R4, [R1] ;  /* 0x0000000001047983 */ /* 0x000ea20000100a00 */
[C---:B------:R-:W-:Y:S01]  /*52b0*/  SHF.L.U32 R0, R239.reuse, 0x6, RZ ;  /* 0x00000006ef007819 */ /* 0x040fe200000006ff */
[----:B------:R-:W-:Y:S01]  /*52c0*/  IMAD R11, R239, -0x40, R212 ;  /* 0xffffffc0ef0b7824 */ /* 0x000fe200078e02d4 */
[----:B------:R-:W-:Y:S01]  /*52d0*/  BSSY B0, `(.L_x_12) ;  /* 0x0000025000007945 */ /* 0x000fe20003800000 */
[----:B------:R-:W-:Y:S01]  /*52e0*/  BAR.SYNC.DEFER_BLOCKING 0x0 ;  /* 0x0000000000007b1d */ /* 0x000fe20000010000 */
[----:B------:R-:W-:Y:S02]  /*52f0*/  SHF.R.S32.HI R20, RZ, 0x1f, R0 ;  /* 0x0000001fff147819 */ /* 0x000fe40000011400 */
[----:B------:R-:W-:Y:S02]  /*5300*/  ISETP.GE.AND P2, PT, R238, R11, PT ;  /* 0x0000000bee00720c */ /* 0x000fe40003f46270 */
[----:B------:R-:W-:Y:S01]  /*5310*/  SHF.R.S32.HI R48, RZ, 0x1f, R238 ;  /* 0x0000001fff307819 */ /* 0x000fe200000114ee */
[----:B------:R-:W1:Y:S01]  /*5320*/  S2R R49, SR_CTAID.Z ;  /* 0x0000000000317919 */ /* 0x000e620000002700 */
[----:B------:R-:W-:-:S04]  /*5330*/  IMAD R6, R20, c[0x0][0x3a0], RZ ;  /* 0x0000e80014067a24 */ /* 0x000fc800078e02ff */
[----:B------:R-:W-:Y:S01]  /*5340*/  IMAD R6, R0, c[0x0][0x3a4], R6 ;  /* 0x0000e90000067a24 */ /* 0x000fe200078e0206 */
[----:B------:R3:W4:Y:S04]  /*5350*/  LDS.128 R28, [R214+0xd000] ;  /* 0x00d00000d61c7984 */ /* 0x0007280000000c00 */
[----:B------:R3:W2:Y:S01]  /*5360*/  LDS.128 R24, [R214+0xf000] ;  /* 0x00f00000d6187984 */ /* 0x0006a20000000c00 */
[----:B-1----:R-:W-:-:S03]  /*5370*/  SHF.R.S32.HI R23, RZ, 0x1f, R49 ;  /* 0x0000001fff177819 */ /* 0x002fc60000011431 */
[----:B------:R3:W1:Y:S04]  /*5380*/  LDS.128 R36, [R214+0x10000] ;  /* 0x01000000d6247984 */ /* 0x0006680000000c00 */
[----:B------:R3:W1:Y:S04]  /*5390*/  LDS.128 R44, [R214+0x11000] ;  /* 0x01100000d62c7984 */ /* 0x0006680000000c00 */
[----:B------:R3:W1:Y:S04]  /*53a0*/  LDS.128 R32, [R214+0x12000] ;  /* 0x01200000d6207984 */ /* 0x0006680000000c00 */
[----:B------:R3:W1:Y:S01]  /*53b0*/  LDS.128 R40, [R214+0x13000] ;  /* 0x01300000d6287984 */ /* 0x0006620000000c00 */
[----:B--2---:R-:W-:-:S02]  /*53c0*/  SHF.R.S32.HI R3, RZ, 0x1f, R4 ;  /* 0x0000001fff037819 */ /* 0x004fc40000011404 */
[----:B------:R-:W-:-:S05]  /*53d0*/  MOV R2, R4 ;  /* 0x0000000400027202 */ /* 0x000fca0000000f00 */
[----:B------:R-:W-:-:S05]  /*53e0*/  IMAD.WIDE.U32 R4, R0, c[0x0][0x3a0], R2 ;  /* 0x0000e80000047a25 */ /* 0x000fca00078e0002 */
[----:B------:R-:W-:-:S04]  /*53f0*/  IADD3 R4, P0, R7, R4, RZ ;  /* 0x0000000407047210 */ /* 0x000fc80007f1e0ff */
[----:B------:R-:W-:Y:S01]  /*5400*/  IADD3.X R5, R8, R5, R6, P0, !PT ;  /* 0x0000000508057210 */ /* 0x000fe200007fe406 */
[----:B------:R-:W-:-:S04]  /*5410*/  IMAD R6, R23, c[0x0][0x3b8], RZ ;  /* 0x0000ee0017067a24 */ /* 0x000fc800078e02ff */
[C---:B------:R-:W-:Y:S02]  /*5420*/  IMAD R6, R49.reuse, c[0x0][0x3bc], R6 ;  /* 0x0000ef0031067a24 */ /* 0x040fe400078e0206 */
[----:B------:R-:W-:-:S05]  /*5430*/  IMAD.WIDE.U32 R4, R49, c[0x0][0x3b8], R4 ;  /* 0x0000ee0031047a25 */ /* 0x000fca00078e0004 */
[----:B------:R-:W-:Y:S01]  /*5440*/  IADD3 R10, R5, R6, RZ ;  /* 0x00000006050a7210 */ /* 0x000fe20007ffe0ff */
[----:B------:R-:W-:Y:S05]  /*5450*/  @P2 BRA `(.L_x_13) ;  /* 0x000000c000002947 */ /* 0x000fea0003800000 */
[----:B-1-34-:R-:W1:Y:S01]  /*5460*/  LDS.128 R12, [R214+0xc000] ;  /* 0x00c00000d60c7984 */ /* 0x01ae620000000c00 */
[----:B------:R-:W-:Y:S01]  /*5470*/  MOV R6, R4 ;  /* 0x0000000400067202 */ /* 0x000fe20000000f00 */
[----:B------:R-:W-:Y:S01]  /*5480*/  IMAD R8, R48, c[0x0][0x3a0], RZ ;  /* 0x0000e80030087a24 */ /* 0x000fe200078e02ff */
[----:B------:R-:W-:Y:S01]  /*5490*/  MOV R7, R10 ;  /* 0x0000000a00077202 */ /* 0x000fe20000000f00 */
[----:B------:R-:W2:Y:S02]  /*54a0*/  LDS.128 R16, [R214+0xe000] ;  /* 0x00e00000d6107984 */ /* 0x000ea40000000c00 */
[C---:B------:R-:W-:Y:S02]  /*54b0*/  IMAD R8, R238.reuse, c[0x0][0x3a4], R8 ;  /* 0x0000e900ee087a24 */ /* 0x040fe400078e0208 */
[----:B------:R-:W-:-:S05]  /*54c0*/  IMAD.WIDE.U32 R6, R238, c[0x0][0x3a0], R6 ;  /* 0x0000e800ee067a25 */ /* 0x000fca00078e0006 */
[----:B------:R-:W-:Y:S02]  /*54d0*/  IADD3 R7, R7, R8, RZ ;  /* 0x0000000807077210 */ /* 0x000fe40007ffe0ff */
[----:B------:R-:W-:-:S04]  /*54e0*/  LEA R8, P0, R6, c[0x0][0x340], 0x1 ;  /* 0x0000d00006087a11 */ /* 0x000fc800078008ff */
[----:B------:R-:W-:-:S05]  /*54f0*/  LEA.HI.X R9, R6, c[0x0][0x344], R7, 0x1, P0 ;  /* 0x0000d10006097a11 */ /* 0x000fca00000f0c07 */
[----:B-1----:R1:W-:Y:S04]  /*5500*/  STG.E.128 [R8.64], R12 ;  /* 0x0000000c08007986 */ /* 0x0023e8000c101d06 */
[----:B--2---:R1:W-:Y:S02]  /*5510*/  STG.E.128 [R8.64+0x80], R16 ;  /* 0x0000801008007986 */ /* 0x0043e4000c101d06 */
.L_x_13:
[----:B-1-34-:R-:W-:Y:S05]  /*5520*/  BSYNC B0 ;  /* 0x0000000000007941 */ /* 0x01afea0003800000 */
.L_x_12:
[----:B------:R-:W-:Y:S01]  /*5530*/  IADD3 R6, R238, 0x20, RZ ;  /* 0x00000020ee067810 */ /* 0x000fe20007ffe0ff */
[----:B------:R-:W-:Y:S03]  /*5540*/  BSSY B0, `(.L_x_14) ;  /* 0x000000f000007945 */ /* 0x000fe60003800000 */
[----:B------:R-:W-:-:S13]  /*5550*/  ISETP.GE.AND P1, PT, R6, R11, PT ;  /* 0x0000000b0600720c */ /* 0x000fda0003f26270 */
[----:B------:R-:W-:Y:S05]  /*5560*/  @P1 BRA `(.L_x_15) ;  /* 0x000000c000001947 */ /* 0x000fea0003800000 */
[----:B------:R-:W-:Y:S02]  /*5570*/  IADD3 R5, P0, R238, 0x20, RZ ;  /* 0x00000020ee057810 */ /* 0x000fe40007f1e0ff */
[----:B------:R-:W-:-:S03]  /*5580*/  MOV R7, R10 ;  /* 0x0000000a00077202 */ /* 0x000fc60000000f00 */
[----:B------:R-:W-:-:S04]  /*5590*/  IMAD.X R6, RZ, RZ, R48, P0 ;  /* 0x000000ffff067224 */ /* 0x000fc800000e0630 */
[----:B------:R-:W-:Y:S02]  /*55a0*/  IMAD R8, R6, c[0x0][0x3a0], RZ ;  /* 0x0000e80006087a24 */ /* 0x000fe400078e02ff */
[----:B------:R-:W-:-:S04]  /*55b0*/  IMAD.MOV.U32 R6, RZ, RZ, R4 ;  /* 0x000000ffff067224 */ /* 0x000fc800078e0004 */
[----:B------:R-:W-:-:S04]  /*55c0*/  IMAD.WIDE.U32 R6, R5, c[0x0][0x3a0], R6 ;  /* 0x0000e80005067a25 */ /* 0x000fc800078e0006 */
[----:B------:R-:W-:Y:S01]  /*55d0*/  IMAD R5, R5, c[0x0][0x3a4], R8 ;  /* 0x0000e90005057a24 */ /* 0x000fe200078e0208 */
[----:B------:R-:W-:-:S04]  /*55e0*/  LEA R4, P0, R6, c[0x0][0x340], 0x1 ;  /* 0x0000d00006047a11 */ /* 0x000fc800078008ff */
[----:B------:R-:W-:-:S04]  /*55f0*/  IADD3 R5, R7, R5, RZ ;  /* 0x0000000507057210 */ /* 0x000fc80007ffe0ff */
[----:B------:R-:W-:-:S05]  /*5600*/  LEA.HI.X R5, R6, c[0x0][0x344], R5, 0x1, P0 ;  /* 0x0000d10006057a11 */ /* 0x000fca00000f0c05 */
[----:B------:R1:W-:Y:S04]  /*5610*/  STG.E.128 [R4.64], R28 ;  /* 0x0000001c04007986 */ /* 0x0003e8000c101d06 */
[----:B------:R1:W-:Y:S02]  /*5620*/  STG.E.128 [R4.64+0x80], R24 ;  /* 0x0000801804007986 */ /* 0x0003e4000c101d06 */
.L_x_15:
[----:B------:R-:W-:Y:S05]  /*5630*/  BSYNC B0 ;  /* 0x0000000000007941 */ /* 0x000fea0003800000 */
.L_x_14:
[----:B------:R-:W-:Y:S01]  /*5640*/  IMAD.WIDE.U32 R2, R0, c[0x0][0x3a8], R2 ;  /* 0x0000ea0000027a25 */ /* 0x000fe200078e0002 */
[----:B------:R-:W-:Y:S03]  /*5650*/  BSSY B0, `(.L_x_16) ;  /* 0x0000014000007945 */ /* 0x000fe60003800000 */
[----:B-1----:R-:W-:Y:S01]  /*5660*/  IMAD R4, R20, c[0x0][0x3a8], RZ ;  /* 0x0000ea0014047a24 */ /* 0x002fe200078e02ff */
[----:B------:R-:W-:-:S03]  /*5670*/  IADD3 R2, P0, R21, R2, RZ ;  /* 0x0000000215027210 */ /* 0x000fc60007f1e0ff */
[----:B------:R-:W-:Y:S02]  /*5680*/  IMAD R0, R0, c[0x0][0x3ac], R4 ;  /* 0x0000eb0000007a24 */ /* 0x000fe400078e0204 */
[----:B------:R-:W-:-:S03]  /*5690*/  IMAD R4, R23, c[0x0][0x3c0], RZ ;  /* 0x0000f00017047a24 */ /* 0x000fc600078e02ff */
[----:B------:R-:W-:Y:S01]  /*56a0*/  IADD3.X R3, R22, R3, R0, P0, !PT ;  /* 0x0000000316037210 */ /* 0x000fe200007fe400 */
[----:B------:R-:W-:-:S04]  /*56b0*/  IMAD R0, R49, c[0x0][0x3c4], R4 ;  /* 0x0000f10031007a24 */ /* 0x000fc800078e0204 */
[----:B------:R-:W-:-:S05]  /*56c0*/  IMAD.WIDE.U32 R2, R49, c[0x0][0x3c0], R2 ;  /* 0x0000f00031027a25 */ /* 0x000fca00078e0002 */
[----:B------:R-:W-:Y:S01]  /*56d0*/  IADD3 R8, R3, R0, RZ ;  /* 0x0000000003087210 */ /* 0x000fe20007ffe0ff */
[----:B------:R-:W-:Y:S05]  /*56e0*/  @P2 BRA `(.L_x_17) ;  /* 0x000000a000002947 */ /* 0x000fea0003800000 */
[----:B------:R-:W-:Y:S01]  /*56f0*/  MOV R4, R2 ;  /* 0x0000000200047202 */ /* 0x000fe20000000f00 */
[----:B------:R-:W-:Y:S01]  /*5700*/  IMAD R0, R48, c[0x0][0x3a8], RZ ;  /* 0x0000ea0030007a24 */ /* 0x000fe200078e02ff */
[----:B------:R-:W-:-:S03]  /*5710*/  MOV R5, R8 ;  /* 0x0000000800057202 */ /* 0x000fc60000000f00 */
[C---:B------:R-:W-:Y:S02]  /*5720*/  IMAD R0, R238.reuse, c[0x0][0x3ac], R0 ;  /* 0x0000eb00ee007a24 */ /* 0x040fe400078e0200 */
[----:B------:R-:W-:-:S05]  /*5730*/  IMAD.WIDE.U32 R4, R238, c[0x0][0x3a8], R4 ;  /* 0x0000ea00ee047a25 */ /* 0x000fca00078e0004 */
[----:B------:R-:W-:Y:S02]  /*5740*/  IADD3 R0, R5, R0, RZ ;  /* 0x0000000005007210 */ /* 0x000fe40007ffe0ff */
[----:B------:R-:W-:-:S04]  /*5750*/  LEA R6, P0, R4, c[0x0][0x348], 0x1 ;  /* 0x0000d20004067a11 */ /* 0x000fc800078008ff */
[----:B------:R-:W-:-:S05]  /*5760*/  LEA.HI.X R7, R4, c[0x0][0x34c], R0, 0x1, P0 ;  /* 0x0000d30004077a11 */ /* 0x000fca00000f0c00 */
[----:B------:R1:W-:Y:S04]  /*5770*/  STG.E.128 [R6.64], R36 ;  /* 0x0000002406007986 */ /* 0x0003e8000c101d06 */
[----:B------:R1:W-:Y:S02]  /*5780*/  STG.E.128 [R6.64+0x80], R32 ;  /* 0x0000802006007986 */ /* 0x0003e4000c101d06 */
.L_x_17:
[----:B------:R-:W-:Y:S05]  /*5790*/  BSYNC B0 ;  /* 0x0000000000007941 */ /* 0x000fea0003800000 */
.L_x_16:
[----:B------:R-:W-:Y:S05]  /*57a0*/  @P1 BRA `(.L_x_18) ;  /* 0x000007e000001947 */ /* 0x000fea0003800000 */
[----:B------:R-:W-:-:S04]  /*57b0*/  IADD3 R0, P0, R238, 0x20, RZ ;  /* 0x00000020ee007810 */ /* 0x000fc80007f1e0ff */
[----:B------:R-:W-:-:S05]  /*57c0*/  IADD3.X R3, RZ, R48, RZ, P0, !PT ;  /* 0x00000030ff037210 */ /* 0x000fca00007fe4ff */
[----:B------:R-:W-:Y:S01]  /*57d0*/  IMAD R4, R3, c[0x0][0x3a8], RZ ;  /* 0x0000ea0003047a24 */ /* 0x000fe200078e02ff */
[----:B------:R-:W-:-:S05]  /*57e0*/  MOV R3, R8 ;  /* 0x0000000800037202 */ /* 0x000fca0000000f00 */
[----:B-1----:R-:W-:-:S04]  /*57f0*/  IMAD.WIDE.U32 R6, R0, c[0x0][0x3a8], R2 ;  /* 0x0000ea0000067a25 */ /* 0x002fc800078e0002 */
[----:B------:R-:W-:Y:S01]  /*5800*/  IMAD R0, R0, c[0x0][0x3ac], R4 ;  /* 0x0000eb0000007a24 */ /* 0x000fe200078e0204 */
[----:B------:R-:W-:-:S04]  /*5810*/  LEA R2, P0, R6, c[0x0][0x348], 0x1 ;  /* 0x0000d20006027a11 */ /* 0x000fc800078008ff */
[----:B------:R-:W-:-:S04]  /*5820*/  IADD3 R0, R7, R0, RZ ;  /* 0x0000000007007210 */ /* 0x000fc80007ffe0ff */
[----:B------:R-:W-:-:S05]  /*5830*/  LEA.HI.X R3, R6, c[0x0][0x34c], R0, 0x1, P0 ;  /* 0x0000d30006037a11 */ /* 0x000fca00000f0c00 */
[----:B------:R1:W-:Y:S04]  /*5840*/  STG.E.128 [R2.64], R44 ;  /* 0x0000002c02007986 */ /* 0x0003e8000c101d06 */
[----:B------:R1:W-:Y:S01]  /*5850*/  STG.E.128 [R2.64+0x80], R40 ;  /* 0x0000802802007986 */ /* 0x0003e2000c101d06 */
[----:B------:R-:W-:Y:S05]  /*5860*/  BRA `(.L_x_18) ;  /* 0x0000072000007947 */ /* 0x000fea0003800000 */
.L_x_6:
[----:B-1----:R-:W1:Y:S01]  /*5870*/  S2R R8, SR_CTAID.Y ;  /* 0x0000000000087919 */ /* 0x002e620000002600 */
[----:B------:R-:W-:-:S13]  /*5880*/  ISETP.NE.AND P0, PT, R250, -0x1, PT ;  /* 0xfffffffffa00780c */ /* 0x000fda0003f05270 */
[----:B------:R-:W-:-:S05]  /*5890*/  @P0 IADD3 R0, R237, R250, RZ ;  /* 0x000000faed000210 */ /* 0x000fca0007ffe0ff */
[----:B------:R-:W-:-:S04]  /*58a0*/  @P0 IMAD.WIDE.U32 R2, R0, c[0x0][0x3a0], RZ ;  /* 0x0000e80000020a25 */ /* 0x000fc800078e00ff */
[----:B------:R-:W-:Y:S01]  /*58b0*/  @P0 IMAD R6, R0, c[0x0][0x3a4], R3 ;  /* 0x0000e90000060a24 */ /* 0x000fe200078e0203 */
[----:B-1----:R-:W-:Y:S02]  /*58c0*/  SHF.R.S32.HI R7, RZ, 0x1f, R8 ;  /* 0x0000001fff077819 */ /* 0x002fe40000011408 */
        /* <DEDUP_REMOVED lines=12> */
.L_x_19:
[----:B------:R-:W-:-:S05]  /*5990*/  @P0 IADD3 R0, R237, R250, RZ ;  /* 0x000000faed000210 */ /* 0x000fca0007ffe0ff */
[----:B------:R-:W-:-:S04]  /*59a0*/  @P0 IMAD.WIDE.U32 R2, R0, c[0x0][0x3a8], RZ ;  /* 0x0000ea0000020a25 */ /* 0x000fc800078e00ff */
[----:B------:R-:W-:Y:S01]  /*59b0*/  @P0 IMAD R12, R0, c[0x0][0x3ac], R3 ;  /* 0x0000eb00000c0a24 */ /* 0x000fe200078e0203 */
        /* <DEDUP_REMOVED lines=12> */
.L_x_20:
[----:B------:R-:W2:Y:S01]  /*5a80*/  LDL.64 R16, [R1] ;  /* 0x0000000001107983 */ /* 0x000ea20000100a00 */
[C---:B------:R-:W-:Y:S01]  /*5a90*/  SHF.L.U32 R0, R239.reuse, 0x6, RZ ;  /* 0x00000006ef007819 */ /* 0x040fe200000006ff */
[----:B------:R-:W-:Y:S01]  /*5aa0*/  IMAD R9, R239, -0x40, R212 ;  /* 0xffffffc0ef097824 */ /* 0x000fe200078e02d4 */
[----:B------:R-:W-:Y:S01]  /*5ab0*/  BSSY B0, `(.L_x_21) ;  /* 0x000001a000007945 */ /* 0x000fe20003800000 */
[----:B------:R-:W1:Y:S01]  /*5ac0*/  S2R R15, SR_CTAID.Z ;  /* 0x00000000000f7919 */ /* 0x000e620000002700 */
[----:B------:R-:W-:Y:S02]  /*5ad0*/  SHF.R.S32.HI R10, RZ, 0x1f, R0 ;  /* 0x0000001fff0a7819 */ /* 0x000fe40000011400 */
[----:B------:R-:W-:Y:S02]  /*5ae0*/  ISETP.GE.AND P2, PT, R238, R9, PT ;  /* 0x00000009ee00720c */ /* 0x000fe40003f46270 */
[----:B------:R-:W-:Y:S01]  /*5af0*/  SHF.R.S32.HI R14, RZ, 0x1f, R238 ;  /* 0x0000001fff0e7819 */ /* 0x000fe200000114ee */
[----:B------:R-:W-:-:S04]  /*5b00*/  IMAD R4, R10, c[0x0][0x3a0], RZ ;  /* 0x0000e8000a047a24 */ /* 0x000fc800078e02ff */
[----:B------:R-:W-:Y:S01]  /*5b10*/  IMAD R4, R0, c[0x0][0x3a4], R4 ;  /* 0x0000e90000047a24 */ /* 0x000fe200078e0204 */
[----:B-1----:R-:W-:-:S05]  /*5b20*/  SHF.R.S32.HI R13, RZ, 0x1f, R15 ;  /* 0x0000001fff0d7819 */ /* 0x002fca000001140f */
[----:B------:R-:W-:-:S04]  /*5b30*/  IMAD R8, R13, c[0x0][0x3b8], RZ ;  /* 0x0000ee000d087a24 */ /* 0x000fc800078e02ff */
[----:B------:R-:W-:Y:S02]  /*5b40*/  IMAD R8, R15, c[0x0][0x3bc], R8 ;  /* 0x0000ef000f087a24 */ /* 0x000fe400078e0208 */
[----:B--2---:R-:W-:-:S05]  /*5b50*/  IMAD.WIDE.U32 R2, R0, c[0x0][0x3a0], R16 ;  /* 0x0000e80000027a25 */ /* 0x004fca00078e0010 */
[----:B------:R-:W-:-:S04]  /*5b60*/  IADD3 R2, P0, R5, R2, RZ ;  /* 0x0000000205027210 */ /* 0x000fc80007f1e0ff */
[----:B------:R-:W-:-:S05]  /*5b70*/  IADD3.X R3, R6, R3, R4, P0, !PT ;  /* 0x0000000306037210 */ /* 0x000fca00007fe404 */
        /* <DEDUP_REMOVED lines=11> */
[----:B------:R1:W-:Y:S04]  /*5c30*/  STG.E.128 [R6.64], RZ ;  /* 0x000000ff06007986 */ /* 0x0003e8000c101d06 */
[----:B------:R1:W-:Y:S02]  /*5c40*/  STG.E.128 [R6.64+0x80], RZ ;  /* 0x000080ff06007986 */ /* 0x0003e4000c101d06 */
.L_x_22:
[----:B------:R-:W-:Y:S05]  /*5c50*/  BSYNC B0 ;  /* 0x0000000000007941 */ /* 0x000fea0003800000 */
.L_x_21:
[----:B------:R-:W-:Y:S01]  /*5c60*/  IADD3 R4, R238, 0x20, RZ ;  /* 0x00000020ee047810 */ /* 0x000fe20007ffe0ff */
[----:B------:R-:W-:Y:S03]  /*5c70*/  BSSY B0, `(.L_x_23) ;  /* 0x000000f000007945 */ /* 0x000fe60003800000 */
[----:B------:R-:W-:-:S13]  /*5c80*/  ISETP.GE.AND P1, PT, R4, R9, PT ;  /* 0x000000090400720c */ /* 0x000fda0003f26270 */
[----:B------:R-:W-:Y:S05]  /*5c90*/  @P1 BRA `(.L_x_24) ;  /* 0x000000c000001947 */ /* 0x000fea0003800000 */
[----:B------:R-:W-:Y:S01]  /*5ca0*/  IADD3 R3, P0, R238, 0x20, RZ ;  /* 0x00000020ee037810 */ /* 0x000fe20007f1e0ff */
[----:B------:R-:W-:Y:S01]  /*5cb0*/  IMAD.MOV.U32 R9, RZ, RZ, R8 ;  /* 0x000000ffff097224 */ /* 0x000fe200078e0008 */
[----:B------:R-:W-:-:S03]  /*5cc0*/  MOV R8, R2 ;  /* 0x0000000200087202 */ /* 0x000fc60000000f00 */
[----:B------:R-:W-:Y:S02]  /*5cd0*/  IMAD.X R4, RZ, RZ, R14, P0 ;  /* 0x000000ffff047224 */ /* 0x000fe400000e060e */
[----:B------:R-:W-:-:S04]  /*5ce0*/  IMAD.WIDE.U32 R8, R3, c[0x0][0x3a0], R8 ;  /* 0x0000e80003087a25 */ /* 0x000fc800078e0008 */
[----:B------:R-:W-:Y:S01]  /*5cf0*/  IMAD R4, R4, c[0x0][0x3a0], RZ ;  /* 0x0000e80004047a24 */ /* 0x000fe200078e02ff */
[----:B------:R-:W-:-:S03]  /*5d00*/  LEA R2, P0, R8, c[0x0][0x340], 0x1 ;  /* 0x0000d00008027a11 */ /* 0x000fc600078008ff */
[----:B------:R-:W-:-:S05]  /*5d10*/  IMAD R3, R3, c[0x0][0x3a4], R4 ;  /* 0x0000e90003037a24 */ /* 0x000fca00078e0204 */
[----:B------:R-:W-:-:S04]  /*5d20*/  IADD3 R3, R3, R9, RZ ;  /* 0x0000000903037210 */ /* 0x000fc80007ffe0ff */
[----:B------:R-:W-:-:S05]  /*5d30*/  LEA.HI.X R3, R8, c[0x0][0x344], R3, 0x1, P0 ;  /* 0x0000d10008037a11 */ /* 0x000fca00000f0c03 */
[----:B------:R2:W-:Y:S04]  /*5d40*/  STG.E.128 [R2.64], RZ ;  /* 0x000000ff02007986 */ /* 0x0005e8000c101d06 */
[----:B------:R2:W-:Y:S02]  /*5d50*/  STG.E.128 [R2.64+0x80], RZ ;  /* 0x000080ff02007986 */ /* 0x0005e4000c101d06 */
.L_x_24:
[----:B------:R-:W-:Y:S05]  /*5d60*/  BSYNC B0 ;  /* 0x0000000000007941 */ /* 0x000fea0003800000 */
.L_x_23:
[----:B--2---:R-:W-:Y:S01]  /*5d70*/  IMAD.WIDE.U32 R2, R0, c[0x0][0x3a8], R16 ;  /* 0x0000ea0000027a25 */ /* 0x004fe200078e0010 */
[----:B------:R-:W-:Y:S03]  /*5d80*/  BSSY B0, `(.L_x_25) ;  /* 0x0000014000007945 */ /* 0x000fe60003800000 */
[----:B------:R-:W-:Y:S01]  /*5d90*/  IMAD R4, R10, c[0x0][0x3a8], RZ ;  /* 0x0000ea000a047a24 */ /* 0x000fe200078e02ff */
[----:B------:R-:W-:Y:S01]  /*5da0*/  IADD3 R2, P0, R11, R2, RZ ;  /* 0x000000020b027210 */ /* 0x000fe20007f1e0ff */
[----:B------:R-:W-:-:S02]  /*5db0*/  IMAD R8, R13, c[0x0][0x3c0], RZ ;  /* 0x0000f0000d087a24 */ /* 0x000fc400078e02ff */
[----:B------:R-:W-:Y:S02]  /*5dc0*/  IMAD R4, R0, c[0x0][0x3ac], R4 ;  /* 0x0000eb0000047a24 */ /* 0x000fe400078e0204 */
[----:B------:R-:W-:-:S03]  /*5dd0*/  IMAD R8, R15, c[0x0][0x3c4], R8 ;  /* 0x0000f1000f087a24 */ /* 0x000fc600078e0208 */
        /* <DEDUP_REMOVED lines=10> */
[----:B-1----:R-:W-:-:S04]  /*5e80*/  LEA R6, P0, R4, c[0x0][0x348], 0x1 ;  /* 0x0000d20004067a11 */ /* 0x002fc800078008ff */
[----:B------:R-:W-:-:S05]  /*5e90*/  LEA.HI.X R7, R4, c[0x0][0x34c], R0, 0x1, P0 ;  /* 0x0000d30004077a11 */ /* 0x000fca00000f0c00 */
[----:B------:R1:W-:Y:S04]  /*5ea0*/  STG.E.128 [R6.64], RZ ;  /* 0x000000ff06007986 */ /* 0x0003e8000c101d06 */
[----:B------:R1:W-:Y:S02]  /*5eb0*/  STG.E.128 [R6.64+0x80], RZ ;  /* 0x000080ff06007986 */ /* 0x0003e4000c101d06 */
.L_x_26:
[----:B------:R-:W-:Y:S05]  /*5ec0*/  BSYNC B0 ;  /* 0x0000000000007941 */ /* 0x000fea0003800000 */
.L_x_25:
        /* <DEDUP_REMOVED lines=10> */
[----:B------:R1:W-:Y:S04]  /*5f70*/  STG.E.128 [R2.64], RZ ;  /* 0x000000ff02007986 */ /* 0x0003e8000c101d06 */
[----:B------:R1:W-:Y:S02]  /*5f80*/  STG.E.128 [R2.64+0x80], RZ ;  /* 0x000080ff02007986 */ /* 0x0003e4000c101d06 */
.L_x_18:
[----:B------:R-:W-:Y:S05]  /*5f90*/  BSYNC B1 ;  /* 0x0000000000017941 */ /* 0x000fea0003800000 */
.L_x_1:
[----:B------:R-:W-:-:S04]  /*5fa0*/  IADD3 R239, R239, c[0x0][0xc], RZ ;  /* 0x00000300efef7a10 */ /* 0x000fc80007ffe0ff */
[----:B------:R-:W-:-:S13]  /*5fb0*/  ISETP.GE.AND P0, PT, R239, UR4, PT ;  /* 0x00000004ef007c0c */ /* 0x000fda000bf06270 */
[----:B------:R-:W-:Y:S01]  /*5fc0*/  @P0 CALL.REL.NOINC `(.L_x_27) ;  /* 0x0000001000000944 */ /* 0x000fe20003c00000 */
[----:B------:R-:W-:Y:S05]  /*5fd0*/  BRA `(.L_x_28) ;  /* 0xffffa8d000007947 */ /* 0x000fea000383ffff */
.L_x_27:
[----:B------:R-:W-:Y:S05]  /*5fe0*/  EXIT ;  /* 0x000000000000794d */ /* 0x000fea0003800000 */
.L_x_29:
[----:B------:R-:W-:-:S00]  /*5ff0*/  BRA `(.L_x_29) ;  /* 0xfffffff000007947 */ /* 0x000fc0000383ffff */
[----:B------:R-:W-:-:S00]  /*6000*/  NOP ;  /* 0x0000000000007918 */ /* 0x000fc00000000000 */
[----:B------:R-:W-:-:S00]  /*6010*/  NOP ;  /* 0x0000000000007918 */ /* 0x000fc00000000000 */
[----:B------:R-:W-:-:S00]  /*6020*/  NOP ;  /* 0x0000000000007918 */ /* 0x000fc00000000000 */
[----:B------:R-:W-:-:S00]  /*6030*/  NOP ;  /* 0x0000000000007918 */ /* 0x000fc00000000000 */
[----:B------:R-:W-:-:S00]  /*6040*/  NOP ;  /* 0x0000000000007918 */ /* 0x000fc00000000000 */
[----:B------:R-:W-:-:S00]  /*6050*/  NOP ;  /* 0x0000000000007918 */ /* 0x000fc00000000000 */
[----:B------:R-:W-:-:S00]  /*6060*/  NOP ;  /* 0x0000000000007918 */ /* 0x000fc00000000000 */
[----:B------:R-:W-:-:S00]  /*6070*/  NOP ;  /* 0x0000000000007918 */ /* 0x000fc00000000000 */
.L_x_2046:


//--------------------- .text._ZN5flash44flash_bwd_dq_dk_dv_loop_seqk_parallel_kernelI23Flash_bwd_kernel_traitsILi128ELi64ELi64ELi8ELi4ELi2ELi2ELb1ELb0EN7cutlass10bfloat16_tE19Flash_kernel_traitsILi128ELi64ELi64ELi8ES3_EELb0ELb0ELb0ELb0ELb0ELb0ELb0EEEvNS_16Flash_bwd_paramsE --------------------------
	.section	.text._ZN5flash44flash_bwd_dq_dk_dv_loop_seqk_parallel_kernelI23Flash_bwd_kernel_traitsILi128ELi64ELi64ELi8ELi4ELi2ELi2ELb1ELb0EN7cutlass10bfloat16_tE19Flash_kernel_traitsILi128ELi64ELi64ELi8ES3_EELb0ELb0ELb0ELb0ELb0ELb0ELb0EEEvNS_16Flash_bwd_paramsE,"ax",@progbits
	.sectioninfo	@"SHI_REGISTERS=255"
	.align	128
        .global         _ZN5flash44flash_bwd_dq_dk_dv_loop_seqk_parallel_kernelI23Flash_bwd_kernel_traitsILi128ELi64ELi64ELi8ELi4ELi2ELi2ELb1ELb0EN7cutlass10bfloat16_tE19Flash_kernel_traitsILi128ELi64ELi64ELi8ES3_EELb0ELb0ELb0ELb0ELb0ELb0ELb0EEEvNS_16Flash_bwd_paramsE
        .type           _ZN5flash44flash_bwd_dq_dk_dv_loop_seqk_parallel_kernelI23Flash_bwd_kernel_traitsILi128ELi64ELi64ELi8ELi4ELi2ELi2ELb1ELb0EN7cutlass10bfloat16_tE19Flash_kernel_traitsILi128ELi64ELi64ELi8ES3_EELb0ELb0ELb0ELb0ELb0ELb0ELb0EEEvNS_16Flash_bwd_paramsE,@function
        .size           _ZN5flash44flash_bwd_dq_dk_dv_loop_seqk_parallel_kernelI23Flash_bwd_kernel_traitsILi128ELi64ELi64ELi8ELi4ELi2ELi2ELb1ELb0EN7cutlass10bfloat16_tE19Flash_kernel_traitsILi128ELi64ELi64ELi8ES3_EELb0ELb0ELb0ELb0ELb0ELb0ELb0EEEvNS_16Flash_bwd_paramsE,(.L_x_2047 - _ZN5flash44flash_bwd_dq_dk_dv_loop_seqk_parallel_kernelI23Flash_bwd_kernel_traitsILi128ELi64ELi64ELi8ELi4ELi2ELi2ELb1ELb0EN7cutlass10bfloat16_tE19Flash_kernel_traitsILi128ELi64ELi64ELi8ES3_EELb0ELb0ELb0ELb0ELb0ELb0ELb0EEEvNS_16Flash_bwd_paramsE)
        .other          _ZN5flash44flash_bwd_dq_dk_dv_loop_seqk_parallel_kernelI23Flash_bwd_kernel_traitsILi128ELi64ELi64ELi8ELi4ELi2ELi2ELb1ELb0EN7cutlass10bfloat16_tE19Flash_kernel_traitsILi128ELi64ELi64ELi8ES3_EELb0ELb0ELb0ELb0ELb0ELb0ELb0EEEvNS_16Flash_bwd_paramsE,@"STO_CUDA_ENTRY STV_DEFAULT"
_ZN5flash44flash_bwd_dq_dk_dv_loop_seqk_parallel_kernelI23Flash_bwd_kernel_traitsILi128ELi64ELi64ELi8ELi4ELi2ELi2ELb1ELb0EN7cutlass10bfloat16_tE19Flash_kernel_traitsILi128ELi64ELi64ELi8ES3_EELb0ELb0ELb0ELb0ELb0ELb0ELb0EEEvNS_16Flash_bwd_paramsE:
.text._ZN5flash44flash_bwd_dq_dk_dv_loop_seqk_parallel_kernelI23Flash_bwd_kernel_traitsILi128ELi64ELi64ELi8ELi4ELi2ELi2ELb1ELb0EN7cutlass10bfloat16_tE19Flash_kernel_traitsILi128ELi64ELi64ELi8ES3_EELb0ELb0ELb0ELb0ELb0ELb0ELb0EEEvNS_16Flash_bwd_paramsE:
        /* <DEDUP_REMOVED lines=13> */
[----:B-1----:R-:W-:-:S04]  /*00d0*/  SHF.R.S32.HI R13, RZ, 0x1f, R10 ;  /* 0x0000001fff0d7819 */ /* 0x002fc8000001140a */
[CC--:B------:R-:W-:Y:S02]  /*00e0*/  LEA.HI R6, R13.reuse, R10.reuse, RZ, 0x4 ;  /* 0x0000000a0d067211 */ /* 0x0c0fe400078f20ff */
[CC--:B------:R-:W-:Y:S02]  /*00f0*/  LEA.HI R16, R13.reuse, R10.reuse, RZ, 0x3 ;  /* 0x0000000a0d107211 */ /* 0x0c0fe400078f18ff */
[----:B------:R-:W-:Y:S02]  /*0100*/  SHF.R.S32.HI R5, RZ, 0x4, R6 ;  /* 0x00000004ff057819 */ /* 0x000fe40000011406 */
[----:B------:R-:W-:Y:S02]  /*0110*/  LOP3.LUT R0, R16, 0xfffffff8, RZ, 0xc0, !PT ;  /* 0xfffffff810007812 */ /* 0x000fe400078ec0ff */
[----:B------:R-:W-:Y:S02]  /*0120*/  SHF.R.S32.HI R241, RZ, 0x3, R16 ;  /* 0x00000003fff17819 */ /* 0x000fe40000011410 */
[----:B------:R-:W-:Y:S01]  /*0130*/  LEA.HI R15, R13, R10, RZ, 0x2 ;  /* 0x0000000a0d0f7211 */ /* 0x000fe200078f10ff */
[----:B------:R-:W-:Y:S01]  /*0140*/  IMAD.IADD R0, R10, 0x1, -R0 ;  /* 0x000000010a007824 */ /* 0x000fe200078e0a00 */
[----:B------:R-:W-:Y:S01]  /*0150*/  LEA.HI R4, R6, R5, RZ, 0x1 ;  /* 0x0000000506047211 */ /* 0x000fe200078f08ff */
[----:B------:R-:W-:Y:S01]  /*0160*/  IMAD.SHL.U32 R2, R241, 0x40, RZ ;  /* 0x00000040f1027824 */ /* 0x000fe200078e00ff */
[--C-:B------:R-:W-:Y:S01]  /*0170*/  SHF.R.S32.HI R7, RZ, 0x2, R15.reuse ;  /* 0x00000002ff077819 */ /* 0x100fe2000001140f */
[----:B------:R-:W-:Y:S01]  /*0180*/  IMAD.SHL.U32 R218, R0, 0x8, RZ ;  /* 0x0000000800da7824 */ /* 0x000fe200078e00ff */
[----:B------:R-:W-:-:S02]  /*0190*/  SHF.R.S32.HI R3, RZ, 0x1f, R15 ;  /* 0x0000001fff037819 */ /* 0x000fc4000001140f */
[----:B------:R-:W-:Y:S02]  /*01a0*/  LOP3.LUT R4, R4, 0xfffffffe, RZ, 0xc0, !PT ;  /* 0xfffffffe04047812 */ /* 0x000fe400078ec0ff */
[----:B------:R-:W-:Y:S02]  /*01b0*/  LEA.HI R14, R13, R10, RZ, 0x5 ;  /* 0x0000000a0d0e7211 */ /* 0x000fe400078f28ff */
[----:B------:R-:W-:Y:S01]  /*01c0*/  LEA.HI R3, R3, R7, RZ, 0x3 ;  /* 0x0000000703037211 */ /* 0x000fe200078f18ff */
[----:B------:R-:W-:Y:S01]  /*01d0*/  IMAD.IADD R11, R5, 0x1, -R4 ;  /* 0x00000001050b7824 */ /* 0x000fe200078e0a04 */
[----:B------:R-:W-:Y:S02]  /*01e0*/  LOP3.LUT R2, R2, 0x1c0, RZ, 0xc0, !PT ;  /* 0x000001c002027812 */ /* 0x000fe400078ec0ff */
[----:B------:R-:W-:Y:S01]  /*01f0*/  SHF.R.S32.HI R20, RZ, 0x5, R14 ;  /* 0x00000005ff147819 */ /* 0x000fe2000001140e */
[----:B------:R-:W-:Y:S01]  /*0200*/  IMAD.SHL.U32 R186, R11, 0x200, RZ ;  /* 0x000002000bba7824 */ /* 0x000fe200078e00ff */
[----:B------:R-:W-:-:S02]  /*0210*/  LOP3.LUT R4, R3, 0xfffffff8, RZ, 0xc0, !PT ;  /* 0xfffffff803047812 */ /* 0x000fc400078ec0ff */
[----:B------:R-:W-:Y:S02]  /*0220*/  LOP3.LUT R5, R2, 0x38, R218, 0xf8, !PT ;  /* 0x0000003802057812 */ /* 0x000fe400078ef8da */
[----:B------:R-:W-:Y:S01]  /*0230*/  SHF.R.U32.HI R3, RZ, 0x3, R2 ;  /* 0x00000003ff037819 */ /* 0x000fe20000011602 */
[----:B------:R-:W-:Y:S01]  /*0240*/  IMAD.IADD R7, R7, 0x1, -R4 ;  /* 0x0000000107077824 */ /* 0x000fe200078e0a04 */
[----:B------:R-:W-:Y:S02]  /*0250*/  LOP3.LUT R2, R6, 0xfffffff0, RZ, 0xc0, !PT ;  /* 0xfffffff006027812 */ /* 0x000fe400078ec0ff */
[----:B------:R-:W-:Y:S02]  /*0260*/  LEA.HI R6, R14, R20, RZ, 0x1 ;  /* 0x000000140e067211 */ /* 0x000fe400078f08ff */
[----:B------:R-:W-:Y:S01]  /*0270*/  LOP3.LUT R9, R5, R3, RZ, 0x3c, !PT ;  /* 0x0000000305097212 */ /* 0x000fe200078e3cff */
[----:B------:R-:W-:Y:S01]  /*0280*/  IMAD.IADD R2, R10, 0x1, -R2 ;  /* 0x000000010a027824 */ /* 0x000fe200078e0a02 */
[----:B------:R-:W-:-:S02]  /*0290*/  LOP3.LUT R3, R6, 0xfffffffe, RZ, 0xc0, !PT ;  /* 0xfffffffe06037812 */ /* 0x000fc400078ec0ff */
[C---:B------:R-:W-:Y:S02]  /*02a0*/  LOP3.LUT P4, RZ, R0.reuse, 0x2, RZ, 0xc0, !PT ;  /* 0x0000000200ff7812 */ /* 0x040fe4000788c0ff */
[C---:B------:R-:W-:Y:S01]  /*02b0*/  LOP3.LUT P3, RZ, R0.reuse, 0x4, RZ, 0xc0, !PT ;  /* 0x0000000400ff7812 */ /* 0x040fe2000786c0ff */
[----:B------:R-:W-:Y:S01]  /*02c0*/  IMAD.SHL.U32 R0, R0, 0x40, RZ ;  /* 0x0000004000007824 */ /* 0x000fe200078e00ff */
[----:B------:R-:W-:Y:S01]  /*02d0*/  SHF.R.S32.HI R4, RZ, 0x1f, R2 ;  /* 0x0000001fff047819 */ /* 0x000fe20000011402 */
[----:B------:R-:W-:Y:S01]  /*02e0*/  IMAD.IADD R194, R20, 0x1, -R3 ;  /* 0x0000000114c27824 */ /* 0x000fe200078e0a03 */
[----:B------:R-:W-:Y:S02]  /*02f0*/  LEA.HI R8, R13, R10, RZ, 0x7 ;  /* 0x0000000a0d087211 */ /* 0x000fe400078f38ff */
[----:B------:R-:W-:Y:S01]  /*0300*/  LOP3.LUT R0, R0, 0x1c0, RZ, 0xc0, !PT ;  /* 0x000001c000007812 */ /* 0x000fe200078ec0ff */
[----:B------:R-:W-:Y:S01]  /*0310*/  IMAD.SHL.U32 R3, R194, 0x10, RZ ;  /* 0x00000010c2037824 */ /* 0x000fe200078e00ff */
[----:B------:R-:W-:-:S02]  /*0320*/  LEA.HI R12, R4, R2, RZ, 0x3 ;  /* 0x00000002040c7211 */ /* 0x000fc400078f18ff */
[C---:B------:R-:W-:Y:S02]  /*0330*/  LOP3.LUT R188, R0.reuse, 0x8, R16, 0xf8, !PT ;  /* 0x0000000800bc7812 */ /* 0x040fe400078ef810 */
[----:B------:R-:W-:Y:S02]  /*0340*/  LOP3.LUT R4, R0, 0x10, R3, 0xf8, !PT ;  /* 0x0000001000047812 */ /* 0x000fe400078ef803 */
[----:B------:R-:W-:Y:S02]  /*0350*/  SHF.R.S32.HI R8, RZ, 0x7, R8 ;  /* 0x00000007ff087819 */ /* 0x000fe40000011408 */
[----:B------:R-:W-:Y:S02]  /*0360*/  SHF.R.U32.HI R0, RZ, 0x3, R0 ;  /* 0x00000003ff007819 */ /* 0x000fe40000011600 */
[----:B------:R-:W-:Y:S01]  /*0370*/  LOP3.LUT R4, R4, 0x8, R16, 0xf8, !PT ;  /* 0x0000000804047812 */ /* 0x000fe200078ef810 */
[----:B------:R-:W-:Y:S01]  /*0380*/  IMAD R3, R8, 0x800, R186 ;  /* 0x0000080008037824 */ /* 0x000fe200078e02ba */
[----:B------:R-:W-:-:S02]  /*0390*/  LOP3.LUT R6, R12, 0xfffffff8, RZ, 0xc0, !PT ;  /* 0xfffffff80c067812 */ /* 0x000fc400078ec0ff */
[----:B------:R-:W-:Y:S02]  /*03a0*/  LOP3.LUT R188, R188, R0, RZ, 0x3c, !PT ;  /* 0x00000000bcbc7212 */ /* 0x000fe400078e3cff */
[----:B------:R-:W-:Y:S01]  /*03b0*/  LOP3.LUT R186, R186, R4, R0, 0xf6, !PT ;  /* 0x00000004baba7212 */ /* 0x000fe200078ef600 */
[----:B------:R-:W-:Y:S01]  /*03c0*/  IMAD.IADD R19, R2, 0x1, -R6 ;  /* 0x0000000102137824 */ /* 0x000fe200078e0a06 */
[----:B------:R-:W-:Y:S01]  /*03d0*/  LEA.HI R0, R13, R10, RZ, 0x6 ;  /* 0x0000000a0d007211 */ /* 0x000fe200078f30ff */
[----:B------:R-:W-:Y:S01]  /*03e0*/  IMAD.IADD R188, R3, 0x1, R188 ;  /* 0x0000000103bc7824 */ /* 0x000fe200078e02bc */
[----:B------:R-:W-:Y:S01]  /*03f0*/  LOP3.LUT R4, R14, 0xffffffe0, RZ, 0xc0, !PT ;  /* 0xffffffe00e047812 */ /* 0x000fe200078ec0ff */
[----:B------:R-:W-:Y:S01]  /*0400*/  IMAD.SHL.U32 R6, R11, 0x20, RZ ;  /* 0x000000200b067824 */ /* 0x000fe200078e00ff */
[----:B------:R-:W-:Y:S01]  /*0410*/  LOP3.LUT R5, R7, 0x1, RZ, 0xc0, !PT ;  /* 0x0000000107057812 */ /* 0x000fe200078ec0ff */
[----:B------:R-:W-:Y:S01]  /*0420*/  STL [R1+0x14], R19 ;  /* 0x0000141301007387 */ /* 0x000fe20000100800 */
[----:B------:R-:W-:Y:S01]  /*0430*/  LOP3.LUT R2, R15, 0x7ffffffc, RZ, 0xc0, !PT ;  /* 0x7ffffffc0f027812 */ /* 0x000fe200078ec0ff */
[----:B------:R-:W-:Y:S01]  /*0440*/  IMAD.IADD R18, R10, 0x1, -R4 ;  /* 0x000000010a127824 */ /* 0x000fe200078e0a04 */
[----:B------:R-:W-:Y:S01]  /*0450*/  SHF.R.S32.HI R3, RZ, 0x1f, R14 ;  /* 0x0000001fff037819 */ /* 0x000fe2000001140e */
[----:B------:R-:W-:Y:S01]  /*0460*/  IMAD.SHL.U32 R188, R188, 0x2, RZ ;  /* 0x00000002bcbc7824 */ /* 0x000fe200078e00ff */
[----:B------:R-:W-:-:S02]  /*0470*/  SHF.R.S32.HI R0, RZ, 0x6, R0 ;  /* 0x00000006ff007819 */ /* 0x000fc40000011400 */
[----:B------:R-:W-:Y:S01]  /*0480*/  ISETP.NE.U32.AND P0, PT, R5, 0x1, PT ;  /* 0x000000010500780c */ /* 0x000fe20003f05070 */
[C---:B------:R-:W-:Y:S01]  /*0490*/  IMAD.IADD R5, R10.reuse, 0x1, -R2 ;  /* 0x000000010a057824 */ /* 0x040fe200078e0a02 */
[----:B------:R-:W-:Y:S01]  /*04a0*/  LEA.HI R4, R3, R20, RZ, 0x2 ;  /* 0x0000001403047211 */ /* 0x000fe200078f10ff */
[----:B------:R-:W-:Y:S01]  /*04b0*/  IMAD.SHL.U32 R10, R10, 0x2, RZ ;  /* 0x000000020a0a7824 */ /* 0x000fe200078e00ff */
[----:B------:R-:W-:Y:S01]  /*04c0*/  STL [R1+0x10], R18 ;  /* 0x0000101201007387 */ /* 0x000fe20000100800 */
[----:B------:R-:W-:Y:S01]  /*04d0*/  IMAD.SHL.U32 R3, R8, 0x20, RZ ;  /* 0x0000002008037824 */ /* 0x000fe200078e00ff */
[----:B------:R-:W-:Y:S01]  /*04e0*/  LOP3.LUT R4, R4, 0xfffffffc, RZ, 0xc0, !PT ;  /* 0xfffffffc04047812 */ /* 0x000fe200078ec0ff */
[C---:B------:R-:W-:Y:S01]  /*04f0*/  IMAD R17, R0.reuse, 0x200, R9 ;  /* 0x0000020000117824 */ /* 0x040fe200078e0209 */
[----:B------:R-:W-:Y:S01]  /*0500*/  R2P PR, R7, 0x6 ;  /* 0x0000000607007804 */ /* 0x000fe20000000000 */
[----:B------:R-:W-:Y:S01]  /*0510*/  IMAD.SHL.U32 R2, R0, 0x8, RZ ;  /* 0x0000000800027824 */ /* 0x000fe200078e00ff */
[----:B------:R-:W-:Y:S01]  /*0520*/  SEL R223, R223, 0x10, !P0 ;  /* 0x00000010dfdf7807 */ /* 0x000fe20004000000 */
[----:B------:R-:W-:Y:S01]  /*0530*/  IMAD.SHL.U32 R0, R7, 0x40, RZ ;  /* 0x0000004007007824 */ /* 0x000fe200078e00ff */
[----:B------:R-:W-:Y:S01]  /*0540*/  STL [R1+0xc], R17 ;  /* 0x00000c1101007387 */ /* 0x000fe20000100800 */
[----:B------:R-:W-:Y:S01]  /*0550*/  IMAD.SHL.U32 R9, R5, 0x2, RZ ;  /* 0x0000000205097824 */ /* 0x000fe200078e00ff */
[----:B------:R-:W-:Y:S01]  /*0560*/  LOP3.LUT R5, R3, 0x6, R10, 0xf8, !PT ;  /* 0x0000000603057812 */ /* 0x000fe200078ef80a */
[----:B------:R-:W-:Y:S01]  /*0570*/  IMAD.SHL.U32 R7, R19, 0x40, RZ ;  /* 0x0000004013077824 */ /* 0x000fe200078e00ff */
[----:B------:R-:W-:Y:S01]  /*0580*/  LOP3.LUT R0, R0, 0x1c0, RZ, 0xc0, !PT ;  /* 0x000001c000007812 */ /* 0x000fe200078ec0ff */
[----:B------:R-:W-:Y:S01]  /*0590*/  IMAD.IADD R4, R20, 0x1, -R4 ;  /* 0x0000000114047824 */ /* 0x000fe200078e0a04 */
[----:B------:R-:W-:Y:S01]  /*05a0*/  LOP3.LUT R2, R2, 0x18, RZ, 0xc0, !PT ;  /* 0x0000001802027812 */ /* 0x000fe200078ec0ff */
[----:B------:R1:W-:Y:S01]  /*05b0*/  STL [R1], R5 ;  /* 0x0000000501007387 */ /* 0x0003e20000100800 */
[----:B------:R-:W-:Y:S01]  /*05c0*/  IADD3 R229, R218, 0x40, RZ ;  /* 0x00000040dae57810 */ /* 0x000fe20007ffe0ff */
[----:B------:R-:W-:Y:S01]  /*05d0*/  IMAD R8, R4, 0x400, R9 ;  /* 0x0000040004087824 */ /* 0x000fe200078e0209 */
[----:B------:R-:W-:Y:S01]  /*05e0*/  LOP3.LUT R6, R2, 0x20, R6, 0xf8, !PT ;  /* 0x0000002002067812 */ /* 0x000fe200078ef806 */
[----:B------:R-:W-:Y:S01]  /*05f0*/  IMAD.SHL.U32 R208, R17, 0x2, RZ ;  /* 0x0000000211d07824 */ /* 0x000fe200078e00ff */
[----:B-1----:R-:W-:-:S02]  /*0600*/  LOP3.LUT R5, R0, 0x20, R3, 0xf8, !PT ;  /* 0x0000002000057812 */ /* 0x002fc400078ef803 */
[----:B------:R-:W-:-:S04]  /*0610*/  SHF.R.U32.HI R3, RZ, 0x3, R0 ;  /* 0x00000003ff037819 */ /* 0x000fc80000011600 */
[----:B------:R-:W-:Y:S02]  /*0620*/  LOP3.LUT R5, R5, R3, RZ, 0x3c, !PT ;  /* 0x0000000305057212 */ /* 0x000fe400078e3cff */
        /* <DEDUP_REMOVED lines=9> */
[----:B------:R-:W-:Y:S01]  /*06c0*/  LOP3.LUT R8, R2, 0x8, R0, 0xf8, !PT ;  /* 0x0000000802087812 */ /* 0x000fe200078ef800 */
[----:B------:R-:W-:Y:S01]  /*06d0*/  IMAD.IADD R224, R222, 0x1, R223 ;  /* 0x00000001dee07824 */ /* 0x000fe200078e02df */
[----:B------:R-:W-:-:S02]  /*06e0*/  LOP3.LUT R2, R3, R6, R2, 0x1e, !PT ;  /* 0x0000000603027212 */ /* 0x000fc400078e1e02 */
[----:B------:R-:W-:Y:S01]  /*06f0*/  SHF.R.S32.HI R6, RZ, 0x2, R5 ;  /* 0x00000002ff067819 */ /* 0x000fe20000011405 */
[----:B------:R-:W-:Y:S01]  /*0700*/  IMAD R5, R194, 0x400, R9 ;  /* 0x00000400c2057824 */ /* 0x000fe200078e0209 */
[----:B------:R-:W-:Y:S02]  /*0710*/  LOP3.LUT R0, R7, 0xfffffe00, RZ, 0xc0, !PT ;  /* 0xfffffe0007007812 */ /* 0x000fe400078ec0ff */
[----:B------:R-:W-:Y:S01]  /*0720*/  LOP3.LUT R3, R8, R3, RZ, 0x3c, !PT ;  /* 0x0000000308037212 */ /* 0x000fe200078e3cff */
[----:B------:R-:W-:Y:S01]  /*0730*/  IMAD R6, R4, 0x10, R6 ;  /* 0x0000001004067824 */ /* 0x000fe200078e0206 */
[----:B------:R-:W-:Y:S01]  /*0740*/  LOP3.LUT R202, R2, R0, RZ, 0xfc, !PT ;  /* 0x0000000002ca7212 */ /* 0x000fe200078efcff */
[--C-:B------:R-:W-:Y:S01]  /*0750*/  IMAD R204, R4, 0x400, R0.reuse ;  /* 0x0000040004cc7824 */ /* 0x100fe200078e0200 */
[----:B------:R-:W-:Y:S01]  /*0760*/  IADD3 R221, R222, 0x20, RZ ;  /* 0x00000020dedd7810 */ /* 0x000fe20007ffe0ff */
[----:B------:R-:W-:Y:S01]  /*0770*/  IMAD R194, R194, 0x400, R0 ;  /* 0x00000400c2c27824 */ /* 0x000fe200078e0200 */
[----:B------:R1:W-:Y:S01]  /*0780*/  STL [R1+0x8], R6 ;  /* 0x0000080601007387 */ /* 0x0003e20000100800 */
        /* <DEDUP_REMOVED lines=10> */
[C---:B------:R-:W-:Y:S01]  /*0830*/  IADD3 R252, R251.reuse, 0x40, RZ ;  /* 0x00000040fbfc7810 */ /* 0x040fe20007ffe0ff */
[----:B------:R-:W-:Y:S01]  /*0840*/  IMAD R185, R186, 0x2, R0 ;  /* 0x00000002bab97824 */ /* 0x000fe200078e0200 */
[--C-:B------:R-:W-:Y:S01]  /*0850*/  IADD3 R191, R0, R188, R2.reuse ;  /* 0x000000bc00bf7210 */ /* 0x100fe20007ffe002 */
[----:B------:R-:W-:Y:S01]  /*0860*/  IMAD.SHL.U32 R186, R186, 0x2, RZ ;  /* 0x00000002baba7824 */ /* 0x000fe200078e00ff */
[----:B------:R-:W-:Y:S01]  /*0870*/  LEA R194, R194, 0x10000, 0x1 ;  /* 0x00010000c2c27811 */ /* 0x000fe200078e08ff */
[----:B------:R-:W-:Y:S01]  /*0880*/  IMAD.IADD R189, R188, 0x1, R2 ;  /* 0x00000001bcbd7824 */ /* 0x000fe200078e0202 */
[----:B------:R-:W-:Y:S01]  /*0890*/  @P2 IADD3 R252, R251, -0x40, RZ ;  /* 0xffffffc0fbfc2810 */ /* 0x000fe20007ffe0ff */
[----:B------:R-:W-:-:S02]  /*08a0*/  IMAD.IADD R203, R2, 0x1, R190 ;  /* 0x0000000102cb7824 */ /* 0x000fc400078e02be */
[----:B------:R-:W-:Y:S02]  /*08b0*/  IMAD.IADD R223, R223, 0x1, R221 ;  /* 0x00000001dfdf7824 */ /* 0x000fe400078e02dd */
.L_x_76:
[----:B-12---:R-:W2:Y:S01]  /*08c0*/  S2R R36, SR_CTAID.Y ;  /* 0x0000000000247919 */ /* 0x006ea20000002600 */
[----:B---3--:R-:W3:Y:S01]  /*08d0*/  LDC.U8 R0, c[0x0][0x312] ;  /* 0x0000c480ff007b82 */ /* 0x008ee20000000000 */
[----:B------:R-:W-:Y:S02]  /*08e0*/  ISETP.NE.U32.AND P1, PT, RZ, c[0x0][0x240], PT ;  /* 0x00009000ff007a0c */ /* 0x000fe40003f25070 */
[----:B------:R-:W-:Y:S02]  /*08f0*/  ISETP.EQ.U32.AND P5, PT, RZ, c[0x0][0x248], PT ;  /* 0x00009200ff007a0c */ /* 0x000fe40003fa2070 */
[----:B------:R-:W-:Y:S02]  /*0900*/  ISETP.NE.AND.EX P1, PT, RZ, c[0x0][0x244], PT, P1 ;  /* 0x00009100ff007a0c */ /* 0x000fe40003f25310 */
[----:B------:R-:W-:Y:S01]  /*0910*/  ISETP.NE.U32.AND P3, PT, RZ, c[0x0][0x250], PT ;  /* 0x00009400ff007a0c */ /* 0x000fe20003f65070 */
[----:B------:R-:W-:-:S03]  /*0920*/  IMAD.MOV.U32 R12, RZ, RZ, -0x1 ;  /* 0xffffffffff0c7424 */ /* 0x000fc600078e00ff */
[----:B------:R-:W-:Y:S01]  /*0930*/  ISETP.NE.AND.EX P3, PT, RZ, c[0x0][0x254], PT, P3 ;  /* 0x00009500ff007a0c */ /* 0x000fe20003f65330 */
[----:B--2---:R-:W-:Y:S01]  /*0940*/  IMAD.SHL.U32 R8, R36, 0x4, RZ ;  /* 0x0000000424087824 */ /* 0x004fe200078e00ff */
[----:B------:R-:W-:Y:S02]  /*0950*/  SHF.R.S32.HI R14, RZ, 0x1f, R36 ;  /* 0x0000001fff0e7819 */ /* 0x000fe40000011424 */
[----:B---3--:R-:W-:Y:S01]  /*0960*/  ISETP.NE.AND P4, PT, R0, RZ, PT ;  /* 0x000000ff0000720c */ /* 0x008fe20003f85270 */
[----:B------:R-:W-:Y:S01]  /*0970*/  IMAD.MOV.U32 R0, RZ, RZ, -0x1 ;  /* 0xffffffffff007424 */ /* 0x000fe200078e00ff */
[----:B------:R-:W-:Y:S02]  /*0980*/  SHF.L.U64.HI R7, R36, 0x2, R14 ;  /* 0x0000000224077819 */ /* 0x000fe4000001020e */
[----:B------:R-:W-:Y:S02]  /*0990*/  IADD3 R2, P0, R8, c[0x0][0x240], RZ ;  /* 0x0000900008027a10 */ /* 0x000fe40007f1e0ff */
[----:B------:R-:W-:-:S02]  /*09a0*/  ISETP.EQ.OR.EX P5, PT, RZ, c[0x0][0x24c], !P4, P5 ;  /* 0x00009300ff007a0c */ /* 0x000fc400067a2750 */
[----:B------:R-:W-:Y:S02]  /*09b0*/  IADD3.X R3, R7, c[0x0][0x244], RZ, P0, !PT ;  /* 0x0000910007037a10 */ /* 0x000fe400007fe4ff */
[----:B------:R-:W-:-:S03]  /*09c0*/  @P3 IADD3 R4, P0, R8, c[0x0][0x250], RZ ;  /* 0x0000940008043a10 */ /* 0x000fc60007f1e0ff */
[----:B------:R2:W3:Y:S04]  /*09d0*/  @P1 LDG.E R0, [R2.64] ;  /* 0x0000000602001981 */ /* 0x0004e8000c1e1900 */
[----:B-1----:R2:W3:Y:S01]  /*09e0*/  @P1 LDG.E R6, [R2.64+0x4] ;  /* 0x0000040602061981 */ /* 0x0024e2000c1e1900 */
[----:B------:R-:W-:Y:S01]  /*09f0*/  @P3 IADD3.X R5, R7, c[0x0][0x254], RZ, P0, !PT ;  /* 0x0000950007053a10 */ /* 0x000fe200007fe4ff */
[----:B------:R-:W-:Y:S01]  /*0a00*/  IMAD.MOV.U32 R242, RZ, RZ, RZ ;  /* 0x000000fffff27224 */ /* 0x000fe200078e00ff */
[----:B--2---:R-:W-:-:S05]  /*0a10*/  IADD3 R2, P2, R8, c[0x0][0x248], RZ ;  /* 0x0000920008027a10 */ /* 0x004fca0007f5e0ff */
[----:B-----5:R1:W5:Y:S01]  /*0a20*/  @P3 LDG.E R242, [R4.64] ;  /* 0x0000000604f23981 */ /* 0x020362000c1e1900 */
[----:B------:R-:W-:-:S05]  /*0a30*/  IADD3.X R3, R7, c[0x0][0x24c], RZ, P2, !PT ;  /* 0x0000930007037a10 */ /* 0x000fca00017fe4ff */
[----:B------:R-:W2:Y:S01]  /*0a40*/  @!P5 LDG.E R12, [R2.64] ;  /* 0x00000006020cd981 */ /* 0x000ea2000c1e1900 */
[----:B------:R-:W-:-:S04]  /*0a50*/  ISETP.NE.U32.AND P0, PT, RZ, c[0x0][0x248], PT ;  /* 0x00009200ff007a0c */ /* 0x000fc80003f05070 */
[----:B------:R-:W-:Y:S01]  /*0a60*/  ISETP.NE.AND.EX P0, PT, RZ, c[0x0][0x24c], PT, P0 ;  /* 0x00009300ff007a0c */ /* 0x000fe20003f05300 */
[----:B-1----:R-:W-:Y:S02]  /*0a70*/  IMAD.MOV.U32 R4, RZ, RZ, c[0x0][0x218] ;  /* 0x00008600ff047624 */ /* 0x002fe400078e00ff */
[----:B---3--:R-:W-:Y:S02]  /*0a80*/  @P1 IMAD.IADD R23, R6, 0x1, -R0 ;  /* 0x0000000106171824 */ /* 0x008fe400078e0a00 */
[----:B------:R-:W-:Y:S01]  /*0a90*/  @!P1 IMAD.MOV.U32 R23, RZ, RZ, c[0x0][0x214] ;  /* 0x00008500ff179624 */ /* 0x000fe200078e00ff */
[----:B--2---:R1:W-:Y:S07]  /*0aa0*/  STL [R1+0x4], R12 ;  /* 0x0000040c01007387 */ /* 0x0043ee0000100800 */
[----:B----4-:R-:W-:Y:S05]  /*0ab0*/  @!P0 BRA `(.L_x_30) ;  /* 0x0000003000008947 */ /* 0x010fea0003800000 */
[----:B------:R-:W2:Y:S02]  /*0ac0*/  @P4 LDG.E R4, [R2.64+0x4] ;  /* 0x0000040602044981 */ /* 0x000ea4000c1e1900 */
[----:B--2---:R-:W-:-:S06]  /*0ad0*/  @P4 IADD3 R4, R4, -R12, RZ ;  /* 0x8000000c04044210 */ /* 0x004fcc0007ffe0ff */
[----:B------:R2:W5:Y:S02]  /*0ae0*/  @!P4 LDG.E R4, [R2.64] ;  /* 0x000000060204c981 */ /* 0x000564000c1e1900 */
.L_x_30:
[----:B------:R-:W-:-:S04]  /*0af0*/  ISETP.NE.U32.AND P2, PT, RZ, c[0x0][0x258], PT ;  /* 0x00009600ff007a0c */ /* 0x000fc80003f45070 */
[----:B------:R-:W-:-:S13]  /*0b00*/  ISETP.NE.AND.EX P2, PT, RZ, c[0x0][0x25c], PT, P2 ;  /* 0x00009700ff007a0c */ /* 0x000fda0003f45320 */
[----:B--2---:R-:W-:-:S04]  /*0b10*/  @P2 IADD3 R2, P0, R8, c[0x0][0x258], RZ ;  /* 0x0000960008022a10 */ /* 0x004fc80007f1e0ff */
        /* <DEDUP_REMOVED lines=19> */
[----:B------:R-:W-:Y:S01]  /*0c50*/  @P2 IMAD.IADD R6, R242, 0x1, R12 ;  /* 0x00000001f2062824 */ /* 0x000fe200078e020c */
[----:B------:R-:W-:Y:S01]  /*0c60*/  LOP3.LUT R8, R19, 0xffffffc0, RZ, 0xc0, !PT ;  /* 0xffffffc013087812 */ /* 0x000fe200078ec0ff */
[----:B------:R-:W-:-:S03]  /*0c70*/  IMAD.WIDE.U32 R4, R0, c[0x0][0x190], RZ ;  /* 0x0000640000047a25 */ /* 0x000fc600078e00ff */
[----:B------:R-:W-:Y:S01]  /*0c80*/  IADD3 R9, R8, -0x40, RZ ;  /* 0xffffffc008097810 */ /* 0x000fe20007ffe0ff */
[----:B------:R-:W-:Y:S01]  /*0c90*/  IMAD.IADD R18, R11, 0x1, R2 ;  /* 0x000000010b127824 */ /* 0x000fe200078e0202 */
[----:B------:R-:W-:Y:S01]  /*0ca0*/  SEL R22, R10, R4, !P0 ;  /* 0x000000040a167207 */ /* 0x000fe20004000000 */
        /* <DEDUP_REMOVED lines=16> */
.L_x_32:
        /* <DEDUP_REMOVED lines=15> */
.L_x_33:
[----:B------:R-:W-:Y:S01]  /*0ea0*/  IABS R20, c[0x0][0x1c8] ;  /* 0x0000720000147a13 */ /* 0x000fe20000000000 */
[----:B------:R-:W2:Y:S01]  /*0eb0*/  S2R R35, SR_CTAID.Z ;  /* 0x0000000000237919 */ /* 0x000ea20000002700 */
[----:B------:R-:W3:Y:S01]  /*0ec0*/  LDC.U8 R26, c[0x0][0x328] ;  /* 0x0000ca00ff1a7b82 */ /* 0x000ee20000000000 */
[----:B-1----:R-:W-:Y:S01]  /*0ed0*/  IMAD.MOV.U32 R12, RZ, RZ, c[0x0][0x224] ;  /* 0x00008900ff0c7624 */ /* 0x002fe200078e00ff */
[----:B------:R-:W1:Y:S01]  /*0ee0*/  I2F.RP R2, R20 ;  /* 0x0000001400027306 */ /* 0x000e620000209400 */
        /* <DEDUP_REMOVED lines=10> */
[----:B-1----:R-:W1:Y:S01]  /*0f90*/  MUFU.RCP R2, R2 ;  /* 0x0000000200027308 */ /* 0x002e620000001000 */
[----:B--2---:R-:W-:Y:S02]  /*0fa0*/  IABS R7, R35 ;  /* 0x0000002300077213 */ /* 0x004fe40000000000 */
[----:B------:R-:W-:Y:S02]  /*0fb0*/  LOP3.LUT R8, R35, c[0x0][0x1c8], RZ, 0x3c, !PT ;  /* 0x0000720023087a12 */ /* 0x000fe400078e3cff */
[----:B---3--:R-:W-:Y:S01]  /*0fc0*/  ISETP.NE.AND P2, PT, R26, RZ, PT ;  /* 0x000000ff1a00720c */ /* 0x008fe20003f45270 */
[----:B----4-:R-:W-:Y:S01]  /*0fd0*/  IMAD.WIDE.U32 R26, R30, c[0x0][0x3d8], RZ ;  /* 0x0000f6001e1a7a25 */ /* 0x010fe200078e00ff */
[----:B------:R-:W-:-:S02]  /*0fe0*/  ISETP.GE.AND P3, PT, R8, RZ, PT ;  /* 0x000000ff0800720c */ /* 0x000fc40003f66270 */
[----:B------:R-:W-:Y:S02]  /*0ff0*/  SHF.L.U64.HI R8, R36, 0x7, R14 ;  /* 0x0000000724087819 */ /* 0x000fe4000001020e */
[----:B------:R-:W-:Y:S02]  /*1000*/  SHF.R.S32.HI R33, RZ, 0x1f, R35 ;  /* 0x0000001fff217819 */ /* 0x000fe40000011423 */
[----:B-1----:R-:W-:Y:S02]  /*1010*/  IADD3 R2, R2, 0xffffffe, RZ ;  /* 0x0ffffffe02027810 */ /* 0x002fe40007ffe0ff */
        /* <DEDUP_REMOVED lines=13> */
[----:B------:R-:W-:Y:S01]  /*10f0*/  IMAD.SHL.U32 R6, R36, 0x80, RZ ;  /* 0x0000008024067824 */ /* 0x000fe200078e00ff */
[----:B------:R-:W-:Y:S01]  /*1100*/  ISETP.GT.U32.AND P4, PT, R20, R3, PT ;  /* 0x000000031400720c */ /* 0x000fe20003f84070 */
[----:B------:R-:W-:-:S03]  /*1110*/  IMAD.WIDE.U32 R12, R36, c[0x0][0x224], RZ ;  /* 0x00008900240c7a25 */ /* 0x000fc600078e00ff */
[----:B------:R-:W-:Y:S01]  /*1120*/  SEL R6, R6, RZ, P1 ;  /* 0x000000ff06067207 */ /* 0x000fe20000800000 */
[----:B------:R-:W-:Y:S02]  /*1130*/  IMAD R5, R14, c[0x0][0x224], R7 ;  /* 0x000089000e057a24 */ /* 0x000fe400078e0207 */
[----:B------:R-:W-:Y:S01]  /*1140*/  IMAD R7, R17, R12, RZ ;  /* 0x0000000c11077224 */ /* 0x000fe200078e02ff */
[----:B------:R-:W-:Y:S02]  /*1150*/  IADD3 R6, P1, R9, R6, RZ ;  /* 0x0000000609067210 */ /* 0x000fe40007f3e0ff */
[----:B------:R-:W-:Y:S01]  /*1160*/  IADD3 R4, R13, R5, RZ ;  /* 0x000000050d047210 */ /* 0x000fe20007ffe0ff */
[----:B------:R-:W-:Y:S02]  /*1170*/  IMAD.WIDE.U32 R12, R16, R12, RZ ;  /* 0x0000000c100c7225 */ /* 0x000fe400078e00ff */
[----:B------:R-:W-:Y:S02]  /*1180*/  @!P4 IADD3 R3, R3, -R20, RZ ;  /* 0x800000140303c210 */ /* 0x000fe40007ffe0ff */
[----:B------:R-:W-:Y:S01]  /*1190*/  @!P4 IADD3 R2, R2, 0x1, RZ ;  /* 0x000000010202c810 */ /* 0x000fe20007ffe0ff */
[C---:B------:R-:W-:Y:S01]  /*11a0*/  IMAD R7, R16.reuse, R4, R7 ;  /* 0x0000000410077224 */ /* 0x040fe200078e0207 */
[----:B------:R-:W-:Y:S01]  /*11b0*/  ISETP.GE.U32.AND P5, PT, R3, R20, PT ;  /* 0x000000140300720c */ /* 0x000fe20003fa6070 */
[----:B------:R-:W-:Y:S01]  /*11c0*/  IMAD.WIDE.U32 R4, R16, R0, RZ ;  /* 0x0000000010047225 */ /* 0x000fe200078e00ff */
[----:B------:R-:W-:-:S02]  /*11d0*/  ISETP.NE.AND P4, PT, RZ, c[0x0][0x1c8], PT ;  /* 0x00007200ff007a0c */ /* 0x000fc40003f85270 */
[----:B------:R-:W-:Y:S01]  /*11e0*/  IADD3 R13, R13, R7, RZ ;  /* 0x000000070d0d7210 */ /* 0x000fe20007ffe0ff */
[----:B------:R-:W-:Y:S01]  /*11f0*/  IMAD.X R8, R15, 0x1, R8, P1 ;  /* 0x000000010f087824 */ /* 0x000fe200008e0608 */
[----:B-----5:R-:W-:Y:S01]  /*1200*/  ISETP.NE.AND P1, PT, R32, RZ, PT ;  /* 0x000000ff2000720c */ /* 0x020fe20003f25270 */
[C---:B------:R-:W-:Y:S02]  /*1210*/  IMAD R14, R17.reuse, R6, RZ ;  /* 0x00000006110e7224 */ /* 0x040fe400078e02ff */
[----:B------:R-:W-:Y:S01]  /*1220*/  IMAD R3, R17, R0, RZ ;  /* 0x0000000011037224 */ /* 0x000fe200078e02ff */
[----:B------:R-:W-:Y:S01]  /*1230*/  SEL R17, R12, R4, !P0 ;  /* 0x000000040c117207 */ /* 0x000fe20004000000 */
[----:B------:R-:W-:Y:S01]  /*1240*/  IMAD R8, R16, R8, R14 ;  /* 0x0000000810087224 */ /* 0x000fe200078e020e */
[----:B------:R-:W-:Y:S01]  /*1250*/  SEL R20, R26, RZ, P1 ;  /* 0x000000ff1a147207 */ /* 0x000fe20000800000 */
[----:B------:R-:W-:Y:S01]  /*1260*/  @P2 IMAD R4, R36, c[0x0][0x214], RZ ;  /* 0x0000850024042a24 */ /* 0x000fe200078e02ff */
[----:B------:R-:W-:Y:S01]  /*1270*/  @P5 IADD3 R2, R2, 0x1, RZ ;  /* 0x0000000102025810 */ /* 0x000fe20007ffe0ff */
[----:B------:R-:W-:Y:S01]  /*1280*/  IMAD.WIDE.U32 R6, R16, R6, RZ ;  /* 0x0000000610067225 */ /* 0x000fe200078e00ff */
[----:B------:R-:W-:-:S02]  /*1290*/  @P0 IADD3 R13, R5, R3, RZ ;  /* 0x00000003050d0210 */ /* 0x000fc40007ffe0ff */
[----:B------:R-:W-:Y:S01]  /*12a0*/  @P2 SEL R4, R4, R0, !P0 ;  /* 0x0000000004042207 */ /* 0x000fe20004000000 */
[----:B------:R-:W-:Y:S01]  /*12b0*/  IMAD.MOV.U32 R14, RZ, RZ, R2 ;  /* 0x000000ffff0e7224 */ /* 0x000fe200078e0002 */
[----:B------:R-:W-:Y:S01]  /*12c0*/  SHF.R.S32.HI R26, RZ, 0x1f, R21 ;  /* 0x0000001fff1a7819 */ /* 0x000fe20000011415 */
[----:B------:R-:W-:Y:S01]  /*12d0*/  IMAD R3, R30, c[0x0][0x3dc], R27 ;  /* 0x0000f7001e037a24 */ /* 0x000fe200078e021b */
[----:B------:R-:W-:Y:S01]  /*12e0*/  IADD3 R8, R7, R8, RZ ;  /* 0x0000000807087210 */ /* 0x000fe20007ffe0ff */
[C---:B------:R-:W-:Y:S01]  /*12f0*/  IMAD R32, R35.reuse, c[0x0][0x22c], RZ ;  /* 0x00008b0023207a24 */ /* 0x040fe200078e02ff */
[----:B------:R-:W-:Y:S01]  /*1300*/  @!P3 IADD3 R14, -R14, RZ, RZ ;  /* 0x000000ff0e0eb210 */ /* 0x000fe20007ffe1ff */
[----:B------:R-:W-:Y:S01]  /*1310*/  @!P2 IMAD R5, R36, c[0x0][0x1c0], R35 ;  /* 0x000070002405aa24 */ /* 0x000fe200078e0223 */
[----:B------:R-:W-:Y:S01]  /*1320*/  @!P4 LOP3.LUT R14, RZ, c[0x0][0x1c8], RZ, 0x33, !PT ;  /* 0x00007200ff0eca12 */ /* 0x000fe200078e33ff */
[----:B------:R-:W-:Y:S01]  /*1330*/  @P2 IMAD R12, R35, c[0x0][0x234], R4 ;  /* 0x00008d00230c2a24 */ /* 0x000fe200078e0204 */
[----:B------:R-:W-:Y:S01]  /*1340*/  SHF.R.S32.HI R34, RZ, 0x1f, R32 ;  /* 0x0000001fff227819 */ /* 0x000fe20000011420 */
[----:B------:R-:W-:Y:S01]  /*1350*/  @!P2 IMAD R12, R5, c[0x0][0x214], RZ ;  /* 0x00008500050caa24 */ /* 0x000fe200078e02ff */
[----:B------:R-:W-:-:S02]  /*1360*/  SEL R16, R3, RZ, P1 ;  /* 0x000000ff03107207 */ /* 0x000fc40000800000 */
        /* <DEDUP_REMOVED lines=9> */
.L_x_34:
[----:B------:R-:W-:-:S04]  /*1400*/  IMAD R5, R36, c[0x0][0x1c0], R35 ;  /* 0x0000700024057a24 */ /* 0x000fc800078e0223 */
[----:B------:R-:W-:Y:S02]  /*1410*/  IMAD R5, R5, c[0x0][0x224], RZ ;  /* 0x0000890005057a24 */ /* 0x000fe400078e02ff */
.L_x_35:
[----:B------:R-:W2:Y:S01]  /*1420*/  LDL R38, [R1+0x10] ;  /* 0x0000100001267983 */ /* 0x000ea20000100800 */
[----:B------:R-:W-:Y:S01]  /*1430*/  IADD3 R2, P0, R218, R10, RZ ;  /* 0x0000000ada027210 */ /* 0x000fe20007f1e0ff */
[----:B------:R-:W-:Y:S01]  /*1440*/  IMAD R31, R31, c[0x0][0x1c0], RZ ;  /* 0x000070001f1f7a24 */ /* 0x000fe200078e02ff */
[----:B------:R-:W-:Y:S01]  /*1450*/  SHF.R.S32.HI R219, RZ, 0x1f, R218 ;  /* 0x0000001fffdb7819 */ /* 0x000fe200000114da */
[----:B------:R-:W1:Y:S01]  /*1460*/  S2R R36, SR_TID.X ;  /* 0x0000000000247919 */ /* 0x000e620000002100 */
[----:B------:R-:W-:Y:S01]  /*1470*/  IMAD R0, R15, c[0x0][0x370], RZ ;  /* 0x0000dc000f007a24 */ /* 0x000fe200078e02ff */
[----:B------:R-:W-:Y:S01]  /*1480*/  IADD3 R7, P3, R241, R9, RZ ;  /* 0x00000009f1077210 */ /* 0x000fe20007f7e0ff */
[----:B------:R-:W-:Y:S01]  /*1490*/  IMAD.SHL.U32 R4, R31, 0x40, RZ ;  /* 0x000000401f047824 */ /* 0x000fe200078e00ff */
[----:B------:R-:W3:Y:S01]  /*14a0*/  S2R R37, SR_TID.X ;  /* 0x0000000000257919 */ /* 0x000ee20000002100 */
[----:B------:R-:W-:Y:S01]  /*14b0*/  IMAD.X R3, R219, 0x1, R11, P0 ;  /* 0x00000001db037824 */ /* 0x000fe200000e060b */
[----:B------:R-:W-:Y:S01]  /*14c0*/  SHF.R.S32.HI R30, RZ, 0x1f, R241 ;  /* 0x0000001fff1e7819 */ /* 0x000fe200000114f1 */
[C---:B------:R-:W-:Y:S01]  /*14d0*/  IMAD R0, R9.reuse, c[0x0][0x374], R0 ;  /* 0x0000dd0009007a24 */ /* 0x040fe200078e0200 */
[----:B------:R-:W-:Y:S01]  /*14e0*/  IADD3 R6, P2, P0, R6, R4, R32 ;  /* 0x0000000406067210 */ /* 0x000fe2000785e020 */
[----:B------:R-:W-:Y:S01]  /*14f0*/  IMAD.WIDE.U32 R2, R9, c[0x0][0x370], R2 ;  /* 0x0000dc0009027a25 */ /* 0x000fe200078e0002 */
[----:B------:R-:W-:Y:S01]  /*1500*/  SHF.R.S32.HI R4, RZ, 0x1f, R4 ;  /* 0x0000001fff047819 */ /* 0x000fe20000011404 */
[----:B------:R-:W-:Y:S03]  /*1510*/  BSSY B1, `(.L_x_31) ;  /* 0x0000570000017945 */ /* 0x000fe60003800000 */
[----:B------:R-:W-:Y:S01]  /*1520*/  IADD3 R3, R3, R0, RZ ;  /* 0x0000000003037210 */ /* 0x000fe20007ffe0ff */
[----:B------:R-:W-:Y:S01]  /*1530*/  IMAD.X R0, R30, 0x1, R15, P3 ;  /* 0x000000011e007824 */ /* 0x000fe200018e060f */
[----:B------:R-:W-:Y:S01]  /*1540*/  IADD3.X R10, R8, R4, R34, P2, P0 ;  /* 0x00000004080a7210 */ /* 0x000fe200017e0422 */
[----:B------:R-:W-:Y:S01]  /*1550*/  IMAD R15, R33, c[0x0][0x378], RZ ;  /* 0x0000de00210f7a24 */ /* 0x000fe200078e02ff */
[----:B------:R-:W-:Y:S01]  /*1560*/  IADD3 R8, P2, P0, R20, R6, R17 ;  /* 0x0000000614087210 */ /* 0x000fe2000785e011 */
[----:B------:R-:W-:Y:S01]  /*1570*/  IMAD R4, R0, c[0x0][0x190], RZ ;  /* 0x0000640000047a24 */ /* 0x000fe200078e02ff */
[----:B------:R-:W-:Y:S01]  /*1580*/  ISETP.GE.AND P3, PT, R23, 0x1, PT ;  /* 0x000000011700780c */ /* 0x000fe20003f66270 */
[----:B------:R-:W-:Y:S01]  /*1590*/  IMAD.WIDE.U32 R2, R35, c[0x0][0x378], R2 ;  /* 0x0000de0023027a25 */ /* 0x000fe200078e0002 */
[----:B------:R-:W-:-:S02]  /*15a0*/  IADD3.X R10, R16, R10, R13, P2, P0 ;  /* 0x0000000a100a7210 */ /* 0x000fc400017e040d */
[----:B-1----:R-:W-:Y:S01]  /*15b0*/  SHF.R.S32.HI R36, RZ, 0x1f, R36 ;  /* 0x0000001fff247819 */ /* 0x002fe20000011424 */
[C---:B------:R-:W-:Y:S02]  /*15c0*/  IMAD R11, R7.reuse, c[0x0][0x194], R4 ;  /* 0x00006500070b7a24 */ /* 0x040fe400078e0204 */
[----:B------:R-:W-:Y:S01]  /*15d0*/  IMAD.WIDE.U32 R6, R7, c[0x0][0x190], R218 ;  /* 0x0000640007067a25 */ /* 0x000fe200078e00da */
[----:B---3--:R-:W-:-:S03]  /*15e0*/  LEA.HI R36, R36, R37, RZ, 0x5 ;  /* 0x0000002524247211 */ /* 0x008fc600078f28ff */
[----:B------:R-:W-:Y:S01]  /*15f0*/  IMAD R4, R35, c[0x0][0x37c], R15 ;  /* 0x0000df0023047a24 */ /* 0x000fe200078e020f */
[----:B------:R-:W-:Y:S01]  /*1600*/  SHF.R.S32.HI R36, RZ, 0x5, R36 ;  /* 0x00000005ff247819 */ /* 0x000fe20000011424 */
[----:B------:R-:W-:Y:S01]  /*1610*/  IMAD.IADD R15, R9, 0x1, R5 ;  /* 0x00000001090f7824 */ /* 0x000fe200078e0205 */
[----:B------:R-:W-:Y:S02]  /*1620*/  IADD3 R6, P2, R22, R6, RZ ;  /* 0x0000000616067210 */ /* 0x000fe40007f5e0ff */
[----:B------:R-:W-:Y:S01]  /*1630*/  IADD3 R5, R3, R4, RZ ;  /* 0x0000000403057210 */ /* 0x000fe20007ffe0ff */
[----:B------:R-:W-:Y:S01]  /*1640*/  IMAD.IADD R3, R9, 0x1, R12 ;  /* 0x0000000109037824 */ /* 0x000fe200078e020c */
[----:B------:R-:W-:Y:S01]  /*1650*/  IADD3.X R7, R18, R7, R11, P2, !PT ;  /* 0x0000000712077210 */ /* 0x000fe200017fe40b */
[----:B------:R-:W-:Y:S01]  /*1660*/  IMAD R9, R33, c[0x0][0x1a8], RZ ;  /* 0x00006a0021097a24 */ /* 0x000fe200078e02ff */
[----:B------:R-:W-:Y:S01]  /*1670*/  MOV R18, 0x4 ;  /* 0x0000000400127802 */ /* 0x000fe20000000f00 */
[----:B------:R-:W-:-:S02]  /*1680*/  IMAD.MOV.U32 R4, RZ, RZ, R2 ;  /* 0x000000ffff047224 */ /* 0x000fc400078e0002 */
[C---:B------:R-:W-:Y:S02]  /*1690*/  IMAD R2, R35.reuse, c[0x0][0x1ac], R9 ;  /* 0x00006b0023027a24 */ /* 0x040fe400078e0209 */
[----:B------:R-:W-:-:S04]  /*16a0*/  IMAD.WIDE.U32 R12, R35, c[0x0][0x1a8], R6 ;  /* 0x00006a00230c7a25 */ /* 0x000fc800078e0006 */
[----:B------:R-:W-:-:S04]  /*16b0*/  IMAD.WIDE.U32 R4, R241, c[0x0][0x370], R4 ;  /* 0x0000dc00f1047a25 */ /* 0x000fc800078e0004 */
[----:B------:R-:W-:Y:S02]  /*16c0*/  IMAD.IADD R22, R13, 0x1, R2 ;  /* 0x000000010d167824 */ /* 0x000fe400078e0202 */
[----:B------:R-:W-:-:S04]  /*16d0*/  IMAD.WIDE R16, R3, R18, c[0x0][0x200] ;  /* 0x0000800003107625 */ /* 0x000fc800078e0212 */
[----:B--2---:R-:W-:-:S05]  /*16e0*/  IMAD R0, R36, R31, R38 ;  /* 0x0000001f24007224 */ /* 0x004fca00078e0226 */
[----:B------:R-:W-:-:S04]  /*16f0*/  IADD3 R8, P0, R0, R8, RZ ;  /* 0x0000000800087210 */ /* 0x000fc80007f1e0ff */
[----:B------:R-:W-:Y:S01]  /*1700*/  LEA.HI.X.SX32 R10, R0, R10, 0x1, P0 ;  /* 0x0000000a000a7211 */ /* 0x000fe200000f0eff */
[----:B------:R-:W-:Y:S01]  /*1710*/  IMAD R0, R30, c[0x0][0x370], RZ ;  /* 0x0000dc001e007a24 */ /* 0x000fe200078e02ff */
[----:B------:R-:W-:-:S03]  /*1720*/  LEA R206, P0, R8, c[0x0][0x350], 0x2 ;  /* 0x0000d40008ce7a11 */ /* 0x000fc600078010ff */
[----:B------:R-:W-:Y:S01]  /*1730*/  IMAD R0, R241, c[0x0][0x374], R0 ;  /* 0x0000dd00f1007a24 */ /* 0x000fe200078e0200 */
[----:B------:R-:W-:Y:S02]  /*1740*/  LEA.HI.X R207, R8, c[0x0][0x354], R10, 0x2, P0 ;  /* 0x0000d50008cf7a11 */ /* 0x000fe400000f140a */
[----:B------:R-:W-:Y:S02]  /*1750*/  LEA R10, P2, R12, c[0x0][0x160], 0x1 ;  /* 0x000058000c0a7a11 */ /* 0x000fe400078408ff */
[----:B------:R-:W-:Y:S02]  /*1760*/  IADD3 R20, R5, R0, RZ ;  /* 0x0000000005147210 */ /* 0x000fe40007ffe0ff */
[----:B------:R-:W-:Y:S02]  /*1770*/  LEA R8, P0, R4, c[0x0][0x330], 0x1 ;  /* 0x0000cc0004087a11 */ /* 0x000fe400078008ff */
[----:B------:R-:W-:Y:S01]  /*1780*/  LEA.HI.SX32 R0, R19, 0xffffffff, 0x1a ;  /* 0xffffffff13007811 */ /* 0x000fe200078fd2ff */
[----:B------:R-:W-:Y:S01]  /*1790*/  IMAD.WIDE R18, R15, R18, c[0x0][0x3c8] ;  /* 0x0000f2000f127625 */ /* 0x000fe200078e0212 */
[----:B------:R-:W-:-:S02]  /*17a0*/  LEA.HI.X R11, R12, c[0x0][0x164], R22, 0x1, P2 ;  /* 0x000059000c0b7a11 */ /* 0x000fc400010f0c16 */
[----:B------:R-:W-:Y:S01]  /*17b0*/  LEA.HI.X R9, R4, c[0x0][0x334], R20, 0x1, P0 ;  /* 0x0000cd0004097a11 */ /* 0x000fe200000f0c14 */
[----:B------:R-:W-:Y:S05]  /*17c0*/  @!P3 BRA `(.L_x_36) ;  /* 0x00004ca00000b947 */ /* 0x000fea0003800000 */
[----:B------:R-:W-:Y:S01]  /*17d0*/  @P1 BAR.SYNC.DEFER_BLOCKING 0x0 ;  /* 0x0000000000001b1d */ /* 0x000fe20000010000 */
[----:B------:R-:W-:Y:S01]  /*17e0*/  IMAD R15, R243, -0x40, R209 ;  /* 0xffffffc0f30f7824 */ /* 0x000fe200078e02d1 */
[----:B------:R-:W-:Y:S01]  /*17f0*/  MOV R211, R0 ;  /* 0x0000000000d37202 */ /* 0x000fe20000000f00 */
[----:B------:R-:W-:Y:S01]  /*1800*/  IMAD.WIDE.U32 R2, R21, c[0x0][0x1a0], R218 ;  /* 0x0000680015027a25 */ /* 0x000fe200078e00da */
[----:B------:R-:W-:Y:S02]  /*1810*/  MOV R225, R17 ;  /* 0x0000001100e17202 */ /* 0x000fe40000000f00 */
[----:B------:R-:W-:Y:S01]  /*1820*/  ISETP.GE.AND P6, PT, R241, R15, PT ;  /* 0x0000000ff100720c */ /* 0x000fe20003fc6270 */
[----:B------:R-:W-:Y:S01]  /*1830*/  IMAD R0, R26, c[0x0][0x1a0], RZ ;  /* 0x000068001a007a24 */ /* 0x000fe200078e02ff */
[----:B------:R-:W-:Y:S01]  /*1840*/  LEA.HI R7, R211, R211, RZ, 0x1 ;  /* 0x000000d3d3077211 */ /* 0x000fe200078f08ff */
[----:B------:R-:W-:Y:S01]  /*1850*/  BSSY B0, `(.L_x_37) ;  /* 0x000002c000007945 */ /* 0x000fe20003800000 */
[----:B------:R-:W-:Y:S01]  /*1860*/  IADD3 R6, P0, R24, R2, RZ ;  /* 0x0000000218067210 */ /* 0x000fe20007f1e0ff */
[----:B------:R-:W-:Y:S01]  /*1870*/  IMAD R0, R21, c[0x0][0x1a4], R0 ;  /* 0x0000690015007a24 */ /* 0x000fe200078e0200 */
[----:B------:R-:W-:Y:S01]  /*1880*/  LOP3.LUT R2, R7, 0xfffffffe, RZ, 0xc0, !PT ;  /* 0xfffffffe07027812 */ /* 0x000fe200078ec0ff */
[----:B------:R-:W-:Y:S01]  /*1890*/  IMAD.MOV.U32 R214, RZ, RZ, R10 ;  /* 0x000000ffffd67224 */ /* 0x000fe200078e000a */
[----:B------:R-:W-:Y:S01]  /*18a0*/  MOV R227, R19 ;  /* 0x0000001300e37202 */ /* 0x000fe20000000f00 */
[----:B------:R-:W-:Y:S01]  /*18b0*/  IMAD.MOV.U32 R226, RZ, RZ, R16 ;  /* 0x000000ffffe27224 */ /* 0x000fe200078e0010 */
[----:B------:R-:W-:Y:S01]  /*18c0*/  IADD3.X R7, R25, R3, R0, P0, !PT ;  /* 0x0000000319077210 */ /* 0x000fe200007fe400 */
[----:B------:R-:W-:Y:S01]  /*18d0*/  IMAD R0, R27, c[0x0][0x1b8], RZ ;  /* 0x00006e001b007a24 */ /* 0x000fe200078e02ff */
[----:B------:R-:W-:Y:S01]  /*18e0*/  IADD3 R2, R211, -R2, RZ ;  /* 0x80000002d3027210 */ /* 0x000fe20007ffe0ff */
[----:B------:R-:W-:Y:S01]  /*18f0*/  IMAD.MOV.U32 R228, RZ, RZ, R18 ;  /* 0x000000ffffe47224 */ /* 0x000fe200078e0012 */
[----:B------:R-:W-:Y:S01]  /*1900*/  MOV R215, R11 ;  /* 0x0000000b00d77202 */ /* 0x000fe20000000f00 */
[----:B------:R-:W-:Y:S01]  /*1910*/  IMAD R0, R14, c[0x0][0x1bc], R0 ;  /* 0x00006f000e007a24 */ /* 0x000fe200078e0200 */
[----:B------:R-:W-:Y:S01]  /*1920*/  ISETP.NE.AND P0, PT, R2, 0x1, PT ;  /* 0x000000010200780c */ /* 0x000fe20003f05270 */
[----:B------:R-:W-:Y:S01]  /*1930*/  IMAD.WIDE.U32 R6, R14, c[0x0][0x1b8], R6 ;  /* 0x00006e000e067a25 */ /* 0x000fe200078e0006 */
[----:B------:R1:W-:Y:S01]  /*1940*/  @P6 STS.128 [R208+0x10000], RZ ;  /* 0x010000ffd0006388 */ /* 0x0003e20000000c00 */
[----:B------:R-:W-:-:S02]  /*1950*/  MOV R213, R9 ;  /* 0x0000000900d57202 */ /* 0x000fc40000000f00 */
[----:B------:R-:W-:Y:S01]  /*1960*/  IMAD.MOV.U32 R212, RZ, RZ, R8 ;  /* 0x000000ffffd47224 */ /* 0x000fe200078e0008 */
[----:B------:R1:W-:Y:S01]  /*1970*/  @P6 STS.128 [R208+0x12000], RZ ;  /* 0x012000ffd0006388 */ /* 0x0003e20000000c00 */
[----:B------:R-:W-:Y:S01]  /*1980*/  IMAD.IADD R10, R7, 0x1, R0 ;  /* 0x00000001070a7824 */ /* 0x000fe200078e0200 */
[----:B------:R-:W-:Y:S05]  /*1990*/  @P6 BRA `(.L_x_38) ;  /* 0x0000017000006947 */ /* 0x000fea0003800000 */
[----:B------:R-:W-:Y:S01]  /*19a0*/  ISETP.GE.AND P3, PT, R218, c[0x0][0x220], PT ;  /* 0x00008800da007a0c */ /* 0x000fe20003f66270 */
[----:B------:R-:W-:Y:S01]  /*19b0*/  IMAD R0, R30, c[0x0][0x1a0], RZ ;  /* 0x000068001e007a24 */ /* 0x000fe200078e02ff */
[----:B------:R-:W-:Y:S01]  /*19c0*/  MOV R3, R10 ;  /* 0x0000000a00037202 */ /* 0x000fe20000000f00 */
[----:B------:R-:W-:Y:S01]  /*19d0*/  IMAD.MOV.U32 R2, RZ, RZ, R6 ;  /* 0x000000ffff027224 */ /* 0x000fe200078e0006 */
[----:B------:R-:W-:Y:S01]  /*19e0*/  ISETP.GE.AND P2, PT, R229, c[0x0][0x220], PT ;  /* 0x00008800e5007a0c */ /* 0x000fe20003f46270 */
[C---:B------:R-:W-:Y:S02]  /*19f0*/  IMAD R0, R241.reuse, c[0x0][0x1a4], R0 ;  /* 0x00006900f1007a24 */ /* 0x040fe400078e0200 */
[----:B------:R-:W-:-:S04]  /*1a00*/  IMAD.WIDE.U32 R2, R241, c[0x0][0x1a0], R2 ;  /* 0x00006800f1027a25 */ /* 0x000fc800078e0002 */
[----:B------:R-:W-:Y:S02]  /*1a10*/  IMAD.IADD R0, R3, 0x1, R0 ;  /* 0x0000000103007824 */ /* 0x000fe400078e0200 */
[C---:B------:R-:W-:Y:S01]  /*1a20*/  @!P3 LEA R8, P1, R2.reuse, c[0x0][0x170], 0x1 ;  /* 0x00005c000208ba11 */ /* 0x040fe200078208ff */
[----:B------:R2:W-:Y:S03]  /*1a30*/  @P3 STS.128 [R208+0x10000], RZ ;  /* 0x010000ffd0003388 */ /* 0x0005e60000000c00 */
[----:B------:R-:W-:-:S05]  /*1a40*/  @!P3 LEA.HI.X R9, R2, c[0x0][0x174], R0, 0x1, P1 ;  /* 0x00005d000209ba11 */ /* 0x000fca00008f0c00 */
[----:B------:R-:W-:Y:S01]  /*1a50*/  @!PT LDS RZ, [RZ] ;  /* 0x00000000fffff984 */ /* 0x000fe20000000800 */
[----:B------:R-:W-:Y:S01]  /*1a60*/  @!PT LDS RZ, [RZ] ;  /* 0x00000000fffff984 */ /* 0x000fe20000000800 */
[----:B------:R-:W-:Y:S01]  /*1a70*/  @!PT LDS RZ, [RZ] ;  /* 0x00000000fffff984 */ /* 0x000fe20000000800 */
[----:B------:R2:W-:Y:S04]  /*1a80*/  @!P3 LDGSTS.E.BYPASS.LTC128B.128 [R208+0x10000], [R8.64] ;  /* 0x1000000008d0bfae */ /* 0x0005e8000b901d46 */
[----:B------:R2:W-:Y:S01]  /*1a90*/  @P2 STS.128 [R208+0x12000], RZ ;  /* 0x012000ffd0002388 */ /* 0x0005e20000000c00 */
[----:B------:R-:W-:Y:S05]  /*1aa0*/  @P2 BRA `(.L_x_38) ;  /* 0x0000006000002947 */ /* 0x000fea0003800000 */
[----:B--2---:R-:W-:-:S04]  /*1ab0*/  LEA R8, P1, R2, c[0x0][0x170], 0x1 ;  /* 0x00005c0002087a11 */ /* 0x004fc800078208ff */
[----:B------:R-:W-:-:S05]  /*1ac0*/  LEA.HI.X R9, R2, c[0x0][0x174], R0, 0x1, P1 ;  /* 0x00005d0002097a11 */ /* 0x000fca00008f0c00 */
[----:B------:R-:W-:Y:S01]  /*1ad0*/  @!PT LDS RZ, [RZ] ;  /* 0x00000000fffff984 */ /* 0x000fe20000000800 */
[----:B------:R-:W-:Y:S01]  /*1ae0*/  @!PT LDS RZ, [RZ] ;  /* 0x00000000fffff984 */ /* 0x000fe20000000800 */
[----:B------:R-:W-:Y:S01]  /*1af0*/  @!PT LDS RZ, [RZ] ;  /* 0x00000000fffff984 */ /* 0x000fe20000000800 */
[----:B------:R2:W-:Y:S04]  /*1b00*/  LDGSTS.E.BYPASS.LTC128B.128 [R208+0x12000], [R8.64+0x80] ;  /* 0x1200008008d07fae */ /* 0x0005e8000b901d46 */
.L_x_38:
[----:B------:R-:W-:Y:S05]  /*1b10*/  BSYNC B0 ;  /* 0x0000000000007941 */ /* 0x000fea0003800000 */
.L_x_37:
[----:B--2---:R-:W-:Y:S01]  /*1b20*/  IADD3 R8, R241, 0x20, RZ ;  /* 0x00000020f1087810 */ /* 0x004fe20007ffe0ff */
[----:B------:R-:W-:Y:S03]  /*1b30*/  BSSY B0, `(.L_x_39) ;  /* 0x000001d000007945 */ /* 0x000fe60003800000 */
[----:B------:R-:W-:-:S13]  /*1b40*/  ISETP.GE.AND P5, PT, R8, R15, PT ;  /* 0x0000000f0800720c */ /* 0x000fda0003fa6270 */
[----:B------:R2:W-:Y:S04]  /*1b50*/  @P5 STS.128 [R208+0x11000], RZ ;  /* 0x011000ffd0005388 */ /* 0x0005e80000000c00 */
[----:B------:R2:W-:Y:S01]  /*1b60*/  @P5 STS.128 [R208+0x13000], RZ ;  /* 0x013000ffd0005388 */ /* 0x0005e20000000c00 */
[----:B------:R-:W-:Y:S05]  /*1b70*/  @P5 BRA `(.L_x_40) ;  /* 0x0000018000005947 */ /* 0x000fea0003800000 */
[----:B------:R-:W-:Y:S02]  /*1b80*/  IADD3 R0, P1, R241, 0x20, RZ ;  /* 0x00000020f1007810 */ /* 0x000fe40007f3e0ff */
[----:B------:R-:W-:Y:S02]  /*1b90*/  ISETP.GE.AND P2, PT, R218, c[0x0][0x220], PT ;  /* 0x00008800da007a0c */ /* 0x000fe40003f46270 */
[----:B------:R-:W-:Y:S01]  /*1ba0*/  MOV R7, R10 ;  /* 0x0000000a00077202 */ /* 0x000fe20000000f00 */
[----:B------:R-:W-:Y:S01]  /*1bb0*/  IMAD.X R2, RZ, RZ, R30, P1 ;  /* 0x000000ffff027224 */ /* 0x000fe200008e061e */
[----:B------:R-:W-:-:S03]  /*1bc0*/  ISETP.GE.AND P1, PT, R229, c[0x0][0x220], PT ;  /* 0x00008800e5007a0c */ /* 0x000fc60003f26270 */
[----:B------:R-:W-:Y:S02]  /*1bd0*/  IMAD R2, R2, c[0x0][0x1a0], RZ ;  /* 0x0000680002027a24 */ /* 0x000fe400078e02ff */
[----:B------:R-:W-:-:S04]  /*1be0*/  IMAD.WIDE.U32 R6, R0, c[0x0][0x1a0], R6 ;  /* 0x0000680000067a25 */ /* 0x000fc800078e0006 */
[----:B------:R-:W-:Y:S01]  /*1bf0*/  IMAD R0, R0, c[0x0][0x1a4], R2 ;  /* 0x0000690000007a24 */ /* 0x000fe200078e0202 */
[----:B------:R-:W-:Y:S01]  /*1c00*/  @!P2 LEA R2, P3, R6, c[0x0][0x170], 0x1 ;  /* 0x00005c000602aa11 */ /* 0x000fe200078608ff */
[----:B------:R3:W-:Y:S02]  /*1c10*/  @P2 STS.128 [R208+0x11000], RZ ;  /* 0x011000ffd0002388 */ /* 0x0007e40000000c00 */
[----:B------:R-:W-:-:S05]  /*1c20*/  IMAD.IADD R0, R7, 0x1, R0 ;  /* 0x0000000107007824 */ /* 0x000fca00078e0200 */
[----:B------:R-:W-:-:S05]  /*1c30*/  @!P2 LEA.HI.X R3, R6, c[0x0][0x174], R0, 0x1, P3 ;  /* 0x00005d000603aa11 */ /* 0x000fca00018f0c00 */
[----:B------:R-:W-:Y:S01]  /*1c40*/  @!PT LDS RZ, [RZ] ;  /* 0x00000000fffff984 */ /* 0x000fe20000000800 */
[----:B------:R-:W-:Y:S01]  /*1c50*/  @!PT LDS RZ, [RZ] ;  /* 0x00000000fffff984 */ /* 0x000fe20000000800 */
[----:B------:R-:W-:Y:S01]  /*1c60*/  @!PT LDS RZ, [RZ] ;  /* 0x00000000fffff984 */ /* 0x000fe20000000800 */
[----:B------:R3:W-:Y:S04]  /*1c70*/  @!P2 LDGSTS.E.BYPASS.LTC128B.128 [R208+0x11000], [R2.64] ;  /* 0x1100000002d0afae */ /* 0x0007e8000b901d46 */
[----:B------:R3:W-:Y:S01]  /*1c80*/  @P1 STS.128 [R208+0x13000], RZ ;  /* 0x013000ffd0001388 */ /* 0x0007e20000000c00 */
[----:B------:R-:W-:Y:S05]  /*1c90*/  @P1 BRA `(.L_x_40) ;  /* 0x0000006000001947 */ /* 0x000fea0003800000 */
[----:B---3--:R-:W-:-:S04]  /*1ca0*/  LEA R2, P1, R6, c[0x0][0x170], 0x1 ;  /* 0x00005c0006027a11 */ /* 0x008fc800078208ff */
[----:B------:R-:W-:-:S05]  /*1cb0*/  LEA.HI.X R3, R6, c[0x0][0x174], R0, 0x1, P1 ;  /* 0x00005d0006037a11 */ /* 0x000fca00008f0c00 */
[----:B------:R-:W-:Y:S01]  /*1cc0*/  @!PT LDS RZ, [RZ] ;  /* 0x00000000fffff984 */ /* 0x000fe20000000800 */
[----:B------:R-:W-:Y:S01]  /*1cd0*/  @!PT LDS RZ, [RZ] ;  /* 0x00000000fffff984 */ /* 0x000fe20000000800 */
[----:B------:R-:W-:Y:S01]  /*1ce0*/  @!PT LDS RZ, [RZ] ;  /* 0x00000000fffff984 */ /* 0x000fe20000000800 */
[----:B------:R3:W-:Y:S04]  /*1cf0*/  LDGSTS.E.BYPASS.LTC128B.128 [R208+0x13000], [R2.64+0x80] ;  /* 0x1300008002d07fae */ /* 0x0007e8000b901d46 */
.L_x_40:
[----:B------:R-:W-:Y:S05]  /*1d00*/  BSYNC B0 ;  /* 0x0000000000007941 */ /* 0x000fea0003800000 */
.L_x_39:
[----:B------:R-:W-:Y:S01]  /*1d10*/  IMAD R0, R211, -0x40, R23 ;  /* 0xffffffc0d3007824 */ /* 0x000fe200078e0217 */
[----:B------:R-:W0:Y:S01]  /*1d20*/  LDGDEPBAR ;  /* 0x00000000000079af */ /* 0x000e220000000000 */
[----:B------:R-:W-:Y:S03]  /*1d30*/  BSSY B0, `(.L_x_41) ;  /* 0x0000012000007945 */ /* 0x000fe60003800000 */
[----:B------:R-:W-:-:S13]  /*1d40*/  ISETP.GE.AND P4, PT, R241, R0, PT ;  /* 0x00000000f100720c */ /* 0x000fda0003f86270 */
[----:B------:R4:W-:Y:S04]  /*1d50*/  @P4 STS.128 [R208+0x8000], RZ ;  /* 0x008000ffd0004388 */ /* 0x0009e80000000c00 */
[----:B------:R4:W-:Y:S01]  /*1d60*/  @P4 STS.128 [R208+0xa000], RZ ;  /* 0x00a000ffd0004388 */ /* 0x0009e20000000c00 */
[----:B------:R-:W-:Y:S05]  /*1d70*/  @P4 BRA `(.L_x_42) ;  /* 0x000000d000004947 */ /* 0x000fea0003800000 */
[----:B------:R-:W-:Y:S02]  /*1d80*/  ISETP.GE.AND P2, PT, R218, c[0x0][0x220], PT ;  /* 0x00008800da007a0c */ /* 0x000fe40003f46270 */
[----:B------:R-:W-:-:S11]  /*1d90*/  ISETP.GE.AND P1, PT, R229, c[0x0][0x220], PT ;  /* 0x00008800e5007a0c */ /* 0x000fd60003f26270 */
[----:B------:R1:W-:Y:S04]  /*1da0*/  @P2 STS.128 [R208+0x8000], RZ ;  /* 0x008000ffd0002388 */ /* 0x0003e80000000c00 */
[----:B------:R-:W-:Y:S01]  /*1db0*/  @!PT LDS RZ, [RZ] ;  /* 0x00000000fffff984 */ /* 0x000fe20000000800 */
[----:B------:R-:W-:Y:S01]  /*1dc0*/  @!PT LDS RZ, [RZ] ;  /* 0x00000000fffff984 */ /* 0x000fe20000000800 */
[----:B------:R-:W-:Y:S01]  /*1dd0*/  @!PT LDS RZ, [RZ] ;  /* 0x00000000fffff984 */ /* 0x000fe20000000800 */
[----:B------:R1:W-:Y:S04]  /*1de0*/  @!P2 LDGSTS.E.BYPASS.LTC128B.128 [R208+0x8000], [R212.64] ;  /* 0x08000000d4d0afae */ /* 0x0003e8000b901d46 */
[----:B------:R1:W-:Y:S01]  /*1df0*/  @P1 STS.128 [R208+0xa000], RZ ;  /* 0x00a000ffd0001388 */ /* 0x0003e20000000c00 */
[----:B------:R-:W-:Y:S05]  /*1e00*/  @P1 BRA `(.L_x_42) ;  /* 0x0000004000001947 */ /* 0x000fea0003800000 */
[----:B------:R-:W-:Y:S01]  /*1e10*/  @!PT LDS RZ, [RZ] ;  /* 0x00000000fffff984 */ /* 0x000fe20000000800 */
[----:B------:R-:W-:Y:S01]  /*1e20*/  @!PT LDS RZ, [RZ] ;  /* 0x00000000fffff984 */ /* 0x000fe20000000800 */
[----:B------:R-:W-:Y:S01]  /*1e30*/  @!PT LDS RZ, [RZ] ;  /* 0x00000000fffff984 */ /* 0x000fe20000000800 */
[----:B------:R1:W-:Y:S02]  /*1e40*/  LDGSTS.E.BYPASS.LTC128B.128 [R208+0xa000], [R212.64+0x80] ;  /* 0x0a000080d4d07fae */ /* 0x0003e4000b901d46 */
.L_x_42:
[----:B------:R-:W-:Y:S05]  /*1e50*/  BSYNC B0 ;  /* 0x0000000000007941 */ /* 0x000fea0003800000 */
.L_x_41:
[----:B------:R-:W-:Y:S01]  /*1e60*/  ISETP.GE.AND P3, PT, R8, R0, PT ;  /* 0x000000000800720c */ /* 0x000fe20003f66270 */
[----:B------:R-:W-:-:S12]  /*1e70*/  BSSY B0, `(.L_x_43) ;  /* 0x000001b000007945 */ /* 0x000fd80003800000 */
[----:B------:R1:W-:Y:S04]  /*1e80*/  @P3 STS.128 [R208+0x9000], RZ ;  /* 0x009000ffd0003388 */ /* 0x0003e80000000c00 */
[----:B------:R1:W-:Y:S01]  /*1e90*/  @P3 STS.128 [R208+0xb000], RZ ;  /* 0x00b000ffd0003388 */ /* 0x0003e20000000c00 */
[----:B------:R-:W-:Y:S05]  /*1ea0*/  @P3 BRA `(.L_x_44) ;  /* 0x0000017000003947 */ /* 0x000fea0003800000 */
[----:B------:R-:W-:-:S13]  /*1eb0*/  ISETP.GE.AND P2, PT, R218, c[0x0][0x220], PT ;  /* 0x00008800da007a0c */ /* 0x000fda0003f46270 */
[----:B---3--:R-:W-:Y:S01]  /*1ec0*/  @!P2 IMAD.MOV.U32 R3, RZ, RZ, c[0x0][0x370] ;  /* 0x0000dc00ff03a624 */ /* 0x008fe200078e00ff */
[----:B------:R3:W-:Y:S01]  /*1ed0*/  @P2 STS.128 [R208+0x9000], RZ ;  /* 0x009000ffd0002388 */ /* 0x0007e20000000c00 */
[----:B------:R-:W-:-:S03]  /*1ee0*/  @!P2 IMAD.MOV.U32 R6, RZ, RZ, c[0x0][0x374] ;  /* 0x0000dd00ff06a624 */ /* 0x000fc600078e00ff */
[----:B------:R-:W-:-:S04]  /*1ef0*/  @!P2 LEA R2, P1, R3, R212, 0x6 ;  /* 0x000000d40302a211 */ /* 0x000fc800078230ff */
[----:B------:R-:W-:Y:S02]  /*1f00*/  @!P2 LEA.HI.X R3, R3, R213, R6, 0x6, P1 ;  /* 0x000000d50303a211 */ /* 0x000fe400008f3406 */
[----:B------:R-:W-:-:S03]  /*1f10*/  ISETP.GE.AND P1, PT, R229, c[0x0][0x220], PT ;  /* 0x00008800e5007a0c */ /* 0x000fc60003f26270 */
[----:B------:R-:W-:Y:S01]  /*1f20*/  @!PT LDS RZ, [RZ] ;  /* 0x00000000fffff984 */ /* 0x000fe20000000800 */
[----:B------:R-:W-:Y:S01]  /*1f30*/  @!PT LDS RZ, [RZ] ;  /* 0x00000000fffff984 */ /* 0x000fe20000000800 */
[----:B------:R-:W-:Y:S01]  /*1f40*/  @!PT LDS RZ, [RZ] ;  /* 0x00000000fffff984 */ /* 0x000fe20000000800 */
[----:B------:R3:W-:Y:S10]  /*1f50*/  @!P2 LDGSTS.E.BYPASS.LTC128B.128 [R208+0x9000], [R2.64] ;  /* 0x0900000002d0afae */ /* 0x0007f4000b901d46 */
[----:B------:R3:W-:Y:S01]  /*1f60*/  @P1 STS.128 [R208+0xb000], RZ ;  /* 0x00b000ffd0001388 */ /* 0x0007e20000000c00 */
[----:B------:R-:W-:Y:S05]  /*1f70*/  @P1 BRA `(.L_x_44) ;  /* 0x000000a000001947 */ /* 0x000fea0003800000 */
[----:B---3--:R-:W-:Y:S02]  /*1f80*/  IMAD.MOV.U32 R3, RZ, RZ, c[0x0][0x370] ;  /* 0x0000dc00ff037624 */ /* 0x008fe400078e00ff */
[----:B------:R-:W-:-:S03]  /*1f90*/  IMAD.MOV.U32 R2, RZ, RZ, c[0x0][0x374] ;  /* 0x0000dd00ff027624 */ /* 0x000fc600078e00ff */
[----:B------:R-:W-:-:S04]  /*1fa0*/  LEA R4, P1, R3, R4, 0x5 ;  /* 0x0000000403047211 */ /* 0x000fc800078228ff */
[----:B------:R-:W-:Y:S02]  /*1fb0*/  LEA.HI.X R3, R3, R20, R2, 0x5, P1 ;  /* 0x0000001403037211 */ /* 0x000fe400008f2c02 */
[----:B------:R-:W-:-:S04]  /*1fc0*/  LEA R2, P1, R4, c[0x0][0x330], 0x1 ;  /* 0x0000cc0004027a11 */ /* 0x000fc800078208ff */
[----:B------:R-:W-:-:S05]  /*1fd0*/  LEA.HI.X R3, R4, c[0x0][0x334], R3, 0x1, P1 ;  /* 0x0000cd0004037a11 */ /* 0x000fca00008f0c03 */
[----:B------:R-:W-:Y:S01]  /*1fe0*/  @!PT LDS RZ, [RZ] ;  /* 0x00000000fffff984 */ /* 0x000fe20000000800 */
[----:B------:R-:W-:Y:S01]  /*1ff0*/  @!PT LDS RZ, [RZ] ;  /* 0x00000000fffff984 */ /* 0x000fe20000000800 */
[----:B------:R-:W-:Y:S01]  /*2000*/  @!PT LDS RZ, [RZ] ;  /* 0x00000000fffff984 */ /* 0x000fe20000000800 */
[----:B------:R3:W-:Y:S04]  /*2010*/  LDGSTS.E.BYPASS.LTC128B.128 [R208+0xb000], [R2.64+0x80] ;  /* 0x0b00008002d07fae */ /* 0x0007e8000b901d46 */
.L_x_44:
[----:B------:R-:W-:Y:S05]  /*2020*/  BSYNC B0 ;  /* 0x0000000000007941 */ /* 0x000fea0003800000 */
.L_x_43:
[----:B---3--:R-:W3:Y:S01]  /*2030*/  LDL R3, [R1+0xc] ;  /* 0x00000c0001037983 */ /* 0x008ee20000100800 */
[----:B------:R-:W-:Y:S01]  /*2040*/  BSSY B0, `(.L_x_45) ;  /* 0x0000021000007945 */ /* 0x000fe20003800000 */
[----:B---3--:R-:W-:-:S04]  /*2050*/  IADD3 R2, R3, 0x2000, RZ ;  /* 0x0000200003027810 */ /* 0x008fc80007ffe0ff */
[----:B------:R-:W-:-:S05]  /*2060*/  SEL R2, R2, R3, !P0 ;  /* 0x0000000302027207 */ /* 0x000fca0004000000 */
[----:B------:R-:W-:Y:S01]  /*2070*/  IMAD.SHL.U32 R205, R2, 0x2, RZ ;  /* 0x0000000202cd7824 */ /* 0x000fe200078e00ff */
[----:B------:R-:W-:Y:S05]  /*2080*/  @!P4 BRA `(.L_x_46) ;  /* 0x000000900000c947 */ /* 0x000fea0003800000 */
[----:B------:R3:W-:Y:S04]  /*2090*/  STS [R205], RZ ;  /* 0x000000ffcd007388 */ /* 0x0007e80000000800 */
[----:B------:R3:W-:Y:S04]  /*20a0*/  STS [R205+0x4], RZ ;  /* 0x000004ffcd007388 */ /* 0x0007e80000000800 */
[----:B------:R3:W-:Y:S04]  /*20b0*/  STS [R205+0x8], RZ ;  /* 0x000008ffcd007388 */ /* 0x0007e80000000800 */
[----:B------:R3:W-:Y:S04]  /*20c0*/  STS [R205+0xc], RZ ;  /* 0x00000cffcd007388 */ /* 0x0007e80000000800 */
[----:B------:R3:W-:Y:S04]  /*20d0*/  STS [R205+0x2000], RZ ;  /* 0x002000ffcd007388 */ /* 0x0007e80000000800 */
[----:B------:R3:W-:Y:S04]  /*20e0*/  STS [R205+0x2004], RZ ;  /* 0x002004ffcd007388 */ /* 0x0007e80000000800 */
[----:B------:R3:W-:Y:S04]  /*20f0*/  STS [R205+0x2008], RZ ;  /* 0x002008ffcd007388 */ /* 0x0007e80000000800 */
[----:B------:R3:W-:Y:S01]  /*2100*/  STS [R205+0x200c], RZ ;  /* 0x00200cffcd007388 */ /* 0x0007e20000000800 */
[----:B------:R-:W-:Y:S05]  /*2110*/  BRA `(.L_x_47) ;  /* 0x0000013000007947 */ /* 0x000fea0003800000 */
.L_x_46:
[----:B------:R-:W-:Y:S02]  /*2120*/  ISETP.GE.AND P2, PT, R218, c[0x0][0x220], PT ;  /* 0x00008800da007a0c */ /* 0x000fe40003f46270 */
[----:B------:R-:W-:-:S11]  /*2130*/  ISETP.GE.AND P1, PT, R229, c[0x0][0x220], PT ;  /* 0x00008800e5007a0c */ /* 0x000fd60003f26270 */
[----:B------:R3:W-:Y:S04]  /*2140*/  @P2 STS [R205], RZ ;  /* 0x000000ffcd002388 */ /* 0x0007e80000000800 */
[----:B------:R3:W-:Y:S04]  /*2150*/  @P2 STS [R205+0x4], RZ ;  /* 0x000004ffcd002388 */ /* 0x0007e80000000800 */
[----:B------:R3:W-:Y:S04]  /*2160*/  @P2 STS [R205+0x8], RZ ;  /* 0x000008ffcd002388 */ /* 0x0007e80000000800 */
[----:B------:R3:W-:Y:S04]  /*2170*/  @P2 STS [R205+0xc], RZ ;  /* 0x00000cffcd002388 */ /* 0x0007e80000000800 */
[----:B------:R-:W-:Y:S01]  /*2180*/  @!PT LDS RZ, [RZ] ;  /* 0x00000000fffff984 */ /* 0x000fe20000000800 */
[----:B------:R-:W-:Y:S01]  /*2190*/  @!PT LDS RZ, [RZ] ;  /* 0x00000000fffff984 */ /* 0x000fe20000000800 */
[----:B------:R-:W-:Y:S01]  /*21a0*/  @!PT LDS RZ, [RZ] ;  /* 0x00000000fffff984 */ /* 0x000fe20000000800 */
[----:B------:R3:W-:Y:S04]  /*21b0*/  @!P2 LDGSTS.E.BYPASS.LTC128B.128 [R205], [R214.64] ;  /* 0x00000000d6cdafae */ /* 0x0007e8000b901d46 */
[----:B------:R3:W-:Y:S04]  /*21c0*/  @P1 STS [R205+0x2000], RZ ;  /* 0x002000ffcd001388 */ /* 0x0007e80000000800 */
[----:B------:R3:W-:Y:S04]  /*21d0*/  @P1 STS [R205+0x2004], RZ ;  /* 0x002004ffcd001388 */ /* 0x0007e80000000800 */
[----:B------:R3:W-:Y:S04]  /*21e0*/  @P1 STS [R205+0x2008], RZ ;  /* 0x002008ffcd001388 */ /* 0x0007e80000000800 */
[----:B------:R3:W-:Y:S01]  /*21f0*/  @P1 STS [R205+0x200c], RZ ;  /* 0x00200cffcd001388 */ /* 0x0007e20000000800 */
[----:B------:R-:W-:Y:S05]  /*2200*/  @P1 BRA `(.L_x_47) ;  /* 0x0000004000001947 */ /* 0x000fea0003800000 */
[----:B------:R-:W-:Y:S01]  /*2210*/  @!PT LDS RZ, [RZ] ;  /* 0x00000000fffff984 */ /* 0x000fe20000000800 */
[----:B------:R-:W-:Y:S01]  /*2220*/  @!PT LDS RZ, [RZ] ;  /* 0x00000000fffff984 */ /* 0x000fe20000000800 */
[----:B------:R-:W-:Y:S01]  /*2230*/  @!PT LDS RZ, [RZ] ;  /* 0x00000000fffff984 */ /* 0x000fe20000000800 */
[----:B------:R1:W-:Y:S02]  /*2240*/  LDGSTS.E.BYPASS.LTC128B.128 [R205+0x2000], [R214.64+0x80] ;  /* 0x02000080d6cd7fae */ /* 0x0003e4000b901d46 */
.L_x_47:
[----:B------:R-:W-:Y:S05]  /*2250*/  BSYNC B0 ;  /* 0x0000000000007941 */ /* 0x000fea0003800000 */
.L_x_45:
[----:B------:R-:W-:Y:S01]  /*2260*/  MOV R201, 0x20 ;  /* 0x0000002000c97802 */ /* 0x000fe20000000f00 */
[----:B------:R-:W-:Y:S04]  /*2270*/  BSSY B0, `(.L_x_48) ;  /* 0x0000028000007945 */ /* 0x000fe80003800000 */
[----:B------:R-:W-:-:S02]  /*2280*/  IMAD R5, R201, c[0x0][0x194], RZ ;  /* 0x00006500c9057a24 */ /* 0x000fc400078e02ff */
[----:B------:R-:W-:Y:S01]  /*2290*/  IMAD.WIDE.U32 R6, R201, c[0x0][0x190], RZ ;  /* 0x00006400c9067a25 */ /* 0x000fe200078e00ff */
[----:B------:R-:W-:Y:S05]  /*22a0*/  @!P3 BRA `(.L_x_49) ;  /* 0x000000900000b947 */ /* 0x000fea0003800000 */
[----:B------:R1:W-:Y:S04]  /*22b0*/  STS [R205+0x1000], RZ ;  /* 0x001000ffcd007388 */ /* 0x0003e80000000800 */
        /* <DEDUP_REMOVED lines=8> */
.L_x_49:
[----:B------:R-:W-:Y:S02]  /*2340*/  ISETP.GE.AND P2, PT, R218, c[0x0][0x220], PT ;  /* 0x00008800da007a0c */ /* 0x000fe40003f46270 */
[----:B------:R-:W-:-:S11]  /*2350*/  ISETP.GE.AND P1, PT, R229, c[0x0][0x220], PT ;  /* 0x00008800e5007a0c */ /* 0x000fd60003f26270 */
[----:B------:R-:W-:Y:S01]  /*2360*/  @!P2 IMAD.MOV.U32 R3, RZ, RZ, c[0x0][0x190] ;  /* 0x00006400ff03a624 */ /* 0x000fe200078e00ff */
[----:B------:R1:W-:Y:S01]  /*2370*/  @P2 STS [R205+0x1000], RZ ;  /* 0x001000ffcd002388 */ /* 0x0003e20000000800 */
[----:B------:R-:W-:-:S03]  /*2380*/  @!P2 IMAD.MOV.U32 R4, RZ, RZ, c[0x0][0x194] ;  /* 0x00006500ff04a624 */ /* 0x000fc600078e00ff */
[C---:B------:R-:W-:Y:S01]  /*2390*/  @!P2 LEA R2, P3, R3.reuse, R214, 0x6 ;  /* 0x000000d60302a211 */ /* 0x040fe200078630ff */
[----:B------:R1:W-:Y:S03]  /*23a0*/  @P2 STS [R205+0x1004], RZ ;  /* 0x001004ffcd002388 */ /* 0x0003e60000000800 */
[----:B------:R-:W-:Y:S01]  /*23b0*/  @!P2 LEA.HI.X R3, R3, R215, R4, 0x6, P3 ;  /* 0x000000d70303a211 */ /* 0x000fe200018f3404 */
[----:B------:R1:W-:Y:S04]  /*23c0*/  @P2 STS [R205+0x1008], RZ ;  /* 0x001008ffcd002388 */ /* 0x0003e80000000800 */
[----:B------:R1:W-:Y:S04]  /*23d0*/  @P2 STS [R205+0x100c], RZ ;  /* 0x00100cffcd002388 */ /* 0x0003e80000000800 */
[----:B------:R-:W-:Y:S01]  /*23e0*/  @!PT LDS RZ, [RZ] ;  /* 0x00000000fffff984 */ /* 0x000fe20000000800 */
[----:B------:R-:W-:Y:S01]  /*23f0*/  @!PT LDS RZ, [RZ] ;  /* 0x00000000fffff984 */ /* 0x000fe20000000800 */
[----:B------:R-:W-:Y:S01]  /*2400*/  @!PT LDS RZ, [RZ] ;  /* 0x00000000fffff984 */ /* 0x000fe20000000800 */
[----:B------:R5:W-:Y:S04]  /*2410*/  @!P2 LDGSTS.E.BYPASS.LTC128B.128 [R205+0x1000], [R2.64] ;  /* 0x0100000002cdafae */ /* 0x000be8000b901d46 */
[----:B------:R1:W-:Y:S04]  /*2420*/  @P1 STS [R205+0x3000], RZ ;  /* 0x003000ffcd001388 */ /* 0x0003e80000000800 */
[----:B------:R1:W-:Y:S04]  /*2430*/  @P1 STS [R205+0x3004], RZ ;  /* 0x003004ffcd001388 */ /* 0x0003e80000000800 */
[----:B------:R1:W-:Y:S04]  /*2440*/  @P1 STS [R205+0x3008], RZ ;  /* 0x003008ffcd001388 */ /* 0x0003e80000000800 */
[----:B------:R1:W-:Y:S01]  /*2450*/  @P1 STS [R205+0x300c], RZ ;  /* 0x00300cffcd001388 */ /* 0x0003e20000000800 */
[----:B-----5:R-:W-:-:S04]  /*2460*/  IADD3 R3, P2, R12, R6, RZ ;  /* 0x000000060c037210 */ /* 0x020fc80007f5e0ff */
[----:B------:R-:W-:Y:S01]  /*2470*/  IADD3.X R4, R22, R7, R5, P2, !PT ;  /* 0x0000000716047210 */ /* 0x000fe200017fe405 */
[----:B------:R-:W-:Y:S05]  /*2480*/  @P1 BRA `(.L_x_50) ;  /* 0x0000006000001947 */ /* 0x000fea0003800000 */
[----:B------:R-:W-:-:S04]  /*2490*/  LEA R2, P1, R3, c[0x0][0x160], 0x1 ;  /* 0x0000580003027a11 */ /* 0x000fc800078208ff */
[----:B------:R-:W-:-:S05]  /*24a0*/  LEA.HI.X R3, R3, c[0x0][0x164], R4, 0x1, P1 ;  /* 0x0000590003037a11 */ /* 0x000fca00008f0c04 */
[----:B------:R-:W-:Y:S01]  /*24b0*/  @!PT LDS RZ, [RZ] ;  /* 0x00000000fffff984 */ /* 0x000fe20000000800 */
[----:B------:R-:W-:Y:S01]  /*24c0*/  @!PT LDS RZ, [RZ] ;  /* 0x00000000fffff984 */ /* 0x000fe20000000800 */
[----:B------:R-:W-:Y:S01]  /*24d0*/  @!PT LDS RZ, [RZ] ;  /* 0x00000000fffff984 */ /* 0x000fe20000000800 */
[----:B------:R1:W-:Y:S04]  /*24e0*/  LDGSTS.E.BYPASS.LTC128B.128 [R205+0x3000], [R2.64+0x80] ;  /* 0x0300008002cd7fae */ /* 0x0003e8000b901d46 */
.L_x_50:
[----:B------:R-:W-:Y:S05]  /*24f0*/  BSYNC B0 ;  /* 0x0000000000007941 */ /* 0x000fea0003800000 */
.L_x_48:
[----:B--2---:R-:W2:Y:S01]  /*2500*/  LDL R4, [R1+0x8] ;  /* 0x0000080001047983 */ /* 0x004ea20000100800 */
[----:B------:R-:W-:Y:S01]  /*2510*/  IMAD.MOV.U32 R217, RZ, RZ, 0x7f800000 ;  /* 0x7f800000ffd97424 */ /* 0x000fe200078e00ff */
[----:B------:R-:W-:Y:S02]  /*2520*/  MOV R220, 0x7f800000 ;  /* 0x7f80000000dc7802 */ /* 0x000fe40000000f00 */
[----:B------:R1:W-:Y:S04]  /*2530*/  @P6 STS.128 [R208+0xc000], RZ ;  /* 0x00c000ffd0006388 */ /* 0x0003e80000000c00 */
[----:B------:R1:W-:Y:S01]  /*2540*/  @P6 STS.128 [R208+0xe000], RZ ;  /* 0x00e000ffd0006388 */ /* 0x0003e20000000c00 */
[----:B------:R-:W-:Y:S01]  /*2550*/  BSSY B0, `(.L_x_51) ;  /* 0x000002c000007945 */ /* 0x000fe20003800000 */
[C---:B-12---:R-:W-:Y:S01]  /*2560*/  IADD3 R3, R4.reuse, 0x8, RZ ;  /* 0x0000000804037810 */ /* 0x046fe20007ffe0ff */
[----:B------:R-:W-:Y:S01]  /*2570*/  IMAD.SHL.U32 R240, R4, 0x4, RZ ;  /* 0x0000000404f07824 */ /* 0x000fe200078e00ff */
[----:B------:R-:W-:-:S02]  /*2580*/  SHF.R.S32.HI R2, RZ, 0x1f, R4 ;  /* 0x0000001fff027819 */ /* 0x000fc40000011404 */
[CC--:B------:R-:W-:Y:S02]  /*2590*/  ISETP.GE.AND P3, PT, R4.reuse, R0.reuse, PT ;  /* 0x000000000400720c */ /* 0x0c0fe40003f66270 */
[----:B------:R-:W-:Y:S02]  /*25a0*/  ISETP.GE.AND P2, PT, R3, R0, PT ;  /* 0x000000000300720c */ /* 0x000fe40003f46270 */
[----:B------:R-:W-:Y:S02]  /*25b0*/  SHF.L.U64.HI R239, R4, 0x2, R2 ;  /* 0x0000000204ef7819 */ /* 0x000fe40000010202 */
[----:B------:R-:W-:-:S04]  /*25c0*/  IADD3 R2, P1, R240, R226, RZ ;  /* 0x000000e2f0027210 */ /* 0x000fc80007f3e0ff */
[----:B------:R-:W-:Y:S01]  /*25d0*/  IADD3.X R3, R239, R225, RZ, P1, !PT ;  /* 0x000000e1ef037210 */ /* 0x000fe20000ffe4ff */
[----:B------:R-:W-:-:S04]  /*25e0*/  IMAD R0, R26, c[0x0][0x198], RZ ;  /* 0x000066001a007a24 */ /* 0x000fc800078e02ff */
[----:B------:R1:W5:Y:S04]  /*25f0*/  @!P3 LDG.E R217, [R2.64] ;  /* 0x0000000602d9b981 */ /* 0x000368000c1e1900 */
[----:B------:R1:W5:Y:S01]  /*2600*/  @!P2 LDG.E R220, [R2.64+0x20] ;  /* 0x0000200602dca981 */ /* 0x000362000c1e1900 */
[C---:B------:R-:W-:Y:S02]  /*2610*/  IMAD R0, R21.reuse, c[0x0][0x19c], R0 ;  /* 0x0000670015007a24 */ /* 0x040fe400078e0200 */
[----:B-1----:R-:W-:-:S05]  /*2620*/  IMAD.WIDE.U32 R2, R21, c[0x0][0x198], R218 ;  /* 0x0000660015027a25 */ /* 0x002fca00078e00da */
[----:B------:R-:W-:-:S04]  /*2630*/  IADD3 R4, P1, R28, R2, RZ ;  /* 0x000000021c047210 */ /* 0x000fc80007f3e0ff */
[----:B------:R-:W-:Y:S01]  /*2640*/  IADD3.X R5, R29, R3, R0, P1, !PT ;  /* 0x000000031d057210 */ /* 0x000fe20000ffe400 */
[----:B------:R-:W-:-:S04]  /*2650*/  IMAD R0, R27, c[0x0][0x1b0], RZ ;  /* 0x00006c001b007a24 */ /* 0x000fc800078e02ff */
[C---:B------:R-:W-:Y:S02]  /*2660*/  IMAD R0, R14.reuse, c[0x0][0x1b4], R0 ;  /* 0x00006d000e007a24 */ /* 0x040fe400078e0200 */
[----:B------:R-:W-:-:S04]  /*2670*/  IMAD.WIDE.U32 R4, R14, c[0x0][0x1b0], R4 ;  /* 0x00006c000e047a25 */ /* 0x000fc800078e0004 */
        /* <DEDUP_REMOVED lines=19> */
[----:B-1----:R-:W-:-:S04]  /*27b0*/  LEA R6, P1, R2, c[0x0][0x168], 0x1 ;  /* 0x00005a0002067a11 */ /* 0x002fc800078208ff */
[----:B------:R-:W-:-:S05]  /*27c0*/  LEA.HI.X R7, R2, c[0x0][0x16c], R0, 0x1, P1 ;  /* 0x00005b0002077a11 */ /* 0x000fca00008f0c00 */
[----:B------:R-:W-:Y:S01]  /*27d0*/  @!PT LDS RZ, [RZ] ;  /* 0x00000000fffff984 */ /* 0x000fe20000000800 */
[----:B------:R-:W-:Y:S01]  /*27e0*/  @!PT LDS RZ, [RZ] ;  /* 0x00000000fffff984 */ /* 0x000fe20000000800 */
[----:B------:R-:W-:Y:S01]  /*27f0*/  @!PT LDS RZ, [RZ] ;  /* 0x00000000fffff984 */ /* 0x000fe20000000800 */
[----:B------:R1:W-:Y:S04]  /*2800*/  LDGSTS.E.BYPASS.LTC128B.128 [R208+0xe000], [R6.64+0x80] ;  /* 0x0e00008006d07fae */ /* 0x0003e8000b901d46 */
.L_x_52:
[----:B------:R-:W-:Y:S05]  /*2810*/  BSYNC B0 ;  /* 0x0000000000007941 */ /* 0x000fea0003800000 */
.L_x_51:
[----:B------:R2:W-:Y:S01]  /*2820*/  @P5 STS.128 [R208+0xd000], RZ ;  /* 0x00d000ffd0005388 */ /* 0x0005e20000000c00 */
[----:B------:R-:W-:Y:S03]  /*2830*/  BSSY B0, `(.L_x_53) ;  /* 0x000001b000007945 */ /* 0x000fe60003800000 */
        /* <DEDUP_REMOVED lines=26> */
.L_x_54:
[----:B------:R-:W-:Y:S05]  /*29e0*/  BSYNC B0 ;  /* 0x0000000000007941 */ /* 0x000fea0003800000 */
.L_x_53:
[----:B-12---:R-:W2:Y:S01]  /*29f0*/  LDL R2, [R1+0x14] ;  /* 0x0000140001027983 */ /* 0x006ea20000100800 */
[----:B------:R-:W-:Y:S01]  /*2a00*/  IADD3 R0, R21, 0x40, RZ ;  /* 0x0000004015007810 */ /* 0x000fe20007ffe0ff */
[----:B------:R-:W-:Y:S01]  /*2a10*/  IMAD.MOV.U32 R192, RZ, RZ, 0x40 ;  /* 0x00000040ffc07424 */ /* 0x000fe200078e00ff */
[----:B------:R-:W-:Y:S01]  /*2a20*/  SHF.L.U32 R193, R204, 0x1, RZ ;  /* 0x00000001ccc17819 */ /* 0x000fe200000006ff */
[----:B------:R-:W0:Y:S01]  /*2a30*/  LDGDEPBAR ;  /* 0x00000000000079af */ /* 0x000e220000000000 */
[----:B------:R-:W-:Y:S01]  /*2a40*/  IMAD.MOV.U32 R210, RZ, RZ, R205 ;  /* 0x000000ffffd27224 */ /* 0x000fe200078e00cd */
        /* <DEDUP_REMOVED lines=22> */
[----:B------:R-:W-:-:S04]  /*2bb0*/  DEPBAR.LE SB0, 0x1 ;  /* 0x000080400000791a */ /* 0x000fc80000000000 */
[----:B------:R-:W-:Y:S01]  /*2bc0*/  BAR.SYNC.DEFER_BLOCKING 0x0 ;  /* 0x0000000000007b1d */ /* 0x000fe20000010000 */
        /* <DEDUP_REMOVED lines=10> */
[----:B------:R1:W3:Y:S04]  /*2c70*/  LDSM.16.M88.4 R104, [R188+0x10000] ;  /* 0x01000000bc68783b */ /* 0x0002e80000000200 */
[----:B------:R1:W4:Y:S04]  /*2c80*/  LDSM.16.M88.4 R108, [R188+0x10800] ;  /* 0x01080000bc6c783b */ /* 0x0003280000000200 */
        /* <DEDUP_REMOVED lines=14> */
[----:B--2---:R-:W-:-:S02]  /*2d70*/  R2P PR, R2, 0x6 ;  /* 0x0000000602007804 */ /* 0x004fc40000000000 */
[----:B------:R-:W-:Y:S02]  /*2d80*/  ISETP.GE.AND P3, PT, R0, R209, PT ;  /* 0x000000d10000720c */ /* 0x000fe40003f66270 */
[----:B------:R-:W-:Y:S02]  /*2d90*/  IADD3 R0, R202, 0x2000, RZ ;  /* 0x00002000ca007810 */ /* 0x000fe40007ffe0ff */
[----:B------:R-:W-:Y:S02]  /*2da0*/  IADD3 R2, R204, 0x2000, RZ ;  /* 0x00002000cc027810 */ /* 0x000fe40007ffe0ff */
[----:B------:R-:W-:Y:S02]  /*2db0*/  SEL R0, R0, R202, !P0 ;  /* 0x000000ca00007207 */ /* 0x000fe40004000000 */
[----:B------:R-:W-:Y:S02]  /*2dc0*/  SEL R2, R2, R204, !P0 ;  /* 0x000000cc02027207 */ /* 0x000fe40004000000 */
[----:B------:R-:W-:Y:S01]  /*2dd0*/  SEL R201, R201, 0xffffffe0, !P1 ;  /* 0xffffffe0c9c97807 */ /* 0x000fe20004800000 */
[----:B------:R-:W-:Y:S01]  /*2de0*/  IMAD.SHL.U32 R184, R0, 0x2, RZ ;  /* 0x0000000200b87824 */ /* 0x000fe200078e00ff */
[----:B------:R-:W-:Y:S01]  /*2df0*/  SHF.L.U32 R187, R2, 0x1, RZ ;  /* 0x0000000102bb7819 */ /* 0x000fe200000006ff */
[----:B------:R-:W-:Y:S01]  /*2e00*/  IMAD.MOV.U32 R0, RZ, RZ, c[0x0][0x22c] ;  /* 0x00008b00ff007624 */ /* 0x000fe200078e00ff */
[----:B------:R-:W-:Y:S01]  /*2e10*/  SEL R192, R192, 0xffffffc0, !P2 ;  /* 0xffffffc0c0c07807 */ /* 0x000fe20005000000 */
[----:B------:R-:W-:Y:S01]  /*2e20*/  IMAD.IADD R196, R194, 0x1, R201 ;  /* 0x00000001c2c47824 */ /* 0x000fe200078e02c9 */
[----:B------:R-:W-:Y:S01]  /*2e30*/  IADD3 R195, R201, R193, RZ ;  /* 0x000000c1c9c37210 */ /* 0x000fe20007ffe0ff */
[----:B------:R-:W-:-:S02]  /*2e40*/  IMAD R0, R0, c[0x0][0x1c0], RZ ;  /* 0x0000700000007a24 */ /* 0x000fc400078e02ff */
[----:B------:R-:W-:Y:S02]  /*2e50*/  IMAD.IADD R199, R194, 0x1, R192 ;  /* 0x00000001c2c77824 */ /* 0x000fe400078e02c0 */
[C---:B------:R-:W-:Y:S01]  /*2e60*/  IMAD.SHL.U32 R216, R0.reuse, 0x8, RZ ;  /* 0x0000000800d87824 */ /* 0x040fe200078e00ff */
[----:B------:R-:W-:Y:S01]  /*2e70*/  SHF.L.U32 R244, R0, 0x4, RZ ;  /* 0x0000000400f47819 */ /* 0x000fe200000006ff */
[C---:B------:R-:W-:Y:S02]  /*2e80*/  IMAD.IADD R198, R192.reuse, 0x1, R193 ;  /* 0x00000001c0c67824 */ /* 0x040fe400078e02c1 */
[----:B------:R-:W-:Y:S01]  /*2e90*/  IMAD.IADD R200, R192, 0x1, R196 ;  /* 0x00000001c0c87824 */ /* 0x000fe200078e02c4 */
[----:B------:R-:W-:Y:S01]  /*2ea0*/  IADD3 R250, R244, 0x20, RZ ;  /* 0x00000020f4fa7810 */ /* 0x000fe20007ffe0ff */
[----:B------:R-:W-:Y:S01]  /*2eb0*/  IMAD.IADD R197, R192, 0x1, R195 ;  /* 0x00000001c0c57824 */ /* 0x000fe200078e02c3 */
[C---:B------:R-:W-:Y:S02]  /*2ec0*/  IADD3 R248, R244.reuse, 0x60, RZ ;  /* 0x00000060f4f87810 */ /* 0x040fe40007ffe0ff */
[----:B------:R-:W-:Y:S01]  /*2ed0*/  IADD3 R249, R244, 0x40, RZ ;  /* 0x00000040f4f97810 */ /* 0x000fe20007ffe0ff */
[----:B------:R-:W-:-:S02]  /*2ee0*/  IMAD.IADD R247, R216, 0x1, R250 ;  /* 0x00000001d8f77824 */ /* 0x000fc400078e02fa */
[C---:B------:R-:W-:Y:S01]  /*2ef0*/  IMAD.IADD R245, R216.reuse, 0x1, R248 ;  /* 0x00000001d8f57824 */ /* 0x040fe200078e02f8 */
[C---:B------:R-:W-:Y:S01]  /*2f00*/  IADD3 R246, R216.reuse, R249, RZ ;  /* 0x000000f9d8f67210 */ /* 0x040fe20007ffe0ff */
[C---:B------:R-:W-:Y:S02]  /*2f10*/  IMAD.IADD R4, R216.reuse, 0x1, R247 ;  /* 0x00000001d8047824 */ /* 0x040fe400078e02f7 */
[C---:B------:R-:W-:Y:S01]  /*2f20*/  IMAD.IADD R2, R216.reuse, 0x1, R245 ;  /* 0x00000001d8027824 */ /* 0x040fe200078e02f5 */
[C---:B------:R-:W-:Y:S01]  /*2f30*/  IADD3 R3, R216.reuse, R246, RZ ;  /* 0x000000f6d8037210 */ /* 0x040fe20007ffe0ff */
[C---:B------:R-:W-:Y:S02]  /*2f40*/  IMAD.IADD R235, R216.reuse, 0x1, R4 ;  /* 0x00000001d8eb7824 */ /* 0x040fe400078e0204 */
[C---:B------:R-:W-:Y:S01]  /*2f50*/  IMAD.IADD R231, R216.reuse, 0x1, R2 ;  /* 0x00000001d8e77824 */ /* 0x040fe200078e0202 */
[C---:B------:R-:W-:Y:S01]  /*2f60*/  IADD3 R233, R216.reuse, R3, RZ ;  /* 0x00000003d8e97210 */ /* 0x040fe20007ffe0ff */
[----:B------:R-:W-:-:S02]  /*2f70*/  IMAD.IADD R234, R216, 0x1, R235 ;  /* 0x00000001d8ea7824 */ /* 0x000fc400078e02eb */
[C---:B------:R-:W-:Y:S01]  /*2f80*/  IMAD.IADD R230, R216.reuse, 0x1, R231 ;  /* 0x00000001d8e67824 */ /* 0x040fe200078e02e7 */
[C---:B------:R-:W-:Y:S02]  /*2f90*/  IADD3 R232, R216.reuse, R233, RZ ;  /* 0x000000e9d8e87210 */ /* 0x040fe40007ffe0ff */
[C---:B------:R-:W-:Y:S02]  /*2fa0*/  IADD3 R238, R216.reuse, R234, RZ ;  /* 0x000000ead8ee7210 */ /* 0x040fe40007ffe0ff */
[C---:B------:R-:W-:Y:S01]  /*2fb0*/  IADD3 R236, R216.reuse, R230, RZ ;  /* 0x000000e6d8ec7210 */ /* 0x040fe20007ffe0ff */
[----:B-1-34-:R-:W-:Y:S02]  /*2fc0*/  IMAD.IADD R237, R216, 0x1, R232 ;  /* 0x00000001d8ed7824 */ /* 0x01afe400078e02e8 */
.L_x_57:
[----:B------:R-:W0:Y:S01]  /*2fd0*/  LDGDEPBAR ;  /* 0x00000000000079af */ /* 0x000e220000000000 */
[C---:B------:R-:W-:Y:S02]  /*2fe0*/  IADD3 R0, R187.reuse, R201, RZ ;  /* 0x000000c9bb007210 */ /* 0x040fe40007ffe0ff */
[-C--:B------:R-:W-:Y:S02]  /*2ff0*/  IADD3 R3, R187, R192.reuse, RZ ;  /* 0x000000c0bb037210 */ /* 0x080fe40007ffe0ff */
[----:B------:R-:W-:Y:S02]  /*3000*/  IADD3 R2, R0, R192, RZ ;  /* 0x000000c000027210 */ /* 0x000fe40007ffe0ff */
[----:B-----5:R-:W-:Y:S01]  /*3010*/  FSETP.NEU.FTZ.AND P0, PT, R217, -INF , PT ;  /* 0xff800000d900780b */ /* 0x020fe20003f1d000 */
[----:B------:R-:W2:Y:S01]  /*3020*/  LDL R168, [R1] ;  /* 0x0000000001a87983 */ /* 0x000ea20000100800 */
        /* <DEDUP_REMOVED lines=8> */
[----:B------:R-:W3:Y:S08]  /*30b0*/  LDSM.16.M88.4 R52, [R188+0xc800] ;  /* 0x00c80000bc34783b */ /* 0x000ef00000000200 */
[----:B------:R-:W-:Y:S08]  /*30c0*/  LDSM.16.M88.4 R56, [R0] ;  /* 0x000000000038783b */ /* 0x000ff00000000200 */
[----:B------:R-:W4:Y:S08]  /*30d0*/  LDSM.16.M88.4 R60, [R189+0xc000] ;  /* 0x00c00000bd3c783b */ /* 0x000f300000000200 */
[----:B------:R-:W4:Y:S01]  /*30e0*/  LDSM.16.M88.4 R64, [R189+0xc800] ;  /* 0x00c80000bd40783b */ /* 0x000f220000000200 */
[C---:B-1----:R-:W-:Y:S07]  /*30f0*/  HMMA.16816.F32.BF16 R4, R16.reuse, R8, RZ ;  /* 0x000000081004723c */ /* 0x042fee00000418ff */
[----:B------:R-:W-:Y:S01]  /*3100*/  LDSM.16.M88.4 R100, [R190+0xc000] ;  /* 0x00c00000be64783b */ /* 0x000fe20000000200 */
[C---:B------:R-:W-:Y:S08]  /*3110*/  HMMA.16816.F32.BF16 R8, R16.reuse, R10, RZ ;  /* 0x0000000a1008723c */ /* 0x040ff000000418ff */
[C---:B---3--:R-:W-:Y:S08]  /*3120*/  HMMA.16816.F32.BF16 R12, R16.reuse, R52, RZ ;  /* 0x00000034100c723c */ /* 0x048ff000000418ff */
[----:B------:R-:W-:Y:S01]  /*3130*/  HMMA.16816.F32.BF16 R16, R16, R54, RZ ;  /* 0x000000361010723c */ /* 0x000fe200000418ff */
[----:B------:R-:W1:Y:S07]  /*3140*/  LDSM.16.M88.4 R52, [R3] ;  /* 0x000000000334783b */ /* 0x000e6e0000000200 */
[C---:B----4-:R-:W-:Y:S08]  /*3150*/  HMMA.16816.F32.BF16 R4, R56.reuse, R60, R4 ;  /* 0x0000003c3804723c */ /* 0x050ff00000041804 */
[C---:B------:R-:W-:Y:S01]  /*3160*/  HMMA.16816.F32.BF16 R8, R56.reuse, R62, R8 ;  /* 0x0000003e3808723c */ /* 0x040fe20000041808 */
[----:B------:R-:W3:Y:S07]  /*3170*/  LDSM.16.M88.4 R60, [R190+0xc800] ;  /* 0x00c80000be3c783b */ /* 0x000eee0000000200 */
[C---:B------:R-:W-:Y:S08]  /*3180*/  HMMA.16816.F32.BF16 R12, R56.reuse, R64, R12 ;  /* 0x00000040380c723c */ /* 0x040ff0000004180c */
[----:B------:R-:W-:Y:S01]  /*3190*/  HMMA.16816.F32.BF16 R16, R56, R66, R16 ;  /* 0x000000423810723c */ /* 0x000fe20000041810 */
[----:B------:R-:W-:Y:S07]  /*31a0*/  LDSM.16.M88.4 R56, [R2] ;  /* 0x000000000238783b */ /* 0x000fee0000000200 */
[C---:B-1----:R-:W-:Y:S01]  /*31b0*/  HMMA.16816.F32.BF16 R4, R52.reuse, R100, R4 ;  /* 0x000000643404723c */ /* 0x042fe20000041804 */
[----:B------:R-:W1:Y:S07]  /*31c0*/  LDSM.16.M88.4 R64, [R191+0xc000] ;  /* 0x00c00000bf40783b */ /* 0x000e6e0000000200 */
[C---:B------:R-:W-:Y:S01]  /*31d0*/  HMMA.16816.F32.BF16 R8, R52.reuse, R102, R8 ;  /* 0x000000663408723c */ /* 0x040fe20000041808 */
[----:B------:R-:W4:Y:S07]  /*31e0*/  LDSM.16.M88.4 R100, [R191+0xc800] ;  /* 0x00c80000bf64783b */ /* 0x000f2e0000000200 */
[C---:B---3--:R-:W-:Y:S08]  /*31f0*/  HMMA.16816.F32.BF16 R12, R52.reuse, R60, R12 ;  /* 0x0000003c340c723c */ /* 0x048ff0000004180c */
[----:B------:R-:W-:Y:S01]  /*3200*/  HMMA.16816.F32.BF16 R16, R52, R62, R16 ;  /* 0x0000003e3410723c */ /* 0x000fe20000041810 */
[----:B------:R-:W-:Y:S08]  /*3210*/  LDSM.16.M88.4 R52, [R187+0x2000] ;  /* 0x00200000bb34783b */ /* 0x000ff00000000200 */
[----:B------:R-:W3:Y:S01]  /*3220*/  LDSM.16.M88.4 R60, [R188+0xe000] ;  /* 0x00e00000bc3c783b */ /* 0x000ee20000000200 */
[C---:B-1----:R-:W-:Y:S08]  /*3230*/  HMMA.16816.F32.BF16 R4, R56.reuse, R64, R4 ;  /* 0x000000403804723c */ /* 0x042ff00000041804 */
[C---:B------:R-:W-:Y:S01]  /*3240*/  HMMA.16816.F32.BF16 R8, R56.reuse, R66, R8 ;  /* 0x000000423808723c */ /* 0x040fe20000041808 */
[----:B------:R-:W1:Y:S07]  /*3250*/  LDSM.16.M88.4 R64, [R188+0xe800] ;  /* 0x00e80000bc40783b */ /* 0x000e6e0000000200 */
[C---:B----4-:R-:W-:Y:S08]  /*3260*/  HMMA.16816.F32.BF16 R12, R56.reuse, R100, R12 ;  /* 0x00000064380c723c */ /* 0x050ff0000004180c */
[----:B------:R-:W-:Y:S01]  /*3270*/  HMMA.16816.F32.BF16 R16, R56, R102, R16 ;  /* 0x000000663810723c */ /* 0x000fe20000041810 */
[----:B------:R-:W-:Y:S07]  /*3280*/  LDSM.16.M88.4 R56, [R0+0x2000] ;  /* 0x002000000038783b */ /* 0x000fee0000000200 */
[C---:B---3--:R-:W-:Y:S01]  /*3290*/  HMMA.16816.F32.BF16 R4, R52.reuse, R60, R4 ;  /* 0x0000003c3404723c */ /* 0x048fe20000041804 */
[----:B------:R-:W-:Y:S07]  /*32a0*/  LDSM.16.M88.4 R100, [R189+0xe800] ;  /* 0x00e80000bd64783b */ /* 0x000fee0000000200 */
[C---:B------:R-:W-:Y:S01]  /*32b0*/  HMMA.16816.F32.BF16 R8, R52.reuse, R62, R8 ;  /* 0x0000003e3408723c */ /* 0x040fe20000041808 */
[----:B------:R-:W3:Y:S07]  /*32c0*/  LDSM.16.M88.4 R60, [R189+0xe000] ;  /* 0x00e00000bd3c783b */ /* 0x000eee0000000200 */
[C---:B-1----:R-:W-:Y:S08]  /*32d0*/  HMMA.16816.F32.BF16 R12, R52.reuse, R64, R12 ;  /* 0x00000040340c723c */ /* 0x042ff0000004180c */
[----:B------:R-:W-:Y:S01]  /*32e0*/  HMMA.16816.F32.BF16 R16, R52, R66, R16 ;  /* 0x000000423410723c */ /* 0x000fe20000041810 */
[----:B------:R2:W-:Y:S08]  /*32f0*/  LDSM.16.M88.4 R52, [R3+0x2000] ;  /* 0x002000000334783b */ /* 0x0005f00000000200 */
[----:B------:R-:W1:Y:S01]  /*3300*/  LDSM.16.M88.4 R64, [R190+0xe000] ;  /* 0x00e00000be40783b */ /* 0x000e620000000200 */
[C---:B---3--:R-:W-:Y:S08]  /*3310*/  HMMA.16816.F32.BF16 R4, R56.reuse, R60, R4 ;  /* 0x0000003c3804723c */ /* 0x048ff00000041804 */
[C---:B------:R-:W-:Y:S01]  /*3320*/  HMMA.16816.F32.BF16 R8, R56.reuse, R62, R8 ;  /* 0x0000003e3808723c */ /* 0x040fe20000041808 */
[----:B------:R3:W-:Y:S07]  /*3330*/  LDSM.16.M88.4 R60, [R2+0x2000] ;  /* 0x00200000023c783b */ /* 0x0007ee0000000200 */
[C---:B------:R-:W-:Y:S04]  /*3340*/  HMMA.16816.F32.BF16 R12, R56.reuse, R100, R12 ;  /* 0x00000064380c723c */ /* 0x040fe8000004180c */
[----:B--2---:R-:W-:Y:S04]  /*3350*/  @P3 LEA R3, R243, R168, 0x6 ;  /* 0x000000a8f3033211 */ /* 0x004fe800078e30ff */
[----:B------:R-:W-:Y:S01]  /*3360*/  HMMA.16816.F32.BF16 R16, R56, R102, R16 ;  /* 0x000000663810723c */ /* 0x000fe20000041810 */
[----:B------:R-:W2:Y:S02]  /*3370*/  LDSM.16.M88.4 R56, [R190+0xe800] ;  /* 0x00e80000be38783b */ /* 0x000ea40000000200 */
[CC--:B------:R-:W-:Y:S02]  /*3380*/  @P3 ISETP.GE.AND P1, PT, R3.reuse, R209.reuse, PT ;  /* 0x000000d10300320c */ /* 0x0c0fe40003f26270 */
[----:B------:R-:W-:Y:S03]  /*3390*/  @P3 IADD3 R0, R3, 0x1, RZ ;  /* 0x0000000103003810 */ /* 0x000fe60007ffe0ff */
[C---:B-1----:R-:W-:Y:S01]  /*33a0*/  HMMA.16816.F32.BF16 R4, R52.reuse, R64, R4 ;  /* 0x000000403404723c */ /* 0x042fe20000041804 */
[----:B------:R-:W1:Y:S04]  /*33b0*/  LDSM.16.M88.4 R100, [R191+0xe000] ;  /* 0x00e00000bf64783b */ /* 0x000e680000000200 */
[----:B---3--:R-:W-:Y:S01]  /*33c0*/  FMUL.FTZ R2, R217, 1.4426950216293334961 ;  /* 0x3fb8aa3bd9027820 */ /* 0x008fe20000410000 */
[-C--:B------:R-:W-:Y:S01]  /*33d0*/  @P3 ISETP.GE.AND P2, PT, R0, R209.reuse, PT ;  /* 0x000000d10000320c */ /* 0x080fe20003f46270 */
[----:B------:R-:W-:Y:S01]  /*33e0*/  FMUL.FTZ R0, R220, 1.4426950216293334961 ;  /* 0x3fb8aa3bdc007820 */ /* 0x000fe20000410000 */
[C---:B------:R-:W-:Y:S04]  /*33f0*/  HMMA.16816.F32.BF16 R8, R52.reuse, R66, R8 ;  /* 0x000000423408723c */ /* 0x040fe80000041808 */
[----:B------:R-:W-:Y:S02]  /*3400*/  FSEL R2, R2, RZ, P0 ;  /* 0x000000ff02027208 */ /* 0x000fe40000000000 */
[----:B------:R-:W-:Y:S06]  /*3410*/  FSETP.NEU.FTZ.AND P0, PT, R220, -INF , PT ;  /* 0xff800000dc00780b */ /* 0x000fec0003f1d000 */
[----:B------:R-:W-:Y:S01]  /*3420*/  FSEL R0, R0, RZ, P0 ;  /* 0x000000ff00007208 */ /* 0x000fe20000000000 */
[C---:B--2---:R-:W-:Y:S08]  /*3430*/  HMMA.16816.F32.BF16 R12, R52.reuse, R56, R12 ;  /* 0x00000038340c723c */ /* 0x044ff0000004180c */
[----:B------:R-:W-:Y:S01]  /*3440*/  HMMA.16816.F32.BF16 R16, R52, R58, R16 ;  /* 0x0000003a3410723c */ /* 0x000fe20000041810 */
[----:B------:R-:W2:Y:S07]  /*3450*/  LDSM.16.M88.4 R52, [R191+0xe800] ;  /* 0x00e80000bf34783b */ /* 0x000eae0000000200 */
[C---:B-1----:R-:W-:Y:S08]  /*3460*/  HMMA.16816.F32.BF16 R4, R60.reuse, R100, R4 ;  /* 0x000000643c04723c */ /* 0x042ff00000041804 */
        /* <DEDUP_REMOVED lines=8> */
[C---:B--2---:R-:W-:Y:S01]  /*34f0*/  HMMA.16816.F32.BF16 R12, R60.reuse, R52, R12 ;  /* 0x000000343c0c723c */ /* 0x044fe2000004180c */
        /* <DEDUP_REMOVED lines=118> */
[----:B------:R-:W-:Y:S02]  /*3c60*/  FADD.FTZ R5, -R2, R5 ;  /* 0x0000000502057221 */ /* 0x000fe40000010100 */
[----:B--2---:R-:W-:Y:S02]  /*3c70*/  FADD.FTZ R6, -R0, R6 ;  /* 0x0000000600067221 */ /* 0x004fe40000010100 */
[C---:B------:R-:W-:Y:S02]  /*3c80*/  FADD.FTZ R8, -R2.reuse, R8 ;  /* 0x0000000802087221 */ /* 0x040fe40000010100 */
[----:B------:R-:W-:Y:S03]  /*3c90*/  FADD.FTZ R9, -R2, R9 ;  /* 0x0000000902097221 */ /* 0x000fe60000010100 */
[----:B------:R-:W-:Y:S02]  /*3ca0*/  FMUL.FTZ R59, R59, R8 ;  /* 0x000000083b3b7220 */ /* 0x000fe40000410000 */
[----:B------:R-:W-:Y:S02]  /*3cb0*/  FMUL.FTZ R58, R58, R9 ;  /* 0x000000093a3a7220 */ /* 0x000fe40000410000 */
[C---:B------:R-:W-:Y:S02]  /*3cc0*/  FADD.FTZ R12, -R2.reuse, R12 ;  /* 0x0000000c020c7221 */ /* 0x040fe40000010100 */
[----:B------:R-:W-:Y:S02]  /*3cd0*/  FADD.FTZ R13, -R2, R13 ;  /* 0x0000000d020d7221 */ /* 0x000fe40000010100 */
[----:B------:R-:W-:Y:S02]  /*3ce0*/  FMUL.FTZ R53, R66, R12 ;  /* 0x0000000c42357220 */ /* 0x000fe40000410000 */
[----:B------:R-:W-:Y:S02]  /*3cf0*/  FMUL.FTZ R52, R62, R13 ;  /* 0x0000000d3e347220 */ /* 0x000fe40000410000 */
[C---:B------:R-:W-:Y:S02]  /*3d00*/  FADD.FTZ R16, -R2.reuse, R16 ;  /* 0x0000001002107221 */ /* 0x040fe40000010100 */
[----:B------:R-:W-:Y:S02]  /*3d10*/  FADD.FTZ R17, -R2, R17 ;  /* 0x0000001102117221 */ /* 0x000fe40000010100 */
[----:B------:R-:W-:Y:S02]  /*3d20*/  FMUL.FTZ R57, R61, R16 ;  /* 0x000000103d397220 */ /* 0x000fe40000410000 */
[----:B------:R-:W-:Y:S02]  /*3d30*/  FMUL.FTZ R56, R60, R17 ;  /* 0x000000113c387220 */ /* 0x000fe40000410000 */
[C---:B------:R-:W-:Y:S02]  /*3d40*/  FADD.FTZ R7, -R0.reuse, R7 ;  /* 0x0000000700077221 */ /* 0x040fe40000010100 */
[C---:B------:R-:W-:Y:S02]  /*3d50*/  FADD.FTZ R17, -R0.reuse, R10 ;  /* 0x0000000a00117221 */ /* 0x040fe40000010100 */
[C---:B------:R-:W-:Y:S02]  /*3d60*/  FADD.FTZ R16, -R0.reuse, R11 ;  /* 0x0000000b00107221 */ /* 0x040fe40000010100 */
        /* <DEDUP_REMOVED lines=15> */
[----:B------:R-:W-:Y:S01]  /*3e60*/  ISETP.GE.AND P2, PT, R218, c[0x0][0x220], PT ;  /* 0x00008800da007a0c */ /* 0x000fe20003f46270 */
[----:B------:R-:W-:Y:S01]  /*3e70*/  IMAD.MOV.U32 R7, RZ, RZ, c[0x0][0x190] ;  /* 0x00006400ff077624 */ /* 0x000fe200078e00ff */
[----:B------:R-:W-:Y:S01]  /*3e80*/  ISETP.GE.AND P1, PT, R229, c[0x0][0x220], PT ;  /* 0x00008800e5007a0c */ /* 0x000fe20003f26270 */
[----:B------:R-:W-:Y:S01]  /*3e90*/  IMAD.MOV.U32 R14, RZ, RZ, c[0x0][0x194] ;  /* 0x00006500ff0e7624 */ /* 0x000fe200078e00ff */
[----:B------:R-:W-:Y:S01]  /*3ea0*/  LOP3.LUT R0, R211, 0x1, RZ, 0xc0, !PT ;  /* 0x00000001d3007812 */ /* 0x000fe200078ec0ff */
[----:B------:R-:W-:Y:S03]  /*3eb0*/  IMAD.U32 R3, R7, -0x40, RZ ;  /* 0xffffffc007037824 */ /* 0x000fe600078e00ff */
[----:B------:R-:W-:Y:S01]  /*3ec0*/  ISETP.NE.U32.AND P5, PT, R0, 0x1, PT ;  /* 0x000000010000780c */ /* 0x000fe20003fa5070 */
[----:B------:R-:W-:Y:S01]  /*3ed0*/  IMAD.MOV.U32 R0, RZ, RZ, -0x4000 ;  /* 0xffffc000ff007424 */ /* 0x000fe200078e00ff */
[----:B------:R-:W-:Y:S02]  /*3ee0*/  LEA R2, P0, R3, R214, 0x1 ;  /* 0x000000d603027211 */ /* 0x000fe400078008ff */
[----:B------:R-:W-:Y:S02]  /*3ef0*/  SHF.R.S32.HI R6, RZ, 0x1f, R3 ;  /* 0x0000001fff067819 */ /* 0x000fe40000011403 */
[----:B------:R-:W-:Y:S02]  /*3f00*/  SEL R0, R0, 0x4000, !P5 ;  /* 0x0000400000007807 */ /* 0x000fe40006800000 */
[----:B------:R-:W-:Y:S02]  /*3f10*/  LEA R5, P4, R7, R3, 0x5 ;  /* 0x0000000307057211 */ /* 0x000fe400078828ff */
[-C--:B------:R-:W-:Y:S01]  /*3f20*/  LEA.HI.X.SX32 R3, R3, R215.reuse, 0x1, P0 ;  /* 0x000000d703037211 */ /* 0x080fe200000f0eff */
[----:B------:R-:W-:Y:S01]  /*3f30*/  IMAD.IADD R205, R205, 0x1, R0 ;  /* 0x00000001cdcd7824 */ /* 0x000fe200078e0200 */
[----:B------:R-:W-:Y:S01]  /*3f40*/  LEA.HI.X R6, R7, R6, R14, 0x5, P4 ;  /* 0x0000000607067211 */ /* 0x000fe200020f2c0e */
[--C-:B------:R-:W-:Y:S01]  /*3f50*/  IMAD.IADD R210, R210, 0x1, R0.reuse ;  /* 0x00000001d2d27824 */ /* 0x100fe200078e0200 */
[----:B------:R-:W-:Y:S01]  /*3f60*/  @!P1 LEA R4, P4, R5, R214, 0x1 ;  /* 0x000000d605049211 */ /* 0x000fe200078808ff */
[----:B------:R-:W-:Y:S01]  /*3f70*/  IMAD.IADD R187, R187, 0x1, R0 ;  /* 0x00000001bbbb7824 */ /* 0x000fe200078e0200 */
[----:B------:R1:W-:Y:S01]  /*3f80*/  @P2 STS [R205], RZ ;  /* 0x000000ffcd002388 */ /* 0x0003e20000000800 */
[----:B------:R-:W-:Y:S01]  /*3f90*/  IMAD.MOV.U32 R214, RZ, RZ, R2 ;  /* 0x000000ffffd67224 */ /* 0x000fe200078e0002 */
[----:B------:R-:W-:Y:S01]  /*3fa0*/  @!P1 LEA.HI.X R5, R5, R215, R6, 0x1, P4 ;  /* 0x000000d705059211 */ /* 0x000fe200020f0c06 */
[----:B------:R-:W-:Y:S01]  /*3fb0*/  IMAD.MOV.U32 R215, RZ, RZ, R3 ;  /* 0x000000ffffd77224 */ /* 0x000fe200078e0003 */
[----:B------:R1:W-:Y:S01]  /*3fc0*/  @P2 STS [R205+0x4], RZ ;  /* 0x000004ffcd002388 */ /* 0x0003e20000000800 */
[C---:B------:R-:W-:Y:S03]  /*3fd0*/  @!P2 LEA R6, P0, R7.reuse, R2, 0x6 ;  /* 0x000000020706a211 */ /* 0x040fe600078030ff */
[----:B------:R1:W-:Y:S01]  /*3fe0*/  @P2 STS [R205+0x8], RZ ;  /* 0x000008ffcd002388 */ /* 0x0003e20000000800 */
[----:B------:R-:W-:Y:S03]  /*3ff0*/  @!P2 LEA.HI.X R7, R7, R3, R14, 0x6, P0 ;  /* 0x000000030707a211 */ /* 0x000fe600000f340e */
        /* <DEDUP_REMOVED lines=8> */
[----:B------:R1:W-:Y:S04]  /*4080*/  @P1 STS [R205+0x200c], RZ ;  /* 0x00200cffcd001388 */ /* 0x0003e80000000800 */
[----:B------:R-:W-:Y:S01]  /*4090*/  @!PT LDS RZ, [RZ] ;  /* 0x00000000fffff984 */ /* 0x000fe20000000800 */
[----:B------:R-:W-:Y:S01]  /*40a0*/  @!PT LDS RZ, [RZ] ;  /* 0x00000000fffff984 */ /* 0x000fe20000000800 */
[----:B------:R-:W-:Y:S01]  /*40b0*/  @!PT LDS RZ, [RZ] ;  /* 0x00000000fffff984 */ /* 0x000fe20000000800 */
[----:B------:R1:W-:Y:S04]  /*40c0*/  @!P1 LDGSTS.E.BYPASS.LTC128B.128 [R210+0x2000], [R2.64+0x80] ;  /* 0x0200008002d29fae */ /* 0x0003e8000b901d46 */
        /* <DEDUP_REMOVED lines=16> */
[----:B------:R-:W0:Y:S02]  /*41d0*/  LDGDEPBAR ;  /* 0x00000000000079af */ /* 0x000e240000000000 */
.L_x_55:
[----:B-1----:R-:W-:Y:S02]  /*41e0*/  F2FP.BF16.PACK_AB R6, R54, R55 ;  /* 0x000000373606723e */ /* 0x002fe400000010ff */
        /* <DEDUP_REMOVED lines=67> */
[----:B------:R-:W-:Y:S01]  /*4620*/  ISETP.GE.AND P1, PT, R229, c[0x0][0x220], PT ;  /* 0x00008800e5007a0c */ /* 0x000fe20003f26270 */
[----:B------:R-:W-:Y:S01]  /*4630*/  IMAD.MOV.U32 R9, RZ, RZ, c[0x0][0x370] ;  /* 0x0000dc00ff097624 */ /* 0x000fe200078e00ff */
[----:B------:R-:W-:Y:S03]  /*4640*/  ISETP.GE.AND P2, PT, R218, c[0x0][0x220], PT ;  /* 0x00008800da007a0c */ /* 0x000fe60003f46270 */
[----:B------:R-:W-:Y:S05]  /*4650*/  IMAD.U32 R3, R9, -0x40, RZ ;  /* 0xffffffc009037824 */ /* 0x000fea00078e00ff */
[----:B------:R-:W-:Y:S02]  /*4660*/  LEA R2, P0, R3, R212, 0x1 ;  /* 0x000000d403027211 */ /* 0x000fe400078008ff */
[----:B------:R-:W-:Y:S01]  /*4670*/  SHF.R.S32.HI R4, RZ, 0x1f, R3 ;  /* 0x0000001fff047819 */ /* 0x000fe20000011403 */
[----:B------:R-:W-:Y:S01]  /*4680*/  @!P1 IMAD.MOV.U32 R7, RZ, RZ, c[0x0][0x374] ;  /* 0x0000dd00ff079624 */ /* 0x000fe200078e00ff */
[----:B------:R-:W-:Y:S01]  /*4690*/  @!P1 LEA R5, P4, R9, R3, 0x5 ;  /* 0x0000000309059211 */ /* 0x000fe200078828ff */
[----:B------:R1:W-:Y:S01]  /*46a0*/  @P2 STS.128 [R208+0x8000], RZ ;  /* 0x008000ffd0002388 */ /* 0x0003e20000000c00 */
[-C--:B------:R-:W-:Y:S01]  /*46b0*/  LEA.HI.X.SX32 R3, R3, R213.reuse, 0x1, P0 ;  /* 0x000000d503037211 */ /* 0x080fe200000f0eff */
[----:B------:R-:W-:Y:S01]  /*46c0*/  @!P2 IMAD.MOV.U32 R8, RZ, RZ, c[0x0][0x374] ;  /* 0x0000dd00ff08a624 */ /* 0x000fe200078e00ff */
[----:B------:R-:W-:Y:S02]  /*46d0*/  @!P1 LEA.HI.X R7, R9, R4, R7, 0x5, P4 ;  /* 0x0000000409079211 */ /* 0x000fe400020f2c07 */
[----:B------:R-:W-:Y:S01]  /*46e0*/  @!P1 LEA R4, P0, R5, R212, 0x1 ;  /* 0x000000d405049211 */ /* 0x000fe200078008ff */
[----:B------:R-:W-:Y:S01]  /*46f0*/  @!PT LDS RZ, [RZ] ;  /* 0x00000000fffff984 */ /* 0x000fe20000000800 */
[----:B------:R-:W-:Y:S01]  /*4700*/  @!PT LDS RZ, [RZ] ;  /* 0x00000000fffff984 */ /* 0x000fe20000000800 */
[----:B------:R-:W-:Y:S01]  /*4710*/  @!PT LDS RZ, [RZ] ;  /* 0x00000000fffff984 */ /* 0x000fe20000000800 */
[----:B------:R1:W-:Y:S01]  /*4720*/  @!P2 LDGSTS.E.BYPASS.LTC128B.128 [R208+0x8000], [R2.64] ;  /* 0x0800000002d0afae */ /* 0x0003e2000b901d46 */
[----:B------:R-:W-:Y:S01]  /*4730*/  @!P2 LEA R6, P4, R9, R2, 0x6 ;  /* 0x000000020906a211 */ /* 0x000fe200078830ff */
[----:B------:R-:W-:Y:S01]  /*4740*/  IMAD.MOV.U32 R212, RZ, RZ, R2 ;  /* 0x000000ffffd47224 */ /* 0x000fe200078e0002 */
[----:B------:R-:W-:Y:S01]  /*4750*/  @!P1 LEA.HI.X R5, R5, R213, R7, 0x1, P0 ;  /* 0x000000d505059211 */ /* 0x000fe200000f0c07 */
[----:B------:R1:W-:Y:S01]  /*4760*/  @P1 STS.128 [R208+0xa000], RZ ;  /* 0x00a000ffd0001388 */ /* 0x0003e20000000c00 */
[----:B------:R-:W-:Y:S01]  /*4770*/  @!P2 LEA.HI.X R7, R9, R3, R8, 0x6, P4 ;  /* 0x000000030907a211 */ /* 0x000fe200020f3408 */
[----:B------:R-:W-:Y:S02]  /*4780*/  IMAD.MOV.U32 R213, RZ, RZ, R3 ;  /* 0x000000ffffd57224 */ /* 0x000fe400078e0003 */
[----:B------:R-:W-:Y:S01]  /*4790*/  @!PT LDS RZ, [RZ] ;  /* 0x00000000fffff984 */ /* 0x000fe20000000800 */
[----:B------:R-:W-:Y:S01]  /*47a0*/  @!PT LDS RZ, [RZ] ;  /* 0x00000000fffff984 */ /* 0x000fe20000000800 */
[----:B------:R-:W-:Y:S01]  /*47b0*/  @!PT LDS RZ, [RZ] ;  /* 0x00000000fffff984 */ /* 0x000fe20000000800 */
[----:B------:R1:W-:Y:S04]  /*47c0*/  @!P1 LDGSTS.E.BYPASS.LTC128B.128 [R208+0xa000], [R2.64+0x80] ;  /* 0x0a00008002d09fae */ /* 0x0003e8000b901d46 */
[----:B------:R1:W-:Y:S04]  /*47d0*/  @P2 STS.128 [R208+0x9000], RZ ;  /* 0x009000ffd0002388 */ /* 0x0003e80000000c00 */
[----:B------:R-:W-:Y:S01]  /*47e0*/  @!PT LDS RZ, [RZ] ;  /* 0x00000000fffff984 */ /* 0x000fe20000000800 */
[----:B------:R-:W-:Y:S01]  /*47f0*/  @!PT LDS RZ, [RZ] ;  /* 0x00000000fffff984 */ /* 0x000fe20000000800 */
[----:B------:R-:W-:Y:S01]  /*4800*/  @!PT LDS RZ, [RZ] ;  /* 0x00000000fffff984 */ /* 0x000fe20000000800 */
[----:B------:R1:W-:Y:S04]  /*4810*/  @!P2 LDGSTS.E.BYPASS.LTC128B.128 [R208+0x9000], [R6.64] ;  /* 0x0900000006d0afae */ /* 0x0003e8000b901d46 */
[----:B------:R1:W-:Y:S04]  /*4820*/  @P1 STS.128 [R208+0xb000], RZ ;  /* 0x00b000ffd0001388 */ /* 0x0003e80000000c00 */
[----:B------:R-:W-:Y:S01]  /*4830*/  @!PT LDS RZ, [RZ] ;  /* 0x00000000fffff984 */ /* 0x000fe20000000800 */
[----:B------:R-:W-:Y:S01]  /*4840*/  @!PT LDS RZ, [RZ] ;  /* 0x00000000fffff984 */ /* 0x000fe20000000800 */
[----:B------:R-:W-:Y:S01]  /*4850*/  @!PT LDS RZ, [RZ] ;  /* 0x00000000fffff984 */ /* 0x000fe20000000800 */
[----:B------:R1:W-:Y:S04]  /*4860*/  @!P1 LDGSTS.E.BYPASS.LTC128B.128 [R208+0xb000], [R4.64+0x80] ;  /* 0x0b00008004d09fae */ /* 0x0003e8000b901d46 */
[----:B------:R-:W0:Y:S02]  /*4870*/  LDGDEPBAR ;  /* 0x00000000000079af */ /* 0x000e240000000000 */
.L_x_56:
        /* <DEDUP_REMOVED lines=47> */
[----:B------:R-:W-:Y:S03]  /*4b70*/  IMAD R170, R170, 0x30, RZ ;  /* 0x00000030aaaa7824 */ /* 0x000fe600078e02ff */
[C---:B------:R-:W-:Y:S01]  /*4b80*/  LEA R168, P1, R171.reuse, R206, 0x2 ;  /* 0x000000ceaba87211 */ /* 0x040fe200078210ff */
[----:B--2---:R-:W-:Y:S03]  /*4b90*/  IMAD.MOV.U32 R0, RZ, RZ, c[0x0][0x22c] ;  /* 0x00008b00ff007624 */ /* 0x004fe600078e00ff */
[-C--:B------:R-:W-:Y:S01]  /*4ba0*/  LEA.HI.X.SX32 R169, R171, R207.reuse, 0x2, P1 ;  /* 0x000000cfaba97211 */ /* 0x080fe200008f16ff */
[----:B------:R-:W-:Y:S02]  /*4bb0*/  IMAD.MOV.U32 R171, RZ, RZ, c[0x0][0x22c] ;  /* 0x00008b00ffab7624 */ /* 0x000fe400078e00ff */
[----:B------:R-:W-:Y:S02]  /*4bc0*/  IMAD R0, R0, c[0x0][0x1c0], RZ ;  /* 0x0000700000007a24 */ /* 0x000fe400078e02ff */
[----:B------:R-:W-:Y:S02]  /*4bd0*/  IMAD R171, R171, c[0x0][0x1c0], RZ ;  /* 0x00007000abab7a24 */ /* 0x000fe400078e02ff */
[----:B------:R-:W-:Y:S01]  /*4be0*/  IMAD R0, R0, 0x28, RZ ;  /* 0x0000002800007824 */ /* 0x000fe200078e02ff */
[-C--:B-1----:R-:W-:Y:S05]  /*4bf0*/  HMMA.16816.F32.BF16 R4, R172, R176.reuse, R4 ;  /* 0x000000b0ac04723c */ /* 0x082fea0000041804 */
[----:B------:R-:W-:Y:S03]  /*4c00*/  IMAD R171, R171, 0x38, RZ ;  /* 0x00000038abab7824 */ /* 0x000fe600078e02ff */
[C---:B------:R-:W-:Y:S07]  /*4c10*/  HMMA.16816.F32.BF16 R8, R180.reuse, R176, R8 ;  /* 0x000000b0b408723c */ /* 0x040fee0000041808 */
[----:B------:R-:W-:Y:S01]  /*4c20*/  IMAD.MOV.U32 R177, RZ, RZ, c[0x0][0x22c] ;  /* 0x00008b00ffb17624 */ /* 0x000fe200078e00ff */
[-C--:B------:R-:W-:Y:S04]  /*4c30*/  HMMA.16816.F32.BF16 R12, R180, R178.reuse, R12 ;  /* 0x000000b2b40c723c */ /* 0x080fe8000004180c */
[----:B------:R-:W-:Y:S04]  /*4c40*/  IMAD R177, R177, c[0x0][0x1c0], RZ ;  /* 0x00007000b1b17a24 */ /* 0x000fe800078e02ff */
[C---:B------:R-:W-:Y:S04]  /*4c50*/  HMMA.16816.F32.BF16 R16, R172.reuse, R178, R16 ;  /* 0x000000b2ac10723c */ /* 0x040fe80000041810 */
[----:B------:R-:W-:Y:S04]  /*4c60*/  IMAD.SHL.U32 R177, R177, 0x20, RZ ;  /* 0x00000020b1b17824 */ /* 0x000fe800078e00ff */
[-C--:B---3--:R-:W-:Y:S08]  /*4c70*/  HMMA.16816.F32.BF16 R52, R172, R100.reuse, R52 ;  /* 0x00000064ac34723c */ /* 0x088ff00000041834 */
[C---:B------:R-:W-:Y:S07]  /*4c80*/  HMMA.16816.F32.BF16 R56, R180.reuse, R100, R56 ;  /* 0x00000064b438723c */ /* 0x040fee0000041838 */
        /* <DEDUP_REMOVED lines=11> */
[CC--:B--2---:R-:W-:Y:S01]  /*4d40*/  LEA R4, P1, R170.reuse, R206.reuse, 0x2 ;  /* 0x000000ceaa047211 */ /* 0x0c4fe200078210ff */
[----:B------:R1:W-:Y:S01]  /*4d50*/  RED.E.ADD.F32.FTZ.RN.STRONG.GPU [R100.64], R6 ;  /* 0x000000066400798e */ /* 0x0003e2000c10e786 */
[-C--:B------:R-:W-:Y:S02]  /*4d60*/  LEA.HI.X.SX32 R103, R177, R207.reuse, 0x2, P0 ;  /* 0x000000cfb1677211 */ /* 0x080fe400000f16ff */
[-C--:B---3--:R-:W-:Y:S01]  /*4d70*/  LEA.HI.X.SX32 R5, R170, R207.reuse, 0x2, P1 ;  /* 0x000000cfaa057211 */ /* 0x088fe200008f16ff */
[----:B------:R2:W-:Y:S04]  /*4d80*/  RED.E.ADD.F32.FTZ.RN.STRONG.GPU [R168.64], R7 ;  /* 0x00000007a800798e */ /* 0x0005e8000c10e786 */
[----:B------:R3:W-:Y:S01]  /*4d90*/  RED.E.ADD.F32.FTZ.RN.STRONG.GPU [R102.64], R8 ;  /* 0x000000086600798e */ /* 0x0007e2000c10e786 */
[CC--:B-1----:R-:W-:Y:S02]  /*4da0*/  LEA R100, P2, R0.reuse, R206.reuse, 0x2 ;  /* 0x000000ce00647211 */ /* 0x0c2fe400078410ff */
[CC--:B------:R-:W-:Y:S02]  /*4db0*/  LEA R6, P0, R171.reuse, R206.reuse, 0x2 ;  /* 0x000000ceab067211 */ /* 0x0c0fe400078010ff */
[-C--:B------:R-:W-:Y:S01]  /*4dc0*/  LEA.HI.X.SX32 R101, R0, R207.reuse, 0x2, P2 ;  /* 0x000000cf00657211 */ /* 0x080fe200010f16ff */
[C---:B------:R-:W-:Y:S01]  /*4dd0*/  IMAD.IADD R0, R216.reuse, 0x1, R246 ;  /* 0x00000001d8007824 */ /* 0x040fe200078e02f6 */
[-C--:B--2---:R-:W-:Y:S01]  /*4de0*/  LEA.HI.X.SX32 R7, R171, R207.reuse, 0x2, P0 ;  /* 0x000000cfab077211 */ /* 0x084fe200000f16ff */
[----:B------:R-:W-:Y:S01]  /*4df0*/  IMAD.IADD R171, R216, 0x1, R247 ;  /* 0x00000001d8ab7824 */ /* 0x000fe200078e02f7 */
        /* <DEDUP_REMOVED lines=127> */
[----:B------:R-:W2:Y:S01]  /*55f0*/  LDL R169, [R1+0x4] ;  /* 0x0000040001a97983 */ /* 0x000ea20000100800 */
        /* <DEDUP_REMOVED lines=77> */
[----:B------:R-:W-:Y:S04]  /*5ad0*/  STS [R251+0x3000], R6 ;  /* 0x00300006fb007388 */ /* 0x000fe80000000800 */
[----:B------:R1:W-:Y:S04]  /*5ae0*/  STS [R251+0x3400], R5 ;  /* 0x00340005fb007388 */ /* 0x0003e80000000800 */
[----:B------:R-:W-:Y:S04]  /*5af0*/  STS [R252+0x3000], R2 ;  /* 0x00300002fc007388 */ /* 0x000fe80000000800 */
[----:B------:R3:W-:Y:S04]  /*5b00*/  STS [R252+0x3400], R0 ;  /* 0x00340000fc007388 */ /* 0x0007e80000000800 */
        /* <DEDUP_REMOVED lines=18> */
[----:B--2---:R-:W-:-:S13]  /*5c30*/  ISETP.NE.AND P0, PT, R169, -0x1, PT ;  /* 0xffffffffa900780c */ /* 0x004fda0003f05270 */
[----:B---3--:R-:W-:-:S05]  /*5c40*/  @P0 IADD3 R0, R242, R169, RZ ;  /* 0x000000a9f2000210 */ /* 0x008fca0007ffe0ff */
[----:B------:R-:W-:-:S04]  /*5c50*/  @P0 IMAD.WIDE.U32 R2, R0, c[0x0][0x3a0], RZ ;  /* 0x0000e80000020a25 */ /* 0x000fc800078e00ff */
[----:B------:R-:W-:Y:S01]  /*5c60*/  @P0 IMAD R8, R0, c[0x0][0x3a4], R3 ;  /* 0x0000e90000080a24 */ /* 0x000fe200078e0203 */
[----:B------:R-:W-:Y:S01]  /*5c70*/  @P0 MOV R7, R2 ;  /* 0x0000000200070202 */ /* 0x000fe20000000f00 */
[----:B------:R-:W-:Y:S05]  /*5c80*/  @P0 BRA `(.L_x_58) ;  /* 0x000000a000000947 */ /* 0x000fea0003800000 */
[----:B----4-:R-:W-:Y:S01]  /*5c90*/  SHF.R.S32.HI R0, RZ, 0x1f, R242 ;  /* 0x0000001fff007819 */ /* 0x010fe200000114f2 */
        /* <DEDUP_REMOVED lines=9> */
.L_x_58:
[----:B----4-:R-:W-:-:S05]  /*5d30*/  @P0 IADD3 R0, R242, R169, RZ ;  /* 0x000000a9f2000210 */ /* 0x010fca0007ffe0ff */
        /* <DEDUP_REMOVED lines=14> */
.L_x_59:
[----:B------:R-:W-:Y:S01]  /*5e20*/  BAR.SYNC.DEFER_BLOCKING 0x0 ;  /* 0x0000000000007b1d */ /* 0x000fe20000010000 */
[C---:B------:R-:W-:Y:S01]  /*5e30*/  SHF.L.U32 R0, R243.reuse, 0x6, RZ ;  /* 0x00000006f3007819 */ /* 0x040fe200000006ff */
[----:B------:R-:W-:Y:S01]  /*5e40*/  IMAD R11, R243, -0x40, R209 ;  /* 0xffffffc0f30b7824 */ /* 0x000fe200078e02d1 */
[----:B------:R-:W-:Y:S02]  /*5e50*/  SHF.R.S32.HI R3, RZ, 0x1f, R218 ;  /* 0x0000001fff037819 */ /* 0x000fe400000114da */
[----:B------:R-:W-:Y:S01]  /*5e60*/  SHF.R.S32.HI R20, RZ, 0x1f, R0 ;  /* 0x0000001fff147819 */ /* 0x000fe20000011400 */
[----:B------:R-:W1:Y:S01]  /*5e70*/  S2R R50, SR_CTAID.Z ;  /* 0x0000000000327919 */ /* 0x000e620000002700 */
[----:B------:R-:W-:Y:S01]  /*5e80*/  MOV R2, R218 ;  /* 0x000000da00027202 */ /* 0x000fe20000000f00 */
[----:B------:R-:W-:Y:S01]  /*5e90*/  BSSY B0, `(.L_x_60) ;  /* 0x0000022000007945 */ /* 0x000fe20003800000 */
[----:B------:R-:W-:Y:S01]  /*5ea0*/  ISETP.GE.AND P3, PT, R241, R11, PT ;  /* 0x0000000bf100720c */ /* 0x000fe20003f66270 */
[----:B------:R-:W-:Y:S01]  /*5eb0*/  IMAD R6, R20, c[0x0][0x3a0], RZ ;  /* 0x0000e80014067a24 */ /* 0x000fe200078e02ff */
[----:B------:R-:W-:Y:S01]  /*5ec0*/  SHF.R.S32.HI R23, RZ, 0x1f, R241 ;  /* 0x0000001fff177819 */ /* 0x000fe200000114f1 */
[----:B------:R-:W-:-:S04]  /*5ed0*/  IMAD.WIDE.U32 R4, R0, c[0x0][0x3a0], R2 ;  /* 0x0000e80000047a25 */ /* 0x000fc800078e0002 */
[----:B------:R-:W-:Y:S01]  /*5ee0*/  IMAD R6, R0, c[0x0][0x3a4], R6 ;  /* 0x0000e90000067a24 */ /* 0x000fe200078e0206 */
[----:B------:R-:W-:-:S04]  /*5ef0*/  IADD3 R4, P0, R7, R4, RZ ;  /* 0x0000000407047210 */ /* 0x000fc80007f1e0ff */
[----:B------:R-:W-:Y:S01]  /*5f00*/  IADD3.X R5, R8, R5, R6, P0, !PT ;  /* 0x0000000508057210 */ /* 0x000fe200007fe406 */
[----:B------:R2:W3:Y:S04]  /*5f10*/  LDS.128 R28, [R208+0xd000] ;  /* 0x00d00000d01c7984 */ /* 0x0004e80000000c00 */
[----:B------:R2:W4:Y:S01]  /*5f20*/  LDS.128 R24, [R208+0xf000] ;  /* 0x00f00000d0187984 */ /* 0x0005220000000c00 */
[----:B-1----:R-:W-:Y:S01]  /*5f30*/  SHF.R.S32.HI R49, RZ, 0x1f, R50 ;  /* 0x0000001fff317819 */ /* 0x002fe20000011432 */
[----:B------:R-:W-:Y:S02]  /*5f40*/  IMAD.WIDE.U32 R4, R50, c[0x0][0x3b8], R4 ;  /* 0x0000ee0032047a25 */ /* 0x000fe400078e0004 */
[----:B------:R2:W1:Y:S02]  /*5f50*/  LDS.128 R36, [R208+0x10000] ;  /* 0x01000000d0247984 */ /* 0x0004640000000c00 */
[----:B------:R-:W-:-:S02]  /*5f60*/  IMAD R6, R49, c[0x0][0x3b8], RZ ;  /* 0x0000ee0031067a24 */ /* 0x000fc400078e02ff */
[----:B------:R2:W1:Y:S02]  /*5f70*/  LDS.128 R44, [R208+0x11000] ;  /* 0x01100000d02c7984 */ /* 0x0004640000000c00 */
[----:B------:R-:W-:Y:S02]  /*5f80*/  IMAD R6, R50, c[0x0][0x3bc], R6 ;  /* 0x0000ef0032067a24 */ /* 0x000fe400078e0206 */
[----:B------:R2:W1:Y:S04]  /*5f90*/  LDS.128 R32, [R208+0x12000] ;  /* 0x01200000d0207984 */ /* 0x0004680000000c00 */
[----:B------:R2:W1:Y:S01]  /*5fa0*/  LDS.128 R40, [R208+0x13000] ;  /* 0x01300000d0287984 */ /* 0x0004620000000c00 */
[----:B------:R-:W-:Y:S01]  /*5fb0*/  IADD3 R10, R5, R6, RZ ;  /* 0x00000006050a7210 */ /* 0x000fe20007ffe0ff */
[----:B------:R-:W-:Y:S05]  /*5fc0*/  @P3 BRA `(.L_x_61) ;  /* 0x000000e000003947 */ /* 0x000fea0003800000 */
[----:B------:R-:W-:Y:S01]  /*5fd0*/  ISETP.GE.AND P2, PT, R218, c[0x0][0x220], PT ;  /* 0x00008800da007a0c */ /* 0x000fe20003f46270 */
[----:B------:R-:W2:Y:S01]  /*5fe0*/  LDS.128 R16, [R208+0xe000] ;  /* 0x00e00000d0107984 */ /* 0x000ea20000000c00 */
[----:B------:R-:W-:Y:S01]  /*5ff0*/  MOV R7, R10 ;  /* 0x0000000a00077202 */ /* 0x000fe20000000f00 */
[----:B------:R-:W-:Y:S01]  /*6000*/  IMAD.MOV.U32 R6, RZ, RZ, R4 ;  /* 0x000000ffff067224 */ /* 0x000fe200078e0004 */
[----:B------:R-:W-:Y:S01]  /*6010*/  ISETP.GE.AND P1, PT, R229, c[0x0][0x220], PT ;  /* 0x00008800e5007a0c */ /* 0x000fe20003f26270 */
[----:B------:R-:W-:-:S02]  /*6020*/  IMAD R48, R23, c[0x0][0x3a0], RZ ;  /* 0x0000e80017307a24 */ /* 0x000fc400078e02ff */
[----:B------:R-:W-:-:S04]  /*6030*/  IMAD.WIDE.U32 R8, R241, c[0x0][0x3a0], R6 ;  /* 0x0000e800f1087a25 */ /* 0x000fc800078e0006 */
[----:B------:R-:W-:Y:S02]  /*6040*/  IMAD R6, R241, c[0x0][0x3a4], R48 ;  /* 0x0000e900f1067a24 */ /* 0x000fe400078e0230 */
[----:B------:R-:W4:Y:S02]  /*6050*/  @!P2 LDS.128 R12, [R208+0xc000] ;  /* 0x00c00000d00ca984 */ /* 0x000f240000000c00 */
[----:B------:R-:W-:Y:S01]  /*6060*/  IMAD.IADD R7, R9, 0x1, R6 ;  /* 0x0000000109077824 */ /* 0x000fe200078e0206 */
[----:B------:R-:W-:-:S04]  /*6070*/  LEA R6, P0, R8, c[0x0][0x340], 0x1 ;  /* 0x0000d00008067a11 */ /* 0x000fc800078008ff */
[----:B------:R-:W-:-:S05]  /*6080*/  LEA.HI.X R7, R8, c[0x0][0x344], R7, 0x1, P0 ;  /* 0x0000d10008077a11 */ /* 0x000fca00000f0c07 */
[----:B--2---:R2:W-:Y:S04]  /*6090*/  @!P1 STG.E.128 [R6.64+0x80], R16 ;  /* 0x0000801006009986 */ /* 0x0045e8000c101d06 */
[----:B----4-:R2:W-:Y:S02]  /*60a0*/  @!P2 STG.E.128 [R6.64], R12 ;  /* 0x0000000c0600a986 */ /* 0x0105e4000c101d06 */
.L_x_61:
[----:B------:R-:W-:Y:S05]  /*60b0*/  BSYNC B0 ;  /* 0x0000000000007941 */ /* 0x000fea0003800000 */
.L_x_60:
[----:B--2---:R-:W-:Y:S01]  /*60c0*/  IADD3 R6, R241, 0x20, RZ ;  /* 0x00000020f1067810 */ /* 0x004fe20007ffe0ff */
[----:B------:R-:W-:Y:S03]  /*60d0*/  BSSY B0, `(.L_x_62) ;  /* 0x0000011000007945 */ /* 0x000fe60003800000 */
[----:B------:R-:W-:-:S13]  /*60e0*/  ISETP.GE.AND P2, PT, R6, R11, PT ;  /* 0x0000000b0600720c */ /* 0x000fda0003f46270 */
[----:B------:R-:W-:Y:S05]  /*60f0*/  @P2 BRA `(.L_x_63) ;  /* 0x000000e000002947 */ /* 0x000fea0003800000 */
[----:B------:R-:W-:Y:S02]  /*6100*/  IADD3 R5, P0, R241, 0x20, RZ ;  /* 0x00000020f1057810 */ /* 0x000fe40007f1e0ff */
[----:B------:R-:W-:Y:S02]  /*6110*/  MOV R7, R10 ;  /* 0x0000000a00077202 */ /* 0x000fe40000000f00 */
[----:B------:R-:W-:Y:S01]  /*6120*/  ISETP.GE.AND P1, PT, R218, c[0x0][0x220], PT ;  /* 0x00008800da007a0c */ /* 0x000fe20003f26270 */
[----:B------:R-:W-:Y:S01]  /*6130*/  IMAD.X R6, RZ, RZ, R23, P0 ;  /* 0x000000ffff067224 */ /* 0x000fe200000e0617 */
[----:B------:R-:W-:-:S03]  /*6140*/  ISETP.GE.AND P0, PT, R229, c[0x0][0x220], PT ;  /* 0x00008800e5007a0c */ /* 0x000fc60003f06270 */
[----:B------:R-:W-:Y:S02]  /*6150*/  IMAD R8, R6, c[0x0][0x3a0], RZ ;  /* 0x0000e80006087a24 */ /* 0x000fe400078e02ff */
[----:B------:R-:W-:-:S04]  /*6160*/  IMAD.MOV.U32 R6, RZ, RZ, R4 ;  /* 0x000000ffff067224 */ /* 0x000fc800078e0004 */
[----:B------:R-:W-:-:S04]  /*6170*/  IMAD.WIDE.U32 R6, R5, c[0x0][0x3a0], R6 ;  /* 0x0000e80005067a25 */ /* 0x000fc800078e0006 */
[----:B------:R-:W-:Y:S01]  /*6180*/  IMAD R5, R5, c[0x0][0x3a4], R8 ;  /* 0x0000e90005057a24 */ /* 0x000fe200078e0208 */
[----:B------:R-:W-:-:S03]  /*6190*/  LEA R4, P4, R6, c[0x0][0x340], 0x1 ;  /* 0x0000d00006047a11 */ /* 0x000fc600078808ff */
[----:B------:R-:W-:-:S05]  /*61a0*/  IMAD.IADD R5, R7, 0x1, R5 ;  /* 0x0000000107057824 */ /* 0x000fca00078e0205 */
[----:B------:R-:W-:-:S05]  /*61b0*/  LEA.HI.X R5, R6, c[0x0][0x344], R5, 0x1, P4 ;  /* 0x0000d10006057a11 */ /* 0x000fca00020f0c05 */
[----:B---3--:R2:W-:Y:S04]  /*61c0*/  @!P1 STG.E.128 [R4.64], R28 ;  /* 0x0000001c04009986 */ /* 0x0085e8000c101d06 */
[----:B----4-:R2:W-:Y:S02]  /*61d0*/  @!P0 STG.E.128 [R4.64+0x80], R24 ;  /* 0x0000801804008986 */ /* 0x0105e4000c101d06 */
.L_x_63:
[----:B------:R-:W-:Y:S05]  /*61e0*/  BSYNC B0 ;  /* 0x0000000000007941 */ /* 0x000fea0003800000 */
.L_x_62:
[----:B------:R-:W-:Y:S01]  /*61f0*/  IMAD.WIDE.U32 R2, R0, c[0x0][0x3a8], R2 ;  /* 0x0000ea0000027a25 */ /* 0x000fe200078e0002 */
[----:B------:R-:W-:Y:S03]  /*6200*/  BSSY B0, `(.L_x_64) ;  /* 0x0000016000007945 */ /* 0x000fe60003800000 */
[----:B--2---:R-:W-:Y:S01]  /*6210*/  IMAD R4, R20, c[0x0][0x3a8], RZ ;  /* 0x0000ea0014047a24 */ /* 0x004fe200078e02ff */
        /* <DEDUP_REMOVED lines=10> */
[----:B------:R-:W-:Y:S01]  /*62c0*/  ISETP.GE.AND P1, PT, R218, c[0x0][0x220], PT ;  /* 0x00008800da007a0c */ /* 0x000fe20003f26270 */
[----:B------:R-:W-:Y:S01]  /*62d0*/  IMAD.MOV.U32 R4, RZ, RZ, R2 ;  /* 0x000000ffff047224 */ /* 0x000fe200078e0002 */
[----:B------:R-:W-:Y:S01]  /*62e0*/  ISETP.GE.AND P0, PT, R229, c[0x0][0x220], PT ;  /* 0x00008800e5007a0c */ /* 0x000fe20003f06270 */
[C---:B------:R-:W-:Y:S02]  /*62f0*/  IMAD R0, R241.reuse, c[0x0][0x3ac], R0 ;  /* 0x0000eb00f1007a24 */ /* 0x040fe400078e0200 */
[----:B------:R-:W-:-:S04]  /*6300*/  IMAD.WIDE.U32 R6, R241, c[0x0][0x3a8], R4 ;  /* 0x0000ea00f1067a25 */ /* 0x000fc800078e0004 */
[----:B------:R-:W-:Y:S01]  /*6310*/  IMAD.IADD R0, R7, 0x1, R0 ;  /* 0x0000000107007824 */ /* 0x000fe200078e0200 */
[----:B------:R-:W-:-:S04]  /*6320*/  LEA R4, P3, R6, c[0x0][0x348], 0x1 ;  /* 0x0000d20006047a11 */ /* 0x000fc800078608ff */
[----:B------:R-:W-:-:S05]  /*6330*/  LEA.HI.X R5, R6, c[0x0][0x34c], R0, 0x1, P3 ;  /* 0x0000d30006057a11 */ /* 0x000fca00018f0c00 */
[----:B-1----:R1:W-:Y:S04]  /*6340*/  @!P1 STG.E.128 [R4.64], R36 ;  /* 0x0000002404009986 */ /* 0x0023e8000c101d06 */
[----:B------:R1:W-:Y:S02]  /*6350*/  @!P0 STG.E.128 [R4.64+0x80], R32 ;  /* 0x0000802004008986 */ /* 0x0003e4000c101d06 */
.L_x_65:
[----:B------:R-:W-:Y:S05]  /*6360*/  BSYNC B0 ;  /* 0x0000000000007941 */ /* 0x000fea0003800000 */
.L_x_64:
[----:B------:R-:W-:Y:S05]  /*6370*/  @P2 BRA `(.L_x_66) ;  /* 0x0000089000002947 */ /* 0x000fea0003800000 */
[----:B------:R-:W-:-:S05]  /*6380*/  IADD3 R0, P0, R241, 0x20, RZ ;  /* 0x00000020f1007810 */ /* 0x000fca0007f1e0ff */
[----:B------:R-:W-:Y:S01]  /*6390*/  IMAD.X R3, RZ, RZ, R23, P0 ;  /* 0x000000ffff037224 */ /* 0x000fe200000e0617 */
[----:B------:R-:W-:-:S03]  /*63a0*/  ISETP.GE.AND P0, PT, R218, c[0x0][0x220], PT ;  /* 0x00008800da007a0c */ /* 0x000fc60003f06270 */
[----:B-1----:R-:W-:Y:S01]  /*63b0*/  IMAD R4, R3, c[0x0][0x3a8], RZ ;  /* 0x0000ea0003047a24 */ /* 0x002fe200078e02ff */
[----:B------:R-:W-:-:S05]  /*63c0*/  MOV R3, R8 ;  /* 0x0000000800037202 */ /* 0x000fca0000000f00 */
[----:B------:R-:W-:-:S04]  /*63d0*/  IMAD.WIDE.U32 R6, R0, c[0x0][0x3a8], R2 ;  /* 0x0000ea0000067a25 */ /* 0x000fc800078e0002 */
[----:B------:R-:W-:Y:S01]  /*63e0*/  IMAD R0, R0, c[0x0][0x3ac], R4 ;  /* 0x0000eb0000007a24 */ /* 0x000fe200078e0204 */
[----:B------:R-:W-:-:S03]  /*63f0*/  LEA R2, P1, R6, c[0x0][0x348], 0x1 ;  /* 0x0000d20006027a11 */ /* 0x000fc600078208ff */
[----:B------:R-:W-:-:S05]  /*6400*/  IMAD.IADD R0, R7, 0x1, R0 ;  /* 0x0000000107007824 */ /* 0x000fca00078e0200 */
[----:B------:R-:W-:-:S05]  /*6410*/  LEA.HI.X R3, R6, c[0x0][0x34c], R0, 0x1, P1 ;  /* 0x0000d30006037a11 */ /* 0x000fca00008f0c00 */
[----:B------:R1:W-:Y:S01]  /*6420*/  @!P0 STG.E.128 [R2.64], R44 ;  /* 0x0000002c02008986 */ /* 0x0003e2000c101d06 */
[----:B------:R-:W-:-:S13]  /*6430*/  ISETP.GE.AND P0, PT, R229, c[0x0][0x220], PT ;  /* 0x00008800e5007a0c */ /* 0x000fda0003f06270 */
[----:B------:R-:W-:Y:S05]  /*6440*/  @P0 BRA `(.L_x_66) ;  /* 0x000007c000000947 */ /* 0x000fea0003800000 */
[----:B------:R2:W-:Y:S01]  /*6450*/  STG.E.128 [R2.64+0x80], R40 ;  /* 0x0000802802007986 */ /* 0x0005e2000c101d06 */
[----:B------:R-:W-:Y:S05]  /*6460*/  BRA `(.L_x_66) ;  /* 0x000007a000007947 */ /* 0x000fea0003800000 */
.L_x_36:
[----:B------:R-:W2:Y:S04]  /*6470*/  LDL R9, [R1+0x4] ;  /* 0x0000040001097983 */ /* 0x000ea80000100800 */
[----:B------:R-:W1:Y:S02]  /*6480*/  S2R R8, SR_CTAID.Y ;  /* 0x0000000000087919 */ /* 0x000e640000002600 */
[----:B-1----:R-:W-:Y:S02]  /*6490*/  SHF.R.S32.HI R7, RZ, 0x1f, R8 ;  /* 0x0000001fff077819 */ /* 0x002fe40000011408 */
[----:B--2---:R-:W-:-:S13]  /*64a0*/  ISETP.NE.AND P0, PT, R9, -0x1, PT ;  /* 0xffffffff0900780c */ /* 0x004fda0003f05270 */
        /* <DEDUP_REMOVED lines=15> */
.L_x_67:
        /* <DEDUP_REMOVED lines=15> */
.L_x_68:
[----:B------:R-:W1:Y:S01]  /*6690*/  S2R R16, SR_CTAID.Z ;  /* 0x0000000000107919 */ /* 0x000e620000002700 */
[C---:B------:R-:W-:Y:S01]  /*66a0*/  SHF.L.U32 R0, R243.reuse, 0x6, RZ ;  /* 0x00000006f3007819 */ /* 0x040fe200000006ff */
[----:B------:R-:W-:Y:S01]  /*66b0*/  IMAD R9, R243, -0x40, R209 ;  /* 0xffffffc0f3097824 */ /* 0x000fe200078e02d1 */
[----:B------:R-:W-:Y:S01]  /*66c0*/  BSSY B0, `(.L_x_69) ;  /* 0x000001b000007945 */ /* 0x000fe20003800000 */
[----:B------:R-:W-:Y:S02]  /*66d0*/  SHF.R.S32.HI R14, RZ, 0x1f, R241 ;  /* 0x0000001fff0e7819 */ /* 0x000fe400000114f1 */
[----:B------:R-:W-:Y:S01]  /*66e0*/  SHF.R.S32.HI R10, RZ, 0x1f, R0 ;  /* 0x0000001fff0a7819 */ /* 0x000fe20000011400 */
[----:B------:R-:W-:Y:S01]  /*66f0*/  IMAD.WIDE.U32 R2, R0, c[0x0][0x3a0], R218 ;  /* 0x0000e80000027a25 */ /* 0x000fe200078e00da */
[----:B------:R-:W-:-:S03]  /*6700*/  ISETP.GE.AND P3, PT, R241, R9, PT ;  /* 0x00000009f100720c */ /* 0x000fc60003f66270 */
[----:B------:R-:W-:Y:S01]  /*6710*/  IMAD R4, R10, c[0x0][0x3a0], RZ ;  /* 0x0000e8000a047a24 */ /* 0x000fe200078e02ff */
[----:B------:R-:W-:-:S03]  /*6720*/  IADD3 R2, P0, R5, R2, RZ ;  /* 0x0000000205027210 */ /* 0x000fc60007f1e0ff */
[----:B------:R-:W-:-:S05]  /*6730*/  IMAD R4, R0, c[0x0][0x3a4], R4 ;  /* 0x0000e90000047a24 */ /* 0x000fca00078e0204 */
[----:B------:R-:W-:Y:S02]  /*6740*/  IADD3.X R3, R6, R3, R4, P0, !PT ;  /* 0x0000000306037210 */ /* 0x000fe400007fe404 */
[----:B-1----:R-:W-:-:S03]  /*6750*/  SHF.R.S32.HI R15, RZ, 0x1f, R16 ;  /* 0x0000001fff0f7819 */ /* 0x002fc60000011410 */
[----:B------:R-:W-:-:S04]  /*6760*/  IMAD.WIDE.U32 R2, R16, c[0x0][0x3b8], R2 ;  /* 0x0000ee0010027a25 */ /* 0x000fc800078e0002 */
[----:B------:R-:W-:-:S04]  /*6770*/  IMAD R8, R15, c[0x0][0x3b8], RZ ;  /* 0x0000ee000f087a24 */ /* 0x000fc800078e02ff */
[----:B------:R-:W-:-:S05]  /*6780*/  IMAD R8, R16, c[0x0][0x3bc], R8 ;  /* 0x0000ef0010087a24 */ /* 0x000fca00078e0208 */
[----:B------:R-:W-:Y:S01]  /*6790*/  IADD3 R8, R8, R3, RZ ;  /* 0x0000000308087210 */ /* 0x000fe20007ffe0ff */
[----:B------:R-:W-:Y:S05]  /*67a0*/  @P3 BRA `(.L_x_70) ;  /* 0x000000c000003947 */ /* 0x000fea0003800000 */
[----:B------:R-:W-:Y:S01]  /*67b0*/  MOV R5, R8 ;  /* 0x0000000800057202 */ /* 0x000fe20000000f00 */
[----:B------:R-:W-:Y:S01]  /*67c0*/  IMAD.MOV.U32 R4, RZ, RZ, R2 ;  /* 0x000000ffff047224 */ /* 0x000fe200078e0002 */
[----:B------:R-:W-:Y:S01]  /*67d0*/  ISETP.GE.AND P1, PT, R218, c[0x0][0x220], PT ;  /* 0x00008800da007a0c */ /* 0x000fe20003f26270 */
[----:B------:R-:W-:Y:S01]  /*67e0*/  IMAD R13, R14, c[0x0][0x3a0], RZ ;  /* 0x0000e8000e0d7a24 */ /* 0x000fe200078e02ff */
[----:B------:R-:W-:Y:S01]  /*67f0*/  ISETP.GE.AND P0, PT, R229, c[0x0][0x220], PT ;  /* 0x00008800e5007a0c */ /* 0x000fe20003f06270 */
[----:B------:R-:W-:-:S04]  /*6800*/  IMAD.WIDE.U32 R6, R241, c[0x0][0x3a0], R4 ;  /* 0x0000e800f1067a25 */ /* 0x000fc800078e0004 */
[----:B------:R-:W-:-:S04]  /*6810*/  IMAD R4, R241, c[0x0][0x3a4], R13 ;  /* 0x0000e900f1047a24 */ /* 0x000fc800078e020d */
[----:B------:R-:W-:Y:S01]  /*6820*/  IMAD.IADD R5, R4, 0x1, R7 ;  /* 0x0000000104057824 */ /* 0x000fe200078e0207 */
[----:B------:R-:W-:-:S04]  /*6830*/  LEA R4, P2, R6, c[0x0][0x340], 0x1 ;  /* 0x0000d00006047a11 */ /* 0x000fc800078408ff */
[----:B------:R-:W-:-:S05]  /*6840*/  LEA.HI.X R5, R6, c[0x0][0x344], R5, 0x1, P2 ;  /* 0x0000d10006057a11 */ /* 0x000fca00010f0c05 */
[----:B------:R1:W-:Y:S04]  /*6850*/  @!P1 STG.E.128 [R4.64], RZ ;  /* 0x000000ff04009986 */ /* 0x0003e8000c101d06 */
[----:B------:R1:W-:Y:S02]  /*6860*/  @!P0 STG.E.128 [R4.64+0x80], RZ ;  /* 0x000080ff04008986 */ /* 0x0003e4000c101d06 */
.L_x_70:
[----:B------:R-:W-:Y:S05]  /*6870*/  BSYNC B0 ;  /* 0x0000000000007941 */ /* 0x000fea0003800000 */
.L_x_69:
[----:B-1----:R-:W-:Y:S01]  /*6880*/  IADD3 R4, R241, 0x20, RZ ;  /* 0x00000020f1047810 */ /* 0x002fe20007ffe0ff */
[----:B------:R-:W-:Y:S03]  /*6890*/  BSSY B0, `(.L_x_71) ;  /* 0x0000011000007945 */ /* 0x000fe60003800000 */
[----:B------:R-:W-:-:S13]  /*68a0*/  ISETP.GE.AND P2, PT, R4, R9, PT ;  /* 0x000000090400720c */ /* 0x000fda0003f46270 */
[----:B------:R-:W-:Y:S05]  /*68b0*/  @P2 BRA `(.L_x_72) ;  /* 0x000000e000002947 */ /* 0x000fea0003800000 */
[----:B------:R-:W-:Y:S01]  /*68c0*/  IADD3 R3, P0, R241, 0x20, RZ ;  /* 0x00000020f1037810 */ /* 0x000fe20007f1e0ff */
[----:B------:R-:W-:Y:S01]  /*68d0*/  IMAD.MOV.U32 R9, RZ, RZ, R8 ;  /* 0x000000ffff097224 */ /* 0x000fe200078e0008 */
[----:B------:R-:W-:Y:S02]  /*68e0*/  MOV R8, R2 ;  /* 0x0000000200087202 */ /* 0x000fe40000000f00 */
[----:B------:R-:W-:Y:S01]  /*68f0*/  ISETP.GE.AND P1, PT, R218, c[0x0][0x220], PT ;  /* 0x00008800da007a0c */ /* 0x000fe20003f26270 */
[----:B------:R-:W-:Y:S01]  /*6900*/  IMAD.X R4, RZ, RZ, R14, P0 ;  /* 0x000000ffff047224 */ /* 0x000fe200000e060e */
[----:B------:R-:W-:Y:S01]  /*6910*/  ISETP.GE.AND P0, PT, R229, c[0x0][0x220], PT ;  /* 0x00008800e5007a0c */ /* 0x000fe20003f06270 */
[----:B------:R-:W-:-:S04]  /*6920*/  IMAD.WIDE.U32 R8, R3, c[0x0][0x3a0], R8 ;  /* 0x0000e80003087a25 */ /* 0x000fc800078e0008 */
[----:B------:R-:W-:Y:S01]  /*6930*/  IMAD R4, R4, c[0x0][0x3a0], RZ ;  /* 0x0000e80004047a24 */ /* 0x000fe200078e02ff */
[----:B------:R-:W-:-:S03]  /*6940*/  LEA R2, P4, R8, c[0x0][0x340], 0x1 ;  /* 0x0000d00008027a11 */ /* 0x000fc600078808ff */
[----:B------:R-:W-:-:S04]  /*6950*/  IMAD R3, R3, c[0x0][0x3a4], R4 ;  /* 0x0000e90003037a24 */ /* 0x000fc800078e0204 */
[----:B------:R-:W-:-:S05]  /*6960*/  IMAD.IADD R3, R3, 0x1, R9 ;  /* 0x0000000103037824 */ /* 0x000fca00078e0209 */
[----:B------:R-:W-:-:S05]  /*6970*/  LEA.HI.X R3, R8, c[0x0][0x344], R3, 0x1, P4 ;  /* 0x0000d10008037a11 */ /* 0x000fca00020f0c03 */
[----:B------:R1:W-:Y:S04]  /*6980*/  @!P1 STG.E.128 [R2.64], RZ ;  /* 0x000000ff02009986 */ /* 0x0003e8000c101d06 */
[----:B------:R1:W-:Y:S02]  /*6990*/  @!P0 STG.E.128 [R2.64+0x80], RZ ;  /* 0x000080ff02008986 */ /* 0x0003e4000c101d06 */
.L_x_72:
[----:B------:R-:W-:Y:S05]  /*69a0*/  BSYNC B0 ;  /* 0x0000000000007941 */ /* 0x000fea0003800000 */
.L_x_71:
[----:B-1----:R-:W-:Y:S01]  /*69b0*/  IMAD.WIDE.U32 R2, R0, c[0x0][0x3a8], R218 ;  /* 0x0000ea0000027a25 */ /* 0x002fe200078e00da */
        /* <DEDUP_REMOVED lines=20> */
[----:B------:R1:W-:Y:S04]  /*6b00*/  @!P1 STG.E.128 [R4.64], RZ ;  /* 0x000000ff04009986 */ /* 0x0003e8000c101d06 */
[----:B------:R1:W-:Y:S02]  /*6b10*/  @!P0 STG.E.128 [R4.64+0x80], RZ ;  /* 0x000080ff04008986 */ /* 0x0003e4000c101d06 */
.L_x_74:
[----:B------:R-:W-:Y:S05]  /*6b20*/  BSYNC B0 ;  /* 0x0000000000007941 */ /* 0x000fea0003800000 */
.L_x_73:
[----:B------:R-:W-:Y:S05]  /*6b30*/  @P2 BRA `(.L_x_66) ;  /* 0x000000d000002947 */ /* 0x000fea0003800000 */
[----:B------:R-:W-:Y:S02]  /*6b40*/  IADD3 R0, P0, R241, 0x20, RZ ;  /* 0x00000020f1007810 */ /* 0x000fe40007f1e0ff */
[----:B------:R-:W-:-:S03]  /*6b50*/  ISETP.GE.AND P1, PT, R218, c[0x0][0x220], PT ;  /* 0x00008800da007a0c */ /* 0x000fc60003f26270 */
        /* <DEDUP_REMOVED lines=9> */
[----:B------:R1:W-:Y:S04]  /*6bf0*/  @!P1 STG.E.128 [R2.64], RZ ;  /* 0x000000ff02009986 */ /* 0x0003e8000c101d06 */
[----:B------:R1:W-:Y:S02]  /*6c00*/  @!P0 STG.E.128 [R2.64+0x80], RZ ;  /* 0x000080ff02008986 */ /* 0x0003e4000c101d06 */
.L_x_66:
[----:B------:R-:W-:Y:S05]  /*6c10*/  BSYNC B1 ;  /* 0x0000000000017941 */ /* 0x000fea0003800000 */
.L_x_31:
[----:B------:R-:W-:Y:S01]  /*6c20*/  ULDC UR5, c[0x0][0x218] ;  /* 0x0000860000057ab9 */ /* 0x000fe20000000800 */
[----:B------:R-:W-:Y:S01]  /*6c30*/  IADD3 R243, R243, c[0x0][0xc], RZ ;  /* 0x00000300f3f37a10 */ /* 0x000fe20007ffe0ff */
[----:B------:R-:W-:-:S04]  /*6c40*/  UIADD3 UR5, UR5, 0x3f, URZ ;  /* 0x0000003f05057890 */ /* 0x000fc8000fffe03f */
[----:B------:R-:W-:-:S04]  /*6c50*/  USHF.R.S32.HI UR4, URZ, 0x1f, UR5 ;  /* 0x0000001f3f047899 */ /* 0x000fc80008011405 */
[----:B------:R-:W-:-:S04]  /*6c60*/  ULEA.HI UR4, UR4, UR5, URZ, 0x6 ;  /* 0x0000000504047291 */ /* 0x000fc8000f8f303f */
[----:B------:R-:W-:-:S06]  /*6c70*/  USHF.R.S32.HI UR4, URZ, 0x6, UR4 ;  /* 0x000000063f047899 */ /* 0x000fcc0008011404 */
[----:B------:R-:W-:-:S13]  /*6c80*/  ISETP.GE.AND P0, PT, R243, UR4, PT ;  /* 0x00000004f3007c0c */ /* 0x000fda000bf06270 */
[----:B------:R-:W-:Y:S01]  /*6c90*/  @P0 CALL.REL.NOINC `(.L_x_75) ;  /* 0x0000001000000944 */ /* 0x000fe20003c00000 */
[----:B------:R-:W-:Y:S05]  /*6ca0*/  BRA `(.L_x_76) ;  /* 0xffff9c1000007947 */ /* 0x000fea000383ffff */
.L_x_75:
[----:B------:R-:W-:Y:S05]  /*6cb0*/  EXIT ;  /* 0x000000000000794d */ /* 0x000fea0003800000 */
.L_x_77:
        /* <DEDUP_REMOVED lines=12> */
.L_x_2047:


//--------------------- .text._ZN5flash44flash_bwd_dq_dk_dv_loop_seqk_parallel_kernelI23Flash_bwd_kernel_traitsILi128ELi64ELi64ELi8ELi4ELi2ELi2ELb1ELb0EN7cutlass10bfloat16_tE19Flash_kernel_traitsILi128ELi64ELi64ELi8ES3_EELb0ELb0ELb1ELb0ELb0ELb0ELb0EEEvNS_16Flash_bwd_paramsE --------------------------
	.section	.text._ZN5flash44flash_bwd_dq_dk_dv_loop_seqk_parallel_kernelI23Flash_bwd_kernel_traitsILi128ELi64ELi64ELi8ELi4ELi2ELi2ELb1ELb0EN7cutlass10bfloat16_tE19Flash_kernel_traitsILi128ELi64ELi64ELi8ES3_EELb0ELb0ELb1ELb0ELb0ELb0ELb0EEEvNS_16Flash_bwd_paramsE,"ax",@progbits
	.sectioninfo	@"SHI_REGISTERS=255"
	.align	128
        .global         _ZN5flash44flash_bwd_dq_dk_dv_loop_seqk_parallel_kernelI23Flash_bwd_kernel_traitsILi128ELi64ELi64ELi8ELi4ELi2ELi2ELb1ELb0EN7cutlass10bfloat16_tE19Flash_kernel_traitsILi128ELi64ELi64ELi8ES3_EELb0ELb0ELb1ELb0ELb0ELb0ELb0EEEvNS_16Flash_bwd_paramsE
        .type           _ZN5flash44flash_bwd_dq_dk_dv_loop_seqk_parallel_kernelI23Flash_bwd_kernel_traitsILi128ELi64ELi64ELi8ELi4ELi2ELi2ELb1ELb0EN7cutlass10bfloat16_tE19Flash_kernel_traitsILi128ELi64ELi64ELi8ES3_EELb0ELb0ELb1ELb0ELb0ELb0ELb0EEEvNS_16Flash_bwd_paramsE,@function
        .size           _ZN5flash44flash_bwd_dq_dk_dv_loop_seqk_parallel_kernelI23Flash_bwd_kernel_traitsILi128ELi64ELi64ELi8ELi4ELi2ELi2ELb1ELb0EN7cutlass10bfloat16_tE19Flash_kernel_traitsILi128ELi64ELi64ELi8ES3_EELb0ELb0ELb1ELb0ELb0ELb0ELb0EEEvNS_16Flash_bwd_paramsE,(.L_x_2048 - _ZN5flash44flash_bwd_dq_dk_dv_loop_seqk_parallel_kernelI23Flash_bwd_kernel_traitsILi128ELi64ELi64ELi8ELi4ELi2ELi2ELb1ELb0EN7cutlass10bfloat16_tE19Flash_kernel_traitsILi128ELi64ELi64ELi8ES3_EELb0ELb0ELb1ELb0ELb0ELb0ELb0EEEvNS_16Flash_bwd_paramsE)
        .other          _ZN5flash44flash_bwd_dq_dk_dv_loop_seqk_parallel_kernelI23Flash_bwd_kernel_traitsILi128ELi64ELi64ELi8ELi4ELi2ELi2ELb1ELb0EN7cutlass10bfloat16_tE19Flash_kernel_traitsILi128ELi64ELi64ELi8ES3_EELb0ELb0ELb1ELb0ELb0ELb0ELb0EEEvNS_16Flash_bwd_paramsE,@"STO_CUDA_ENTRY STV_DEFAULT"
_ZN5flash44flash_bwd_dq_dk_dv_loop_seqk_parallel_kernelI23Flash_bwd_kernel_traitsILi128ELi64ELi64ELi8ELi4ELi2ELi2ELb1ELb0EN7cutlass10bfloat16_tE19Flash_kernel_traitsILi128ELi64ELi64ELi8ES3_EELb0ELb0ELb1ELb0ELb0ELb0ELb0EEEvNS_16Flash_bwd_paramsE:
.text._ZN5flash44flash_bwd_dq_dk_dv_loop_seqk_parallel_kernelI23Flash_bwd_kernel_traitsILi128ELi64ELi64ELi8ELi4ELi2ELi2ELb1ELb0EN7cutlass10bfloat16_tE19Flash_kernel_traitsILi128ELi64ELi64ELi8ES3_EELb0ELb0ELb1ELb0ELb0ELb0ELb0EEEvNS_16Flash_bwd_paramsE:
[----:B------:R-:W-:Y:S02]  /*0000*/  MOV R1, c[0x0][0x28] ;  /* 0x00000a0000017a02 */ /* 0x000fe40000000f00 */
[----:B------:R-:W1:Y:S01]  /*0010*/  S2R R217, SR_CTAID.X ;  /* 0x0000000000d97919 */ /* 0x000e620000002500 */
[----:B------:R-:W-:Y:S02]  /*0020*/  ULDC UR5, c[0x0][0x218] ;  /* 0x0000860000057ab9 */ /* 0x000fe40000000800 */
[----:B------:R-:W-:-:S04]  /*0030*/  UIADD3 UR5, UR5, 0x3f, URZ ;  /* 0x0000003f05057890 */ /* 0x000fc8000fffe03f */
[----:B------:R-:W-:-:S04]  /*0040*/  USHF.R.S32.HI UR4, URZ, 0x1f, UR5 ;  /* 0x0000001f3f047899 */ /* 0x000fc80008011405 */
[----:B------:R-:W-:-:S04]  /*0050*/  ULEA.HI UR4, UR4, UR5, URZ, 0x6 ;  /* 0x0000000504047291 */ /* 0x000fc8000f8f303f */
[----:B------:R-:W-:-:S06]  /*0060*/  USHF.R.S32.HI UR4, URZ, 0x6, UR4 ;  /* 0x000000063f047899 */ /* 0x000fcc0008011404 */
[----:B-1----:R-:W-:-:S13]  /*0070*/  ISETP.GE.AND P0, PT, R217, UR4, PT ;  /* 0x00000004d9007c0c */ /* 0x002fda000bf06270 */
[----:B------:R-:W-:Y:S05]  /*0080*/  @P0 EXIT ;  /* 0x000000000000094d */ /* 0x000fea0003800000 */
[----:B------:R-:W1:Y:S01]  /*0090*/  S2R R9, SR_TID.X ;  /* 0x0000000000097919 */ /* 0x000e620000002100 */
[----:B------:R-:W-:-:S03]  /*00a0*/  ULDC.64 UR6, c[0x0][0x118] ;  /* 0x0000460000067ab9 */ /* 0x000fc60000000a00 */
[----:B------:R-:W2:Y:S04]  /*00b0*/  S2R R216, SR_CTAID.Y ;  /* 0x0000000000d87919 */ /* 0x000ea80000002600 */
[----:B------:R-:W3:Y:S01]  /*00c0*/  S2R R235, SR_CTAID.Z ;  /* 0x0000000000eb7919 */ /* 0x000ee20000002700 */
[----:B-1----:R-:W-:Y:S01]  /*00d0*/  SHF.R.S32.HI R16, RZ, 0x1f, R9 ;  /* 0x0000001fff107819 */ /* 0x002fe20000011409 */
[----:B------:R-:W-:-:S03]  /*00e0*/  IMAD.SHL.U32 R210, R9, 0x2, RZ ;  /* 0x0000000209d27824 */ /* 0x000fc600078e00ff */
[CC--:B------:R-:W-:Y:S02]  /*00f0*/  LEA.HI R6, R16.reuse, R9.reuse, RZ, 0x5 ;  /* 0x0000000910067211 */ /* 0x0c0fe400078f28ff */
[CC--:B------:R-:W-:Y:S02]  /*0100*/  LEA.HI R2, R16.reuse, R9.reuse, RZ, 0x4 ;  /* 0x0000000910027211 */ /* 0x0c0fe400078f20ff */
[----:B------:R-:W-:Y:S02]  /*0110*/  SHF.R.S32.HI R8, RZ, 0x5, R6 ;  /* 0x00000005ff087819 */ /* 0x000fe40000011406 */
[----:B------:R-:W-:Y:S02]  /*0120*/  LEA.HI R10, R16, R9, RZ, 0x2 ;  /* 0x00000009100a7211 */ /* 0x000fe400078f10ff */
[----:B------:R-:W-:Y:S02]  /*0130*/  SHF.R.S32.HI R11, RZ, 0x4, R2 ;  /* 0x00000004ff0b7819 */ /* 0x000fe40000011402 */
[----:B------:R-:W-:-:S02]  /*0140*/  SHF.R.S32.HI R3, RZ, 0x1f, R6 ;  /* 0x0000001fff037819 */ /* 0x000fc40000011406 */
[C---:B------:R-:W-:Y:S02]  /*0150*/  LEA.HI R5, R6.reuse, R8, RZ, 0x1 ;  /* 0x0000000806057211 */ /* 0x040fe400078f08ff */
[----:B------:R-:W-:Y:S02]  /*0160*/  LOP3.LUT R6, R6, 0xffffffe0, RZ, 0xc0, !PT ;  /* 0xffffffe006067812 */ /* 0x000fe400078ec0ff */
[----:B------:R-:W-:Y:S02]  /*0170*/  SHF.R.S32.HI R0, RZ, 0x2, R10 ;  /* 0x00000002ff007819 */ /* 0x000fe4000001140a */
[----:B------:R-:W-:Y:S01]  /*0180*/  LEA.HI R4, R2, R11, RZ, 0x1 ;  /* 0x0000000b02047211 */ /* 0x000fe200078f08ff */
[----:B------:R-:W-:Y:S01]  /*0190*/  IMAD.IADD R13, R9, 0x1, -R6 ;  /* 0x00000001090d7824 */ /* 0x000fe200078e0a06 */
[----:B------:R-:W-:Y:S02]  /*01a0*/  SHF.R.S32.HI R7, RZ, 0x1f, R10 ;  /* 0x0000001fff077819 */ /* 0x000fe4000001140a */
[----:B------:R-:W-:-:S02]  /*01b0*/  LEA.HI R14, R16, R9, RZ, 0x3 ;  /* 0x00000009100e7211 */ /* 0x000fc400078f18ff */
[----:B------:R-:W-:Y:S02]  /*01c0*/  LOP3.LUT R4, R4, 0xfffffffe, RZ, 0xc0, !PT ;  /* 0xfffffffe04047812 */ /* 0x000fe400078ec0ff */
[----:B------:R-:W-:Y:S02]  /*01d0*/  LEA.HI R7, R7, R0, RZ, 0x3 ;  /* 0x0000000007077211 */ /* 0x000fe400078f18ff */
[----:B------:R-:W-:Y:S01]  /*01e0*/  SHF.R.S32.HI R213, RZ, 0x3, R14 ;  /* 0x00000003ffd57819 */ /* 0x000fe2000001140e */
[----:B------:R-:W-:Y:S01]  /*01f0*/  IMAD.IADD R4, R11, 0x1, -R4 ;  /* 0x000000010b047824 */ /* 0x000fe200078e0a04 */
[----:B------:R-:W-:Y:S02]  /*0200*/  LOP3.LUT R6, R14, 0xfffffff8, RZ, 0xc0, !PT ;  /* 0xfffffff80e067812 */ /* 0x000fe400078ec0ff */
[----:B------:R-:W-:Y:S01]  /*0210*/  LOP3.LUT R7, R7, 0xfffffff8, RZ, 0xc0, !PT ;  /* 0xfffffff807077812 */ /* 0x000fe200078ec0ff */
[----:B------:R-:W-:Y:S01]  /*0220*/  IMAD.SHL.U32 R15, R213, 0x40, RZ ;  /* 0x00000040d50f7824 */ /* 0x000fe200078e00ff */
[----:B------:R-:W-:Y:S01]  /*0230*/  LOP3.LUT R2, R2, 0xfffffff0, RZ, 0xc0, !PT ;  /* 0xfffffff002027812 */ /* 0x000fe200078ec0ff */
[----:B------:R-:W-:Y:S01]  /*0240*/  IMAD.IADD R11, R9, 0x1, -R6 ;  /* 0x00000001090b7824 */ /* 0x000fe200078e0a06 */
[----:B------:R-:W-:Y:S01]  /*0250*/  LOP3.LUT R5, R5, 0xfffffffe, RZ, 0xc0, !PT ;  /* 0xfffffffe05057812 */ /* 0x000fe200078ec0ff */
[----:B------:R-:W-:Y:S01]  /*0260*/  IMAD.IADD R7, R0, 0x1, -R7 ;  /* 0x0000000100077824 */ /* 0x000fe200078e0a07 */
[----:B------:R-:W-:Y:S01]  /*0270*/  SHF.R.S32.HI R0, RZ, 0x1f, R13 ;  /* 0x0000001fff007819 */ /* 0x000fe2000001140d */
[----:B------:R-:W-:Y:S01]  /*0280*/  IMAD.SHL.U32 R214, R11, 0x8, RZ ;  /* 0x000000080bd67824 */ /* 0x000fe200078e00ff */
[----:B------:R-:W-:Y:S01]  /*0290*/  LOP3.LUT R15, R15, 0x1c0, RZ, 0xc0, !PT ;  /* 0x000001c00f0f7812 */ /* 0x000fe200078ec0ff */
[----:B------:R-:W-:Y:S01]  /*02a0*/  IMAD.IADD R17, R9, 0x1, -R2 ;  /* 0x0000000109117824 */ /* 0x000fe200078e0a02 */
[----:B------:R-:W-:Y:S01]  /*02b0*/  LEA.HI R0, R0, R13, RZ, 0x2 ;  /* 0x0000000d00007211 */ /* 0x000fe200078f10ff */
[----:B------:R-:W-:Y:S01]  /*02c0*/  IMAD.IADD R5, R8, 0x1, -R5 ;  /* 0x0000000108057824 */ /* 0x000fe200078e0a05 */
[----:B------:R-:W-:-:S02]  /*02d0*/  LEA.HI R3, R3, R8, RZ, 0x2 ;  /* 0x0000000803037211 */ /* 0x000fc400078f10ff */
[----:B------:R-:W-:Y:S01]  /*02e0*/  LOP3.LUT R13, R15, 0x38, R214, 0xf8, !PT ;  /* 0x000000380f0d7812 */ /* 0x000fe200078ef8d6 */
[----:B------:R-:W-:Y:S01]  /*02f0*/  IMAD.SHL.U32 R12, R5, 0x10, RZ ;  /* 0x00000010050c7824 */ /* 0x000fe200078e00ff */
[----:B------:R-:W-:Y:S02]  /*0300*/  SHF.R.U32.HI R212, RZ, 0x3, R15 ;  /* 0x00000003ffd47819 */ /* 0x000fe4000001160f */
[C---:B------:R-:W-:Y:S02]  /*0310*/  LOP3.LUT P4, RZ, R11.reuse, 0x2, RZ, 0xc0, !PT ;  /* 0x000000020bff7812 */ /* 0x040fe4000788c0ff */
[C---:B------:R-:W-:Y:S01]  /*0320*/  LOP3.LUT P3, RZ, R11.reuse, 0x4, RZ, 0xc0, !PT ;  /* 0x000000040bff7812 */ /* 0x040fe2000786c0ff */
[----:B------:R-:W-:Y:S01]  /*0330*/  IMAD.SHL.U32 R11, R11, 0x40, RZ ;  /* 0x000000400b0b7824 */ /* 0x000fe200078e00ff */
[----:B------:R-:W-:Y:S02]  /*0340*/  LOP3.LUT R3, R3, 0xfffffffc, RZ, 0xc0, !PT ;  /* 0xfffffffc03037812 */ /* 0x000fe400078ec0ff */
[----:B------:R-:W-:-:S02]  /*0350*/  LOP3.LUT R212, R13, R212, RZ, 0x3c, !PT ;  /* 0x000000d40dd47212 */ /* 0x000fc400078e3cff */
[----:B------:R-:W-:Y:S01]  /*0360*/  LOP3.LUT R13, R7, 0x1, RZ, 0xc0, !PT ;  /* 0x00000001070d7812 */ /* 0x000fe200078ec0ff */
[----:B------:R-:W-:Y:S01]  /*0370*/  IMAD.IADD R3, R8, 0x1, -R3 ;  /* 0x0000000108037824 */ /* 0x000fe200078e0a03 */
[----:B------:R-:W-:Y:S02]  /*0380*/  SHF.R.S32.HI R2, RZ, 0x1f, R17 ;  /* 0x0000001fff027819 */ /* 0x000fe40000011411 */
[----:B------:R-:W-:Y:S02]  /*0390*/  LOP3.LUT R11, R11, 0x1c0, RZ, 0xc0, !PT ;  /* 0x000001c00b0b7812 */ /* 0x000fe400078ec0ff */
[----:B------:R-:W-:Y:S02]  /*03a0*/  ISETP.NE.U32.AND P0, PT, R13, 0x1, PT ;  /* 0x000000010d00780c */ /* 0x000fe40003f05070 */
[CC--:B------:R-:W-:Y:S02]  /*03b0*/  LEA.HI R8, R16.reuse, R9.reuse, RZ, 0x7 ;  /* 0x0000000910087211 */ /* 0x0c0fe400078f38ff */
[----:B------:R-:W-:-:S02]  /*03c0*/  LEA.HI R13, R16, R9, RZ, 0x6 ;  /* 0x00000009100d7211 */ /* 0x000fc400078f30ff */
[----:B------:R-:W-:Y:S02]  /*03d0*/  LOP3.LUT R10, R10, 0x7ffffffc, RZ, 0xc0, !PT ;  /* 0x7ffffffc0a0a7812 */ /* 0x000fe400078ec0ff */
[----:B------:R-:W-:Y:S02]  /*03e0*/  LEA.HI R2, R2, R17, RZ, 0x3 ;  /* 0x0000001102027211 */ /* 0x000fe400078f18ff */
[----:B------:R-:W-:Y:S01]  /*03f0*/  LOP3.LUT R205, R11, 0x10, R12, 0xf8, !PT ;  /* 0x000000100bcd7812 */ /* 0x000fe200078ef80c */
[----:B------:R-:W-:Y:S01]  /*0400*/  IMAD.IADD R10, R9, 0x1, -R10 ;  /* 0x00000001090a7824 */ /* 0x000fe200078e0a0a */
[----:B------:R-:W-:Y:S01]  /*0410*/  SHF.R.S32.HI R8, RZ, 0x7, R8 ;  /* 0x00000007ff087819 */ /* 0x000fe20000011408 */
[----:B------:R-:W-:Y:S01]  /*0420*/  IMAD.SHL.U32 R9, R7, 0x40, RZ ;  /* 0x0000004007097824 */ /* 0x000fe200078e00ff */
[----:B------:R-:W-:Y:S02]  /*0430*/  LOP3.LUT R15, R11, 0x8, R14, 0xf8, !PT ;  /* 0x000000080b0f7812 */ /* 0x000fe400078ef80e */
[----:B------:R-:W-:Y:S01]  /*0440*/  SHF.R.U32.HI R12, RZ, 0x3, R11 ;  /* 0x00000003ff0c7819 */ /* 0x000fe2000001160b */
[----:B------:R-:W-:Y:S01]  /*0450*/  IMAD.SHL.U32 R11, R4, 0x200, RZ ;  /* 0x00000200040b7824 */ /* 0x000fe200078e00ff */
[----:B------:R-:W-:-:S02]  /*0460*/  SHF.R.S32.HI R13, RZ, 0x6, R13 ;  /* 0x00000006ff0d7819 */ /* 0x000fc4000001140d */
[C---:B------:R-:W-:Y:S01]  /*0470*/  LOP3.LUT R6, R2.reuse, 0xfffffff8, RZ, 0xc0, !PT ;  /* 0xfffffff802067812 */ /* 0x040fe200078ec0ff */
[----:B------:R-:W-:Y:S01]  /*0480*/  IMAD.SHL.U32 R2, R2, 0x40, RZ ;  /* 0x0000004002027824 */ /* 0x000fe200078e00ff */
[----:B------:R-:W-:Y:S01]  /*0490*/  LOP3.LUT R206, R15, R12, RZ, 0x3c, !PT ;  /* 0x0000000c0fce7212 */ /* 0x000fe200078e3cff */
[C---:B------:R-:W-:Y:S01]  /*04a0*/  IMAD R15, R8.reuse, 0x800, R11 ;  /* 0x00000800080f7824 */ /* 0x040fe200078e020b */
[----:B------:R-:W-:Y:S01]  /*04b0*/  LOP3.LUT R205, R205, 0x8, R14, 0xf8, !PT ;  /* 0x00000008cdcd7812 */ /* 0x000fe200078ef80e */
[----:B------:R-:W-:Y:S01]  /*04c0*/  IMAD.SHL.U32 R221, R13, 0x8, RZ ;  /* 0x000000080ddd7824 */ /* 0x000fe200078e00ff */
[----:B------:R-:W-:Y:S01]  /*04d0*/  R2P PR, R7, 0x6 ;  /* 0x0000000607007804 */ /* 0x000fe20000000000 */
[----:B------:R-:W-:Y:S01]  /*04e0*/  IMAD.SHL.U32 R7, R8, 0x20, RZ ;  /* 0x0000002008077824 */ /* 0x000fe200078e00ff */
[----:B------:R-:W-:Y:S01]  /*04f0*/  LOP3.LUT R205, R11, R205, R12, 0xf6, !PT ;  /* 0x000000cd0bcd7212 */ /* 0x000fe200078ef60c */
[----:B------:R-:W-:Y:S01]  /*0500*/  IMAD.SHL.U32 R8, R10, 0x2, RZ ;  /* 0x000000020a087824 */ /* 0x000fe200078e00ff */
[----:B------:R-:W-:Y:S01]  /*0510*/  LOP3.LUT R10, R9, 0x1c0, RZ, 0xc0, !PT ;  /* 0x000001c0090a7812 */ /* 0x000fe200078ec0ff */
[----:B------:R-:W-:Y:S01]  /*0520*/  IMAD.IADD R6, R17, 0x1, -R6 ;  /* 0x0000000111067824 */ /* 0x000fe200078e0a06 */
[----:B------:R-:W-:Y:S01]  /*0530*/  LOP3.LUT R221, R221, 0x18, RZ, 0xc0, !PT ;  /* 0x00000018dddd7812 */ /* 0x000fe200078ec0ff */
[----:B------:R-:W-:Y:S01]  /*0540*/  IMAD.SHL.U32 R12, R4, 0x20, RZ ;  /* 0x00000020040c7824 */ /* 0x000fe200078e00ff */
[----:B------:R-:W-:Y:S01]  /*0550*/  LOP3.LUT R220, R10, 0x20, R7, 0xf8, !PT ;  /* 0x000000200adc7812 */ /* 0x000fe200078ef807 */
[----:B------:R-:W-:Y:S01]  /*0560*/  IMAD.SHL.U32 R6, R6, 0x40, RZ ;  /* 0x0000004006067824 */ /* 0x000fe200078e00ff */
[----:B------:R-:W-:Y:S01]  /*0570*/  SHF.R.U32.HI R9, RZ, 0x3, R10 ;  /* 0x00000003ff097819 */ /* 0x000fe2000001160a */
[----:B------:R-:W-:Y:S01]  /*0580*/  IMAD.IADD R206, R15, 0x1, R206 ;  /* 0x000000010fce7824 */ /* 0x000fe200078e02ce */
[----:B------:R-:W-:Y:S01]  /*0590*/  LOP3.LUT R207, R221, 0x20, R12, 0xf8, !PT ;  /* 0x00000020ddcf7812 */ /* 0x000fe200078ef80c */
[----:B------:R-:W-:Y:S01]  /*05a0*/  IMAD R212, R13, 0x200, R212 ;  /* 0x000002000dd47824 */ /* 0x000fe200078e02d4 */
[----:B------:R-:W-:Y:S01]  /*05b0*/  LOP3.LUT R220, R220, R9, RZ, 0x3c, !PT ;  /* 0x00000009dcdc7212 */ /* 0x000fe200078e3cff */
[----:B------:R-:W-:Y:S01]  /*05c0*/  IMAD.SHL.U32 R206, R206, 0x2, RZ ;  /* 0x00000002cece7824 */ /* 0x000fe200078e00ff */
[----:B------:R-:W-:Y:S01]  /*05d0*/  LOP3.LUT R221, R9, R10, R221, 0x1e, !PT ;  /* 0x0000000a09dd7212 */ /* 0x000fe200078e1edd */
[----:B------:R-:W-:Y:S01]  /*05e0*/  IMAD.SHL.U32 R9, R4, 0x8, RZ ;  /* 0x0000000804097824 */ /* 0x000fe200078e00ff */
[----:B------:R-:W-:Y:S01]  /*05f0*/  LOP3.LUT R6, R6, 0x1c0, RZ, 0xc0, !PT ;  /* 0x000001c006067812 */ /* 0x000fe200078ec0ff */
[----:B------:R-:W-:Y:S01]  /*0600*/  IMAD.SHL.U32 R218, R212, 0x2, RZ ;  /* 0x00000002d4da7824 */ /* 0x000fe200078e00ff */
[----:B------:R-:W-:-:S02]  /*0610*/  SHF.R.S32.HI R4, RZ, 0x2, R0 ;  /* 0x00000002ff047819 */ /* 0x000fc40000011400 */
[----:B------:R-:W-:Y:S02]  /*0620*/  SHF.R.U32.HI R204, RZ, 0x3, R6 ;  /* 0x00000003ffcc7819 */ /* 0x000fe40000011606 */
[----:B------:R-:W-:Y:S01]  /*0630*/  LOP3.LUT R9, R6, 0x8, R9, 0xf8, !PT ;  /* 0x0000000806097812 */ /* 0x000fe200078ef809 */
[----:B------:R-:W-:Y:S01]  /*0640*/  IMAD R211, R3, 0x10, R4 ;  /* 0x0000001003d37824 */ /* 0x000fe200078e0204 */
[----:B------:R-:W-:Y:S02]  /*0650*/  LOP3.LUT R0, R2, 0xfffffe00, RZ, 0xc0, !PT ;  /* 0xfffffe0002007812 */ /* 0x000fe400078ec0ff */
[----:B------:R-:W-:Y:S01]  /*0660*/  LOP3.LUT R210, R7, 0x6, R210, 0xf8, !PT ;  /* 0x0000000607d27812 */ /* 0x000fe200078ef8d2 */
[----:B------:R-:W-:Y:S01]  /*0670*/  IMAD R7, R3, 0x400, R8 ;  /* 0x0000040003077824 */ /* 0x000fe200078e0208 */
[----:B------:R-:W-:Y:S01]  /*0680*/  LOP3.LUT R207, R204, R207, R6, 0x1e, !PT ;  /* 0x000000cfcccf7212 */ /* 0x000fe200078e1e06 */
[----:B------:R-:W-:Y:S01]  /*0690*/  IMAD R8, R5, 0x400, R8 ;  /* 0x0000040005087824 */ /* 0x000fe200078e0208 */
[----:B------:R-:W-:Y:S01]  /*06a0*/  LOP3.LUT R204, R9, R204, RZ, 0x3c, !PT ;  /* 0x000000cc09cc7212 */ /* 0x000fe200078e3cff */
[--C-:B------:R-:W-:Y:S01]  /*06b0*/  IMAD R3, R3, 0x400, R0.reuse ;  /* 0x0000040003037824 */ /* 0x100fe200078e0200 */
[----:B------:R-:W-:Y:S01]  /*06c0*/  LOP3.LUT R207, R207, R0, RZ, 0xfc, !PT ;  /* 0x00000000cfcf7212 */ /* 0x000fe200078efcff */
[----:B------:R-:W-:Y:S01]  /*06d0*/  IMAD R5, R5, 0x400, R0 ;  /* 0x0000040005057824 */ /* 0x000fe200078e0200 */
[----:B------:R-:W-:Y:S01]  /*06e0*/  IADD3 R219, R214, 0x40, RZ ;  /* 0x00000040d6db7810 */ /* 0x000fe20007ffe0ff */
[----:B------:R-:W-:-:S02]  /*06f0*/  IMAD.IADD R220, R7, 0x1, R220 ;  /* 0x0000000107dc7824 */ /* 0x000fc400078e02dc */
[----:B------:R-:W-:Y:S02]  /*0700*/  IMAD.IADD R208, R3, 0x1, R204 ;  /* 0x0000000103d07824 */ /* 0x000fe400078e02cc */
[----:B------:R-:W-:Y:S02]  /*0710*/  IMAD.IADD R204, R204, 0x1, R5 ;  /* 0x00000001cccc7824 */ /* 0x000fe400078e0205 */
[----:B------:R-:W-:Y:S02]  /*0720*/  IMAD.MOV.U32 R3, RZ, RZ, 0x20 ;  /* 0x00000020ff037424 */ /* 0x000fe400078e00ff */
[----:B------:R-:W-:Y:S01]  /*0730*/  IMAD.MOV.U32 R5, RZ, RZ, 0x40 ;  /* 0x00000040ff057424 */ /* 0x000fe200078e00ff */
[----:B------:R-:W-:Y:S01]  /*0740*/  LEA R204, R204, 0x10000, 0x1 ;  /* 0x00010000cccc7811 */ /* 0x000fe200078e08ff */
[----:B------:R-:W-:Y:S01]  /*0750*/  IMAD.SHL.U32 R220, R220, 0x2, RZ ;  /* 0x00000002dcdc7824 */ /* 0x000fe200078e00ff */
[----:B------:R-:W-:Y:S01]  /*0760*/  SEL R3, R3, 0xffffffe0, !P4 ;  /* 0xffffffe003037807 */ /* 0x000fe20006000000 */
[----:B------:R-:W-:Y:S01]  /*0770*/  IMAD.IADD R221, R8, 0x1, R221 ;  /* 0x0000000108dd7824 */ /* 0x000fe200078e02dd */
[----:B------:R-:W-:Y:S01]  /*0780*/  SEL R5, R5, 0xffffffc0, !P3 ;  /* 0xffffffc005057807 */ /* 0x000fe20005800000 */
[----:B------:R-:W-:Y:S01]  /*0790*/  IMAD.MOV.U32 R7, RZ, RZ, -0x10 ;  /* 0xfffffff0ff077424 */ /* 0x000fe200078e00ff */
[----:B------:R-:W-:Y:S01]  /*07a0*/  IADD3 R222, R220, 0x20, RZ ;  /* 0x00000020dcde7810 */ /* 0x000fe20007ffe0ff */
[----:B------:R-:W-:Y:S01]  /*07b0*/  IMAD.IADD R196, R206, 0x1, R3 ;  /* 0x00000001cec47824 */ /* 0x000fe200078e0203 */
[----:B------:R-:W-:Y:S01]  /*07c0*/  LEA R221, R221, 0xc000, 0x1 ;  /* 0x0000c000dddd7811 */ /* 0x000fe200078e08ff */
[----:B------:R-:W-:Y:S01]  /*07d0*/  IMAD R0, R205, 0x2, R5 ;  /* 0x00000002cd007824 */ /* 0x000fe200078e0205 */
[----:B------:R-:W-:Y:S01]  /*07e0*/  SEL R7, R7, 0x10, !P0 ;  /* 0x0000001007077807 */ /* 0x000fe20004000000 */
[----:B------:R-:W-:Y:S01]  /*07f0*/  IMAD.SHL.U32 R205, R205, 0x2, RZ ;  /* 0x00000002cdcd7824 */ /* 0x000fe200078e00ff */
[----:B------:R-:W-:-:S02]  /*0800*/  @P1 IADD3 R222, R220, -0x20, RZ ;  /* 0xffffffe0dcde1810 */ /* 0x000fc40007ffe0ff */
[----:B------:R-:W-:Y:S01]  /*0810*/  IADD3 R2, R5, R206, R3 ;  /* 0x000000ce05027210 */ /* 0x000fe20007ffe003 */
[----:B------:R-:W-:Y:S01]  /*0820*/  IMAD.IADD R3, R206, 0x1, R5 ;  /* 0x00000001ce037824 */ /* 0x000fe200078e0205 */
[C---:B------:R-:W-:Y:S01]  /*0830*/  IADD3 R223, R221.reuse, 0x40, RZ ;  /* 0x00000040dddf7810 */ /* 0x040fe20007ffe0ff */
[----:B------:R-:W-:Y:S01]  /*0840*/  IMAD.IADD R224, R220, 0x1, R7 ;  /* 0x00000001dce07824 */ /* 0x000fe200078e0207 */
[----:B------:R-:W-:Y:S01]  /*0850*/  @P2 IADD3 R223, R221, -0x40, RZ ;  /* 0xffffffc0dddf2810 */ /* 0x000fe20007ffe0ff */
[----:B--23--:R-:W-:Y:S02]  /*0860*/  IMAD.IADD R226, R7, 0x1, R222 ;  /* 0x0000000107e27824 */ /* 0x00cfe400078e02de */
.L_x_126:
[----:B-123--:R-:W1:Y:S01]  /*0870*/  LDC.U8 R5, c[0x0][0x312] ;  /* 0x0000c480ff057b82 */ /* 0x00ee620000000000 */
[----:B------:R-:W-:Y:S01]  /*0880*/  ISETP.NE.U32.AND P3, PT, RZ, c[0x0][0x250], PT ;  /* 0x00009400ff007a0c */ /* 0x000fe20003f65070 */
[----:B------:R-:W-:Y:S01]  /*0890*/  IMAD.SHL.U32 R6, R216, 0x4, RZ ;  /* 0x00000004d8067824 */ /* 0x000fe200078e00ff */
[----:B------:R-:W-:Y:S01]  /*08a0*/  ISETP.NE.U32.AND P2, PT, RZ, c[0x0][0x240], PT ;  /* 0x00009000ff007a0c */ /* 0x000fe20003f45070 */
[----:B------:R-:W-:Y:S01]  /*08b0*/  IMAD.MOV.U32 R19, RZ, RZ, -0x1 ;  /* 0xffffffffff137424 */ /* 0x000fe200078e00ff */
[----:B------:R-:W-:-:S02]  /*08c0*/  ISETP.NE.AND.EX P3, PT, RZ, c[0x0][0x254], PT, P3 ;  /* 0x00009500ff007a0c */ /* 0x000fc40003f65330 */
[----:B------:R-:W-:Y:S02]  /*08d0*/  SHF.R.S32.HI R17, RZ, 0x1f, R216 ;  /* 0x0000001fff117819 */ /* 0x000fe400000114d8 */
[----:B------:R-:W-:Y:S02]  /*08e0*/  ISETP.NE.AND.EX P2, PT, RZ, c[0x0][0x244], PT, P2 ;  /* 0x00009100ff007a0c */ /* 0x000fe40003f45320 */
[----:B------:R-:W-:Y:S02]  /*08f0*/  ISETP.EQ.U32.AND P5, PT, RZ, c[0x0][0x248], PT ;  /* 0x00009200ff007a0c */ /* 0x000fe40003fa2070 */
[----:B------:R-:W-:Y:S02]  /*0900*/  SHF.L.U64.HI R4, R216, 0x2, R17 ;  /* 0x00000002d8047819 */ /* 0x000fe40000010211 */
[----:B------:R-:W-:Y:S02]  /*0910*/  IADD3 R14, P0, R6, c[0x0][0x240], RZ ;  /* 0x00009000060e7a10 */ /* 0x000fe40007f1e0ff */
[----:B-1----:R-:W-:-:S02]  /*0920*/  ISETP.NE.AND P4, PT, R5, RZ, PT ;  /* 0x000000ff0500720c */ /* 0x002fc40003f85270 */
[----:B------:R-:W-:Y:S02]  /*0930*/  IADD3.X R15, R4, c[0x0][0x244], RZ, P0, !PT ;  /* 0x00009100040f7a10 */ /* 0x000fe400007fe4ff */
[----:B------:R-:W-:Y:S02]  /*0940*/  ISETP.EQ.OR.EX P5, PT, RZ, c[0x0][0x24c], !P4, P5 ;  /* 0x00009300ff007a0c */ /* 0x000fe400067a2750 */
[C---:B------:R-:W-:Y:S01]  /*0950*/  @P3 IADD3 R12, P0, R6.reuse, c[0x0][0x250], RZ ;  /* 0x00009400060c3a10 */ /* 0x040fe20007f1e0ff */
[----:B------:R-:W-:Y:S01]  /*0960*/  IMAD.MOV.U32 R241, RZ, RZ, RZ ;  /* 0x000000fffff17224 */ /* 0x000fe200078e00ff */
[----:B------:R-:W-:Y:S01]  /*0970*/  IADD3 R8, P1, R6, c[0x0][0x248], RZ ;  /* 0x0000920006087a10 */ /* 0x000fe20007f3e0ff */
[----:B------:R-:W-:Y:S01]  /*0980*/  IMAD.MOV.U32 R244, RZ, RZ, -0x1 ;  /* 0xfffffffffff47424 */ /* 0x000fe200078e00ff */
[----:B------:R-:W2:Y:S01]  /*0990*/  @P2 LDG.E R19, [R14.64] ;  /* 0x000000060e132981 */ /* 0x000ea2000c1e1900 */
[C---:B------:R-:W-:Y:S02]  /*09a0*/  @P3 IADD3.X R13, R4.reuse, c[0x0][0x254], RZ, P0, !PT ;  /* 0x00009500040d3a10 */ /* 0x040fe400007fe4ff */
[----:B------:R-:W-:Y:S01]  /*09b0*/  IADD3.X R9, R4, c[0x0][0x24c], RZ, P1, !PT ;  /* 0x0000930004097a10 */ /* 0x000fe20000ffe4ff */
[----:B------:R-:W2:Y:S04]  /*09c0*/  @P2 LDG.E R10, [R14.64+0x4] ;  /* 0x000004060e0a2981 */ /* 0x000ea8000c1e1900 */
[----:B-----5:R1:W5:Y:S04]  /*09d0*/  @P3 LDG.E R241, [R12.64] ;  /* 0x000000060cf13981 */ /* 0x020368000c1e1900 */
[----:B------:R1:W5:Y:S01]  /*09e0*/  @!P5 LDG.E R244, [R8.64] ;  /* 0x0000000608f4d981 */ /* 0x000362000c1e1900 */
[----:B------:R-:W-:Y:S01]  /*09f0*/  ISETP.NE.U32.AND P0, PT, RZ, c[0x0][0x248], PT ;  /* 0x00009200ff007a0c */ /* 0x000fe20003f05070 */
[----:B------:R-:W-:-:S03]  /*0a00*/  IMAD.MOV.U32 R5, RZ, RZ, c[0x0][0x218] ;  /* 0x00008600ff057624 */ /* 0x000fc600078e00ff */
[----:B------:R-:W-:Y:S01]  /*0a10*/  ISETP.NE.AND.EX P0, PT, RZ, c[0x0][0x24c], PT, P0 ;  /* 0x00009300ff007a0c */ /* 0x000fe20003f05300 */
[----:B--2---:R-:W-:Y:S02]  /*0a20*/  @P2 IMAD.IADD R243, R10, 0x1, -R19 ;  /* 0x000000010af32824 */ /* 0x004fe400078e0a13 */
[----:B------:R-:W-:-:S10]  /*0a30*/  @!P2 IMAD.MOV.U32 R243, RZ, RZ, c[0x0][0x214] ;  /* 0x00008500fff3a624 */ /* 0x000fd400078e00ff */
[----:B------:R-:W-:Y:S05]  /*0a40*/  @!P0 BRA `(.L_x_78) ;  /* 0x0000003000008947 */ /* 0x000fea0003800000 */
[----:B-1----:R-:W2:Y:S02]  /*0a50*/  @P4 LDG.E R5, [R8.64+0x4] ;  /* 0x0000040608054981 */ /* 0x002ea4000c1e1900 */
[----:B--2--5:R-:W-:-:S06]  /*0a60*/  @P4 IADD3 R5, R5, -R244, RZ ;  /* 0x800000f405054210 */ /* 0x024fcc0007ffe0ff */
[----:B------:R1:W5:Y:S02]  /*0a70*/  @!P4 LDG.E R5, [R8.64] ;  /* 0x000000060805c981 */ /* 0x000364000c1e1900 */
.L_x_78:
[----:B-1----:R-:W-:-:S04]  /*0a80*/  ISETP.NE.U32.AND P1, PT, RZ, c[0x0][0x258], PT ;  /* 0x00009600ff007a0c */ /* 0x002fc80003f25070 */
[----:B------:R-:W-:-:S13]  /*0a90*/  ISETP.NE.AND.EX P1, PT, RZ, c[0x0][0x25c], PT, P1 ;  /* 0x00009700ff007a0c */ /* 0x000fda0003f25310 */
[----:B------:R-:W-:-:S04]  /*0aa0*/  @P1 IADD3 R6, P0, R6, c[0x0][0x258], RZ ;  /* 0x0000960006061a10 */ /* 0x000fc80007f1e0ff */
[----:B------:R-:W-:-:S05]  /*0ab0*/  @P1 IADD3.X R7, R4, c[0x0][0x25c], RZ, P0, !PT ;  /* 0x0000970004071a10 */ /* 0x000fca00007fe4ff */
        /* <DEDUP_REMOVED lines=9> */
[C---:B------:R-:W-:Y:S01]  /*0b50*/  IADD3 R7, R243.reuse, 0x40, R227 ;  /* 0x00000040f3077810 */ /* 0x040fe20007ffe0e3 */
[----:B------:R-:W-:Y:S01]  /*0b60*/  IMAD.WIDE.U32 R26, R216, c[0x0][0x178], RZ ;  /* 0x00005e00d81a7a25 */ /* 0x000fe200078e00ff */
[----:B------:R-:W-:Y:S02]  /*0b70*/  IADD3 R4, R243, 0x3f, RZ ;  /* 0x0000003ff3047810 */ /* 0x000fe40007ffe0ff */
[----:B------:R-:W-:Y:S01]  /*0b80*/  IADD3 R7, R7, c[0x0][0x2e4], -R242 ;  /* 0x0000b90007077a10 */ /* 0x000fe20007ffe8f2 */
[----:B------:R-:W-:Y:S01]  /*0b90*/  IMAD R11, R17, c[0x0][0x178], RZ ;  /* 0x00005e00110b7a24 */ /* 0x000fe200078e02ff */
[----:B------:R-:W-:Y:S02]  /*0ba0*/  ISETP.NE.AND P0, PT, R244, -0x1, PT ;  /* 0xfffffffff400780c */ /* 0x000fe40003f05270 */
[----:B------:R-:W-:Y:S01]  /*0bb0*/  IADD3 R7, R7, 0x3f, RZ ;  /* 0x0000003f07077810 */ /* 0x000fe20007ffe0ff */
[----:B------:R-:W-:Y:S01]  /*0bc0*/  IMAD R11, R216, c[0x0][0x17c], R11 ;  /* 0x00005f00d80b7a24 */ /* 0x000fe200078e020b */
[----:B------:R-:W-:-:S02]  /*0bd0*/  SHF.R.S32.HI R5, RZ, 0x1f, R4 ;  /* 0x0000001fff057819 */ /* 0x000fc40000011404 */
[----:B------:R-:W-:Y:S01]  /*0be0*/  SHF.R.S32.HI R240, RZ, 0x1f, R7 ;  /* 0x0000001ffff07819 */ /* 0x000fe20000011407 */
[----:B------:R-:W-:Y:S01]  /*0bf0*/  IMAD.IADD R11, R27, 0x1, R11 ;  /* 0x000000011b0b7824 */ /* 0x000fe200078e020b */
[----:B------:R-:W-:Y:S01]  /*0c00*/  LEA.HI R5, R5, R4, RZ, 0x6 ;  /* 0x0000000405057211 */ /* 0x000fe200078f30ff */
[C---:B------:R-:W-:Y:S01]  /*0c10*/  IMAD R4, R19.reuse, c[0x0][0x194], RZ ;  /* 0x0000650013047a24 */ /* 0x040fe200078e02ff */
[----:B------:R-:W-:Y:S01]  /*0c20*/  LEA.HI R240, R240, R7, RZ, 0x6 ;  /* 0x00000007f0f07211 */ /* 0x000fe200078f30ff */
[C---:B------:R-:W-:Y:S01]  /*0c30*/  IMAD.WIDE.U32 R6, R19.reuse, c[0x0][0x190], RZ ;  /* 0x0000640013067a25 */ /* 0x040fe200078e00ff */
[----:B------:R-:W-:Y:S02]  /*0c40*/  ISETP.NE.AND P1, PT, R19, -0x1, PT ;  /* 0xffffffff1300780c */ /* 0x000fe40003f25270 */
[----:B------:R-:W-:Y:S01]  /*0c50*/  SHF.R.S32.HI R5, RZ, 0x6, R5 ;  /* 0x00000006ff057819 */ /* 0x000fe20000011405 */
[----:B------:R-:W-:Y:S01]  /*0c60*/  @P0 IMAD.IADD R10, R241, 0x1, R244 ;  /* 0x00000001f10a0824 */ /* 0x000fe200078e02f4 */
[----:B------:R-:W-:-:S02]  /*0c70*/  SHF.R.S32.HI R240, RZ, 0x6, R240 ;  /* 0x00000006fff07819 */ /* 0x000fc400000114f0 */
[----:B------:R-:W-:Y:S01]  /*0c80*/  SEL R26, R26, R6, !P1 ;  /* 0x000000061a1a7207 */ /* 0x000fe20004800000 */
[----:B------:R-:W-:Y:S01]  /*0c90*/  @P0 IMAD.WIDE.U32 R12, R10, c[0x0][0x198], RZ ;  /* 0x000066000a0c0a25 */ /* 0x000fe200078e00ff */
[----:B------:R-:W-:-:S03]  /*0ca0*/  IMNMX R240, R5, R240, PT ;  /* 0x000000f005f07217 */ /* 0x000fc60003800200 */
[----:B------:R-:W-:Y:S01]  /*0cb0*/  @P0 IMAD R10, R10, c[0x0][0x19c], R13 ;  /* 0x000067000a0a0a24 */ /* 0x000fe200078e020d */
[----:B------:R-:W-:Y:S01]  /*0cc0*/  LEA R6, R240, 0xffffffc0, 0x6 ;  /* 0xffffffc0f0067811 */ /* 0x000fe200078e30ff */
[----:B------:R-:W-:-:S03]  /*0cd0*/  @P1 IMAD.IADD R11, R7, 0x1, R4 ;  /* 0x00000001070b1824 */ /* 0x000fc600078e0204 */
[----:B------:R-:W-:Y:S01]  /*0ce0*/  SHF.R.S32.HI R23, RZ, 0x1f, R6 ;  /* 0x0000001fff177819 */ /* 0x000fe20000011406 */
[----:B------:R-:W-:Y:S05]  /*0cf0*/  @P0 BRA `(.L_x_80) ;  /* 0x0000009000000947 */ /* 0x000fea0003800000 */
[----:B------:R-:W-:Y:S01]  /*0d00*/  SHF.R.S32.HI R4, RZ, 0x1f, R241 ;  /* 0x0000001fff047819 */ /* 0x000fe200000114f1 */
[----:B------:R-:W-:-:S04]  /*0d10*/  IMAD.WIDE.U32 R8, R241, c[0x0][0x198], RZ ;  /* 0x00006600f1087a25 */ /* 0x000fc800078e00ff */
[----:B------:R-:W-:Y:S02]  /*0d20*/  IMAD R4, R4, c[0x0][0x198], RZ ;  /* 0x0000660004047a24 */ /* 0x000fe400078e02ff */
[----:B------:R-:W-:Y:S02]  /*0d30*/  IMAD R5, R17, c[0x0][0x180], RZ ;  /* 0x0000600011057a24 */ /* 0x000fe400078e02ff */
[----:B------:R-:W-:Y:S02]  /*0d40*/  IMAD R4, R241, c[0x0][0x19c], R4 ;  /* 0x00006700f1047a24 */ /* 0x000fe400078e0204 */
[----:B------:R-:W-:-:S03]  /*0d50*/  IMAD R5, R216, c[0x0][0x184], R5 ;  /* 0x00006100d8057a24 */ /* 0x000fc600078e0205 */
[----:B------:R-:W-:-:S05]  /*0d60*/  IADD3 R9, R9, R4, RZ ;  /* 0x0000000409097210 */ /* 0x000fca0007ffe0ff */
[----:B------:R-:W-:-:S05]  /*0d70*/  IMAD.WIDE.U32 R12, R216, c[0x0][0x180], R8 ;  /* 0x00006000d80c7a25 */ /* 0x000fca00078e0008 */
[----:B------:R-:W-:Y:S02]  /*0d80*/  IADD3 R10, R13, R5, RZ ;  /* 0x000000050d0a7210 */ /* 0x000fe40007ffe0ff */
.L_x_80:
        /* <DEDUP_REMOVED lines=14> */
[----:B------:R-:W-:Y:S02]  /*0e70*/  MOV R18, R8 ;  /* 0x0000000800127202 */ /* 0x000fe40000000f00 */
.L_x_81:
[----:B------:R-:W-:Y:S01]  /*0e80*/  IABS R7, c[0x0][0x1c8] ;  /* 0x0000720000077a13 */ /* 0x000fe20000000000 */
[----:B------:R-:W1:Y:S01]  /*0e90*/  LDC.U8 R13, c[0x0][0x328] ;  /* 0x0000ca00ff0d7b82 */ /* 0x000e620000000000 */
[----:B------:R-:W-:Y:S01]  /*0ea0*/  @P1 IMAD.WIDE.U32 R28, R19, c[0x0][0x370], RZ ;  /* 0x0000dc00131c1a25 */ /* 0x000fe200078e00ff */
[----:B------:R-:W-:Y:S01]  /*0eb0*/  LOP3.LUT R8, R235, c[0x0][0x1c8], RZ, 0x3c, !PT ;  /* 0x00007200eb087a12 */ /* 0x000fe200078e3cff */
[----:B------:R-:W2:Y:S01]  /*0ec0*/  I2F.RP R5, R7 ;  /* 0x0000000700057306 */ /* 0x000ea20000209400 */
[C---:B------:R-:W-:Y:S01]  /*0ed0*/  SHF.L.U32 R16, R216.reuse, 0x7, RZ ;  /* 0x00000007d8107819 */ /* 0x040fe200000006ff */
[----:B------:R-:W-:Y:S01]  /*0ee0*/  @!P1 IMAD.WIDE.U32 R30, R216, c[0x0][0x368], RZ ;  /* 0x0000da00d81e9a25 */ /* 0x000fe200078e00ff */
[----:B------:R-:W-:Y:S02]  /*0ef0*/  ISETP.GE.AND P4, PT, R8, RZ, PT ;  /* 0x000000ff0800720c */ /* 0x000fe40003f86270 */
[C---:B------:R-:W-:Y:S01]  /*0f00*/  SHF.L.U64.HI R8, R216.reuse, 0x7, R17 ;  /* 0x00000007d8087819 */ /* 0x040fe20000010211 */
[----:B------:R-:W-:Y:S01]  /*0f10*/  @P1 IMAD R27, R19, c[0x0][0x374], R29 ;  /* 0x0000dd00131b1a24 */ /* 0x000fe200078e021d */
[----:B------:R-:W-:Y:S01]  /*0f20*/  @!P1 MOV R28, R30 ;  /* 0x0000001e001c9202 */ /* 0x000fe20000000f00 */
[----:B------:R-:W-:Y:S01]  /*0f30*/  IMAD.WIDE.U32 R34, R216, c[0x0][0x224], RZ ;  /* 0x00008900d8227a25 */ /* 0x000fe200078e00ff */
[----:B------:R-:W-:-:S03]  /*0f40*/  SEL R8, R8, RZ, P2 ;  /* 0x000000ff08087207 */ /* 0x000fc60001000000 */
[----:B------:R-:W-:Y:S01]  /*0f50*/  IMAD R29, R235, c[0x0][0x22c], RZ ;  /* 0x00008b00eb1d7a24 */ /* 0x000fe200078e02ff */
[----:B--2---:R2:W3:Y:S01]  /*0f60*/  MUFU.RCP R20, R5 ;  /* 0x0000000500147308 */ /* 0x0044e20000001000 */
[----:B-1----:R-:W-:Y:S02]  /*0f70*/  ISETP.NE.AND P3, PT, R13, RZ, PT ;  /* 0x000000ff0d00720c */ /* 0x002fe40003f65270 */
[----:B------:R-:W-:-:S04]  /*0f80*/  SEL R13, R16, RZ, P2 ;  /* 0x000000ff100d7207 */ /* 0x000fc80001000000 */
[----:B------:R-:W-:-:S04]  /*0f90*/  IADD3 R32, P2, R6, R13, RZ ;  /* 0x0000000d06207210 */ /* 0x000fc80007f5e0ff */
[----:B------:R-:W-:Y:S01]  /*0fa0*/  IADD3.X R8, R23, R8, RZ, P2, !PT ;  /* 0x0000000817087210 */ /* 0x000fe200017fe4ff */
[----:B--2---:R-:W-:Y:S01]  /*0fb0*/  @!P1 IMAD R5, R17, c[0x0][0x368], RZ ;  /* 0x0000da0011059a24 */ /* 0x004fe200078e02ff */
[----:B---3--:R-:W-:-:S03]  /*0fc0*/  IADD3 R20, R20, 0xffffffe, RZ ;  /* 0x0ffffffe14147810 */ /* 0x008fc60007ffe0ff */
[----:B------:R-:W-:Y:S01]  /*0fd0*/  @!P1 IMAD R5, R216, c[0x0][0x36c], R5 ;  /* 0x0000db00d8059a24 */ /* 0x000fe200078e0205 */
[----:B------:R-:W1:Y:S03]  /*0fe0*/  F2I.FTZ.U32.TRUNC.NTZ R21, R20 ;  /* 0x0000001400157305 */ /* 0x000e66000021f000 */
[----:B------:R-:W-:Y:S01]  /*0ff0*/  @!P1 IMAD.IADD R27, R31, 0x1, R5 ;  /* 0x000000011f1b9824 */ /* 0x000fe200078e0205 */
[----:B-1----:R-:W-:Y:S01]  /*1000*/  IADD3 R4, RZ, -R21, RZ ;  /* 0x80000015ff047210 */ /* 0x002fe20007ffe0ff */
[----:B------:R-:W-:-:S04]  /*1010*/  IMAD.MOV.U32 R20, RZ, RZ, RZ ;  /* 0x000000ffff147224 */ /* 0x000fc800078e00ff */
[----:B------:R-:W-:Y:S01]  /*1020*/  IMAD R9, R4, R7, RZ ;  /* 0x0000000704097224 */ /* 0x000fe200078e02ff */
[----:B------:R-:W-:-:S03]  /*1030*/  IABS R4, R235 ;  /* 0x000000eb00047213 */ /* 0x000fc60000000000 */
[----:B------:R-:W-:Y:S01]  /*1040*/  IMAD.HI.U32 R9, R21, R9, R20 ;  /* 0x0000000915097227 */ /* 0x000fe200078e0014 */
[----:B------:R-:W-:Y:S02]  /*1050*/  MOV R21, c[0x0][0x224] ;  /* 0x0000890000157a02 */ /* 0x000fe40000000f00 */
[----:B------:R-:W-:Y:S02]  /*1060*/  MOV R20, c[0x0][0x22c] ;  /* 0x00008b0000147a02 */ /* 0x000fe40000000f00 */
[----:B------:R-:W-:Y:S01]  /*1070*/  SHF.R.S32.HI R21, RZ, 0x1f, R21 ;  /* 0x0000001fff157819 */ /* 0x000fe20000011415 */
[----:B------:R-:W-:-:S04]  /*1080*/  IMAD.HI.U32 R9, R9, R4, RZ ;  /* 0x0000000409097227 */ /* 0x000fc800078e00ff */
[----:B------:R-:W-:Y:S02]  /*1090*/  IMAD.MOV R14, RZ, RZ, -R9 ;  /* 0x000000ffff0e7224 */ /* 0x000fe400078e0a09 */
[----:B------:R-:W-:-:S04]  /*10a0*/  IMAD.WIDE R24, R20, c[0x0][0x1c0], RZ ;  /* 0x0000700014187a25 */ /* 0x000fc800078e02ff */
[----:B------:R-:W-:Y:S02]  /*10b0*/  IMAD R14, R7, R14, R4 ;  /* 0x0000000e070e7224 */ /* 0x000fe400078e0204 */
[----:B------:R-:W-:Y:S02]  /*10c0*/  IMAD R4, R21, R216, RZ ;  /* 0x000000d815047224 */ /* 0x000fe400078e02ff */
[----:B------:R-:W-:Y:S01]  /*10d0*/  IMAD R21, R25, R34, RZ ;  /* 0x0000002219157224 */ /* 0x000fe200078e02ff */
[----:B------:R-:W-:Y:S01]  /*10e0*/  ISETP.GT.U32.AND P5, PT, R7, R14, PT ;  /* 0x0000000e0700720c */ /* 0x000fe20003fa4070 */
[----:B------:R-:W-:Y:S02]  /*10f0*/  IMAD R5, R17, c[0x0][0x224], R4 ;  /* 0x0000890011057a24 */ /* 0x000fe400078e0204 */
[----:B------:R-:W1:Y:S01]  /*1100*/  S2R R4, SR_CTAID.X ;  /* 0x0000000000047919 */ /* 0x000e620000002500 */
[----:B------:R-:W-:Y:S02]  /*1110*/  IMAD R13, R25, R32, RZ ;  /* 0x00000020190d7224 */ /* 0x000fe400078e02ff */
[----:B------:R-:W-:-:S02]  /*1120*/  IMAD.IADD R22, R35, 0x1, R5 ;  /* 0x0000000123167824 */ /* 0x000fc400078e0205 */
[----:B------:R-:W2:Y:S01]  /*1130*/  LDC.U8 R5, c[0x0][0x3d0] ;  /* 0x0000f400ff057b82 */ /* 0x000ea20000000000 */
[----:B------:R-:W-:-:S04]  /*1140*/  IMAD.WIDE.U32 R34, R24, R34, RZ ;  /* 0x0000002218227225 */ /* 0x000fc800078e00ff */
[----:B------:R-:W-:Y:S01]  /*1150*/  @!P5 IMAD.IADD R14, R14, 0x1, -R7 ;  /* 0x000000010e0ed824 */ /* 0x000fe200078e0a07 */
[----:B------:R-:W-:Y:S01]  /*1160*/  @!P5 IADD3 R9, R9, 0x1, RZ ;  /* 0x000000010909d810 */ /* 0x000fe20007ffe0ff */
[C---:B------:R-:W-:Y:S01]  /*1170*/  IMAD R21, R24.reuse, R22, R21 ;  /* 0x0000001618157224 */ /* 0x040fe200078e0215 */
[----:B------:R-:W-:Y:S01]  /*1180*/  ISETP.NE.AND P5, PT, RZ, c[0x0][0x1c8], PT ;  /* 0x00007200ff007a0c */ /* 0x000fe20003fa5270 */
[----:B------:R-:W-:Y:S01]  /*1190*/  IMAD.WIDE.U32 R30, R24, R19, RZ ;  /* 0x00000013181e7225 */ /* 0x000fe200078e00ff */
[----:B------:R-:W-:Y:S02]  /*11a0*/  ISETP.GE.U32.AND P6, PT, R14, R7, PT ;  /* 0x000000070e00720c */ /* 0x000fe40003fc6070 */
[----:B------:R-:W-:Y:S01]  /*11b0*/  IADD3 R21, R35, R21, RZ ;  /* 0x0000001523157210 */ /* 0x000fe20007ffe0ff */
[----:B------:R-:W-:Y:S01]  /*11c0*/  IMAD R7, R25, R19, RZ ;  /* 0x0000001319077224 */ /* 0x000fe200078e02ff */
[----:B------:R-:W-:Y:S01]  /*11d0*/  SEL R25, R34, R30, !P1 ;  /* 0x0000001e22197207 */ /* 0x000fe20004800000 */
[----:B------:R-:W-:Y:S01]  /*11e0*/  IMAD R13, R24, R8, R13 ;  /* 0x00000008180d7224 */ /* 0x000fe200078e020d */
[----:B------:R-:W-:Y:S01]  /*11f0*/  SHF.R.S32.HI R14, RZ, 0x1f, R235 ;  /* 0x0000001fff0e7819 */ /* 0x000fe200000114eb */
[----:B------:R-:W-:-:S02]  /*1200*/  @P3 IMAD R8, R216, c[0x0][0x214], RZ ;  /* 0x00008500d8083a24 */ /* 0x000fc400078e02ff */
[----:B------:R-:W-:Y:S01]  /*1210*/  @P1 IMAD.IADD R21, R31, 0x1, R7 ;  /* 0x000000011f151824 */ /* 0x000fe200078e0207 */
[----:B------:R-:W-:Y:S01]  /*1220*/  SHF.R.S32.HI R7, RZ, 0x1f, R227 ;  /* 0x0000001fff077819 */ /* 0x000fe200000114e3 */
[----:B-1----:R-:W-:Y:S01]  /*1230*/  IMAD.WIDE.U32 R30, R4, c[0x0][0x3d8], RZ ;  /* 0x0000f600041e7a25 */ /* 0x002fe200078e00ff */
[----:B------:R-:W-:Y:S02]  /*1240*/  @P3 SEL R8, R8, R19, !P1 ;  /* 0x0000001308083207 */ /* 0x000fe40004800000 */
[----:B------:R-:W-:Y:S01]  /*1250*/  @P6 IADD3 R9, R9, 0x1, RZ ;  /* 0x0000000109096810 */ /* 0x000fe20007ffe0ff */
[----:B------:R-:W-:Y:S01]  /*1260*/  IMAD.WIDE.U32 R32, R24, R32, RZ ;  /* 0x0000002018207225 */ /* 0x000fe200078e00ff */
[----:B--2---:R-:W-:Y:S02]  /*1270*/  ISETP.NE.AND P2, PT, R5, RZ, PT ;  /* 0x000000ff0500720c */ /* 0x004fe40003f45270 */
[----:B------:R-:W-:Y:S01]  /*1280*/  @!P4 IADD3 R9, -R9, RZ, RZ ;  /* 0x000000ff0909c210 */ /* 0x000fe20007ffe1ff */
[----:B------:R-:W-:Y:S01]  /*1290*/  IMAD R22, R4, c[0x0][0x3dc], R31 ;  /* 0x0000f70004167a24 */ /* 0x000fe200078e021f */
[----:B------:R-:W-:Y:S01]  /*12a0*/  @!P5 LOP3.LUT R9, RZ, c[0x0][0x1c8], RZ, 0x33, !PT ;  /* 0x00007200ff09da12 */ /* 0x000fe200078e33ff */
[----:B------:R-:W-:Y:S01]  /*12b0*/  @!P3 IMAD R4, R216, c[0x0][0x1c0], R235 ;  /* 0x00007000d804ba24 */ /* 0x000fe200078e02eb */
[----:B------:R-:W-:Y:S01]  /*12c0*/  SEL R24, R30, RZ, P2 ;  /* 0x000000ff1e187207 */ /* 0x000fe20001000000 */
        /* <DEDUP_REMOVED lines=14> */
.L_x_82:
[----:B------:R-:W-:-:S04]  /*13b0*/  IMAD R19, R216, c[0x0][0x1c0], R235 ;  /* 0x00007000d8137a24 */ /* 0x000fc800078e02eb */
[----:B------:R-:W-:Y:S02]  /*13c0*/  IMAD R19, R19, c[0x0][0x224], RZ ;  /* 0x0000890013137a24 */ /* 0x000fe400078e02ff */
.L_x_83:
[----:B------:R-:W1:Y:S01]  /*13d0*/  S2R R5, SR_TID.X ;  /* 0x0000000000057919 */ /* 0x000e620000002100 */
[----:B------:R-:W-:Y:S01]  /*13e0*/  IMAD R20, R20, c[0x0][0x1c0], RZ ;  /* 0x0000700014147a24 */ /* 0x000fe200078e02ff */
[----:B------:R-:W-:Y:S01]  /*13f0*/  IADD3 R28, P4, R214, R28, RZ ;  /* 0x0000001cd61c7210 */ /* 0x000fe20007f9e0ff */
[----:B------:R-:W-:Y:S01]  /*1400*/  IMAD R31, R23, c[0x0][0x370], RZ ;  /* 0x0000dc00171f7a24 */ /* 0x000fe200078e02ff */
[----:B------:R-:W-:Y:S01]  /*1410*/  SHF.R.S32.HI R215, RZ, 0x1f, R214 ;  /* 0x0000001fffd77819 */ /* 0x000fe200000114d6 */
[----:B------:R-:W-:Y:S01]  /*1420*/  IMAD.SHL.U32 R4, R20, 0x40, RZ ;  /* 0x0000004014047824 */ /* 0x000fe200078e00ff */
[----:B------:R-:W-:Y:S01]  /*1430*/  BSSY B1, `(.L_x_79) ;  /* 0x000058d000017945 */ /* 0x000fe20003800000 */
[C---:B------:R-:W-:Y:S02]  /*1440*/  IMAD.IADD R229, R6.reuse, 0x1, R229 ;  /* 0x0000000106e57824 */ /* 0x040fe400078e02e5 */
[----:B------:R-:W-:Y:S01]  /*1450*/  IMAD R31, R6, c[0x0][0x374], R31 ;  /* 0x0000dd00061f7a24 */ /* 0x000fe200078e021f */
[----:B------:R-:W-:Y:S01]  /*1460*/  IADD3 R29, P3, P1, R32, R4, R29 ;  /* 0x00000004201d7210 */ /* 0x000fe2000797e01d */
[----:B------:R-:W-:Y:S01]  /*1470*/  IMAD.IADD R19, R6, 0x1, R19 ;  /* 0x0000000106137824 */ /* 0x000fe200078e0213 */
[----:B------:R-:W-:Y:S01]  /*1480*/  SHF.R.S32.HI R4, RZ, 0x1f, R4 ;  /* 0x0000001fff047819 */ /* 0x000fe20000011404 */
[----:B------:R-:W-:-:S02]  /*1490*/  IMAD.IADD R245, R227, 0x1, R243 ;  /* 0x00000001e3f57824 */ /* 0x000fc400078e02f3 */
[----:B------:R-:W-:Y:S01]  /*14a0*/  IMAD.MOV.U32 R16, RZ, RZ, 0x4 ;  /* 0x00000004ff107424 */ /* 0x000fe200078e00ff */
[----:B------:R-:W-:Y:S02]  /*14b0*/  IADD3.X R13, R13, R4, R30, P3, P1 ;  /* 0x000000040d0d7210 */ /* 0x000fe40001fe241e */
[----:B------:R-:W-:Y:S01]  /*14c0*/  IADD3 R25, P3, P1, R24, R29, R25 ;  /* 0x0000001d18197210 */ /* 0x000fe2000797e019 */
[----:B------:R-:W-:Y:S02]  /*14d0*/  IMAD.X R29, R215, 0x1, R27, P4 ;  /* 0x00000001d71d7824 */ /* 0x000fe400020e061b */
[----:B------:R-:W-:Y:S01]  /*14e0*/  IMAD.WIDE R228, R229, R16, c[0x0][0x200] ;  /* 0x00008000e5e47625 */ /* 0x000fe200078e0210 */
[----:B------:R-:W-:Y:S02]  /*14f0*/  IADD3.X R21, R22, R13, R21, P3, P1 ;  /* 0x0000000d16157210 */ /* 0x000fe40001fe2415 */
[----:B-1----:R-:W-:Y:S01]  /*1500*/  SHF.R.S32.HI R4, RZ, 0x1f, R5 ;  /* 0x0000001fff047819 */ /* 0x002fe20000011405 */
[----:B------:R-:W-:Y:S01]  /*1510*/  IMAD.WIDE.U32 R28, R6, c[0x0][0x370], R28 ;  /* 0x0000dc00061c7a25 */ /* 0x000fe200078e001c */
[----:B------:R-:W-:-:S02]  /*1520*/  IADD3 R13, P1, R213, R6, RZ ;  /* 0x00000006d50d7210 */ /* 0x000fc40007f3e0ff */
[----:B------:R-:W-:Y:S01]  /*1530*/  LEA.HI R27, R4, R5, RZ, 0x5 ;  /* 0x00000005041b7211 */ /* 0x000fe200078f28ff */
[----:B------:R-:W-:Y:S01]  /*1540*/  IMAD.WIDE R230, R19, R16, c[0x0][0x3c8] ;  /* 0x0000f20013e67625 */ /* 0x000fe200078e0210 */
[----:B------:R-:W-:Y:S02]  /*1550*/  SHF.R.S32.HI R6, RZ, 0x1f, R213 ;  /* 0x0000001fff067819 */ /* 0x000fe400000114d5 */
[----:B------:R-:W-:Y:S02]  /*1560*/  LOP3.LUT R32, R27, 0xffffffe0, RZ, 0xc0, !PT ;  /* 0xffffffe01b207812 */ /* 0x000fe400078ec0ff */
[----:B------:R-:W-:Y:S01]  /*1570*/  SHF.R.S32.HI R27, RZ, 0x5, R27 ;  /* 0x00000005ff1b7819 */ /* 0x000fe2000001141b */
[----:B------:R-:W-:Y:S01]  /*1580*/  IMAD.X R22, R6, 0x1, R23, P1 ;  /* 0x0000000106167824 */ /* 0x000fe200008e0617 */
[----:B------:R-:W-:Y:S01]  /*1590*/  IADD3 R29, R29, R31, RZ ;  /* 0x0000001f1d1d7210 */ /* 0x000fe20007ffe0ff */
[----:B------:R-:W-:Y:S02]  /*15a0*/  IMAD.IADD R32, R5, 0x1, -R32 ;  /* 0x0000000105207824 */ /* 0x000fe400078e0a20 */
[----:B------:R-:W-:-:S02]  /*15b0*/  IMAD R22, R22, c[0x0][0x190], RZ ;  /* 0x0000640016167a24 */ /* 0x000fc400078e02ff */
[----:B------:R-:W-:Y:S02]  /*15c0*/  IMAD R32, R27, R20, R32 ;  /* 0x000000141b207224 */ /* 0x000fe400078e0220 */
[----:B------:R-:W-:Y:S02]  /*15d0*/  IMAD R20, R14, c[0x0][0x378], RZ ;  /* 0x0000de000e147a24 */ /* 0x000fe400078e02ff */
[----:B------:R-:W-:Y:S01]  /*15e0*/  IMAD.WIDE.U32 R30, R13, c[0x0][0x190], R214 ;  /* 0x000064000d1e7a25 */ /* 0x000fe200078e00d6 */
[----:B------:R-:W-:-:S03]  /*15f0*/  IADD3 R24, P1, R32, R25, RZ ;  /* 0x0000001920187210 */ /* 0x000fc60007f3e0ff */
[----:B------:R-:W-:Y:S01]  /*1600*/  IMAD R23, R235, c[0x0][0x37c], R20 ;  /* 0x0000df00eb177a24 */ /* 0x000fe200078e0214 */
[----:B------:R-:W-:Y:S01]  /*1610*/  IADD3 R20, R245, -c[0x0][0x2e8], -R242 ;  /* 0x8000ba00f5147a10 */ /* 0x000fe20007ffe8f2 */
[----:B------:R-:W-:Y:S01]  /*1620*/  IMAD R22, R13, c[0x0][0x194], R22 ;  /* 0x000065000d167a24 */ /* 0x000fe200078e0216 */
[----:B------:R-:W-:Y:S01]  /*1630*/  LEA.HI.X.SX32 R21, R32, R21, 0x1, P1 ;  /* 0x0000001520157211 */ /* 0x000fe200008f0eff */
[----:B------:R-:W-:Y:S01]  /*1640*/  IMAD.WIDE.U32 R28, R235, c[0x0][0x378], R28 ;  /* 0x0000de00eb1c7a25 */ /* 0x000fe200078e001c */
[----:B------:R-:W-:Y:S02]  /*1650*/  SHF.R.S32.HI R13, RZ, 0x1f, R20 ;  /* 0x0000001fff0d7819 */ /* 0x000fe40000011414 */
[----:B------:R-:W-:Y:S01]  /*1660*/  IADD3 R26, P3, R26, R30, RZ ;  /* 0x0000001e1a1a7210 */ /* 0x000fe20007f7e0ff */
[----:B------:R-:W-:Y:S01]  /*1670*/  IMAD.IADD R23, R29, 0x1, R23 ;  /* 0x000000011d177824 */ /* 0x000fe200078e0217 */
[----:B------:R-:W-:Y:S01]  /*1680*/  LEA.HI R13, R13, R20, RZ, 0x6 ;  /* 0x000000140d0d7211 */ /* 0x000fe200078f30ff */
[----:B------:R-:W-:Y:S01]  /*1690*/  IMAD R20, R14, c[0x0][0x1a8], RZ ;  /* 0x00006a000e147a24 */ /* 0x000fe200078e02ff */
[----:B------:R-:W-:-:S02]  /*16a0*/  LEA R246, P1, R24, c[0x0][0x350], 0x2 ;  /* 0x0000d40018f67a11 */ /* 0x000fc400078210ff */
[----:B------:R-:W-:Y:S02]  /*16b0*/  SHF.R.S32.HI R225, RZ, 0x6, R13 ;  /* 0x00000006ffe17819 */ /* 0x000fe4000001140d */
[----:B------:R-:W-:Y:S01]  /*16c0*/  IADD3.X R27, R11, R31, R22, P3, !PT ;  /* 0x0000001f0b1b7210 */ /* 0x000fe20001ffe416 */
[C---:B------:R-:W-:Y:S01]  /*16d0*/  IMAD R11, R235.reuse, c[0x0][0x1ac], R20 ;  /* 0x00006b00eb0b7a24 */ /* 0x040fe200078e0214 */
[----:B------:R-:W-:Y:S02]  /*16e0*/  IMNMX R225, RZ, R225, !PT ;  /* 0x000000e1ffe17217 */ /* 0x000fe40007800200 */
[----:B------:R-:W-:Y:S01]  /*16f0*/  LEA.HI.X R247, R24, c[0x0][0x354], R21, 0x2, P1 ;  /* 0x0000d50018f77a11 */ /* 0x000fe200008f1415 */
[----:B------:R-:W-:Y:S01]  /*1700*/  IMAD R24, R6, c[0x0][0x370], RZ ;  /* 0x0000dc0006187a24 */ /* 0x000fe200078e02ff */
[----:B------:R-:W-:Y:S01]  /*1710*/  ISETP.GT.AND P4, PT, R240, R225, PT ;  /* 0x000000e1f000720c */ /* 0x000fe20003f84270 */
[----:B------:R-:W-:Y:S01]  /*1720*/  IMAD.WIDE.U32 R20, R235, c[0x0][0x1a8], R26 ;  /* 0x00006a00eb147a25 */ /* 0x000fe200078e001a */
[----:B------:R-:W-:-:S02]  /*1730*/  MOV R22, R28 ;  /* 0x0000001c00167202 */ /* 0x000fc40000000f00 */
[----:B------:R-:W-:Y:S01]  /*1740*/  IADD3 R240, R240, -0x1, RZ ;  /* 0xfffffffff0f07810 */ /* 0x000fe20007ffe0ff */
[C---:B------:R-:W-:Y:S01]  /*1750*/  IMAD R13, R213.reuse, c[0x0][0x374], R24 ;  /* 0x0000dd00d50d7a24 */ /* 0x040fe200078e0218 */
[----:B------:R-:W-:Y:S01]  /*1760*/  LEA R250, P3, R20, c[0x0][0x160], 0x1 ;  /* 0x0000580014fa7a11 */ /* 0x000fe200078608ff */
[----:B------:R-:W-:-:S04]  /*1770*/  IMAD.WIDE.U32 R22, R213, c[0x0][0x370], R22 ;  /* 0x0000dc00d5167a25 */ /* 0x000fc800078e0016 */
[----:B------:R-:W-:Y:S01]  /*1780*/  IMAD.IADD R11, R21, 0x1, R11 ;  /* 0x00000001150b7824 */ /* 0x000fe200078e020b */
[----:B------:R-:W-:Y:S01]  /*1790*/  LEA R248, P1, R22, c[0x0][0x330], 0x1 ;  /* 0x0000cc0016f87a11 */ /* 0x000fe200078208ff */
[----:B------:R-:W-:-:S03]  /*17a0*/  IMAD.IADD R13, R23, 0x1, R13 ;  /* 0x00000001170d7824 */ /* 0x000fc600078e020d */
[----:B------:R-:W-:Y:S02]  /*17b0*/  LEA.HI.X R251, R20, c[0x0][0x164], R11, 0x1, P3 ;  /* 0x0000590014fb7a11 */ /* 0x000fe400018f0c0b */
[----:B------:R-:W-:Y:S01]  /*17c0*/  LEA.HI.X R249, R22, c[0x0][0x334], R13, 0x1, P1 ;  /* 0x0000cd0016f97a11 */ /* 0x000fe200008f0c0d */
[----:B------:R-:W-:Y:S05]  /*17d0*/  @P4 BRA `(.L_x_84) ;  /* 0x000006e000004947 */ /* 0x000fea0003800000 */
[----:B------:R-:W-:-:S05]  /*17e0*/  @P0 IADD3 R5, R241, R244, RZ ;  /* 0x000000f4f1050210 */ /* 0x000fca0007ffe0ff */
[----:B------:R-:W-:-:S04]  /*17f0*/  @P0 IMAD.WIDE.U32 R10, R5, c[0x0][0x3a0], RZ ;  /* 0x0000e800050a0a25 */ /* 0x000fc800078e00ff */
[----:B------:R-:W-:Y:S01]  /*1800*/  @P0 IMAD R5, R5, c[0x0][0x3a4], R11 ;  /* 0x0000e90005050a24 */ /* 0x000fe200078e020b */
        /* <DEDUP_REMOVED lines=10> */
.L_x_85:
        /* <DEDUP_REMOVED lines=13> */
.L_x_86:
[----:B------:R-:W-:Y:S01]  /*1980*/  IMAD R242, R217, -0x40, R242 ;  /* 0xffffffc0d9f27824 */ /* 0x000fe200078e02f2 */
[----:B------:R-:W-:Y:S01]  /*1990*/  BSSY B0, `(.L_x_87) ;  /* 0x0000018000007945 */ /* 0x000fe20003800000 */
[----:B------:R-:W-:Y:S02]  /*19a0*/  IMAD R12, R7, c[0x0][0x3a0], RZ ;  /* 0x0000e800070c7a24 */ /* 0x000fe400078e02ff */
[----:B------:R-:W-:Y:S01]  /*19b0*/  IMAD.WIDE.U32 R16, R227, c[0x0][0x3a0], R214 ;  /* 0x0000e800e3107a25 */ /* 0x000fe200078e00d6 */
[----:B------:R-:W-:-:S03]  /*19c0*/  ISETP.GE.AND P3, PT, R213, R242, PT ;  /* 0x000000f2d500720c */ /* 0x000fc60003f66270 */
[----:B------:R-:W-:Y:S01]  /*19d0*/  IMAD R12, R227, c[0x0][0x3a4], R12 ;  /* 0x0000e900e30c7a24 */ /* 0x000fe200078e020c */
[----:B------:R-:W-:Y:S01]  /*19e0*/  IADD3 R10, P0, R10, R16, RZ ;  /* 0x000000100a0a7210 */ /* 0x000fe20007f1e0ff */
        /* <DEDUP_REMOVED lines=18> */
.L_x_88:
[----:B------:R-:W-:Y:S05]  /*1b10*/  BSYNC B0 ;  /* 0x0000000000007941 */ /* 0x000fea0003800000 */
.L_x_87:
[----:B------:R-:W-:Y:S01]  /*1b20*/  IADD3 R9, R213, 0x20, RZ ;  /* 0x00000020d5097810 */ /* 0x000fe20007ffe0ff */
[----:B------:R-:W-:Y:S03]  /*1b30*/  BSSY B0, `(.L_x_89) ;  /* 0x0000010000007945 */ /* 0x000fe60003800000 */
[----:B------:R-:W-:-:S13]  /*1b40*/  ISETP.GE.AND P2, PT, R9, R242, PT ;  /* 0x000000f20900720c */ /* 0x000fda0003f46270 */
[----:B------:R-:W-:Y:S05]  /*1b50*/  @P2 BRA `(.L_x_90) ;  /* 0x000000d000002947 */ /* 0x000fea0003800000 */
[----:B-1----:R-:W-:Y:S02]  /*1b60*/  IADD3 R10, P0, R213, 0x20, RZ ;  /* 0x00000020d50a7810 */ /* 0x002fe40007f1e0ff */
[----:B------:R-:W-:Y:S02]  /*1b70*/  MOV R13, R5 ;  /* 0x00000005000d7202 */ /* 0x000fe40000000f00 */
[----:B------:R-:W-:Y:S01]  /*1b80*/  ISETP.GE.AND P1, PT, R214, c[0x0][0x220], PT ;  /* 0x00008800d6007a0c */ /* 0x000fe20003f26270 */
[----:B------:R-:W-:Y:S01]  /*1b90*/  IMAD.X R9, RZ, RZ, R6, P0 ;  /* 0x000000ffff097224 */ /* 0x000fe200000e0606 */
[----:B------:R-:W-:Y:S01]  /*1ba0*/  ISETP.GE.AND P0, PT, R219, c[0x0][0x220], PT ;  /* 0x00008800db007a0c */ /* 0x000fe20003f06270 */
[----:B------:R-:W-:-:S04]  /*1bb0*/  IMAD.WIDE.U32 R12, R10, c[0x0][0x3a0], R12 ;  /* 0x0000e8000a0c7a25 */ /* 0x000fc800078e000c */
[----:B------:R-:W-:-:S04]  /*1bc0*/  IMAD R9, R9, c[0x0][0x3a0], RZ ;  /* 0x0000e80009097a24 */ /* 0x000fc800078e02ff */
[----:B------:R-:W-:Y:S01]  /*1bd0*/  IMAD R9, R10, c[0x0][0x3a4], R9 ;  /* 0x0000e9000a097a24 */ /* 0x000fe200078e0209 */
[----:B------:R-:W-:-:S03]  /*1be0*/  LEA R10, P4, R12, c[0x0][0x340], 0x1 ;  /* 0x0000d0000c0a7a11 */ /* 0x000fc600078808ff */
[----:B------:R-:W-:-:S05]  /*1bf0*/  IMAD.IADD R9, R13, 0x1, R9 ;  /* 0x000000010d097824 */ /* 0x000fca00078e0209 */
[----:B------:R-:W-:-:S05]  /*1c00*/  LEA.HI.X R11, R12, c[0x0][0x344], R9, 0x1, P4 ;  /* 0x0000d1000c0b7a11 */ /* 0x000fca00020f0c09 */
[----:B------:R1:W-:Y:S04]  /*1c10*/  @!P1 STG.E.128 [R10.64], RZ ;  /* 0x000000ff0a009986 */ /* 0x0003e8000c101d06 */
[----:B------:R1:W-:Y:S02]  /*1c20*/  @!P0 STG.E.128 [R10.64+0x80], RZ ;  /* 0x000080ff0a008986 */ /* 0x0003e4000c101d06 */
.L_x_90:
[----:B------:R-:W-:Y:S05]  /*1c30*/  BSYNC B0 ;  /* 0x0000000000007941 */ /* 0x000fea0003800000 */
.L_x_89:
[----:B------:R-:W-:Y:S01]  /*1c40*/  IMAD.WIDE.U32 R12, R227, c[0x0][0x3a8], R214 ;  /* 0x0000ea00e30c7a25 */ /* 0x000fe200078e00d6 */
[----:B------:R-:W-:Y:S03]  /*1c50*/  BSSY B0, `(.L_x_91) ;  /* 0x0000016000007945 */ /* 0x000fe60003800000 */
[----:B-1----:R-:W-:Y:S01]  /*1c60*/  IMAD R10, R7, c[0x0][0x3a8], RZ ;  /* 0x0000ea00070a7a24 */ /* 0x002fe200078e02ff */
        /* <DEDUP_REMOVED lines=20> */
.L_x_92:
[----:B------:R-:W-:Y:S05]  /*1db0*/  BSYNC B0 ;  /* 0x0000000000007941 */ /* 0x000fea0003800000 */
.L_x_91:
[----:B------:R-:W-:Y:S05]  /*1dc0*/  @P2 BRA `(.L_x_93) ;  /* 0x00004f3000002947 */ /* 0x000fea0003800000 */
[----:B------:R-:W-:Y:S02]  /*1dd0*/  IADD3 R4, P0, R213, 0x20, RZ ;  /* 0x00000020d5047810 */ /* 0x000fe40007f1e0ff */
[----:B------:R-:W-:-:S03]  /*1de0*/  MOV R9, R5 ;  /* 0x0000000500097202 */ /* 0x000fc60000000f00 */
        /* <DEDUP_REMOVED lines=8> */
[----:B------:R2:W-:Y:S01]  /*1e70*/  @!P0 STG.E.128 [R4.64], RZ ;  /* 0x000000ff04008986 */ /* 0x0005e2000c101d06 */
[----:B------:R-:W-:-:S13]  /*1e80*/  ISETP.GE.AND P0, PT, R219, c[0x0][0x220], PT ;  /* 0x00008800db007a0c */ /* 0x000fda0003f06270 */
[----:B------:R-:W-:Y:S05]  /*1e90*/  @P0 BRA `(.L_x_93) ;  /* 0x00004e6000000947 */ /* 0x000fea0003800000 */
[----:B------:R3:W-:Y:S01]  /*1ea0*/  STG.E.128 [R4.64+0x80], RZ ;  /* 0x000080ff04007986 */ /* 0x0007e2000c101d06 */
[----:B------:R-:W-:Y:S05]  /*1eb0*/  BRA `(.L_x_93) ;  /* 0x00004e4000007947 */ /* 0x000fea0003800000 */
.L_x_84:
[----:B------:R-:W-:Y:S01]  /*1ec0*/  @P2 BAR.SYNC.DEFER_BLOCKING 0x0 ;  /* 0x0000000000002b1d */ /* 0x000fe20000010000 */
[----:B------:R-:W-:Y:S01]  /*1ed0*/  IMAD R14, R217, -0x40, R242 ;  /* 0xffffffc0d90e7824 */ /* 0x000fe200078e02f2 */
[----:B------:R-:W-:Y:S01]  /*1ee0*/  LEA.HI R17, R240, R240, RZ, 0x1 ;  /* 0x000000f0f0117211 */ /* 0x000fe200078f08ff */
[----:B------:R-:W-:-:S03]  /*1ef0*/  IMAD.WIDE.U32 R24, R227, c[0x0][0x1a0], R214 ;  /* 0x00006800e3187a25 */ /* 0x000fc600078e00d6 */
[----:B------:R-:W-:Y:S01]  /*1f00*/  ISETP.GE.AND P6, PT, R213, R14, PT ;  /* 0x0000000ed500720c */ /* 0x000fe20003fc6270 */
[----:B------:R-:W-:Y:S01]  /*1f10*/  IMAD R16, R7, c[0x0][0x1a0], RZ ;  /* 0x0000680007107a24 */ /* 0x000fe200078e02ff */
[----:B------:R-:W-:Y:S01]  /*1f20*/  IADD3 R18, P0, R18, R24, RZ ;  /* 0x0000001812127210 */ /* 0x000fe20007f1e0ff */
[----:B------:R-:W-:Y:S01]  /*1f30*/  BSSY B0, `(.L_x_94) ;  /* 0x0000024000007945 */ /* 0x000fe20003800000 */
[----:B------:R-:W-:Y:S01]  /*1f40*/  LOP3.LUT R17, R17, 0xfffffffe, RZ, 0xc0, !PT ;  /* 0xfffffffe11117812 */ /* 0x000fe200078ec0ff */
[----:B------:R-:W-:-:S03]  /*1f50*/  IMAD R16, R227, c[0x0][0x1a4], R16 ;  /* 0x00006900e3107a24 */ /* 0x000fc600078e0210 */
[----:B------:R-:W-:Y:S02]  /*1f60*/  IADD3 R17, R240, -R17, RZ ;  /* 0x80000011f0117210 */ /* 0x000fe40007ffe0ff */
[----:B------:R-:W-:Y:S01]  /*1f70*/  IADD3.X R19, R15, R25, R16, P0, !PT ;  /* 0x000000190f137210 */ /* 0x000fe200007fe410 */
[----:B------:R-:W-:Y:S01]  /*1f80*/  IMAD R16, R8, c[0x0][0x1b8], RZ ;  /* 0x00006e0008107a24 */ /* 0x000fe200078e02ff */
[----:B------:R-:W-:-:S03]  /*1f90*/  ISETP.NE.AND P0, PT, R17, 0x1, PT ;  /* 0x000000011100780c */ /* 0x000fc60003f05270 */
[C---:B------:R-:W-:Y:S02]  /*1fa0*/  IMAD R17, R9.reuse, c[0x0][0x1bc], R16 ;  /* 0x00006f0009117a24 */ /* 0x040fe400078e0210 */
[----:B------:R-:W-:Y:S01]  /*1fb0*/  IMAD.WIDE.U32 R18, R9, c[0x0][0x1b8], R18 ;  /* 0x00006e0009127a25 */ /* 0x000fe200078e0012 */
[----:B------:R1:W-:Y:S04]  /*1fc0*/  @P6 STS.128 [R218+0x10000], RZ ;  /* 0x010000ffda006388 */ /* 0x0003e80000000c00 */
[----:B------:R1:W-:Y:S01]  /*1fd0*/  @P6 STS.128 [R218+0x12000], RZ ;  /* 0x012000ffda006388 */ /* 0x0003e20000000c00 */
[----:B------:R-:W-:Y:S01]  /*1fe0*/  IADD3 R17, R19, R17, RZ ;  /* 0x0000001113117210 */ /* 0x000fe20007ffe0ff */
[----:B------:R-:W-:Y:S05]  /*1ff0*/  @P6 BRA `(.L_x_95) ;  /* 0x0000017000006947 */ /* 0x000fea0003800000 */
[----:B------:R-:W-:Y:S01]  /*2000*/  ISETP.GE.AND P3, PT, R214, c[0x0][0x220], PT ;  /* 0x00008800d6007a0c */ /* 0x000fe20003f66270 */
[----:B------:R-:W-:Y:S01]  /*2010*/  IMAD R16, R6, c[0x0][0x1a0], RZ ;  /* 0x0000680006107a24 */ /* 0x000fe200078e02ff */
[----:B------:R-:W-:Y:S01]  /*2020*/  MOV R25, R17 ;  /* 0x0000001100197202 */ /* 0x000fe20000000f00 */
[----:B------:R-:W-:Y:S01]  /*2030*/  IMAD.MOV.U32 R24, RZ, RZ, R18 ;  /* 0x000000ffff187224 */ /* 0x000fe200078e0012 */
[----:B------:R-:W-:Y:S01]  /*2040*/  ISETP.GE.AND P2, PT, R219, c[0x0][0x220], PT ;  /* 0x00008800db007a0c */ /* 0x000fe20003f46270 */
[----:B------:R-:W-:-:S02]  /*2050*/  IMAD R15, R213, c[0x0][0x1a4], R16 ;  /* 0x00006900d50f7a24 */ /* 0x000fc400078e0210 */
        /* <DEDUP_REMOVED lines=17> */
.L_x_95:
[----:B------:R-:W-:Y:S05]  /*2170*/  BSYNC B0 ;  /* 0x0000000000007941 */ /* 0x000fea0003800000 */
.L_x_94:
[----:B------:R-:W-:Y:S01]  /*2180*/  IADD3 R15, R213, 0x20, RZ ;  /* 0x00000020d50f7810 */ /* 0x000fe20007ffe0ff */
[----:B------:R-:W-:Y:S03]  /*2190*/  BSSY B0, `(.L_x_96) ;  /* 0x000001e000007945 */ /* 0x000fe60003800000 */
[----:B------:R-:W-:-:S13]  /*21a0*/  ISETP.GE.AND P5, PT, R15, R14, PT ;  /* 0x0000000e0f00720c */ /* 0x000fda0003fa6270 */
[----:B------:R3:W-:Y:S04]  /*21b0*/  @P5 STS.128 [R218+0x11000], RZ ;  /* 0x011000ffda005388 */ /* 0x0007e80000000c00 */
[----:B------:R3:W-:Y:S01]  /*21c0*/  @P5 STS.128 [R218+0x13000], RZ ;  /* 0x013000ffda005388 */ /* 0x0007e20000000c00 */
[----:B------:R-:W-:Y:S05]  /*21d0*/  @P5 BRA `(.L_x_97) ;  /* 0x0000019000005947 */ /* 0x000fea0003800000 */
[----:B------:R-:W-:Y:S01]  /*21e0*/  IADD3 R16, P1, R213, 0x20, RZ ;  /* 0x00000020d5107810 */ /* 0x000fe20007f3e0ff */
[----:B------:R-:W-:Y:S01]  /*21f0*/  IMAD.MOV.U32 R24, RZ, RZ, R18 ;  /* 0x000000ffff187224 */ /* 0x000fe200078e0012 */
        /* <DEDUP_REMOVED lines=17> */
[----:B----4-:R-:W-:-:S04]  /*2310*/  LEA R16, P1, R24, c[0x0][0x170], 0x1 ;  /* 0x00005c0018107a11 */ /* 0x010fc800078208ff */
[----:B------:R-:W-:-:S05]  /*2320*/  LEA.HI.X R17, R24, c[0x0][0x174], R14, 0x1, P1 ;  /* 0x00005d0018117a11 */ /* 0x000fca00008f0c0e */
[----:B------:R-:W-:Y:S01]  /*2330*/  @!PT LDS RZ, [RZ] ;  /* 0x00000000fffff984 */ /* 0x000fe20000000800 */
[----:B------:R-:W-:Y:S01]  /*2340*/  @!PT LDS RZ, [RZ] ;  /* 0x00000000fffff984 */ /* 0x000fe20000000800 */
[----:B------:R-:W-:Y:S01]  /*2350*/  @!PT LDS RZ, [RZ] ;  /* 0x00000000fffff984 */ /* 0x000fe20000000800 */
[----:B------:R4:W-:Y:S04]  /*2360*/  LDGSTS.E.BYPASS.LTC128B.128 [R218+0x13000], [R16.64+0x80] ;  /* 0x1300008010da7fae */ /* 0x0009e8000b901d46 */
.L_x_97:
[----:B------:R-:W-:Y:S05]  /*2370*/  BSYNC B0 ;  /* 0x0000000000007941 */ /* 0x000fea0003800000 */
.L_x_96:
        /* <DEDUP_REMOVED lines=20> */
.L_x_99:
[----:B------:R-:W-:Y:S05]  /*24c0*/  BSYNC B0 ;  /* 0x0000000000007941 */ /* 0x000fea0003800000 */
.L_x_98:
[----:B------:R-:W-:Y:S01]  /*24d0*/  ISETP.GE.AND P3, PT, R15, R14, PT ;  /* 0x0000000e0f00720c */ /* 0x000fe20003f66270 */
[----:B------:R-:W-:-:S12]  /*24e0*/  BSSY B0, `(.L_x_100) ;  /* 0x000001b000007945 */ /* 0x000fd80003800000 */
[----:B------:R1:W-:Y:S04]  /*24f0*/  @P3 STS.128 [R218+0x9000], RZ ;  /* 0x009000ffda003388 */ /* 0x0003e80000000c00 */
[----:B------:R1:W-:Y:S01]  /*2500*/  @P3 STS.128 [R218+0xb000], RZ ;  /* 0x00b000ffda003388 */ /* 0x0003e20000000c00 */
[----:B------:R-:W-:Y:S05]  /*2510*/  @P3 BRA `(.L_x_101) ;  /* 0x0000017000003947 */ /* 0x000fea0003800000 */
[----:B------:R-:W-:-:S13]  /*2520*/  ISETP.GE.AND P2, PT, R214, c[0x0][0x220], PT ;  /* 0x00008800d6007a0c */ /* 0x000fda0003f46270 */
[----:B----4-:R-:W-:Y:S01]  /*2530*/  @!P2 IMAD.MOV.U32 R17, RZ, RZ, c[0x0][0x370] ;  /* 0x0000dc00ff11a624 */ /* 0x010fe200078e00ff */
        /* <DEDUP_REMOVED lines=11> */
[----:B------:R-:W-:Y:S02]  /*25f0*/  IMAD.MOV.U32 R15, RZ, RZ, c[0x0][0x370] ;  /* 0x0000dc00ff0f7624 */ /* 0x000fe400078e00ff */
[----:B----4-:R-:W-:-:S03]  /*2600*/  IMAD.MOV.U32 R16, RZ, RZ, c[0x0][0x374] ;  /* 0x0000dd00ff107624 */ /* 0x010fc600078e00ff */
        /* <DEDUP_REMOVED lines=8> */
.L_x_101:
[----:B------:R-:W-:Y:S05]  /*2690*/  BSYNC B0 ;  /* 0x0000000000007941 */ /* 0x000fea0003800000 */
.L_x_100:
[----:B------:R-:W-:Y:S01]  /*26a0*/  IADD3 R13, R212, 0x2000, RZ ;  /* 0x00002000d40d7810 */ /* 0x000fe20007ffe0ff */
[----:B------:R-:W-:Y:S03]  /*26b0*/  BSSY B0, `(.L_x_102) ;  /* 0x0000020000007945 */ /* 0x000fe60003800000 */
        /* <DEDUP_REMOVED lines=12> */
.L_x_103:
        /* <DEDUP_REMOVED lines=19> */
.L_x_104:
[----:B------:R-:W-:Y:S05]  /*28b0*/  BSYNC B0 ;  /* 0x0000000000007941 */ /* 0x000fea0003800000 */
.L_x_102:
[----:B------:R-:W-:Y:S01]  /*28c0*/  MOV R201, 0x20 ;  /* 0x0000002000c97802 */ /* 0x000fe20000000f00 */
[----:B------:R-:W-:Y:S04]  /*28d0*/  BSSY B0, `(.L_x_105) ;  /* 0x0000028000007945 */ /* 0x000fe80003800000 */
[----:B----4-:R-:W-:-:S02]  /*28e0*/  IMAD R16, R201, c[0x0][0x194], RZ ;  /* 0x00006500c9107a24 */ /* 0x010fc400078e02ff */
        /* <DEDUP_REMOVED lines=11> */
.L_x_106:
        /* <DEDUP_REMOVED lines=13> */
[----:B------:R4:W-:Y:S01]  /*2a70*/  @!P2 LDGSTS.E.BYPASS.LTC128B.128 [R239+0x1000], [R22.64] ;  /* 0x0100000016efafae */ /* 0x0009e2000b901d46 */
[----:B------:R-:W-:-:S03]  /*2a80*/  IADD3 R20, P2, R20, R18, RZ ;  /* 0x0000001214147210 */ /* 0x000fc60007f5e0ff */
[----:B------:R4:W-:Y:S01]  /*2a90*/  @P1 STS [R239+0x3000], RZ ;  /* 0x003000ffef001388 */ /* 0x0009e20000000800 */
[----:B------:R-:W-:-:S03]  /*2aa0*/  IADD3.X R11, R11, R19, R16, P2, !PT ;  /* 0x000000130b0b7210 */ /* 0x000fc600017fe410 */
[----:B------:R4:W-:Y:S04]  /*2ab0*/  @P1 STS [R239+0x3004], RZ ;  /* 0x003004ffef001388 */ /* 0x0009e80000000800 */
[----:B------:R4:W-:Y:S04]  /*2ac0*/  @P1 STS [R239+0x3008], RZ ;  /* 0x003008ffef001388 */ /* 0x0009e80000000800 */
[----:B------:R4:W-:Y:S01]  /*2ad0*/  @P1 STS [R239+0x300c], RZ ;  /* 0x00300cffef001388 */ /* 0x0009e20000000800 */
[----:B------:R-:W-:Y:S05]  /*2ae0*/  @P1 BRA `(.L_x_107) ;  /* 0x0000006000001947 */ /* 0x000fea0003800000 */
[----:B------:R-:W-:-:S04]  /*2af0*/  LEA R16, P1, R20, c[0x0][0x160], 0x1 ;  /* 0x0000580014107a11 */ /* 0x000fc800078208ff */
[----:B------:R-:W-:-:S05]  /*2b00*/  LEA.HI.X R17, R20, c[0x0][0x164], R11, 0x1, P1 ;  /* 0x0000590014117a11 */ /* 0x000fca00008f0c0b */
[----:B------:R-:W-:Y:S01]  /*2b10*/  @!PT LDS RZ, [RZ] ;  /* 0x00000000fffff984 */ /* 0x000fe20000000800 */
[----:B------:R-:W-:Y:S01]  /*2b20*/  @!PT LDS RZ, [RZ] ;  /* 0x00000000fffff984 */ /* 0x000fe20000000800 */
[----:B------:R-:W-:Y:S01]  /*2b30*/  @!PT LDS RZ, [RZ] ;  /* 0x00000000fffff984 */ /* 0x000fe20000000800 */
[----:B------:R1:W-:Y:S04]  /*2b40*/  LDGSTS.E.BYPASS.LTC128B.128 [R239+0x3000], [R16.64+0x80] ;  /* 0x0300008010ef7fae */ /* 0x0003e8000b901d46 */
.L_x_107:
[----:B------:R-:W-:Y:S05]  /*2b50*/  BSYNC B0 ;  /* 0x0000000000007941 */ /* 0x000fea0003800000 */
.L_x_105:
[C---:B------:R-:W-:Y:S01]  /*2b60*/  IADD3 R11, R211.reuse, 0x8, RZ ;  /* 0x00000008d30b7810 */ /* 0x040fe20007ffe0ff */
[C---:B------:R-:W-:Y:S01]  /*2b70*/  IMAD.SHL.U32 R233, R211.reuse, 0x4, RZ ;  /* 0x00000004d3e97824 */ /* 0x040fe200078e00ff */
[----:B------:R-:W-:Y:S01]  /*2b80*/  SHF.R.S32.HI R232, RZ, 0x1f, R211 ;  /* 0x0000001fffe87819 */ /* 0x000fe200000114d3 */
[----:B------:R-:W-:Y:S01]  /*2b90*/  IMAD.MOV.U32 R237, RZ, RZ, 0x7f800000 ;  /* 0x7f800000ffed7424 */ /* 0x000fe200078e00ff */
[-C--:B------:R-:W-:Y:S02]  /*2ba0*/  ISETP.GE.AND P3, PT, R211, R14.reuse, PT ;  /* 0x0000000ed300720c */ /* 0x080fe40003f66270 */
[----:B------:R-:W-:Y:S02]  /*2bb0*/  ISETP.GE.AND P2, PT, R11, R14, PT ;  /* 0x0000000e0b00720c */ /* 0x000fe40003f46270 */
[----:B------:R-:W-:Y:S02]  /*2bc0*/  SHF.L.U64.HI R232, R211, 0x2, R232 ;  /* 0x00000002d3e87819 */ /* 0x000fe400000102e8 */
[----:B------:R-:W-:-:S02]  /*2bd0*/  IADD3 R18, P1, R233, R228, RZ ;  /* 0x000000e4e9127210 */ /* 0x000fc40007f3e0ff */
[----:B------:R-:W-:Y:S02]  /*2be0*/  MOV R238, 0x7f800000 ;  /* 0x7f80000000ee7802 */ /* 0x000fe40000000f00 */
[----:B------:R-:W-:-:S05]  /*2bf0*/  IADD3.X R19, R232, R229, RZ, P1, !PT ;  /* 0x000000e5e8137210 */ /* 0x000fca0000ffe4ff */
[----:B------:R1:W5:Y:S04]  /*2c00*/  @!P3 LDG.E R237, [R18.64] ;  /* 0x0000000612edb981 */ /* 0x000368000c1e1900 */
[----:B------:R1:W5:Y:S02]  /*2c10*/  @!P2 LDG.E R238, [R18.64+0x20] ;  /* 0x0000200612eea981 */ /* 0x000364000c1e1900 */
[----:B-1----:R-:W-:Y:S01]  /*2c20*/  IMAD.WIDE.U32 R16, R227, c[0x0][0x198], R214 ;  /* 0x00006600e3107a25 */ /* 0x002fe200078e00d6 */
[----:B------:R-:W-:Y:S01]  /*2c30*/  BSSY B0, `(.L_x_108) ;  /* 0x0000023000007945 */ /* 0x000fe20003800000 */
[----:B------:R1:W-:Y:S02]  /*2c40*/  @P6 STS.128 [R218+0xc000], RZ ;  /* 0x00c000ffda006388 */ /* 0x0003e40000000c00 */
[----:B------:R-:W-:Y:S01]  /*2c50*/  IMAD R14, R7, c[0x0][0x198], RZ ;  /* 0x00006600070e7a24 */ /* 0x000fe200078e02ff */
[----:B------:R-:W-:Y:S01]  /*2c60*/  IADD3 R12, P1, R12, R16, RZ ;  /* 0x000000100c0c7210 */ /* 0x000fe20007f3e0ff */
[----:B------:R-:W-:Y:S01]  /*2c70*/  IMAD R8, R8, c[0x0][0x1b0], RZ ;  /* 0x00006c0008087a24 */ /* 0x000fe200078e02ff */
[----:B------:R1:W-:Y:S01]  /*2c80*/  @P6 STS.128 [R218+0xe000], RZ ;  /* 0x00e000ffda006388 */ /* 0x0003e20000000c00 */
[----:B------:R-:W-:-:S05]  /*2c90*/  IMAD R7, R227, c[0x0][0x19c], R14 ;  /* 0x00006700e3077a24 */ /* 0x000fca00078e020e */
[----:B------:R-:W-:Y:S01]  /*2ca0*/  IADD3.X R13, R10, R17, R7, P1, !PT ;  /* 0x000000110a0d7210 */ /* 0x000fe20000ffe407 */
[----:B------:R-:W-:-:S04]  /*2cb0*/  IMAD R7, R9, c[0x0][0x1b4], R8 ;  /* 0x00006d0009077a24 */ /* 0x000fc800078e0208 */
        /* <DEDUP_REMOVED lines=26> */
.L_x_109:
[----:B------:R-:W-:Y:S05]  /*2e60*/  BSYNC B0 ;  /* 0x0000000000007941 */ /* 0x000fea0003800000 */
.L_x_108:
        /* <DEDUP_REMOVED lines=28> */
.L_x_111:
[----:B------:R-:W-:Y:S05]  /*3030*/  BSYNC B0 ;  /* 0x0000000000007941 */ /* 0x000fea0003800000 */
.L_x_110:
[----:B------:R-:W0:Y:S01]  /*3040*/  LDGDEPBAR ;  /* 0x00000000000079af */ /* 0x000e220000000000 */
[CC--:B------:R-:W-:Y:S01]  /*3050*/  LEA.HI R6, R4.reuse, R5.reuse, RZ, 0x4 ;  /* 0x0000000504067211 */ /* 0x0c0fe200078f20ff */
[----:B------:R-:W-:Y:S01]  /*3060*/  IMAD.MOV.U32 R200, RZ, RZ, 0x40 ;  /* 0x00000040ffc87424 */ /* 0x000fe200078e00ff */
[----:B------:R-:W-:Y:S01]  /*3070*/  LEA.HI R4, R4, R5, RZ, 0x3 ;  /* 0x0000000504047211 */ /* 0x000fe200078f18ff */
[----:B------:R-:W-:Y:S01]  /*3080*/  IMAD.MOV.U32 R236, RZ, RZ, c[0x0][0x2e4] ;  /* 0x0000b900ffec7624 */ /* 0x000fe200078e00ff */
[----:B------:R-:W-:Y:S01]  /*3090*/  LOP3.LUT R6, R6, 0xfffffff0, RZ, 0xc0, !PT ;  /* 0xfffffff006067812 */ /* 0x000fe200078ec0ff */
[----:B------:R-:W-:Y:S01]  /*30a0*/  IMAD.MOV.U32 R234, RZ, RZ, R239 ;  /* 0x000000ffffea7224 */ /* 0x000fe200078e00ef */
[----:B------:R-:W-:Y:S01]  /*30b0*/  LOP3.LUT R4, R4, 0xfffffff8, RZ, 0xc0, !PT ;  /* 0xfffffff804047812 */ /* 0x000fe200078ec0ff */
[----:B------:R-:W-:Y:S01]  /*30c0*/  CS2R R94, SRZ ;  /* 0x00000000005e7805 */ /* 0x000fe2000001ff00 */
[----:B------:R-:W-:Y:S01]  /*30d0*/  IADD3 R203, R208, 0x2000, RZ ;  /* 0x00002000d0cb7810 */ /* 0x000fe20007ffe0ff */
[----:B------:R-:W-:Y:S01]  /*30e0*/  IMAD.IADD R7, R5, 0x1, -R6 ;  /* 0x0000000105077824 */ /* 0x000fe200078e0a06 */
[----:B------:R-:W-:Y:S01]  /*30f0*/  IADD3 R202, R207, 0x2000, RZ ;  /* 0x00002000cfca7810 */ /* 0x000fe20007ffe0ff */
[----:B------:R-:W-:Y:S01]  /*3100*/  IMAD.IADD R4, R5, 0x1, -R4 ;  /* 0x0000000105047824 */ /* 0x000fe200078e0a04 */
[----:B------:R-:W-:Y:S01]  /*3110*/  SEL R203, R203, R208, !P0 ;  /* 0x000000d0cbcb7207 */ /* 0x000fe20004000000 */
[----:B------:R-:W-:Y:S01]  /*3120*/  CS2R R92, SRZ ;  /* 0x00000000005c7805 */ /* 0x000fe2000001ff00 */
[----:B------:R-:W-:Y:S01]  /*3130*/  SHF.R.S32.HI R6, RZ, 0x1f, R7 ;  /* 0x0000001fff067819 */ /* 0x000fe20000011407 */
[----:B------:R-:W-:Y:S01]  /*3140*/  CS2R R98, SRZ ;  /* 0x0000000000627805 */ /* 0x000fe2000001ff00 */
[----:B------:R-:W-:Y:S01]  /*3150*/  LOP3.LUT P3, RZ, R4, 0x2, RZ, 0xc0, !PT ;  /* 0x0000000204ff7812 */ /* 0x000fe2000786c0ff */
[----:B------:R-:W-:Y:S01]  /*3160*/  IMAD.MOV.U32 R4, RZ, RZ, 0x20 ;  /* 0x00000020ff047424 */ /* 0x000fe200078e00ff */
[----:B------:R-:W-:Y:S01]  /*3170*/  LEA.HI R6, R6, R7, RZ, 0x3 ;  /* 0x0000000706067211 */ /* 0x000fe200078f18ff */
[----:B------:R-:W-:Y:S01]  /*3180*/  CS2R R96, SRZ ;  /* 0x0000000000607805 */ /* 0x000fe2000001ff00 */
[----:B------:R-:W-:Y:S01]  /*3190*/  SEL R202, R202, R207, !P0 ;  /* 0x000000cfcaca7207 */ /* 0x000fe20004000000 */
[----:B------:R-:W-:Y:S01]  /*31a0*/  CS2R R90, SRZ ;  /* 0x00000000005a7805 */ /* 0x000fe2000001ff00 */
[----:B------:R-:W-:Y:S01]  /*31b0*/  SEL R4, R4, 0xffffffe0, !P3 ;  /* 0xffffffe004047807 */ /* 0x000fe20005800000 */
[----:B------:R-:W-:-:S04]  /*31c0*/  DEPBAR.LE SB0, 0x1 ;  /* 0x000080400000791a */ /* 0x000fc80000000000 */
[----:B------:R-:W-:Y:S01]  /*31d0*/  BAR.SYNC.DEFER_BLOCKING 0x0 ;  /* 0x0000000000007b1d */ /* 0x000fe20000010000 */
[----:B------:R-:W-:Y:S01]  /*31e0*/  IMAD.IADD R4, R4, 0x1, R3 ;  /* 0x0000000104047824 */ /* 0x000fe200078e0203 */
[----:B------:R-:W-:Y:S01]  /*31f0*/  LOP3.LUT R6, R6, 0xfffffff8, RZ, 0xc0, !PT ;  /* 0xfffffff806067812 */ /* 0x000fe200078ec0ff */
[----:B------:R-:W-:Y:S01]  /*3200*/  CS2R R88, SRZ ;  /* 0x0000000000587805 */ /* 0x000fe2000001ff00 */
[----:B------:R-:W-:Y:S01]  /*3210*/  IADD3 R245, -R242, 0x40, R245 ;  /* 0x00000040f2f57810 */ /* 0x000fe20007ffe1f5 */
[----:B------:R-:W-:Y:S01]  /*3220*/  CS2R R86, SRZ ;  /* 0x0000000000567805 */ /* 0x000fe2000001ff00 */
[----:B------:R-:W-:Y:S01]  /*3230*/  CS2R R84, SRZ ;  /* 0x0000000000547805 */ /* 0x000fe2000001ff00 */
[----:B------:R-:W-:Y:S01]  /*3240*/  IMAD.IADD R6, R7, 0x1, -R6 ;  /* 0x0000000107067824 */ /* 0x000fe200078e0a06 */
[----:B------:R-:W-:Y:S01]  /*3250*/  CS2R R78, SRZ ;  /* 0x00000000004e7805 */ /* 0x000fe2000001ff00 */
[----:B------:R-:W-:Y:S01]  /*3260*/  CS2R R76, SRZ ;  /* 0x00000000004c7805 */ /* 0x000fe2000001ff00 */
[----:B------:R-:W-:Y:S01]  /*3270*/  CS2R R82, SRZ ;  /* 0x0000000000527805 */ /* 0x000fe2000001ff00 */
[----:B------:R-:W-:Y:S01]  /*3280*/  CS2R R80, SRZ ;  /* 0x0000000000507805 */ /* 0x000fe2000001ff00 */
[----:B------:R-:W-:Y:S01]  /*3290*/  R2P PR, R6, 0x6 ;  /* 0x0000000606007804 */ /* 0x000fe20000000000 */
[----:B------:R-:W-:Y:S01]  /*32a0*/  CS2R R74, SRZ ;  /* 0x00000000004a7805 */ /* 0x000fe2000001ff00 */
[----:B------:R-:W-:Y:S01]  /*32b0*/  CS2R R72, SRZ ;  /* 0x0000000000487805 */ /* 0x000fe2000001ff00 */
[----:B------:R-:W-:Y:S01]  /*32c0*/  CS2R R70, SRZ ;  /* 0x0000000000467805 */ /* 0x000fe2000001ff00 */
[----:B------:R-:W-:Y:S01]  /*32d0*/  CS2R R68, SRZ ;  /* 0x0000000000447805 */ /* 0x000fe2000001ff00 */
[----:B------:R-:W-:Y:S01]  /*32e0*/  SEL R201, R201, 0xffffffe0, !P1 ;  /* 0xffffffe0c9c97807 */ /* 0x000fe20004800000 */
[----:B------:R-:W-:Y:S01]  /*32f0*/  CS2R R62, SRZ ;  /* 0x00000000003e7805 */ /* 0x000fe2000001ff00 */
[----:B------:R-:W-:Y:S01]  /*3300*/  SEL R200, R200, 0xffffffc0, !P2 ;  /* 0xffffffc0c8c87807 */ /* 0x000fe20005000000 */
[----:B------:R-:W-:Y:S01]  /*3310*/  CS2R R60, SRZ ;  /* 0x00000000003c7805 */ /* 0x000fe2000001ff00 */
[----:B------:R-:W-:Y:S01]  /*3320*/  CS2R R66, SRZ ;  /* 0x0000000000427805 */ /* 0x000fe2000001ff00 */
[----:B------:R-:W-:Y:S01]  /*3330*/  IMAD.IADD R199, R204, 0x1, R201 ;  /* 0x00000001ccc77824 */ /* 0x000fe200078e02c9 */
[----:B------:R-:W-:Y:S01]  /*3340*/  CS2R R64, SRZ ;  /* 0x0000000000407805 */ /* 0x000fe2000001ff00 */
[----:B------:R1:W2:Y:S01]  /*3350*/  LDSM.16.M88.4 R108, [R206+0x10000] ;  /* 0x01000000ce6c783b */ /* 0x0002a20000000200 */
[----:B------:R-:W-:Y:S01]  /*3360*/  CS2R R58, SRZ ;  /* 0x00000000003a7805 */ /* 0x000fe2000001ff00 */
[----:B------:R-:W-:Y:S01]  /*3370*/  CS2R R56, SRZ ;  /* 0x0000000000387805 */ /* 0x000fe2000001ff00 */
[----:B------:R-:W-:Y:S01]  /*3380*/  CS2R R54, SRZ ;  /* 0x0000000000367805 */ /* 0x000fe2000001ff00 */
[----:B------:R1:W3:Y:S01]  /*3390*/  LDSM.16.M88.4 R112, [R206+0x10800] ;  /* 0x01080000ce70783b */ /* 0x0002e20000000200 */
[----:B------:R-:W-:Y:S01]  /*33a0*/  CS2R R52, SRZ ;  /* 0x0000000000347805 */ /* 0x000fe2000001ff00 */
[----:B------:R-:W-:Y:S01]  /*33b0*/  CS2R R46, SRZ ;  /* 0x00000000002e7805 */ /* 0x000fe2000001ff00 */
[----:B------:R-:W-:Y:S01]  /*33c0*/  CS2R R44, SRZ ;  /* 0x00000000002c7805 */ /* 0x000fe2000001ff00 */
[----:B------:R1:W4:Y:S01]  /*33d0*/  LDSM.16.M88.4 R116, [R196+0x10000] ;  /* 0x01000000c474783b */ /* 0x0003220000000200 */
[----:B------:R-:W-:Y:S01]  /*33e0*/  CS2R R50, SRZ ;  /* 0x0000000000327805 */ /* 0x000fe2000001ff00 */
[----:B------:R-:W-:Y:S01]  /*33f0*/  CS2R R48, SRZ ;  /* 0x0000000000307805 */ /* 0x000fe2000001ff00 */
[----:B------:R-:W-:Y:S01]  /*3400*/  CS2R R42, SRZ ;  /* 0x00000000002a7805 */ /* 0x000fe2000001ff00 */
[----:B------:R1:W1:Y:S01]  /*3410*/  LDSM.16.M88.4 R120, [R196+0x10800] ;  /* 0x01080000c478783b */ /* 0x0002620000000200 */
[----:B------:R-:W-:Y:S01]  /*3420*/  CS2R R40, SRZ ;  /* 0x0000000000287805 */ /* 0x000fe2000001ff00 */
[----:B------:R-:W-:Y:S01]  /*3430*/  CS2R R38, SRZ ;  /* 0x0000000000267805 */ /* 0x000fe2000001ff00 */
[----:B------:R-:W-:Y:S01]  /*3440*/  CS2R R36, SRZ ;  /* 0x0000000000247805 */ /* 0x000fe2000001ff00 */
[----:B------:R1:W1:Y:S01]  /*3450*/  LDSM.16.M88.4 R128, [R3+0x10000] ;  /* 0x010000000380783b */ /* 0x0002620000000200 */
[----:B------:R-:W-:Y:S01]  /*3460*/  IADD3 R245, R245, -c[0x0][0x2e8], RZ ;  /* 0x8000ba00f5f57a10 */ /* 0x000fe20007ffe0ff */
[----:B------:R-:W-:-:S02]  /*3470*/  IMAD.SHL.U32 R203, R203, 0x2, RZ ;  /* 0x00000002cbcb7824 */ /* 0x000fc400078e00ff */
[----:B------:R1:W1:Y:S01]  /*3480*/  LDSM.16.M88.4 R132, [R3+0x10800] ;  /* 0x010800000384783b */ /* 0x0002620000000200 */
[----:B------:R-:W-:Y:S02]  /*3490*/  IMAD.SHL.U32 R202, R202, 0x2, RZ ;  /* 0x00000002caca7824 */ /* 0x000fe400078e00ff */
[----:B------:R-:W-:Y:S01]  /*34a0*/  IMAD.IADD R197, R204, 0x1, R200 ;  /* 0x00000001ccc57824 */ /* 0x000fe200078e02c8 */
[----:B------:R1:W1:Y:S01]  /*34b0*/  LDSM.16.M88.4 R144, [R206+0x12000] ;  /* 0x01200000ce90783b */ /* 0x0002620000000200 */
[----:B------:R-:W-:-:S03]  /*34c0*/  IMAD.IADD R198, R200, 0x1, R199 ;  /* 0x00000001c8c67824 */ /* 0x000fc600078e02c7 */
        /* <DEDUP_REMOVED lines=8> */
[----:B--234-:R1:W1:Y:S02]  /*3550*/  LDSM.16.M88.4 R172, [R4+0x12800] ;  /* 0x0128000004ac783b */ /* 0x01c2640000000200 */
.L_x_116:
[----:B------:R-:W0:Y:S01]  /*3560*/  LDGDEPBAR ;  /* 0x00000000000079af */ /* 0x000e220000000000 */
[----:B------:R-:W-:Y:S01]  /*3570*/  IADD3 R176, P0, R233, R230, RZ ;  /* 0x000000e6e9b07210 */ /* 0x000fe20007f1e0ff */
[C---:B------:R-:W-:Y:S01]  /*3580*/  IMAD.IADD R127, R203.reuse, 0x1, R201 ;  /* 0x00000001cb7f7824 */ /* 0x040fe200078e02c9 */
[----:B------:R-:W-:Y:S01]  /*3590*/  IADD3 R125, R203, R200, RZ ;  /* 0x000000c8cb7d7210 */ /* 0x000fe20007ffe0ff */
[----:B------:R-:W-:Y:S02]  /*35a0*/  IMAD.MOV.U32 R126, RZ, RZ, c[0x0][0x2e4] ;  /* 0x0000b900ff7e7624 */ /* 0x000fe400078e00ff */
[----:B------:R-:W-:Y:S02]  /*35b0*/  IMAD.X R177, R232, 0x1, R231, P0 ;  /* 0x00000001e8b17824 */ /* 0x000fe400000e06e7 */
[----:B------:R-:W-:Y:S01]  /*35c0*/  IMAD.IADD R124, R127, 0x1, R200 ;  /* 0x000000017f7c7824 */ /* 0x000fe200078e02c8 */
[----:B------:R-:W-:Y:S04]  /*35d0*/  DEPBAR.LE SB0, 0x0 ;  /* 0x000080000000791a */ /* 0x000fe80000000000 */
[----:B------:R-:W-:Y:S06]  /*35e0*/  BAR.SYNC.DEFER_BLOCKING 0x0 ;  /* 0x0000000000007b1d */ /* 0x000fec0000010000 */
[----:B------:R-:W-:Y:S04]  /*35f0*/  LDSM.16.M88.4 R20, [R203] ;  /* 0x00000000cb14783b */ /* 0x000fe80000000200 */
[----:B------:R-:W2:Y:S04]  /*3600*/  LDSM.16.M88.4 R24, [R206+0xc000] ;  /* 0x00c00000ce18783b */ /* 0x000ea80000000200 */
[----:B-----5:R3:W5:Y:S04]  /*3610*/  LDG.E R181, [R176.64] ;  /* 0x00000006b0b57981 */ /* 0x020768000c1e1900 */
[----:B------:R3:W5:Y:S04]  /*3620*/  LDG.E R180, [R176.64+0x20] ;  /* 0x00002006b0b47981 */ /* 0x000768000c1e1900 */
[----:B------:R-:W4:Y:S04]  /*3630*/  LDSM.16.M88.4 R28, [R206+0xc800] ;  /* 0x00c80000ce1c783b */ /* 0x000f280000000200 */
[----:B------:R-:W-:Y:S04]  /*3640*/  LDSM.16.M88.4 R32, [R127] ;  /* 0x000000007f20783b */ /* 0x000fe80000000200 */
[----:B------:R-:W1:Y:S04]  /*3650*/  LDSM.16.M88.4 R100, [R196+0xc000] ;  /* 0x00c00000c464783b */ /* 0x000e680000000200 */
[----:B------:R-:W1:Y:S01]  /*3660*/  LDSM.16.M88.4 R104, [R196+0xc800] ;  /* 0x00c80000c468783b */ /* 0x000e620000000200 */
[----:B---3--:R-:W-:Y:S04]  /*3670*/  SHF.L.U32 R176, R240, 0x6, RZ ;  /* 0x00000006f0b07819 */ /* 0x008fe800000006ff */
[----:B------:R-:W-:Y:S01]  /*3680*/  ISETP.GE.AND P0, PT, R176, R245, PT ;  /* 0x000000f5b000720c */ /* 0x000fe20003f06270 */
[C---:B-12---:R-:W-:Y:S08]  /*3690*/  HMMA.16816.F32.BF16 R4, R20.reuse, R24, RZ ;  /* 0x000000181404723c */ /* 0x046ff000000418ff */
[C---:B------:R-:W-:Y:S01]  /*36a0*/  HMMA.16816.F32.BF16 R8, R20.reuse, R26, RZ ;  /* 0x0000001a1408723c */ /* 0x040fe200000418ff */
[----:B------:R-:W-:Y:S07]  /*36b0*/  LDSM.16.M88.4 R24, [R3+0xc000] ;  /* 0x00c000000318783b */ /* 0x000fee0000000200 */
[C---:B----4-:R-:W-:Y:S08]  /*36c0*/  HMMA.16816.F32.BF16 R12, R20.reuse, R28, RZ ;  /* 0x0000001c140c723c */ /* 0x050ff000000418ff */
[----:B------:R-:W-:Y:S01]  /*36d0*/  HMMA.16816.F32.BF16 R16, R20, R30, RZ ;  /* 0x0000001e1410723c */ /* 0x000fe200000418ff */
[----:B------:R-:W1:Y:S04]  /*36e0*/  LDSM.16.M88.4 R20, [R125] ;  /* 0x000000007d14783b */ /* 0x000e680000000200 */
[----:B------:R-:W2:Y:S03]  /*36f0*/  LDSM.16.M88.4 R28, [R3+0xc800] ;  /* 0x00c80000031c783b */ /* 0x000ea60000000200 */
[C---:B------:R-:W-:Y:S08]  /*3700*/  HMMA.16816.F32.BF16 R4, R32.reuse, R100, R4 ;  /* 0x000000642004723c */ /* 0x040ff00000041804 */
[C---:B------:R-:W-:Y:S01]  /*3710*/  HMMA.16816.F32.BF16 R8, R32.reuse, R102, R8 ;  /* 0x000000662008723c */ /* 0x040fe20000041808 */
[----:B------:R-:W-:Y:S07]  /*3720*/  LDSM.16.M88.4 R100, [R2+0xc000] ;  /* 0x00c000000264783b */ /* 0x000fee0000000200 */
[C---:B------:R-:W-:Y:S08]  /*3730*/  HMMA.16816.F32.BF16 R12, R32.reuse, R104, R12 ;  /* 0x00000068200c723c */ /* 0x040ff0000004180c */
[----:B------:R-:W-:Y:S01]  /*3740*/  HMMA.16816.F32.BF16 R16, R32, R106, R16 ;  /* 0x0000006a2010723c */ /* 0x000fe20000041810 */
[----:B------:R-:W3:Y:S04]  /*3750*/  LDSM.16.M88.4 R32, [R124] ;  /* 0x000000007c20783b */ /* 0x000ee80000000200 */
[----:B------:R-:W4:Y:S03]  /*3760*/  LDSM.16.M88.4 R104, [R2+0xc800] ;  /* 0x00c800000268783b */ /* 0x000f260000000200 */
[C---:B-1----:R-:W-:Y:S08]  /*3770*/  HMMA.16816.F32.BF16 R4, R20.reuse, R24, R4 ;  /* 0x000000181404723c */ /* 0x042ff00000041804 */
[C---:B------:R-:W-:Y:S01]  /*3780*/  HMMA.16816.F32.BF16 R8, R20.reuse, R26, R8 ;  /* 0x0000001a1408723c */ /* 0x040fe20000041808 */
[----:B------:R-:W-:Y:S07]  /*3790*/  LDSM.16.M88.4 R24, [R206+0xe000] ;  /* 0x00e00000ce18783b */ /* 0x000fee0000000200 */
[C---:B--2---:R-:W-:Y:S08]  /*37a0*/  HMMA.16816.F32.BF16 R12, R20.reuse, R28, R12 ;  /* 0x0000001c140c723c */ /* 0x044ff0000004180c */
[----:B------:R-:W-:Y:S01]  /*37b0*/  HMMA.16816.F32.BF16 R16, R20, R30, R16 ;  /* 0x0000001e1410723c */ /* 0x000fe20000041810 */
[----:B------:R-:W1:Y:S04]  /*37c0*/  LDSM.16.M88.4 R20, [R203+0x2000] ;  /* 0x00200000cb14783b */ /* 0x000e680000000200 */
[----:B------:R-:W2:Y:S03]  /*37d0*/  LDSM.16.M88.4 R28, [R206+0xe800] ;  /* 0x00e80000ce1c783b */ /* 0x000ea60000000200 */
[C---:B---3--:R-:W-:Y:S08]  /*37e0*/  HMMA.16816.F32.BF16 R4, R32.reuse, R100, R4 ;  /* 0x000000642004723c */ /* 0x048ff00000041804 */
[C---:B------:R-:W-:Y:S01]  /*37f0*/  HMMA.16816.F32.BF16 R8, R32.reuse, R102, R8 ;  /* 0x000000662008723c */ /* 0x040fe20000041808 */
[----:B------:R-:W-:Y:S07]  /*3800*/  LDSM.16.M88.4 R100, [R196+0xe000] ;  /* 0x00e00000c464783b */ /* 0x000fee0000000200 */
[C---:B----4-:R-:W-:Y:S08]  /*3810*/  HMMA.16816.F32.BF16 R12, R32.reuse, R104, R12 ;  /* 0x00000068200c723c */ /* 0x050ff0000004180c */
[----:B------:R-:W-:Y:S01]  /*3820*/  HMMA.16816.F32.BF16 R16, R32, R106, R16 ;  /* 0x0000006a2010723c */ /* 0x000fe20000041810 */
[----:B------:R-:W3:Y:S04]  /*3830*/  LDSM.16.M88.4 R32, [R127+0x2000] ;  /* 0x002000007f20783b */ /* 0x000ee80000000200 */
        /* <DEDUP_REMOVED lines=16> */
[C---:B------:R-:W-:Y:S08]  /*3940*/  HMMA.16816.F32.BF16 R8, R20.reuse, R26, R8 ;  /* 0x0000001a1408723c */ /* 0x040ff00000041808 */
[C---:B--2---:R-:W-:Y:S08]  /*3950*/  HMMA.16816.F32.BF16 R12, R20.reuse, R28, R12 ;  /* 0x0000001c140c723c */ /* 0x044ff0000004180c */
[----:B------:R-:W-:Y:S08]  /*3960*/  HMMA.16816.F32.BF16 R16, R20, R30, R16 ;  /* 0x0000001e1410723c */ /* 0x000ff00000041810 */
[C---:B---3--:R-:W-:Y:S08]  /*3970*/  HMMA.16816.F32.BF16 R4, R32.reuse, R100, R4 ;  /* 0x000000642004723c */ /* 0x048ff00000041804 */
[C---:B------:R-:W-:Y:S08]  /*3980*/  HMMA.16816.F32.BF16 R8, R32.reuse, R102, R8 ;  /* 0x000000662008723c */ /* 0x040ff00000041808 */
[C---:B----4-:R-:W-:Y:S08]  /*3990*/  HMMA.16816.F32.BF16 R12, R32.reuse, R104, R12 ;  /* 0x00000068200c723c */ /* 0x050ff0000004180c */
[----:B------:R-:W-:Y:S01]  /*39a0*/  HMMA.16816.F32.BF16 R16, R32, R106, R16 ;  /* 0x0000006a2010723c */ /* 0x000fe20000041810 */
[----:B------:R-:W-:-:S07]  /*39b0*/  @!P0 BRA `(.L_x_112) ;  /* 0x0000009000008947 */ /* 0x000fce0003800000 */
[C---:B------:R-:W-:Y:S01]  /*39c0*/  IADD3 R23, R227.reuse, 0x40, RZ ;  /* 0x00000040e3177810 */ /* 0x040fe20007ffe0ff */
[----:B------:R-:W-:Y:S01]  /*39d0*/  IMAD.IADD R21, R227, 0x1, R243 ;  /* 0x00000001e3157824 */ /* 0x000fe200078e02f3 */
[----:B------:R-:W-:Y:S01]  /*39e0*/  IADD3 R20, R176, 0x40, RZ ;  /* 0x00000040b0147810 */ /* 0x000fe20007ffe0ff */
[----:B------:R-:W-:Y:S01]  /*39f0*/  IMAD.MOV.U32 R126, RZ, RZ, R236 ;  /* 0x000000ffff7e7224 */ /* 0x000fe200078e00ec */
[----:B------:R-:W-:Y:S02]  /*3a00*/  ISETP.LT.AND P0, PT, R23, R242, PT ;  /* 0x000000f21700720c */ /* 0x000fe40003f01270 */
[----:B------:R-:W-:Y:S04]  /*3a10*/  IADD3 R21, R236, R21, -R242 ;  /* 0x00000015ec157210 */ /* 0x000fe80007ffe8f2 */
[----:B------:R-:W-:Y:S11]  /*3a20*/  ISETP.GE.AND P1, PT, R20, R21, PT ;  /* 0x000000151400720c */ /* 0x000ff60003f26270 */
[----:B------:R-:W-:Y:S02]  /*3a30*/  @!UPT UIADD3 URZ, URZ, URZ, URZ ;  /* 0x0000003f3f3ff290 */ /* 0x000fe4000fffe03f */
[----:B------:R-:W-:-:S05]  /*3a40*/  @!P1 BRA P0, `(.L_x_113) ;  /* 0x0000046000009947 */ /* 0x000fca0000000000 */
.L_x_112:
[--C-:B------:R-:W-:Y:S01]  /*3a50*/  IADD3 R22, R242, 0x1, -R243.reuse ;  /* 0x00000001f2167810 */ /* 0x100fe20007ffe8f3 */
[----:B------:R-:W-:Y:S01]  /*3a60*/  IMAD.IADD R103, R211, 0x1, R176 ;  /* 0x00000001d3677824 */ /* 0x000fe200078e02b0 */
[----:B------:R-:W-:Y:S01]  /*3a70*/  IADD3 R20, -R126, R242, -R243 ;  /* 0x000000f27e147210 */ /* 0x000fe20007ffe9f3 */
[----:B------:R-:W-:Y:S01]  /*3a80*/  IMAD R101, R217, 0x40, R210 ;  /* 0x00000040d9657824 */ /* 0x000fe200078e02d2 */
[----:B------:R-:W-:Y:S01]  /*3a90*/  IADD3 R22, R22, c[0x0][0x2e8], RZ ;  /* 0x0000ba0016167a10 */ /* 0x000fe20007ffe0ff */
[----:B------:R-:W-:Y:S01]  /*3aa0*/  IMAD.MOV.U32 R236, RZ, RZ, R126 ;  /* 0x000000ffffec7224 */ /* 0x000fe200078e007e */
[C---:B------:R-:W-:Y:S01]  /*3ab0*/  IADD3 R21, R103.reuse, 0x8, RZ ;  /* 0x0000000867157810 */ /* 0x040fe20007ffe0ff */
[----:B------:R-:W-:Y:S01]  /*3ac0*/  IMAD.IADD R24, R103, 0x1, R20 ;  /* 0x0000000167187824 */ /* 0x000fe200078e0214 */
[----:B------:R-:W-:Y:S01]  /*3ad0*/  IADD3 R35, R101, 0x1, RZ ;  /* 0x0000000165237810 */ /* 0x000fe20007ffe0ff */
[----:B------:R-:W-:Y:S01]  /*3ae0*/  IMAD.IADD R103, R103, 0x1, R22 ;  /* 0x0000000167677824 */ /* 0x000fe200078e0216 */
[----:B------:R-:W-:Y:S01]  /*3af0*/  IADD3 R33, R101, 0x8, RZ ;  /* 0x0000000865217810 */ /* 0x000fe20007ffe0ff */
[--C-:B------:R-:W-:Y:S01]  /*3b00*/  IMAD.IADD R20, R20, 0x1, R21.reuse ;  /* 0x0000000114147824 */ /* 0x100fe200078e0215 */
[----:B------:R-:W-:Y:S01]  /*3b10*/  IMNMX R24, RZ, R24, !PT ;  /* 0x00000018ff187217 */ /* 0x000fe20007800200 */
[----:B------:R-:W-:Y:S01]  /*3b20*/  IMAD.IADD R21, R22, 0x1, R21 ;  /* 0x0000000116157824 */ /* 0x000fe200078e0215 */
[----:B------:R-:W-:Y:S02]  /*3b30*/  IMNMX R22, R103, R242, PT ;  /* 0x000000f267167217 */ /* 0x000fe40003800200 */
[-C--:B------:R-:W-:Y:S02]  /*3b40*/  ISETP.GE.AND P1, PT, R101, R24.reuse, PT ;  /* 0x000000186500720c */ /* 0x080fe40003f26270 */
[----:B------:R-:W-:Y:S02]  /*3b50*/  ISETP.GE.AND P0, PT, R35, R24, PT ;  /* 0x000000182300720c */ /* 0x000fe40003f06270 */
[C---:B------:R-:W-:Y:S02]  /*3b60*/  IADD3 R31, R101.reuse, 0x9, RZ ;  /* 0x00000009651f7810 */ /* 0x040fe40007ffe0ff */
[C---:B------:R-:W-:Y:S02]  /*3b70*/  IADD3 R29, R101.reuse, 0x10, RZ ;  /* 0x00000010651d7810 */ /* 0x040fe40007ffe0ff */
[C---:B------:R-:W-:Y:S02]  /*3b80*/  IADD3 R27, R101.reuse, 0x11, RZ ;  /* 0x00000011651b7810 */ /* 0x040fe40007ffe0ff */
[C---:B------:R-:W-:Y:S02]  /*3b90*/  IADD3 R25, R101.reuse, 0x18, RZ ;  /* 0x0000001865197810 */ /* 0x040fe40007ffe0ff */
[C---:B------:R-:W-:Y:S02]  /*3ba0*/  IADD3 R23, R101.reuse, 0x19, RZ ;  /* 0x0000001965177810 */ /* 0x040fe40007ffe0ff */
[----:B------:R-:W-:Y:S02]  /*3bb0*/  IMNMX R20, RZ, R20, !PT ;  /* 0x00000014ff147217 */ /* 0x000fe40007800200 */
[-C--:B------:R-:W-:Y:S02]  /*3bc0*/  ISETP.GE.OR P1, PT, R101, R22.reuse, !P1 ;  /* 0x000000166500720c */ /* 0x080fe40004f26670 */
[----:B------:R-:W-:Y:S02]  /*3bd0*/  ISETP.GE.OR P0, PT, R35, R22, !P0 ;  /* 0x000000162300720c */ /* 0x000fe40004706670 */
[-C--:B------:R-:W-:Y:S02]  /*3be0*/  ISETP.GE.AND P6, PT, R33, R24.reuse, PT ;  /* 0x000000182100720c */ /* 0x080fe40003fc6270 */
[-C--:B------:R-:W-:Y:S02]  /*3bf0*/  ISETP.GE.AND P5, PT, R31, R24.reuse, PT ;  /* 0x000000181f00720c */ /* 0x080fe40003fa6270 */
[-C--:B------:R-:W-:Y:S02]  /*3c00*/  ISETP.GE.AND P4, PT, R29, R24.reuse, PT ;  /* 0x000000181d00720c */ /* 0x080fe40003f86270 */
[-C--:B------:R-:W-:Y:S02]  /*3c10*/  ISETP.GE.AND P3, PT, R27, R24.reuse, PT ;  /* 0x000000181b00720c */ /* 0x080fe40003f66270 */
[-C--:B------:R-:W-:Y:S02]  /*3c20*/  ISETP.GE.AND P2, PT, R25, R24.reuse, PT ;  /* 0x000000181900720c */ /* 0x080fe40003f46270 */
[----:B------:R-:W-:Y:S02]  /*3c30*/  FSEL R4, R4, -INF , !P1 ;  /* 0xff80000004047808 */ /* 0x000fe40004800000 */
[----:B------:R-:W-:Y:S02]  /*3c40*/  ISETP.GE.AND P1, PT, R23, R24, PT ;  /* 0x000000181700720c */ /* 0x000fe40003f26270 */
[----:B------:R-:W-:Y:S02]  /*3c50*/  IMNMX R24, R21, R242, PT ;  /* 0x000000f215187217 */ /* 0x000fe40003800200 */
[----:B------:R-:W-:Y:S02]  /*3c60*/  FSEL R5, R5, -INF , !P0 ;  /* 0xff80000005057808 */ /* 0x000fe40004000000 */
[----:B------:R-:W-:Y:S02]  /*3c70*/  ISETP.GE.AND P0, PT, R101, R20, PT ;  /* 0x000000146500720c */ /* 0x000fe40003f06270 */
[-C--:B------:R-:W-:Y:S02]  /*3c80*/  ISETP.GE.OR P6, PT, R33, R22.reuse, !P6 ;  /* 0x000000162100720c */ /* 0x080fe400077c6670 */
[-C--:B------:R-:W-:Y:S02]  /*3c90*/  ISETP.GE.OR P5, PT, R31, R22.reuse, !P5 ;  /* 0x000000161f00720c */ /* 0x080fe40006fa6670 */
[-C--:B------:R-:W-:Y:S02]  /*3ca0*/  ISETP.GE.OR P4, PT, R29, R22.reuse, !P4 ;  /* 0x000000161d00720c */ /* 0x080fe40006786670 */
[-C--:B------:R-:W-:Y:S02]  /*3cb0*/  ISETP.GE.OR P3, PT, R27, R22.reuse, !P3 ;  /* 0x000000161b00720c */ /* 0x080fe40005f66670 */
[-C--:B------:R-:W-:Y:S02]  /*3cc0*/  ISETP.GE.OR P2, PT, R25, R22.reuse, !P2 ;  /* 0x000000161900720c */ /* 0x080fe40005746670 */
[----:B------:R-:W-:Y:S02]  /*3cd0*/  ISETP.GE.OR P1, PT, R23, R22, !P1 ;  /* 0x000000161700720c */ /* 0x000fe40004f26670 */
[----:B------:R-:W-:Y:S02]  /*3ce0*/  ISETP.GE.OR P0, PT, R101, R24, !P0 ;  /* 0x000000186500720c */ /* 0x000fe40004706670 */
[----:B------:R-:W-:Y:S02]  /*3cf0*/  FSEL R8, R8, -INF , !P6 ;  /* 0xff80000008087808 */ /* 0x000fe40007000000 */
[-C--:B------:R-:W-:Y:S02]  /*3d00*/  ISETP.GE.AND P6, PT, R35, R20.reuse, PT ;  /* 0x000000142300720c */ /* 0x080fe40003fc6270 */
        /* <DEDUP_REMOVED lines=11> */
[----:B------:R-:W-:Y:S02]  /*3dc0*/  ISETP.GE.AND P0, PT, R23, R20, PT ;  /* 0x000000141700720c */ /* 0x000fe40003f06270 */
[-C--:B------:R-:W-:Y:S02]  /*3dd0*/  ISETP.GE.OR P6, PT, R35, R24.reuse, !P6 ;  /* 0x000000182300720c */ /* 0x080fe400077c6670 */
[-C--:B------:R-:W-:Y:S02]  /*3de0*/  ISETP.GE.OR P5, PT, R33, R24.reuse, !P5 ;  /* 0x000000182100720c */ /* 0x080fe40006fa6670 */
[-C--:B------:R-:W-:Y:S02]  /*3df0*/  ISETP.GE.OR P4, PT, R31, R24.reuse, !P4 ;  /* 0x000000181f00720c */ /* 0x080fe40006786670 */
[-C--:B------:R-:W-:Y:S02]  /*3e00*/  ISETP.GE.OR P3, PT, R29, R24.reuse, !P3 ;  /* 0x000000181d00720c */ /* 0x080fe40005f66670 */
[-C--:B------:R-:W-:Y:S02]  /*3e10*/  ISETP.GE.OR P2, PT, R27, R24.reuse, !P2 ;  /* 0x000000181b00720c */ /* 0x080fe40005746670 */
[-C--:B------:R-:W-:Y:S02]  /*3e20*/  ISETP.GE.OR P1, PT, R25, R24.reuse, !P1 ;  /* 0x000000181900720c */ /* 0x080fe40004f26670 */
[----:B------:R-:W-:Y:S02]  /*3e30*/  ISETP.GE.OR P0, PT, R23, R24, !P0 ;  /* 0x000000181700720c */ /* 0x000fe40004706670 */
[----:B------:R-:W-:Y:S02]  /*3e40*/  FSEL R7, R7, -INF , !P6 ;  /* 0xff80000007077808 */ /* 0x000fe40007000000 */
[----:B------:R-:W-:Y:S02]  /*3e50*/  FSEL R10, R10, -INF , !P5 ;  /* 0xff8000000a0a7808 */ /* 0x000fe40006800000 */
[----:B------:R-:W-:Y:S02]  /*3e60*/  FSEL R11, R11, -INF , !P4 ;  /* 0xff8000000b0b7808 */ /* 0x000fe40006000000 */
[----:B------:R-:W-:Y:S02]  /*3e70*/  FSEL R14, R14, -INF , !P3 ;  /* 0xff8000000e0e7808 */ /* 0x000fe40005800000 */
[----:B------:R-:W-:Y:S02]  /*3e80*/  FSEL R15, R15, -INF , !P2 ;  /* 0xff8000000f0f7808 */ /* 0x000fe40005000000 */
[----:B------:R-:W-:Y:S02]  /*3e90*/  FSEL R18, R18, -INF , !P1 ;  /* 0xff80000012127808 */ /* 0x000fe40004800000 */
[----:B------:R-:W-:Y:S02]  /*3ea0*/  FSEL R19, R19, -INF , !P0 ;  /* 0xff80000013137808 */ /* 0x000fe40004000000 */
.L_x_113:
[C---:B------:R-:W-:Y:S01]  /*3eb0*/  FMUL.FTZ R195, R237.reuse, 1.4426950216293334961 ;  /* 0x3fb8aa3bedc37820 */ /* 0x040fe20000410000 */
[----:B------:R-:W-:Y:S01]  /*3ec0*/  FSETP.NEU.FTZ.AND P0, PT, R237, -INF , PT ;  /* 0xff800000ed00780b */ /* 0x000fe20003f1d000 */
[----:B------:R-:W-:Y:S01]  /*3ed0*/  FMUL.FTZ R252, R238, 1.4426950216293334961 ;  /* 0x3fb8aa3beefc7820 */ /* 0x000fe20000410000 */
[----:B------:R-:W-:Y:S02]  /*3ee0*/  SHF.L.U32 R178, R208, 0x1, RZ ;  /* 0x00000001d0b27819 */ /* 0x000fe400000006ff */
[----:B------:R-:W-:Y:S02]  /*3ef0*/  FSEL R195, R195, RZ, P0 ;  /* 0x000000ffc3c37208 */ /* 0x000fe40000000000 */
[----:B------:R-:W-:Y:S02]  /*3f00*/  FSETP.NEU.FTZ.AND P0, PT, R238, -INF , PT ;  /* 0xff800000ee00780b */ /* 0x000fe40003f1d000 */
[-C--:B------:R-:W-:Y:S01]  /*3f10*/  IADD3 R179, R201, R178.reuse, RZ ;  /* 0x000000b2c9b37210 */ /* 0x080fe20007ffe0ff */
[--C-:B------:R-:W-:Y:S01]  /*3f20*/  FFMA.FTZ R183, R5, c[0x0][0x23c], -R195.reuse ;  /* 0x00008f0005b77a23 */ /* 0x100fe200000108c3 */
[----:B------:R-:W-:Y:S01]  /*3f30*/  FSEL R252, R252, RZ, P0 ;  /* 0x000000fffcfc7208 */ /* 0x000fe20000000000 */
[--C-:B------:R-:W-:Y:S01]  /*3f40*/  FFMA.FTZ R182, R4, c[0x0][0x23c], -R195.reuse ;  /* 0x00008f0004b67a23 */ /* 0x100fe200000108c3 */
[C---:B------:R-:W-:Y:S01]  /*3f50*/  IADD3 R177, R200.reuse, R178, RZ ;  /* 0x000000b2c8b17210 */ /* 0x040fe20007ffe0ff */
[--C-:B------:R-:W-:Y:S01]  /*3f60*/  FFMA.FTZ R187, R9, c[0x0][0x23c], -R195.reuse ;  /* 0x00008f0009bb7a23 */ /* 0x100fe200000108c3 */
[----:B------:R-:W-:Y:S01]  /*3f70*/  IADD3 R176, R200, R179, RZ ;  /* 0x000000b3c8b07210 */ /* 0x000fe20007ffe0ff */
[--C-:B------:R-:W-:Y:S01]  /*3f80*/  FFMA.FTZ R185, R7, c[0x0][0x23c], -R252.reuse ;  /* 0x00008f0007b97a23 */ /* 0x100fe200000108fc */
[----:B------:R-:W-:Y:S01]  /*3f90*/  MUFU.EX2 R183, R183 ;  /* 0x000000b700b77308 */ /* 0x000fe20000000800 */
[--C-:B------:R-:W-:Y:S01]  /*3fa0*/  FFMA.FTZ R184, R6, c[0x0][0x23c], -R252.reuse ;  /* 0x00008f0006b87a23 */ /* 0x100fe200000108fc */
[----:B------:R-:W-:Y:S01]  /*3fb0*/  ISETP.GT.AND P5, PT, R240, R225, PT ;  /* 0x000000e1f000720c */ /* 0x000fe20003fa4270 */
[--C-:B------:R-:W-:Y:S02]  /*3fc0*/  FFMA.FTZ R189, R11, c[0x0][0x23c], -R252.reuse ;  /* 0x00008f000bbd7a23 */ /* 0x100fe400000108fc */
[--C-:B------:R-:W-:Y:S02]  /*3fd0*/  FFMA.FTZ R186, R8, c[0x0][0x23c], -R195.reuse ;  /* 0x00008f0008ba7a23 */ /* 0x100fe400000108c3 */
[--C-:B------:R-:W-:Y:S02]  /*3fe0*/  FFMA.FTZ R188, R10, c[0x0][0x23c], -R252.reuse ;  /* 0x00008f000abc7a23 */ /* 0x100fe400000108fc */
[--C-:B------:R-:W-:Y:S01]  /*3ff0*/  FFMA.FTZ R191, R13, c[0x0][0x23c], -R195.reuse ;  /* 0x00008f000dbf7a23 */ /* 0x100fe200000108c3 */
[----:B------:R-:W-:Y:S01]  /*4000*/  MUFU.EX2 R182, R182 ;  /* 0x000000b600b67308 */ /* 0x000fe20000000800 */
[--C-:B------:R-:W-:Y:S02]  /*4010*/  FFMA.FTZ R193, R15, c[0x0][0x23c], -R252.reuse ;  /* 0x00008f000fc17a23 */ /* 0x100fe400000108fc */
[--C-:B------:R-:W-:Y:S02]  /*4020*/  FFMA.FTZ R190, R12, c[0x0][0x23c], -R195.reuse ;  /* 0x00008f000cbe7a23 */ /* 0x100fe400000108c3 */
[--C-:B------:R-:W-:Y:S02]  /*4030*/  FFMA.FTZ R192, R14, c[0x0][0x23c], -R252.reuse ;  /* 0x00008f000ec07a23 */ /* 0x100fe400000108fc */
[--C-:B------:R-:W-:Y:S02]  /*4040*/  FFMA.FTZ R194, R16, c[0x0][0x23c], -R195.reuse ;  /* 0x00008f0010c27a23 */ /* 0x100fe400000108c3 */
[----:B------:R-:W-:Y:S01]  /*4050*/  FFMA.FTZ R195, R17, c[0x0][0x23c], -R195 ;  /* 0x00008f0011c37a23 */ /* 0x000fe200000108c3 */
[----:B------:R-:W-:Y:S01]  /*4060*/  MUFU.EX2 R184, R184 ;  /* 0x000000b800b87308 */ /* 0x000fe20000000800 */
[--C-:B------:R-:W-:Y:S02]  /*4070*/  FFMA.FTZ R209, R18, c[0x0][0x23c], -R252.reuse ;  /* 0x00008f0012d17a23 */ /* 0x100fe400000108fc */
[----:B------:R-:W-:Y:S07]  /*4080*/  FFMA.FTZ R252, R19, c[0x0][0x23c], -R252 ;  /* 0x00008f0013fc7a23 */ /* 0x000fee00000108fc */
[----:B------:R-:W-:Y:S10]  /*4090*/  MUFU.EX2 R185, R185 ;  /* 0x000000b900b97308 */ /* 0x000ff40000000800 */
        /* <DEDUP_REMOVED lines=11> */
[----:B------:R-:W1:Y:S02]  /*4150*/  MUFU.EX2 R6, R252 ;  /* 0x000000fc00067308 */ /* 0x000e640000000800 */
[----:B-1----:R-:W-:Y:S02]  /*4160*/  F2FP.BF16.PACK_AB R252, R6, R209 ;  /* 0x000000d106fc723e */ /* 0x002fe400000010ff */
[----:B------:R-:W-:Y:S02]  /*4170*/  F2FP.BF16.PACK_AB R17, R183, R182 ;  /* 0x000000b6b711723e */ /* 0x000fe400000010ff */
        /* <DEDUP_REMOVED lines=8> */
[----:B------:R-:W-:Y:S04]  /*4200*/  STS [R224+0x12000], R13 ;  /* 0x0120000de0007388 */ /* 0x000fe80000000800 */
[----:B------:R-:W-:Y:S04]  /*4210*/  STS [R224+0x12400], R11 ;  /* 0x0124000be0007388 */ /* 0x000fe80000000800 */
[----:B------:R-:W-:Y:S04]  /*4220*/  STS [R222+0x12000], R9 ;  /* 0x01200009de007388 */ /* 0x000fe80000000800 */
[----:B------:R-:W-:Y:S04]  /*4230*/  STS [R222+0x12400], R7 ;  /* 0x01240007de007388 */ /* 0x000fe80000000800 */
[----:B------:R-:W-:Y:S04]  /*4240*/  STS [R226+0x12000], R5 ;  /* 0x01200005e2007388 */ /* 0x000fe80000000800 */
[----:B------:R1:W-:Y:S04]  /*4250*/  STS [R226+0x12400], R252 ;  /* 0x012400fce2007388 */ /* 0x0003e80000000800 */
[----:B------:R-:W2:Y:S08]  /*4260*/  LDSM.16.M88.4 R100, [R178+0x8000] ;  /* 0x00800000b264783b */ /* 0x000eb00000000200 */
[----:B------:R-:W3:Y:S08]  /*4270*/  LDSM.16.M88.4 R104, [R179+0x8000] ;  /* 0x00800000b368783b */ /* 0x000ef00000000200 */
[----:B------:R-:W4:Y:S01]  /*4280*/  LDSM.16.M88.4 R124, [R177+0x8000] ;  /* 0x00800000b17c783b */ /* 0x000f220000000200 */
[----:B-1----:R-:W-:Y:S05]  /*4290*/  MOV R252, c[0x0][0x22c] ;  /* 0x00008b0000fc7a02 */ /* 0x002fea0000000f00 */
[----:B------:R-:W-:Y:S05]  /*42a0*/  IMAD R252, R252, c[0x0][0x1c0], RZ ;  /* 0x00007000fcfc7a24 */ /* 0x000fea00078e02ff */
[----:B------:R-:W-:Y:S04]  /*42b0*/  LEA R5, -R252, RZ, 0x6 ;  /* 0x000000fffc057211 */ /* 0x000fe800078e31ff */
[C---:B------:R-:W-:Y:S04]  /*42c0*/  LEA R246, P0, R5.reuse, R246, 0x2 ;  /* 0x000000f605f67211 */ /* 0x040fe800078010ff */
[----:B------:R-:W-:Y:S01]  /*42d0*/  LEA.HI.X.SX32 R247, R5, R247, 0x2, P0 ;  /* 0x000000f705f77211 */ /* 0x000fe200000f16ff */
[C---:B--2---:R-:W-:Y:S08]  /*42e0*/  HMMA.16816.F32.BF16 R20, R100.reuse, R108, RZ ;  /* 0x0000006c6414723c */ /* 0x044ff000000418ff */
[C---:B------:R-:W-:Y:S08]  /*42f0*/  HMMA.16816.F32.BF16 R24, R100.reuse, R110, RZ ;  /* 0x0000006e6418723c */ /* 0x040ff000000418ff */
[C---:B------:R-:W-:Y:S08]  /*4300*/  HMMA.16816.F32.BF16 R28, R100.reuse, R112, RZ ;  /* 0x00000070641c723c */ /* 0x040ff000000418ff */
[----:B------:R-:W-:Y:S01]  /*4310*/  HMMA.16816.F32.BF16 R32, R100, R114, RZ ;  /* 0x000000726420723c */ /* 0x000fe200000418ff */
[----:B------:R-:W1:Y:S07]  /*4320*/  LDSM.16.M88.4 R100, [R176+0x8000] ;  /* 0x00800000b064783b */ /* 0x000e6e0000000200 */
[C---:B---3--:R-:W-:Y:S08]  /*4330*/  HMMA.16816.F32.BF16 R20, R104.reuse, R116, R20 ;  /* 0x000000746814723c */ /* 0x048ff00000041814 */
[C---:B------:R-:W-:Y:S08]  /*4340*/  HMMA.16816.F32.BF16 R24, R104.reuse, R118, R24 ;  /* 0x000000766818723c */ /* 0x040ff00000041818 */
[C---:B------:R-:W-:Y:S08]  /*4350*/  HMMA.16816.F32.BF16 R28, R104.reuse, R120, R28 ;  /* 0x00000078681c723c */ /* 0x040ff0000004181c */
[----:B------:R-:W-:Y:S01]  /*4360*/  HMMA.16816.F32.BF16 R32, R104, R122, R32 ;  /* 0x0000007a6820723c */ /* 0x000fe20000041820 */
[----:B------:R-:W2:Y:S07]  /*4370*/  LDSM.16.M88.4 R104, [R178+0xa000] ;  /* 0x00a00000b268783b */ /* 0x000eae0000000200 */
[C---:B----4-:R-:W-:Y:S08]  /*4380*/  HMMA.16816.F32.BF16 R20, R124.reuse, R128, R20 ;  /* 0x000000807c14723c */ /* 0x050ff00000041814 */
[C---:B------:R-:W-:Y:S08]  /*4390*/  HMMA.16816.F32.BF16 R24, R124.reuse, R130, R24 ;  /* 0x000000827c18723c */ /* 0x040ff00000041818 */
[C---:B------:R-:W-:Y:S08]  /*43a0*/  HMMA.16816.F32.BF16 R28, R124.reuse, R132, R28 ;  /* 0x000000847c1c723c */ /* 0x040ff0000004181c */
[----:B------:R-:W-:Y:S01]  /*43b0*/  HMMA.16816.F32.BF16 R32, R124, R134, R32 ;  /* 0x000000867c20723c */ /* 0x000fe20000041820 */
[----:B------:R-:W3:Y:S07]  /*43c0*/  LDSM.16.M88.4 R124, [R179+0xa000] ;  /* 0x00a00000b37c783b */ /* 0x000eee0000000200 */
[C---:B-1----:R-:W-:Y:S08]  /*43d0*/  HMMA.16816.F32.BF16 R20, R100.reuse, R136, R20 ;  /* 0x000000886414723c */ /* 0x042ff00000041814 */
[C---:B------:R-:W-:Y:S08]  /*43e0*/  HMMA.16816.F32.BF16 R24, R100.reuse, R138, R24 ;  /* 0x0000008a6418723c */ /* 0x040ff00000041818 */
[C---:B------:R-:W-:Y:S08]  /*43f0*/  HMMA.16816.F32.BF16 R28, R100.reuse, R140, R28 ;  /* 0x0000008c641c723c */ /* 0x040ff0000004181c */
[----:B------:R-:W-:Y:S01]  /*4400*/  HMMA.16816.F32.BF16 R32, R100, R142, R32 ;  /* 0x0000008e6420723c */ /* 0x000fe20000041820 */
[----:B------:R-:W1:Y:S07]  /*4410*/  LDSM.16.M88.4 R100, [R177+0xa000] ;  /* 0x00a00000b164783b */ /* 0x000e6e0000000200 */
[C---:B--2---:R-:W-:Y:S08]  /*4420*/  HMMA.16816.F32.BF16 R20, R104.reuse, R144, R20 ;  /* 0x000000906814723c */ /* 0x044ff00000041814 */
[C---:B------:R-:W-:Y:S08]  /*4430*/  HMMA.16816.F32.BF16 R24, R104.reuse, R146, R24 ;  /* 0x000000926818723c */ /* 0x040ff00000041818 */
[C---:B------:R-:W-:Y:S08]  /*4440*/  HMMA.16816.F32.BF16 R28, R104.reuse, R148, R28 ;  /* 0x00000094681c723c */ /* 0x040ff0000004181c */
[----:B------:R-:W-:Y:S01]  /*4450*/  HMMA.16816.F32.BF16 R32, R104, R150, R32 ;  /* 0x000000966820723c */ /* 0x000fe20000041820 */
[----:B------:R-:W2:Y:S07]  /*4460*/  LDSM.16.M88.4 R104, [R176+0xa000] ;  /* 0x00a00000b068783b */ /* 0x000eae0000000200 */
[C---:B---3--:R-:W-:Y:S08]  /*4470*/  HMMA.16816.F32.BF16 R20, R124.reuse, R152, R20 ;  /* 0x000000987c14723c */ /* 0x048ff00000041814 */
[C---:B------:R-:W-:Y:S08]  /*4480*/  HMMA.16816.F32.BF16 R24, R124.reuse, R154, R24 ;  /* 0x0000009a7c18723c */ /* 0x040ff00000041818 */
[C---:B------:R-:W-:Y:S08]  /*4490*/  HMMA.16816.F32.BF16 R28, R124.reuse, R156, R28 ;  /* 0x0000009c7c1c723c */ /* 0x040ff0000004181c */
[----:B------:R-:W-:Y:S08]  /*44a0*/  HMMA.16816.F32.BF16 R32, R124, R158, R32 ;  /* 0x0000009e7c20723c */ /* 0x000ff00000041820 */
[C---:B-1----:R-:W-:Y:S08]  /*44b0*/  HMMA.16816.F32.BF16 R20, R100.reuse, R160, R20 ;  /* 0x000000a06414723c */ /* 0x042ff00000041814 */
[C---:B------:R-:W-:Y:S08]  /*44c0*/  HMMA.16816.F32.BF16 R24, R100.reuse, R162, R24 ;  /* 0x000000a26418723c */ /* 0x040ff00000041818 */
[C---:B------:R-:W-:Y:S08]  /*44d0*/  HMMA.16816.F32.BF16 R28, R100.reuse, R164, R28 ;  /* 0x000000a4641c723c */ /* 0x040ff0000004181c */
[----:B------:R-:W-:Y:S08]  /*44e0*/  HMMA.16816.F32.BF16 R32, R100, R166, R32 ;  /* 0x000000a66420723c */ /* 0x000ff00000041820 */
[C---:B--2---:R-:W-:Y:S08]  /*44f0*/  HMMA.16816.F32.BF16 R20, R104.reuse, R168, R20 ;  /* 0x000000a86814723c */ /* 0x044ff00000041814 */
[C---:B------:R-:W-:Y:S08]  /*4500*/  HMMA.16816.F32.BF16 R24, R104.reuse, R170, R24 ;  /* 0x000000aa6818723c */ /* 0x040ff00000041818 */
[C---:B------:R-:W-:Y:S08]  /*4510*/  HMMA.16816.F32.BF16 R28, R104.reuse, R172, R28 ;  /* 0x000000ac681c723c */ /* 0x040ff0000004181c */
[C---:B-----5:R-:W-:Y:S01]  /*4520*/  FADD.FTZ R5, -R181.reuse, R20 ;  /* 0x00000014b5057221 */ /* 0x060fe20000010100 */
[----:B------:R-:W-:Y:S03]  /*4530*/  HMMA.16816.F32.BF16 R32, R104, R174, R32 ;  /* 0x000000ae6820723c */ /* 0x000fe60000041820 */
[----:B------:R-:W-:Y:S02]  /*4540*/  FADD.FTZ R10, -R181, R21 ;  /* 0x00000015b50a7221 */ /* 0x000fe40000010100 */
[C---:B------:R-:W-:Y:S02]  /*4550*/  FADD.FTZ R7, -R180.reuse, R22 ;  /* 0x00000016b4077221 */ /* 0x040fe40000010100 */
[----:B------:R-:W-:Y:S02]  /*4560*/  FADD.FTZ R14, -R180, R23 ;  /* 0x00000017b40e7221 */ /* 0x000fe40000010100 */
[----:B------:R-:W-:Y:S03]  /*4570*/  FMUL.FTZ R182, R182, R5 ;  /* 0x00000005b6b67220 */ /* 0x000fe60000410000 */
[----:B------:R-:W-:Y:S02]  /*4580*/  FMUL.FTZ R183, R183, R10 ;  /* 0x0000000ab7b77220 */ /* 0x000fe40000410000 */
[----:B------:R-:W-:Y:S02]  /*4590*/  FMUL.FTZ R184, R184, R7 ;  /* 0x00000007b8b87220 */ /* 0x000fe40000410000 */
[----:B------:R-:W-:Y:S02]  /*45a0*/  FMUL.FTZ R185, R185, R14 ;  /* 0x0000000eb9b97220 */ /* 0x000fe40000410000 */
[C---:B------:R-:W-:Y:S02]  /*45b0*/  FADD.FTZ R5, -R181.reuse, R24 ;  /* 0x00000018b5057221 */ /* 0x040fe40000010100 */
[----:B------:R-:W-:Y:S02]  /*45c0*/  FADD.FTZ R10, -R181, R25 ;  /* 0x00000019b50a7221 */ /* 0x000fe40000010100 */
[C---:B------:R-:W-:Y:S02]  /*45d0*/  FADD.FTZ R7, -R180.reuse, R26 ;  /* 0x0000001ab4077221 */ /* 0x040fe40000010100 */
[----:B------:R-:W-:Y:S02]  /*45e0*/  FADD.FTZ R14, -R180, R27 ;  /* 0x0000001bb40e7221 */ /* 0x000fe40000010100 */
[----:B------:R-:W-:Y:S02]  /*45f0*/  FMUL.FTZ R186, R186, R5 ;  /* 0x00000005baba7220 */ /* 0x000fe40000410000 */
[----:B------:R-:W-:Y:S02]  /*4600*/  FMUL.FTZ R187, R187, R10 ;  /* 0x0000000abbbb7220 */ /* 0x000fe40000410000 */
[----:B------:R-:W-:Y:S02]  /*4610*/  FMUL.FTZ R188, R188, R7 ;  /* 0x00000007bcbc7220 */ /* 0x000fe40000410000 */
[----:B------:R-:W-:Y:S02]  /*4620*/  FMUL.FTZ R189, R189, R14 ;  /* 0x0000000ebdbd7220 */ /* 0x000fe40000410000 */
[C---:B------:R-:W-:Y:S02]  /*4630*/  FADD.FTZ R5, -R181.reuse, R28 ;  /* 0x0000001cb5057221 */ /* 0x040fe40000010100 */
[C---:B------:R-:W-:Y:S02]  /*4640*/  FADD.FTZ R10, -R181.reuse, R29 ;  /* 0x0000001db50a7221 */ /* 0x040fe40000010100 */
[C---:B------:R-:W-:Y:S02]  /*4650*/  FADD.FTZ R7, -R180.reuse, R30 ;  /* 0x0000001eb4077221 */ /* 0x040fe40000010100 */
[C---:B------:R-:W-:Y:S02]  /*4660*/  FADD.FTZ R14, -R180.reuse, R31 ;  /* 0x0000001fb40e7221 */ /* 0x040fe40000010100 */
        /* <DEDUP_REMOVED lines=16> */
[----:B------:R-:W-:Y:S01]  /*4770*/  IMAD.MOV.U32 R6, RZ, RZ, -0x4000 ;  /* 0xffffc000ff067424 */ /* 0x000fe200078e00ff */
[----:B------:R-:W-:Y:S01]  /*4780*/  LOP3.LUT R4, R240, 0x1, RZ, 0xc0, !PT ;  /* 0x00000001f0047812 */ /* 0x000fe200078ec0ff */
[----:B------:R-:W-:Y:S03]  /*4790*/  IMAD.U32 R7, R5, -0x40, RZ ;  /* 0xffffffc005077824 */ /* 0x000fe600078e00ff */
[----:B------:R-:W-:Y:S01]  /*47a0*/  ISETP.NE.U32.AND P4, PT, R4, 0x1, PT ;  /* 0x000000010400780c */ /* 0x000fe20003f85070 */
[----:B------:R-:W-:Y:S01]  /*47b0*/  IMAD.MOV.U32 R4, RZ, RZ, c[0x0][0x194] ;  /* 0x00006500ff047624 */ /* 0x000fe200078e00ff */
[C---:B------:R-:W-:Y:S02]  /*47c0*/  LEA R10, P0, R7.reuse, R250, 0x1 ;  /* 0x000000fa070a7211 */ /* 0x040fe400078008ff */
[----:B------:R-:W-:Y:S02]  /*47d0*/  SEL R6, R6, 0x4000, !P4 ;  /* 0x0000400006067807 */ /* 0x000fe40006000000 */
[----:B------:R-:W-:Y:S02]  /*47e0*/  LEA.HI.X.SX32 R11, R7, R251, 0x1, P0 ;  /* 0x000000fb070b7211 */ /* 0x000fe400000f0eff */
[----:B------:R-:W-:Y:S01]  /*47f0*/  LEA R9, P3, R5, R7, 0x5 ;  /* 0x0000000705097211 */ /* 0x000fe200078628ff */
[--C-:B------:R-:W-:Y:S01]  /*4800*/  IMAD.IADD R239, R239, 0x1, R6.reuse ;  /* 0x00000001efef7824 */ /* 0x100fe200078e0206 */
[----:B------:R-:W-:Y:S01]  /*4810*/  SHF.R.S32.HI R8, RZ, 0x1f, R7 ;  /* 0x0000001fff087819 */ /* 0x000fe20000011407 */
[--C-:B------:R-:W-:Y:S02]  /*4820*/  IMAD.IADD R234, R234, 0x1, R6.reuse ;  /* 0x00000001eaea7824 */ /* 0x100fe400078e0206 */
[----:B------:R-:W-:Y:S01]  /*4830*/  IMAD.IADD R203, R203, 0x1, R6 ;  /* 0x00000001cbcb7824 */ /* 0x000fe200078e0206 */
[----:B------:R1:W-:Y:S01]  /*4840*/  @P2 STS [R239], RZ ;  /* 0x000000ffef002388 */ /* 0x0003e20000000800 */
[----:B------:R-:W-:Y:S02]  /*4850*/  LEA.HI.X R8, R5, R8, R4, 0x5, P3 ;  /* 0x0000000805087211 */ /* 0x000fe400018f2c04 */
[C---:B------:R-:W-:Y:S01]  /*4860*/  @!P1 LEA R12, P3, R9.reuse, R250, 0x1 ;  /* 0x000000fa090c9211 */ /* 0x040fe200078608ff */
[----:B------:R1:W-:Y:S01]  /*4870*/  @P2 STS [R239+0x4], RZ ;  /* 0x000004ffef002388 */ /* 0x0003e20000000800 */
[----:B------:R-:W-:Y:S02]  /*4880*/  IMAD.MOV.U32 R250, RZ, RZ, R10 ;  /* 0x000000fffffa7224 */ /* 0x000fe400078e000a */
[----:B------:R-:W-:Y:S01]  /*4890*/  @!P1 LEA.HI.X R13, R9, R251, R8, 0x1, P3 ;  /* 0x000000fb090d9211 */ /* 0x000fe200018f0c08 */
[----:B------:R1:W-:Y:S01]  /*48a0*/  @P2 STS [R239+0x8], RZ ;  /* 0x000008ffef002388 */ /* 0x0003e20000000800 */
[C---:B------:R-:W-:Y:S01]  /*48b0*/  @!P2 LEA R8, P0, R5.reuse, R10, 0x6 ;  /* 0x0000000a0508a211 */ /* 0x040fe200078030ff */
[----:B------:R-:W-:Y:S02]  /*48c0*/  IMAD.MOV.U32 R251, RZ, RZ, R11 ;  /* 0x000000fffffb7224 */ /* 0x000fe400078e000b */
[----:B------:R1:W-:Y:S01]  /*48d0*/  @P2 STS [R239+0xc], RZ ;  /* 0x00000cffef002388 */ /* 0x0003e20000000800 */
[----:B------:R-:W-:Y:S03]  /*48e0*/  @!P2 LEA.HI.X R9, R5, R11, R4, 0x6, P0 ;  /* 0x0000000b0509a211 */ /* 0x000fe600000f3404 */
        /* <DEDUP_REMOVED lines=29> */
.L_x_114:
        /* <DEDUP_REMOVED lines=10> */
[----:B------:R-:W-:Y:S01]  /*4b60*/  F2FP.BF16.PACK_AB R181, R181, R194 ;  /* 0x000000c2b5b5723e */ /* 0x000fe200000010ff */
[----:B------:R-:W-:Y:S02]  /*4b70*/  IMAD.SHL.U32 R209, R207, 0x2, RZ ;  /* 0x00000002cfd17824 */ /* 0x000fe400078e00ff */
[----:B------:R-:W-:Y:S04]  /*4b80*/  STS [R224+0x10400], R189 ;  /* 0x010400bde0007388 */ /* 0x000fe80000000800 */
[----:B------:R-:W-:Y:S04]  /*4b90*/  STS [R222+0x10000], R191 ;  /* 0x010000bfde007388 */ /* 0x000fe80000000800 */
[----:B------:R-:W-:Y:S04]  /*4ba0*/  STS [R222+0x10400], R193 ;  /* 0x010400c1de007388 */ /* 0x000fe80000000800 */
[----:B------:R-:W-:Y:S04]  /*4bb0*/  STS [R226+0x10000], R181 ;  /* 0x010000b5e2007388 */ /* 0x000fe80000000800 */
[----:B------:R-:W-:Y:S04]  /*4bc0*/  STS [R226+0x10400], R101 ;  /* 0x01040065e2007388 */ /* 0x000fe80000000800 */
[----:B------:R-:W-:Y:S06]  /*4bd0*/  BAR.SYNC.DEFER_BLOCKING 0x0 ;  /* 0x0000000000007b1d */ /* 0x000fec0000010000 */
[----:B------:R-:W-:Y:S04]  /*4be0*/  LDSM.16.MT88.4 R4, [R205+0x12000] ;  /* 0x01200000cd04783b */ /* 0x000fe80000004200 */
[----:B-1----:R-:W1:Y:S04]  /*4bf0*/  LDSM.16.MT88.4 R8, [R209+0x8000] ;  /* 0x00800000d108783b */ /* 0x002e680000004200 */
        /* <DEDUP_REMOVED lines=49> */
[----:B------:R-:W-:Y:S02]  /*4f10*/  ISETP.GE.AND P2, PT, R214, c[0x0][0x220], PT ;  /* 0x00008800d6007a0c */ /* 0x000fe40003f46270 */
[----:B------:R-:W-:Y:S01]  /*4f20*/  ISETP.GE.AND P1, PT, R219, c[0x0][0x220], PT ;  /* 0x00008800db007a0c */ /* 0x000fe20003f26270 */
[----:B------:R-:W-:Y:S05]  /*4f30*/  IMAD.U32 R7, R5, -0x40, RZ ;  /* 0xffffffc005077824 */ /* 0x000fea00078e00ff */
[CC--:B------:R-:W-:Y:S02]  /*4f40*/  LEA R10, P0, R7.reuse, R248.reuse, 0x1 ;  /* 0x000000f8070a7211 */ /* 0x0c0fe400078008ff */
[----:B------:R-:W-:Y:S02]  /*4f50*/  SHF.R.S32.HI R6, RZ, 0x1f, R7 ;  /* 0x0000001fff067819 */ /* 0x000fe40000011407 */
[----:B------:R-:W-:Y:S01]  /*4f60*/  LEA.HI.X.SX32 R11, R7, R249, 0x1, P0 ;  /* 0x000000f9070b7211 */ /* 0x000fe200000f0eff */
[----:B------:R1:W-:Y:S02]  /*4f70*/  @P2 STS.128 [R218+0x8000], RZ ;  /* 0x008000ffda002388 */ /* 0x0003e40000000c00 */
[----:B------:R-:W-:Y:S01]  /*4f80*/  @!P1 LEA R9, P3, R5, R7, 0x5 ;  /* 0x0000000705099211 */ /* 0x000fe200078628ff */
[----:B------:R-:W-:Y:S01]  /*4f90*/  @!P1 IMAD.MOV.U32 R4, RZ, RZ, c[0x0][0x374] ;  /* 0x0000dd00ff049624 */ /* 0x000fe200078e00ff */
[----:B------:R-:W-:Y:S01]  /*4fa0*/  @!PT LDS RZ, [RZ] ;  /* 0x00000000fffff984 */ /* 0x000fe20000000800 */
[----:B------:R-:W-:Y:S01]  /*4fb0*/  @!PT LDS RZ, [RZ] ;  /* 0x00000000fffff984 */ /* 0x000fe20000000800 */
[----:B------:R-:W-:Y:S01]  /*4fc0*/  @!PT LDS RZ, [RZ] ;  /* 0x00000000fffff984 */ /* 0x000fe20000000800 */
[----:B------:R1:W-:Y:S02]  /*4fd0*/  @!P2 LDGSTS.E.BYPASS.LTC128B.128 [R218+0x8000], [R10.64] ;  /* 0x080000000adaafae */ /* 0x0003e4000b901d46 */
[----:B------:R-:W-:Y:S01]  /*4fe0*/  @!P1 LEA R8, P0, R9, R248, 0x1 ;  /* 0x000000f809089211 */ /* 0x000fe200078008ff */
[----:B------:R-:W-:Y:S01]  /*4ff0*/  IMAD.MOV.U32 R248, RZ, RZ, R10 ;  /* 0x000000fffff87224 */ /* 0x000fe200078e000a */
[----:B------:R1:W-:Y:S01]  /*5000*/  @P1 STS.128 [R218+0xa000], RZ ;  /* 0x00a000ffda001388 */ /* 0x0003e20000000c00 */
[C---:B------:R-:W-:Y:S01]  /*5010*/  @!P1 LEA.HI.X R6, R5.reuse, R6, R4, 0x5, P3 ;  /* 0x0000000605069211 */ /* 0x040fe200018f2c04 */
[----:B------:R-:W-:Y:S01]  /*5020*/  @!P2 IMAD.MOV.U32 R4, RZ, RZ, c[0x0][0x374] ;  /* 0x0000dd00ff04a624 */ /* 0x000fe200078e00ff */
[----:B------:R-:W-:Y:S01]  /*5030*/  @!P2 LEA R12, P3, R5, R10, 0x6 ;  /* 0x0000000a050ca211 */ /* 0x000fe200078630ff */
[----:B------:R-:W-:Y:S01]  /*5040*/  @!PT LDS RZ, [RZ] ;  /* 0x00000000fffff984 */ /* 0x000fe20000000800 */
[----:B------:R-:W-:Y:S01]  /*5050*/  @!PT LDS RZ, [RZ] ;  /* 0x00000000fffff984 */ /* 0x000fe20000000800 */
[----:B------:R-:W-:Y:S01]  /*5060*/  @!PT LDS RZ, [RZ] ;  /* 0x00000000fffff984 */ /* 0x000fe20000000800 */
[----:B------:R1:W-:Y:S01]  /*5070*/  @!P1 LDGSTS.E.BYPASS.LTC128B.128 [R218+0xa000], [R10.64+0x80] ;  /* 0x0a0000800ada9fae */ /* 0x0003e2000b901d46 */
[----:B------:R-:W-:Y:S01]  /*5080*/  @!P1 LEA.HI.X R9, R9, R249, R6, 0x1, P0 ;  /* 0x000000f909099211 */ /* 0x000fe200000f0c06 */
[----:B------:R-:W-:Y:S01]  /*5090*/  IMAD.MOV.U32 R249, RZ, RZ, R11 ;  /* 0x000000fffff97224 */ /* 0x000fe200078e000b */
[----:B------:R-:W-:Y:S01]  /*50a0*/  @!P2 LEA.HI.X R13, R5, R11, R4, 0x6, P3 ;  /* 0x0000000b050da211 */ /* 0x000fe200018f3404 */
        /* <DEDUP_REMOVED lines=11> */
.L_x_115:
[----:B------:R-:W-:Y:S04]  /*5160*/  LDSM.16.M88.4 R100, [R204] ;  /* 0x00000000cc64783b */ /* 0x000fe80000000200 */
[----:B------:R-:W2:Y:S04]  /*5170*/  LDSM.16.MT88.4 R16, [R209+0xc000] ;  /* 0x00c00000d110783b */ /* 0x000ea80000004200 */
[----:B------:R-:W3:Y:S04]  /*5180*/  LDSM.16.M88.4 R28, [R204+0x1000] ;  /* 0x00100000cc1c783b */ /* 0x000ee80000000200 */
[----:B------:R-:W4:Y:S04]  /*5190*/  LDSM.16.MT88.4 R32, [R209+0xe000] ;  /* 0x00e00000d120783b */ /* 0x000f280000004200 */
[----:B------:R-:W-:Y:S04]  /*51a0*/  LDSM.16.M88.4 R104, [R199] ;  /* 0x00000000c768783b */ /* 0x000fe80000000200 */
[----:B------:R-:W1:Y:S04]  /*51b0*/  LDSM.16.MT88.4 R124, [R209+0xc800] ;  /* 0x00c80000d17c783b */ /* 0x000e680000004200 */
[----:B------:R-:W1:Y:S04]  /*51c0*/  LDSM.16.M88.4 R176, [R199+0x1000] ;  /* 0x00100000c7b0783b */ /* 0x000e680000000200 */
[----:B------:R-:W1:Y:S04]  /*51d0*/  LDSM.16.MT88.4 R180, [R209+0xe800] ;  /* 0x00e80000d1b4783b */ /* 0x000e680000004200 */
[----:B------:R-:W-:Y:S04]  /*51e0*/  LDSM.16.M88.4 R184, [R197] ;  /* 0x00000000c5b8783b */ /* 0x000fe80000000200 */
[----:B------:R-:W1:Y:S04]  /*51f0*/  LDSM.16.MT88.4 R188, [R209+0xd000] ;  /* 0x00d00000d1bc783b */ /* 0x000e680000004200 */
[----:B------:R-:W1:Y:S01]  /*5200*/  LDSM.16.M88.4 R192, [R197+0x1000] ;  /* 0x00100000c5c0783b */ /* 0x000e620000000200 */
[-C--:B--2---:R-:W-:Y:S08]  /*5210*/  HMMA.16816.F32.BF16 R4, R100, R16.reuse, RZ ;  /* 0x000000106404723c */ /* 0x084ff000000418ff */
[C---:B-1-3--:R-:W-:Y:S08]  /*5220*/  HMMA.16816.F32.BF16 R8, R28.reuse, R16, RZ ;  /* 0x000000101c08723c */ /* 0x04aff000000418ff */
[-C--:B------:R-:W-:Y:S08]  /*5230*/  HMMA.16816.F32.BF16 R12, R28, R18.reuse, RZ ;  /* 0x000000121c0c723c */ /* 0x080ff000000418ff */
[C---:B------:R-:W-:Y:S08]  /*5240*/  HMMA.16816.F32.BF16 R16, R100.reuse, R18, RZ ;  /* 0x000000126410723c */ /* 0x040ff000000418ff */
[-C--:B----4-:R-:W-:Y:S08]  /*5250*/  HMMA.16816.F32.BF16 R20, R100, R32.reuse, RZ ;  /* 0x000000206414723c */ /* 0x090ff000000418ff */
[C---:B------:R-:W-:Y:S08]  /*5260*/  HMMA.16816.F32.BF16 R24, R28.reuse, R32, RZ ;  /* 0x000000201c18723c */ /* 0x040ff000000418ff */
[-C--:B------:R-:W-:Y:S08]  /*5270*/  HMMA.16816.F32.BF16 R28, R28, R34.reuse, RZ ;  /* 0x000000221c1c723c */ /* 0x080ff000000418ff */
[----:B------:R-:W-:Y:S01]  /*5280*/  HMMA.16816.F32.BF16 R32, R100, R34, RZ ;  /* 0x000000226420723c */ /* 0x000fe200000418ff */
[----:B------:R-:W1:Y:S07]  /*5290*/  LDSM.16.MT88.4 R100, [R209+0xf000] ;  /* 0x00f00000d164783b */ /* 0x000e6e0000004200 */
[-C--:B------:R-:W-:Y:S08]  /*52a0*/  HMMA.16816.F32.BF16 R4, R104, R124.reuse, R4 ;  /* 0x0000007c6804723c */ /* 0x080ff00000041804 */
[C---:B------:R-:W-:Y:S08]  /*52b0*/  HMMA.16816.F32.BF16 R8, R176.reuse, R124, R8 ;  /* 0x0000007cb008723c */ /* 0x040ff00000041808 */
[-C--:B------:R-:W-:Y:S08]  /*52c0*/  HMMA.16816.F32.BF16 R12, R176, R126.reuse, R12 ;  /* 0x0000007eb00c723c */ /* 0x080ff0000004180c */
[C---:B------:R-:W-:Y:S01]  /*52d0*/  HMMA.16816.F32.BF16 R16, R104.reuse, R126, R16 ;  /* 0x0000007e6810723c */ /* 0x040fe20000041810 */
[----:B------:R-:W-:Y:S07]  /*52e0*/  LDSM.16.MT88.4 R124, [R209+0xd800] ;  /* 0x00d80000d17c783b */ /* 0x000fee0000004200 */
[-C--:B------:R-:W-:Y:S08]  /*52f0*/  HMMA.16816.F32.BF16 R20, R104, R180.reuse, R20 ;  /* 0x000000b46814723c */ /* 0x080ff00000041814 */
[C---:B------:R-:W-:Y:S08]  /*5300*/  HMMA.16816.F32.BF16 R24, R176.reuse, R180, R24 ;  /* 0x000000b4b018723c */ /* 0x040ff00000041818 */
[-C--:B------:R-:W-:Y:S01]  /*5310*/  HMMA.16816.F32.BF16 R28, R176, R182.reuse, R28 ;  /* 0x000000b6b01c723c */ /* 0x080fe2000004181c */
[----:B------:R-:W-:Y:S07]  /*5320*/  LDSM.16.M88.4 R176, [R198+0x1000] ;  /* 0x00100000c6b0783b */ /* 0x000fee0000000200 */
[----:B------:R-:W-:Y:S01]  /*5330*/  HMMA.16816.F32.BF16 R32, R104, R182, R32 ;  /* 0x000000b66820723c */ /* 0x000fe20000041820 */
[----:B------:R-:W2:Y:S04]  /*5340*/  LDSM.16.M88.4 R104, [R198] ;  /* 0x00000000c668783b */ /* 0x000ea80000000200 */
[----:B------:R-:W3:Y:S03]  /*5350*/  LDSM.16.MT88.4 R180, [R209+0xf800] ;  /* 0x00f80000d1b4783b */ /* 0x000ee60000004200 */
[-C--:B------:R-:W-:Y:S08]  /*5360*/  HMMA.16816.F32.BF16 R4, R184, R188.reuse, R4 ;  /* 0x000000bcb804723c */ /* 0x080ff00000041804 */
[C---:B------:R-:W-:Y:S08]  /*5370*/  HMMA.16816.F32.BF16 R8, R192.reuse, R188, R8 ;  /* 0x000000bcc008723c */ /* 0x040ff00000041808 */
[-C--:B------:R-:W-:Y:S08]  /*5380*/  HMMA.16816.F32.BF16 R12, R192, R190.reuse, R12 ;  /* 0x000000bec00c723c */ /* 0x080ff0000004180c */
[C---:B------:R-:W-:Y:S08]  /*5390*/  HMMA.16816.F32.BF16 R16, R184.reuse, R190, R16 ;  /* 0x000000beb810723c */ /* 0x040ff00000041810 */
[-C--:B-1----:R-:W-:Y:S08]  /*53a0*/  HMMA.16816.F32.BF16 R20, R184, R100.reuse, R20 ;  /* 0x00000064b814723c */ /* 0x082ff00000041814 */
[C---:B------:R-:W-:Y:S08]  /*53b0*/  HMMA.16816.F32.BF16 R24, R192.reuse, R100, R24 ;  /* 0x00000064c018723c */ /* 0x040ff00000041818 */
[-C--:B------:R-:W-:Y:S08]  /*53c0*/  HMMA.16816.F32.BF16 R28, R192, R102.reuse, R28 ;  /* 0x00000066c01c723c */ /* 0x080ff0000004181c */
[----:B------:R-:W-:Y:S01]  /*53d0*/  HMMA.16816.F32.BF16 R32, R184, R102, R32 ;  /* 0x00000066b820723c */ /* 0x000fe20000041820 */
[----:B------:R-:W-:Y:S06]  /*53e0*/  LDSM.16.MT88.4 R100, [R202+0x2800] ;  /* 0x00280000ca64783b */ /* 0x000fec0000004200 */
[C---:B------:R-:W-:Y:S01]  /*53f0*/  IMAD R185, R252.reuse, 0x38, RZ ;  /* 0x00000038fcb97824 */ /* 0x040fe200078e02ff */
[-C--:B--2---:R-:W-:Y:S08]  /*5400*/  HMMA.16816.F32.BF16 R4, R104, R124.reuse, R4 ;  /* 0x0000007c6804723c */ /* 0x084ff00000041804 */
[C---:B------:R-:W-:Y:S07]  /*5410*/  HMMA.16816.F32.BF16 R8, R176.reuse, R124, R8 ;  /* 0x0000007cb008723c */ /* 0x040fee0000041808 */
[----:B------:R-:W-:Y:S01]  /*5420*/  IMAD.SHL.U32 R125, R252, 0x8, RZ ;  /* 0x00000008fc7d7824 */ /* 0x000fe200078e00ff */
[-C--:B------:R-:W-:Y:S08]  /*5430*/  HMMA.16816.F32.BF16 R12, R176, R126.reuse, R12 ;  /* 0x0000007eb00c723c */ /* 0x080ff0000004180c */
[C---:B------:R-:W-:Y:S07]  /*5440*/  HMMA.16816.F32.BF16 R16, R104.reuse, R126, R16 ;  /* 0x0000007e6810723c */ /* 0x040fee0000041810 */
[----:B------:R-:W-:Y:S01]  /*5450*/  @P5 IADD3 R126, P0, R233, R228, RZ ;  /* 0x000000e4e97e5210 */ /* 0x000fe20007f1e0ff */
[-C--:B---3--:R-:W-:Y:S04]  /*5460*/  HMMA.16816.F32.BF16 R20, R104, R180.reuse, R20 ;  /* 0x000000b46814723c */ /* 0x088fe80000041814 */
[----:B------:R-:W-:Y:S04]  /*5470*/  @P5 IMAD.X R127, R232, 0x1, R229, P0 ;  /* 0x00000001e87f5824 */ /* 0x000fe800000e06e5 */
[C---:B------:R-:W-:Y:S01]  /*5480*/  HMMA.16816.F32.BF16 R24, R176.reuse, R180, R24 ;  /* 0x000000b4b018723c */ /* 0x040fe20000041818 */
[----:B------:R1:W5:Y:S04]  /*5490*/  @P5 LDG.E R237, [R126.64+-0x100] ;  /* 0xffff00067eed5981 */ /* 0x000368000c1e1900 */
[----:B------:R1:W5:Y:S03]  /*54a0*/  @P5 LDG.E R238, [R126.64+-0xe0] ;  /* 0xffff20067eee5981 */ /* 0x000366000c1e1900 */
[-C--:B------:R-:W-:Y:S01]  /*54b0*/  HMMA.16816.F32.BF16 R28, R176, R182.reuse, R28 ;  /* 0x000000b6b01c723c */ /* 0x080fe2000004181c */
[----:B------:R-:W-:Y:S06]  /*54c0*/  RED.E.ADD.F32.FTZ.RN.STRONG.GPU [R246.64], R4 ;  /* 0x00000004f600798e */ /* 0x000fec000c10e786 */
[CC--:B------:R-:W-:Y:S01]  /*54d0*/  LEA R178, P0, R125.reuse, R246.reuse, 0x2 ;  /* 0x000000f67db27211 */ /* 0x0c0fe200078010ff */
[----:B------:R-:W-:Y:S04]  /*54e0*/  HMMA.16816.F32.BF16 R32, R104, R182, R32 ;  /* 0x000000b66820723c */ /* 0x000fe80000041820 */
[C---:B------:R-:W-:Y:S01]  /*54f0*/  IMAD.SHL.U32 R177, R252.reuse, 0x10, RZ ;  /* 0x00000010fcb17824 */ /* 0x040fe200078e00ff */
[-C--:B------:R-:W-:Y:S02]  /*5500*/  LEA.HI.X.SX32 R179, R125, R247.reuse, 0x2, P0 ;  /* 0x000000f77db37211 */ /* 0x080fe400000f16ff */
[C---:B------:R-:W-:Y:S02]  /*5510*/  IMAD R105, R252.reuse, 0x18, RZ ;  /* 0x00000018fc697824 */ /* 0x040fe400078e02ff */
[-C--:B------:R-:W-:Y:S01]  /*5520*/  LEA R182, P1, R177, R246.reuse, 0x2 ;  /* 0x000000f6b1b67211 */ /* 0x080fe200078210ff */
[----:B------:R2:W-:Y:S02]  /*5530*/  RED.E.ADD.F32.FTZ.RN.STRONG.GPU [R178.64], R5 ;  /* 0x00000005b200798e */ /* 0x0005e4000c10e786 */
[C---:B------:R-:W-:Y:S01]  /*5540*/  IMAD.SHL.U32 R107, R252.reuse, 0x20, RZ ;  /* 0x00000020fc6b7824 */ /* 0x040fe200078e00ff */
[-C--:B------:R-:W-:Y:S01]  /*5550*/  LEA R180, P0, R105, R246.reuse, 0x2 ;  /* 0x000000f669b47211 */ /* 0x080fe200078010ff */
[C---:B-1----:R-:W-:Y:S01]  /*5560*/  IMAD R127, R252.reuse, 0x28, RZ ;  /* 0x00000028fc7f7824 */ /* 0x042fe200078e02ff */
[-C--:B------:R-:W-:Y:S02]  /*5570*/  LEA.HI.X.SX32 R183, R177, R247.reuse, 0x2, P1 ;  /* 0x000000f7b1b77211 */ /* 0x080fe400008f16ff */
[-C--:B------:R-:W-:Y:S02]  /*5580*/  LEA R106, P1, R107, R246.reuse, 0x2 ;  /* 0x000000f66b6a7211 */ /* 0x080fe400078210ff */
[-C--:B------:R-:W-:Y:S01]  /*5590*/  LEA.HI.X.SX32 R181, R105, R247.reuse, 0x2, P0 ;  /* 0x000000f769b57211 */ /* 0x080fe200000f16ff */
[----:B------:R-:W-:Y:S01]  /*55a0*/  RED.E.ADD.F32.FTZ.RN.STRONG.GPU [R182.64], R6 ;  /* 0x00000006b600798e */ /* 0x000fe2000c10e786 */
[----:B------:R-:W-:Y:S01]  /*55b0*/  IMAD R105, R252, 0x30, RZ ;  /* 0x00000030fc697824 */ /* 0x000fe200078e02ff */
[-C--:B------:R-:W-:Y:S02]  /*55c0*/  LEA R126, P0, R127, R246.reuse, 0x2 ;  /* 0x000000f67f7e7211 */ /* 0x080fe400078010ff */
[-C--:B------:R-:W-:Y:S01]  /*55d0*/  LEA.HI.X.SX32 R107, R107, R247.reuse, 0x2, P1 ;  /* 0x000000f76b6b7211 */ /* 0x080fe200008f16ff */
[----:B------:R1:W-:Y:S01]  /*55e0*/  RED.E.ADD.F32.FTZ.RN.STRONG.GPU [R180.64], R7 ;  /* 0x00000007b400798e */ /* 0x0003e2000c10e786 */
[-C--:B------:R-:W-:Y:S02]  /*55f0*/  LEA R104, P1, R105, R246.reuse, 0x2 ;  /* 0x000000f669687211 */ /* 0x080fe400078210ff */
[-C--:B------:R-:W-:Y:S01]  /*5600*/  LEA.HI.X.SX32 R127, R127, R247.reuse, 0x2, P0 ;  /* 0x000000f77f7f7211 */ /* 0x080fe200000f16ff */
[----:B------:R3:W-:Y:S01]  /*5610*/  RED.E.ADD.F32.FTZ.RN.STRONG.GPU [R106.64], R8 ;  /* 0x000000086a00798e */ /* 0x0007e2000c10e786 */
[-C--:B------:R-:W-:Y:S02]  /*5620*/  LEA.HI.X.SX32 R105, R105, R247.reuse, 0x2, P1 ;  /* 0x000000f769697211 */ /* 0x080fe400008f16ff */
[CC--:B------:R-:W-:Y:S01]  /*5630*/  LEA R184, P0, R185.reuse, R246.reuse, 0x2 ;  /* 0x000000f6b9b87211 */ /* 0x0c0fe200078010ff */
[----:B------:R-:W-:Y:S03]  /*5640*/  RED.E.ADD.F32.FTZ.RN.STRONG.GPU [R126.64], R9 ;  /* 0x000000097e00798e */ /* 0x000fe6000c10e786 */
[-C--:B------:R-:W-:Y:S01]  /*5650*/  LEA.HI.X.SX32 R185, R185, R247.reuse, 0x2, P0 ;  /* 0x000000f7b9b97211 */ /* 0x080fe200000f16ff */
[----:B------:R4:W-:Y:S01]  /*5660*/  RED.E.ADD.F32.FTZ.RN.STRONG.GPU [R104.64], R10 ;  /* 0x0000000a6800798e */ /* 0x0009e2000c10e786 */
[----:B--2---:R-:W-:Y:S03]  /*5670*/  IADD3 R5, R177, 0x20, RZ ;  /* 0x00000020b1057810 */ /* 0x004fe60007ffe0ff */
[----:B------:R2:W-:Y:S04]  /*5680*/  RED.E.ADD.F32.FTZ.RN.STRONG.GPU [R184.64], R11 ;  /* 0x0000000bb800798e */ /* 0x0005e8000c10e786 */
[----:B------:R2:W-:Y:S04]  /*5690*/  RED.E.ADD.F32.FTZ.RN.STRONG.GPU [R246.64+0x80], R16 ;  /* 0x00008010f600798e */ /* 0x0005e8000c10e786 */
[----:B------:R2:W-:Y:S01]  /*56a0*/  RED.E.ADD.F32.FTZ.RN.STRONG.GPU [R178.64+0x80], R17 ;  /* 0x00008011b200798e */ /* 0x0005e2000c10e786 */
[----:B-1----:R-:W-:Y:S01]  /*56b0*/  IMAD.IADD R7, R125, 0x1, R5 ;  /* 0x000000017d077824 */ /* 0x002fe200078e0205 */
[CC--:B------:R-:W-:Y:S04]  /*56c0*/  LEA R180, P0, R5.reuse, R246.reuse, 0x2 ;  /* 0x000000f605b47211 */ /* 0x0c0fe800078010ff */
[-C--:B------:R-:W-:Y:S01]  /*56d0*/  LEA.HI.X.SX32 R181, R5, R247.reuse, 0x2, P0 ;  /* 0x000000f705b57211 */ /* 0x080fe200000f16ff */
[----:B------:R-:W-:Y:S01]  /*56e0*/  IMAD.IADD R5, R125, 0x1, R7 ;  /* 0x000000017d057824 */ /* 0x000fe200078e0207 */
[CC--:B---3--:R-:W-:Y:S03]  /*56f0*/  LEA R106, P0, R7.reuse, R246.reuse, 0x2 ;  /* 0x000000f6076a7211 */ /* 0x0c8fe600078010ff */
[----:B------:R1:W-:Y:S01]  /*5700*/  RED.E.ADD.F32.FTZ.RN.STRONG.GPU [R180.64], R18 ;  /* 0x00000012b400798e */ /* 0x0003e2000c10e786 */
[-C--:B------:R-:W-:Y:S01]  /*5710*/  LEA.HI.X.SX32 R107, R7, R247.reuse, 0x2, P0 ;  /* 0x000000f7076b7211 */ /* 0x080fe200000f16ff */
[----:B------:R-:W-:Y:S01]  /*5720*/  IMAD.IADD R7, R125, 0x1, R5 ;  /* 0x000000017d077824 */ /* 0x000fe200078e0205 */
[-C--:B----4-:R-:W-:Y:S03]  /*5730*/  LEA R104, P1, R5, R246.reuse, 0x2 ;  /* 0x000000f605687211 */ /* 0x090fe600078210ff */
[----:B------:R-:W-:Y:S01]  /*5740*/  IMAD.IADD R9, R125, 0x1, R7 ;  /* 0x000000017d097824 */ /* 0x000fe200078e0207 */
[-C--:B------:R-:W-:Y:S01]  /*5750*/  LEA R6, P0, R7, R246.reuse, 0x2 ;  /* 0x000000f607067211 */ /* 0x080fe200078010ff */
[----:B------:R3:W-:Y:S01]  /*5760*/  RED.E.ADD.F32.FTZ.RN.STRONG.GPU [R106.64], R19 ;  /* 0x000000136a00798e */ /* 0x0007e2000c10e786 */
[-C--:B------:R-:W-:Y:S01]  /*5770*/  LEA.HI.X.SX32 R105, R5, R247.reuse, 0x2, P1 ;  /* 0x000000f705697211 */ /* 0x080fe200008f16ff */
[----:B------:R-:W-:Y:S01]  /*5780*/  IMAD.IADD R5, R125, 0x1, R9 ;  /* 0x000000017d057824 */ /* 0x000fe200078e0209 */
[-C--:B------:R-:W-:Y:S02]  /*5790*/  LEA.HI.X.SX32 R7, R7, R247.reuse, 0x2, P0 ;  /* 0x000000f707077211 */ /* 0x080fe400000f16ff */
[CC--:B------:R-:W-:Y:S01]  /*57a0*/  LEA R10, P0, R9.reuse, R246.reuse, 0x2 ;  /* 0x000000f6090a7211 */ /* 0x0c0fe200078010ff */
[----:B------:R4:W-:Y:S03]  /*57b0*/  RED.E.ADD.F32.FTZ.RN.STRONG.GPU [R104.64], R12 ;  /* 0x0000000c6800798e */ /* 0x0009e6000c10e786 */
[-C--:B--2---:R-:W-:Y:S01]  /*57c0*/  LEA.HI.X.SX32 R11, R9, R247.reuse, 0x2, P0 ;  /* 0x000000f7090b7211 */ /* 0x084fe200000f16ff */
[----:B------:R-:W-:Y:S01]  /*57d0*/  RED.E.ADD.F32.FTZ.RN.STRONG.GPU [R6.64], R13 ;  /* 0x0000000d0600798e */ /* 0x000fe2000c10e786 */
[-C--:B------:R-:W-:Y:S02]  /*57e0*/  LEA R16, P0, R5, R246.reuse, 0x2 ;  /* 0x000000f605107211 */ /* 0x080fe400078010ff */
[----:B------:R-:W-:Y:S01]  /*57f0*/  IADD3 R9, R177, 0x40, RZ ;  /* 0x00000040b1097810 */ /* 0x000fe20007ffe0ff */
[----:B------:R2:W-:Y:S01]  /*5800*/  RED.E.ADD.F32.FTZ.RN.STRONG.GPU [R10.64], R14 ;  /* 0x0000000e0a00798e */ /* 0x0005e2000c10e786 */
[-C--:B------:R-:W-:Y:S02]  /*5810*/  LEA.HI.X.SX32 R17, R5, R247.reuse, 0x2, P0 ;  /* 0x000000f705117211 */ /* 0x080fe400000f16ff */
[----:B------:R-:W-:Y:S01]  /*5820*/  IADD3 R177, R177, 0x60, RZ ;  /* 0x00000060b1b17810 */ /* 0x000fe20007ffe0ff */
[----:B------:R-:W-:Y:S01]  /*5830*/  IMAD.IADD R5, R125, 0x1, R9 ;  /* 0x000000017d057824 */ /* 0x000fe200078e0209 */
[CC--:B-1----:R-:W-:Y:S01]  /*5840*/  LEA R18, P0, R9.reuse, R246.reuse, 0x2 ;  /* 0x000000f609127211 */ /* 0x0c2fe200078010ff */
[----:B------:R1:W-:Y:S04]  /*5850*/  RED.E.ADD.F32.FTZ.RN.STRONG.GPU [R16.64], R15 ;  /* 0x0000000f1000798e */ /* 0x0003e8000c10e786 */
[----:B------:R-:W-:Y:S01]  /*5860*/  RED.E.ADD.F32.FTZ.RN.STRONG.GPU [R246.64+0x100], R20 ;  /* 0x00010014f600798e */ /* 0x000fe2000c10e786 */
[-C--:B---3--:R-:W-:Y:S01]  /*5870*/  LEA.HI.X.SX32 R19, R9, R247.reuse, 0x2, P0 ;  /* 0x000000f709137211 */ /* 0x088fe200000f16ff */
[----:B------:R-:W-:Y:S02]  /*5880*/  IMAD.IADD R9, R125, 0x1, R5 ;  /* 0x000000017d097824 */ /* 0x000fe400078e0205 */
[----:B------:R-:W-:Y:S01]  /*5890*/  RED.E.ADD.F32.FTZ.RN.STRONG.GPU [R178.64+0x100], R21 ;  /* 0x00010015b200798e */ /* 0x000fe2000c10e786 */
[CC--:B----4-:R-:W-:Y:S03]  /*58a0*/  LEA R104, P0, R5.reuse, R246.reuse, 0x2 ;  /* 0x000000f605687211 */ /* 0x0d0fe600078010ff */
[----:B------:R3:W-:Y:S01]  /*58b0*/  RED.E.ADD.F32.FTZ.RN.STRONG.GPU [R18.64], R22 ;  /* 0x000000161200798e */ /* 0x0007e2000c10e786 */
[-C--:B------:R-:W-:Y:S01]  /*58c0*/  LEA.HI.X.SX32 R105, R5, R247.reuse, 0x2, P0 ;  /* 0x000000f705697211 */ /* 0x080fe200000f16ff */
[----:B------:R-:W-:Y:S01]  /*58d0*/  IMAD.IADD R5, R125, 0x1, R9 ;  /* 0x000000017d057824 */ /* 0x000fe200078e0209 */
[-C--:B--2---:R-:W-:Y:S03]  /*58e0*/  LEA R10, P1, R9, R246.reuse, 0x2 ;  /* 0x000000f6090a7211 */ /* 0x084fe600078210ff */
[----:B------:R2:W-:Y:S01]  /*58f0*/  RED.E.ADD.F32.FTZ.RN.STRONG.GPU [R104.64], R23 ;  /* 0x000000176800798e */ /* 0x0005e2000c10e786 */
[-C--:B------:R-:W-:Y:S01]  /*5900*/  LEA R8, P0, R5, R246.reuse, 0x2 ;  /* 0x000000f605087211 */ /* 0x080fe200078010ff */
[----:B------:R-:W-:Y:S01]  /*5910*/  IMAD.IADD R7, R125, 0x1, R5 ;  /* 0x000000017d077824 */ /* 0x000fe200078e0205 */
[-C--:B------:R-:W-:Y:S01]  /*5920*/  LEA.HI.X.SX32 R11, R9, R247.reuse, 0x2, P1 ;  /* 0x000000f7090b7211 */ /* 0x080fe200008f16ff */
[----:B------:R-:W-:Y:S01]  /*5930*/  LDSM.16.MT88.4 R20, [R205+0x10800] ;  /* 0x01080000cd14783b */ /* 0x000fe20000004200 */
[-C--:B------:R-:W-:Y:S01]  /*5940*/  LEA.HI.X.SX32 R9, R5, R247.reuse, 0x2, P0 ;  /* 0x000000f705097211 */ /* 0x080fe200000f16ff */
[----:B------:R-:W-:Y:S01]  /*5950*/  IMAD.IADD R5, R125, 0x1, R7 ;  /* 0x000000017d057824 */ /* 0x000fe200078e0207 */
[CC--:B------:R-:W-:Y:S01]  /*5960*/  LEA R6, P0, R7.reuse, R246.reuse, 0x2 ;  /* 0x000000f607067211 */ /* 0x0c0fe200078010ff */
[----:B------:R-:W-:Y:S03]  /*5970*/  RED.E.ADD.F32.FTZ.RN.STRONG.GPU [R10.64], R24 ;  /* 0x000000180a00798e */ /* 0x000fe6000c10e786 */
[-C--:B------:R-:W-:Y:S01]  /*5980*/  LEA.HI.X.SX32 R7, R7, R247.reuse, 0x2, P0 ;  /* 0x000000f707077211 */ /* 0x080fe200000f16ff */
[----:B------:R4:W-:Y:S01]  /*5990*/  RED.E.ADD.F32.FTZ.RN.STRONG.GPU [R8.64], R25 ;  /* 0x000000190800798e */ /* 0x0009e2000c10e786 */
[CC--:B------:R-:W-:Y:S03]  /*59a0*/  LEA R12, P0, R5.reuse, R246.reuse, 0x2 ;  /* 0x000000f6050c7211 */ /* 0x0c0fe600078010ff */
[----:B------:R-:W-:Y:S01]  /*59b0*/  RED.E.ADD.F32.FTZ.RN.STRONG.GPU [R6.64], R26 ;  /* 0x0000001a0600798e */ /* 0x000fe2000c10e786 */
[-C--:B------:R-:W-:Y:S01]  /*59c0*/  LEA.HI.X.SX32 R13, R5, R247.reuse, 0x2, P0 ;  /* 0x000000f7050d7211 */ /* 0x080fe200000f16ff */
[----:B------:R-:W-:Y:S01]  /*59d0*/  IMAD.IADD R5, R125, 0x1, R177 ;  /* 0x000000017d057824 */ /* 0x000fe200078e02b1 */
[-C--:B-1----:R-:W-:Y:S03]  /*59e0*/  LEA R16, P0, R177, R246.reuse, 0x2 ;  /* 0x000000f6b1107211 */ /* 0x082fe600078010ff */
[----:B------:R-:W-:Y:S01]  /*59f0*/  RED.E.ADD.F32.FTZ.RN.STRONG.GPU [R12.64], R27 ;  /* 0x0000001b0c00798e */ /* 0x000fe2000c10e786 */
[----:B------:R-:W-:Y:S01]  /*5a00*/  IMAD.IADD R15, R125, 0x1, R5 ;  /* 0x000000017d0f7824 */ /* 0x000fe200078e0205 */
[-C--:B------:R-:W-:Y:S02]  /*5a10*/  LEA.HI.X.SX32 R17, R177, R247.reuse, 0x2, P0 ;  /* 0x000000f7b1117211 */ /* 0x080fe400000f16ff */
[----:B------:R-:W-:Y:S01]  /*5a20*/  RED.E.ADD.F32.FTZ.RN.STRONG.GPU [R246.64+0x180], R32 ;  /* 0x00018020f600798e */ /* 0x000fe2000c10e786 */
[CC--:B---3--:R-:W-:Y:S03]  /*5a30*/  LEA R18, P0, R5.reuse, R246.reuse, 0x2 ;  /* 0x000000f605127211 */ /* 0x0c8fe600078010ff */
[----:B------:R-:W-:Y:S01]  /*5a40*/  RED.E.ADD.F32.FTZ.RN.STRONG.GPU [R178.64+0x180], R33 ;  /* 0x00018021b200798e */ /* 0x000fe2000c10e786 */
[-C--:B------:R-:W-:Y:S02]  /*5a50*/  LEA.HI.X.SX32 R19, R5, R247.reuse, 0x2, P0 ;  /* 0x000000f705137211 */ /* 0x080fe400000f16ff */
[CC--:B--2---:R-:W-:Y:S01]  /*5a60*/  LEA R104, P0, R15.reuse, R246.reuse, 0x2 ;  /* 0x000000f60f687211 */ /* 0x0c4fe200078010ff */
[----:B------:R-:W-:Y:S03]  /*5a70*/  RED.E.ADD.F32.FTZ.RN.STRONG.GPU [R16.64], R34 ;  /* 0x000000221000798e */ /* 0x000fe6000c10e786 */
[-C--:B------:R-:W-:Y:S01]  /*5a80*/  LEA.HI.X.SX32 R105, R15, R247.reuse, 0x2, P0 ;  /* 0x000000f70f697211 */ /* 0x080fe200000f16ff */
[----:B------:R-:W-:Y:S01]  /*5a90*/  RED.E.ADD.F32.FTZ.RN.STRONG.GPU [R18.64], R35 ;  /* 0x000000231200798e */ /* 0x000fe2000c10e786 */
[C---:B----4-:R-:W-:Y:S03]  /*5aa0*/  IMAD.IADD R9, R125.reuse, 0x1, R15 ;  /* 0x000000017d097824 */ /* 0x050fe600078e020f */
[----:B------:R-:W-:Y:S01]  /*5ab0*/  RED.E.ADD.F32.FTZ.RN.STRONG.GPU [R104.64], R28 ;  /* 0x0000001c6800798e */ /* 0x000fe2000c10e786 */
[----:B------:R-:W-:Y:S01]  /*5ac0*/  IMAD.IADD R5, R125, 0x1, R9 ;  /* 0x000000017d057824 */ /* 0x000fe200078e0209 */
[-C--:B------:R-:W-:Y:S02]  /*5ad0*/  LEA R176, P2, R9, R246.reuse, 0x2 ;  /* 0x000000f609b07211 */ /* 0x080fe400078410ff */
[----:B------:R-:W-:Y:S01]  /*5ae0*/  LDSM.16.MT88.4 R12, [R0+0x10000] ;  /* 0x01000000000c783b */ /* 0x000fe20000004200 */
[----:B------:R-:W-:Y:S01]  /*5af0*/  IMAD.IADD R125, R125, 0x1, R5 ;  /* 0x000000017d7d7824 */ /* 0x000fe200078e0205 */
[-C--:B------:R-:W-:Y:S02]  /*5b00*/  LEA R126, P1, R5, R246.reuse, 0x2 ;  /* 0x000000f6057e7211 */ /* 0x080fe400078210ff */
[-C--:B------:R-:W-:Y:S01]  /*5b10*/  LEA.HI.X.SX32 R177, R9, R247.reuse, 0x2, P2 ;  /* 0x000000f709b17211 */ /* 0x080fe200010f16ff */
[----:B------:R-:W-:Y:S01]  /*5b20*/  LDSM.16.MT88.4 R16, [R202+0x2000] ;  /* 0x00200000ca10783b */ /* 0x000fe20000004200 */
[-C--:B------:R-:W-:Y:S02]  /*5b30*/  LEA.HI.X.SX32 R127, R5, R247.reuse, 0x2, P1 ;  /* 0x000000f7057f7211 */ /* 0x080fe400008f16ff */
[C---:B------:R-:W-:Y:S01]  /*5b40*/  LEA R106, P0, R125.reuse, R246, 0x2 ;  /* 0x000000f67d6a7211 */ /* 0x040fe200078010ff */
[----:B------:R-:W-:Y:S01]  /*5b50*/  LDSM.16.MT88.4 R4, [R205+0x10000] ;  /* 0x01000000cd04783b */ /* 0x000fe20000004200 */
[----:B------:R-:W-:Y:S02]  /*5b60*/  @P5 IADD3 R230, P1, R230, -0x100, RZ ;  /* 0xffffff00e6e65810 */ /* 0x000fe40007f3e0ff */
[----:B------:R-:W-:Y:S01]  /*5b70*/  LEA.HI.X.SX32 R107, R125, R247, 0x2, P0 ;  /* 0x000000f77d6b7211 */ /* 0x000fe200000f16ff */
[----:B------:R-:W1:Y:S01]  /*5b80*/  LDSM.16.MT88.4 R8, [R202] ;  /* 0x00000000ca08783b */ /* 0x000e620000004200 */
[----:B------:R-:W-:Y:S03]  /*5b90*/  @P5 IADD3.X R231, R231, -0x1, RZ, P1, !PT ;  /* 0xffffffffe7e75810 */ /* 0x000fe60000ffe4ff */
[----:B------:R-:W-:Y:S04]  /*5ba0*/  RED.E.ADD.F32.FTZ.RN.STRONG.GPU [R176.64], R29 ;  /* 0x0000001db000798e */ /* 0x000fe8000c10e786 */
[----:B------:R-:W-:Y:S04]  /*5bb0*/  RED.E.ADD.F32.FTZ.RN.STRONG.GPU [R126.64], R30 ;  /* 0x0000001e7e00798e */ /* 0x000fe8000c10e786 */
[----:B------:R-:W-:Y:S04]  /*5bc0*/  RED.E.ADD.F32.FTZ.RN.STRONG.GPU [R106.64], R31 ;  /* 0x0000001f6a00798e */ /* 0x000fe8000c10e786 */
[----:B------:R-:W2:Y:S04]  /*5bd0*/  LDSM.16.MT88.4 R24, [R202+0x800] ;  /* 0x00080000ca18783b */ /* 0x000ea80000004200 */
[----:B------:R-:W3:Y:S04]  /*5be0*/  LDSM.16.MT88.4 R32, [R0+0x10800] ;  /* 0x010800000020783b */ /* 0x000ee80000004200 */
[----:B------:R-:W-:Y:S01]  /*5bf0*/  LDSM.16.MT88.4 R28, [R0+0x11000] ;  /* 0x01100000001c783b */ /* 0x000fe20000004200 */
[-C--:B-1----:R-:W-:Y:S08]  /*5c00*/  HMMA.16816.F32.BF16 R68, R4, R8.reuse, R68 ;  /* 0x000000080444723c */ /* 0x082ff00000041844 */
        /* <DEDUP_REMOVED lines=9> */
[----:B------:R-:W4:Y:S04]  /*5ca0*/  LDSM.16.MT88.4 R4, [R202+0x3000] ;  /* 0x00300000ca04783b */ /* 0x000f280000004200 */
[----:B------:R-:W-:Y:S03]  /*5cb0*/  LDSM.16.MT88.4 R16, [R205+0x11800] ;  /* 0x01180000cd10783b */ /* 0x000fe60000004200 */
[-C--:B--2---:R-:W-:Y:S08]  /*5cc0*/  HMMA.16816.F32.BF16 R68, R20, R24.reuse, R68 ;  /* 0x000000181444723c */ /* 0x084ff00000041844 */
[C---:B---3--:R-:W-:Y:S08]  /*5cd0*/  HMMA.16816.F32.BF16 R72, R32.reuse, R24, R72 ;  /* 0x000000182048723c */ /* 0x048ff00000041848 */
[-C--:B------:R-:W-:Y:S08]  /*5ce0*/  HMMA.16816.F32.BF16 R76, R32, R26.reuse, R76 ;  /* 0x0000001a204c723c */ /* 0x080ff0000004184c */
[C---:B------:R-:W-:Y:S01]  /*5cf0*/  HMMA.16816.F32.BF16 R80, R20.reuse, R26, R80 ;  /* 0x0000001a1450723c */ /* 0x040fe20000041850 */
[----:B------:R-:W2:Y:S07]  /*5d00*/  LDSM.16.MT88.4 R24, [R202+0x1800] ;  /* 0x00180000ca18783b */ /* 0x000eae0000004200 */
[-C--:B------:R-:W-:Y:S08]  /*5d10*/  HMMA.16816.F32.BF16 R84, R20, R100.reuse, R84 ;  /* 0x000000641454723c */ /* 0x080ff00000041854 */
[C---:B------:R-:W-:Y:S08]  /*5d20*/  HMMA.16816.F32.BF16 R88, R32.reuse, R100, R88 ;  /* 0x000000642058723c */ /* 0x040ff00000041858 */
[-C--:B------:R-:W-:Y:S01]  /*5d30*/  HMMA.16816.F32.BF16 R92, R32, R102.reuse, R92 ;  /* 0x00000066205c723c */ /* 0x080fe2000004185c */
[----:B------:R-:W3:Y:S07]  /*5d40*/  LDSM.16.MT88.4 R32, [R0+0x11800] ;  /* 0x011800000020783b */ /* 0x000eee0000004200 */
[----:B------:R-:W-:Y:S01]  /*5d50*/  HMMA.16816.F32.BF16 R96, R20, R102, R96 ;  /* 0x000000661460723c */ /* 0x000fe20000041860 */
[----:B------:R2:W2:Y:S07]  /*5d60*/  LDSM.16.MT88.4 R20, [R202+0x3800] ;  /* 0x00380000ca14783b */ /* 0x0004ae0000004200 */
[-C--:B-1----:R-:W-:Y:S08]  /*5d70*/  HMMA.16816.F32.BF16 R68, R8, R12.reuse, R68 ;  /* 0x0000000c0844723c */ /* 0x082ff00000041844 */
[C---:B------:R-:W-:Y:S08]  /*5d80*/  HMMA.16816.F32.BF16 R72, R28.reuse, R12, R72 ;  /* 0x0000000c1c48723c */ /* 0x040ff00000041848 */
[-C--:B------:R-:W-:Y:S08]  /*5d90*/  HMMA.16816.F32.BF16 R76, R28, R14.reuse, R76 ;  /* 0x0000000e1c4c723c */ /* 0x080ff0000004184c */
[C---:B------:R-:W-:Y:S08]  /*5da0*/  HMMA.16816.F32.BF16 R80, R8.reuse, R14, R80 ;  /* 0x0000000e0850723c */ /* 0x040ff00000041850 */
[-C--:B----4-:R-:W-:Y:S08]  /*5db0*/  HMMA.16816.F32.BF16 R84, R8, R4.reuse, R84 ;  /* 0x000000040854723c */ /* 0x090ff00000041854 */
[C---:B------:R-:W-:Y:S07]  /*5dc0*/  HMMA.16816.F32.BF16 R88, R28.reuse, R4, R88 ;  /* 0x000000041c58723c */ /* 0x040fee0000041858 */
[----:B------:R-:W-:Y:S01]  /*5dd0*/  LOP3.LUT R4, R240, 0x1, RZ, 0xc0, !PT ;  /* 0x00000001f0047812 */ /* 0x000fe200078ec0ff */
[-C--:B------:R-:W-:Y:S03]  /*5de0*/  HMMA.16816.F32.BF16 R92, R28, R6.reuse, R92 ;  /* 0x000000061c5c723c */ /* 0x080fe6000004185c */
[----:B------:R-:W-:Y:S02]  /*5df0*/  ISETP.NE.U32.AND P0, PT, R4, 0x1, PT ;  /* 0x000000010400780c */ /* 0x000fe40003f05070 */
[----:B------:R-:W-:Y:S02]  /*5e00*/  @P5 IADD3 R4, P2, R228, -0x100, RZ ;  /* 0xffffff00e4045810 */ /* 0x000fe40007f5e0ff */
[----:B------:R-:W-:Y:S01]  /*5e10*/  IADD3 R5, R202, -0x4000, RZ ;  /* 0xffffc000ca057810 */ /* 0x000fe20007ffe0ff */
[----:B------:R-:W-:Y:S04]  /*5e20*/  HMMA.16816.F32.BF16 R96, R8, R6, R96 ;  /* 0x000000060860723c */ /* 0x000fe80000041860 */
[----:B------:R-:W-:Y:S01]  /*5e30*/  @P5 IMAD.MOV.U32 R228, RZ, RZ, R4 ;  /* 0x000000ffffe45224 */ /* 0x000fe200078e0004 */
[----:B------:R-:W-:Y:S02]  /*5e40*/  @P5 IADD3.X R4, R229, -0x1, RZ, P2, !PT ;  /* 0xffffffffe5045810 */ /* 0x000fe400017fe4ff */
[----:B------:R-:W-:Y:S01]  /*5e50*/  ISETP.GT.AND P2, PT, R240, R225, PT ;  /* 0x000000e1f000720c */ /* 0x000fe20003f44270 */
[-C--:B--2---:R-:W-:Y:S05]  /*5e60*/  HMMA.16816.F32.BF16 R68, R16, R24.reuse, R68 ;  /* 0x000000181044723c */ /* 0x084fea0000041844 */
[----:B------:R-:W-:Y:S01]  /*5e70*/  @P0 IADD3 R5, R202, 0x4000, RZ ;  /* 0x00004000ca050810 */ /* 0x000fe20007ffe0ff */
[----:B------:R-:W-:Y:S01]  /*5e80*/  @P5 IMAD.MOV.U32 R229, RZ, RZ, R4 ;  /* 0x000000ffffe55224 */ /* 0x000fe200078e0004 */
[----:B------:R-:W-:Y:S01]  /*5e90*/  IADD3 R240, R240, -0x1, RZ ;  /* 0xfffffffff0f07810 */ /* 0x000fe20007ffe0ff */
[C---:B---3--:R-:W-:Y:S04]  /*5ea0*/  HMMA.16816.F32.BF16 R72, R32.reuse, R24, R72 ;  /* 0x000000182048723c */ /* 0x048fe80000041848 */
[----:B------:R-:W-:Y:S04]  /*5eb0*/  IMAD.MOV.U32 R202, RZ, RZ, R5 ;  /* 0x000000ffffca7224 */ /* 0x000fe800078e0005 */
        /* <DEDUP_REMOVED lines=33> */
[----:B------:R1:W-:Y:S01]  /*60d0*/  STS [R221], R68 ;  /* 0x00000044dd007388 */ /* 0x0003e20000000800 */
[----:B------:R-:W-:Y:S01]  /*60e0*/  FMUL.FTZ R77, R77, c[0x0][0x2e0] ;  /* 0x0000b8004d4d7a20 */ /* 0x000fe20000410000 */
[----:B------:R-:W-:Y:S01]  /*60f0*/  F2FP.BF16.PACK_AB R74, R75, R74 ;  /* 0x0000004a4b4a723e */ /* 0x000fe200000010ff */
[----:B------:R-:W-:Y:S01]  /*6100*/  FMUL.FTZ R78, R78, c[0x0][0x2e0] ;  /* 0x0000b8004e4e7a20 */ /* 0x000fe20000410000 */
[----:B------:R1:W-:Y:S01]  /*6110*/  STS [R221+0x400], R70 ;  /* 0x00040046dd007388 */ /* 0x0003e20000000800 */
        /* <DEDUP_REMOVED lines=33> */
[----:B------:R-:W-:-:S02]  /*6330*/  F2FP.BF16.PACK_AB R92, R93, R92 ;  /* 0x0000005c5d5c723e */ /* 0x000fc400000010ff */
[----:B------:R1:W-:Y:S01]  /*6340*/  STS [R223+0x2000], R96 ;  /* 0x00200060df007388 */ /* 0x0003e20000000800 */
[----:B------:R-:W-:Y:S02]  /*6350*/  F2FP.BF16.PACK_AB R46, R47, R46 ;  /* 0x0000002e2f2e723e */ /* 0x000fe400000010ff */
[----:B------:R-:W-:Y:S01]  /*6360*/  F2FP.BF16.PACK_AB R94, R95, R94 ;  /* 0x0000005e5f5e723e */ /* 0x000fe200000010ff */
[----:B------:R1:W-:Y:S01]  /*6370*/  STS [R223+0x2400], R98 ;  /* 0x00240062df007388 */ /* 0x0003e20000000800 */
[----:B------:R-:W-:Y:S02]  /*6380*/  F2FP.BF16.PACK_AB R52, R53, R52 ;  /* 0x000000343534723e */ /* 0x000fe400000010ff */
[----:B------:R-:W-:Y:S01]  /*6390*/  F2FP.BF16.PACK_AB R54, R55, R54 ;  /* 0x000000363736723e */ /* 0x000fe200000010ff */
[----:B------:R1:W-:Y:S01]  /*63a0*/  STS [R221+0x3000], R88 ;  /* 0x00300058dd007388 */ /* 0x0003e20000000800 */
[----:B------:R-:W-:Y:S02]  /*63b0*/  F2FP.BF16.PACK_AB R64, R65, R64 ;  /* 0x000000404140723e */ /* 0x000fe400000010ff */
[----:B------:R-:W-:Y:S01]  /*63c0*/  F2FP.BF16.PACK_AB R66, R67, R66 ;  /* 0x000000424342723e */ /* 0x000fe200000010ff */
[----:B------:R1:W-:Y:S01]  /*63d0*/  STS [R221+0x3400], R90 ;  /* 0x0034005add007388 */ /* 0x0003e20000000800 */
[----:B------:R-:W-:-:S02]  /*63e0*/  F2FP.BF16.PACK_AB R56, R57, R56 ;  /* 0x000000383938723e */ /* 0x000fc400000010ff */
[----:B------:R-:W-:Y:S01]  /*63f0*/  F2FP.BF16.PACK_AB R58, R59, R58 ;  /* 0x0000003a3b3a723e */ /* 0x000fe200000010ff */
[----:B------:R1:W-:Y:S01]  /*6400*/  STS [R223+0x3000], R92 ;  /* 0x0030005cdf007388 */ /* 0x0003e20000000800 */
[----:B------:R-:W-:Y:S02]  /*6410*/  F2FP.BF16.PACK_AB R60, R61, R60 ;  /* 0x0000003c3d3c723e */ /* 0x000fe400000010ff */
[----:B------:R-:W-:Y:S01]  /*6420*/  F2FP.BF16.PACK_AB R62, R63, R62 ;  /* 0x0000003e3f3e723e */ /* 0x000fe200000010ff */
[----:B------:R1:W-:Y:S01]  /*6430*/  STS [R223+0x3400], R94 ;  /* 0x0034005edf007388 */ /* 0x0003e20000000800 */
[----:B------:R-:W-:Y:S02]  /*6440*/  ISETP.NE.AND P0, PT, R244, -0x1, PT ;  /* 0xfffffffff400780c */ /* 0x000fe40003f05270 */
[----:B------:R-:W-:Y:S01]  /*6450*/  SHF.R.S32.HI R4, RZ, 0x1f, R216 ;  /* 0x0000001fff047819 */ /* 0x000fe200000114d8 */
[----:B------:R1:W-:Y:S04]  /*6460*/  STS [R221+0x4000], R36 ;  /* 0x00400024dd007388 */ /* 0x0003e80000000800 */
[----:B------:R1:W-:Y:S04]  /*6470*/  STS [R221+0x4400], R38 ;  /* 0x00440026dd007388 */ /* 0x0003e80000000800 */
[----:B------:R1:W-:Y:S02]  /*6480*/  STS [R223+0x4000], R48 ;  /* 0x00400030df007388 */ /* 0x0003e40000000800 */
[----:B------:R-:W-:-:S02]  /*6490*/  @P0 IADD3 R28, R241, R244, RZ ;  /* 0x000000f4f11c0210 */ /* 0x000fc40007ffe0ff */
[----:B------:R1:W-:Y:S03]  /*64a0*/  STS [R223+0x4400], R50 ;  /* 0x00440032df007388 */ /* 0x0003e60000000800 */
[C---:B------:R-:W-:Y:S01]  /*64b0*/  @P0 IMAD.WIDE.U32 R30, R28.reuse, c[0x0][0x3a0], RZ ;  /* 0x0000e8001c1e0a25 */ /* 0x040fe200078e00ff */
[----:B------:R1:W-:Y:S03]  /*64c0*/  STS [R221+0x5000], R40 ;  /* 0x00500028dd007388 */ /* 0x0003e60000000800 */
[----:B------:R-:W-:Y:S01]  /*64d0*/  @P0 IMAD R28, R28, c[0x0][0x3a4], R31 ;  /* 0x0000e9001c1c0a24 */ /* 0x000fe200078e021f */
        /* <DEDUP_REMOVED lines=10> */
[----:B------:R1:W-:Y:S01]  /*6580*/  STS [R223+0x7400], R62 ;  /* 0x0074003edf007388 */ /* 0x0003e20000000800 */
        /* <DEDUP_REMOVED lines=10> */
.L_x_117:
[----:B-1----:R-:W-:-:S05]  /*6630*/  @P0 IADD3 R36, R241, R244, RZ ;  /* 0x000000f4f1240210 */ /* 0x002fca0007ffe0ff */
        /* <DEDUP_REMOVED lines=12> */
.L_x_118:
[----:B------:R-:W-:Y:S01]  /*6700*/  BAR.SYNC.DEFER_BLOCKING 0x0 ;  /* 0x0000000000007b1d */ /* 0x000fe20000010000 */
[----:B------:R-:W-:Y:S01]  /*6710*/  SHF.R.S32.HI R39, RZ, 0x1f, R227 ;  /* 0x0000001fff277819 */ /* 0x000fe200000114e3 */
[----:B------:R-:W-:Y:S01]  /*6720*/  IMAD R242, R217, -0x40, R242 ;  /* 0xffffffc0d9f27824 */ /* 0x000fe200078e02f2 */
[----:B------:R-:W-:Y:S02]  /*6730*/  SHF.R.S32.HI R45, RZ, 0x1f, R214 ;  /* 0x0000001fff2d7819 */ /* 0x000fe400000114d6 */
[----:B------:R-:W-:Y:S01]  /*6740*/  MOV R44, R214 ;  /* 0x000000d6002c7202 */ /* 0x000fe20000000f00 */
[----:B------:R-:W-:Y:S01]  /*6750*/  IMAD R32, R39, c[0x0][0x3a0], RZ ;  /* 0x0000e80027207a24 */ /* 0x000fe200078e02ff */
[----:B------:R-:W-:Y:S01]  /*6760*/  ISETP.GE.AND P3, PT, R213, R242, PT ;  /* 0x000000f2d500720c */ /* 0x000fe20003f66270 */
[----:B------:R-:W-:Y:S01]  /*6770*/  BSSY B0, `(.L_x_119) ;  /* 0x0000020000007945 */ /* 0x000fe20003800000 */
[----:B------:R-:W-:Y:S01]  /*6780*/  SHF.R.S32.HI R37, RZ, 0x1f, R235 ;  /* 0x0000001fff257819 */ /* 0x000fe200000114eb */
[----:B------:R-:W-:Y:S01]  /*6790*/  IMAD.WIDE.U32 R34, R227, c[0x0][0x3a0], R44 ;  /* 0x0000e800e3227a25 */ /* 0x000fe200078e002c */
[----:B------:R-:W-:-:S03]  /*67a0*/  SHF.R.S32.HI R40, RZ, 0x1f, R213 ;  /* 0x0000001fff287819 */ /* 0x000fc600000114d5 */
[----:B------:R-:W-:Y:S01]  /*67b0*/  IMAD R29, R227, c[0x0][0x3a4], R32 ;  /* 0x0000e900e31d7a24 */ /* 0x000fe200078e0220 */
[----:B------:R-:W-:-:S04]  /*67c0*/  IADD3 R46, P0, R30, R34, RZ ;  /* 0x000000221e2e7210 */ /* 0x000fc80007f1e0ff */
[----:B------:R-:W-:Y:S01]  /*67d0*/  IADD3.X R47, R28, R35, R29, P0, !PT ;  /* 0x000000231c2f7210 */ /* 0x000fe200007fe41d */
[----:B------:R-:W-:Y:S01]  /*67e0*/  IMAD R28, R37, c[0x0][0x3b8], RZ ;  /* 0x0000ee00251c7a24 */ /* 0x000fe200078e02ff */
[----:B------:R1:W2:Y:S03]  /*67f0*/  LDS.128 R24, [R218+0xd000] ;  /* 0x00d00000da187984 */ /* 0x0002a60000000c00 */
[C---:B------:R-:W-:Y:S02]  /*6800*/  IMAD R43, R235.reuse, c[0x0][0x3bc], R28 ;  /* 0x0000ef00eb2b7a24 */ /* 0x040fe400078e021c */
[----:B------:R-:W-:Y:S01]  /*6810*/  IMAD.WIDE.U32 R46, R235, c[0x0][0x3b8], R46 ;  /* 0x0000ee00eb2e7a25 */ /* 0x000fe200078e002e */
[----:B------:R1:W3:Y:S04]  /*6820*/  LDS.128 R20, [R218+0xf000] ;  /* 0x00f00000da147984 */ /* 0x0002e80000000c00 */
[----:B------:R1:W4:Y:S01]  /*6830*/  LDS.128 R16, [R218+0x10000] ;  /* 0x01000000da107984 */ /* 0x0003220000000c00 */
[----:B------:R-:W-:-:S03]  /*6840*/  IADD3 R43, R43, R47, RZ ;  /* 0x0000002f2b2b7210 */ /* 0x000fc60007ffe0ff */
[----:B------:R1:W1:Y:S04]  /*6850*/  LDS.128 R12, [R218+0x11000] ;  /* 0x01100000da0c7984 */ /* 0x0002680000000c00 */
[----:B------:R1:W1:Y:S04]  /*6860*/  LDS.128 R8, [R218+0x12000] ;  /* 0x01200000da087984 */ /* 0x0002680000000c00 */
[----:B------:R1:W1:Y:S01]  /*6870*/  LDS.128 R4, [R218+0x13000] ;  /* 0x01300000da047984 */ /* 0x0002620000000c00 */
[----:B------:R-:W-:Y:S05]  /*6880*/  @P3 BRA `(.L_x_120) ;  /* 0x000000e000003947 */ /* 0x000fea0003800000 */
[----:B------:R-:W-:Y:S01]  /*6890*/  ISETP.GE.AND P1, PT, R214, c[0x0][0x220], PT ;  /* 0x00008800d6007a0c */ /* 0x000fe20003f26270 */
[----:B------:R-:W4:Y:S01]  /*68a0*/  LDS.128 R32, [R218+0xe000] ;  /* 0x00e00000da207984 */ /* 0x000f220000000c00 */
[----:B------:R-:W-:Y:S01]  /*68b0*/  MOV R49, R43 ;  /* 0x0000002b00317202 */ /* 0x000fe20000000f00 */
[----:B------:R-:W-:Y:S01]  /*68c0*/  IMAD R42, R40, c[0x0][0x3a0], RZ ;  /* 0x0000e800282a7a24 */ /* 0x000fe200078e02ff */
[----:B------:R-:W-:Y:S01]  /*68d0*/  ISETP.GE.AND P0, PT, R219, c[0x0][0x220], PT ;  /* 0x00008800db007a0c */ /* 0x000fe20003f06270 */
[----:B------:R-:W-:-:S02]  /*68e0*/  IMAD.MOV.U32 R48, RZ, RZ, R46 ;  /* 0x000000ffff307224 */ /* 0x000fc400078e002e */
[C---:B------:R-:W-:Y:S02]  /*68f0*/  IMAD R41, R213.reuse, c[0x0][0x3a4], R42 ;  /* 0x0000e900d5297a24 */ /* 0x040fe400078e022a */
[----:B------:R-:W-:-:S04]  /*6900*/  IMAD.WIDE.U32 R48, R213, c[0x0][0x3a0], R48 ;  /* 0x0000e800d5307a25 */ /* 0x000fc800078e0030 */
[----:B------:R-:W3:Y:S01]  /*6910*/  @!P1 LDS.128 R28, [R218+0xc000] ;  /* 0x00c00000da1c9984 */ /* 0x000ee20000000c00 */
[----:B------:R-:W-:Y:S01]  /*6920*/  IMAD.IADD R41, R41, 0x1, R49 ;  /* 0x0000000129297824 */ /* 0x000fe200078e0231 */
[----:B------:R-:W-:-:S04]  /*6930*/  LEA R50, P2, R48, c[0x0][0x340], 0x1 ;  /* 0x0000d00030327a11 */ /* 0x000fc800078408ff */
[----:B------:R-:W-:-:S05]  /*6940*/  LEA.HI.X R51, R48, c[0x0][0x344], R41, 0x1, P2 ;  /* 0x0000d10030337a11 */ /* 0x000fca00010f0c29 */
[----:B----4-:R4:W-:Y:S04]  /*6950*/  @!P0 STG.E.128 [R50.64+0x80], R32 ;  /* 0x0000802032008986 */ /* 0x0109e8000c101d06 */
[----:B---3--:R4:W-:Y:S02]  /*6960*/  @!P1 STG.E.128 [R50.64], R28 ;  /* 0x0000001c32009986 */ /* 0x0089e4000c101d06 */
.L_x_120:
[----:B------:R-:W-:Y:S05]  /*6970*/  BSYNC B0 ;  /* 0x0000000000007941 */ /* 0x000fea0003800000 */
.L_x_119:
[----:B----4-:R-:W-:Y:S01]  /*6980*/  IADD3 R29, R213, 0x20, RZ ;  /* 0x00000020d51d7810 */ /* 0x010fe20007ffe0ff */
[----:B------:R-:W-:Y:S03]  /*6990*/  BSSY B0, `(.L_x_121) ;  /* 0x0000010000007945 */ /* 0x000fe60003800000 */
[----:B------:R-:W-:-:S13]  /*69a0*/  ISETP.GE.AND P2, PT, R29, R242, PT ;  /* 0x000000f21d00720c */ /* 0x000fda0003f46270 */
[----:B------:R-:W-:Y:S05]  /*69b0*/  @P2 BRA `(.L_x_122) ;  /* 0x000000d000002947 */ /* 0x000fea0003800000 */
[----:B------:R-:W-:Y:S02]  /*69c0*/  IADD3 R29, P0, R213, 0x20, RZ ;  /* 0x00000020d51d7810 */ /* 0x000fe40007f1e0ff */
        /* <DEDUP_REMOVED lines=10> */
[----:B--2---:R2:W-:Y:S04]  /*6a70*/  @!P1 STG.E.128 [R32.64], R24 ;  /* 0x0000001820009986 */ /* 0x0045e8000c101d06 */
[----:B---3--:R2:W-:Y:S02]  /*6a80*/  @!P0 STG.E.128 [R32.64+0x80], R20 ;  /* 0x0000801420008986 */ /* 0x0085e4000c101d06 */
.L_x_122:
[----:B------:R-:W-:Y:S05]  /*6a90*/  BSYNC B0 ;  /* 0x0000000000007941 */ /* 0x000fea0003800000 */
.L_x_121:
[----:B------:R-:W-:Y:S01]  /*6aa0*/  IMAD.WIDE.U32 R44, R227, c[0x0][0x3a8], R44 ;  /* 0x0000ea00e32c7a25 */ /* 0x000fe200078e002c */
[----:B------:R-:W-:Y:S03]  /*6ab0*/  BSSY B0, `(.L_x_123) ;  /* 0x0000016000007945 */ /* 0x000fe60003800000 */
[----:B--23--:R-:W-:Y:S01]  /*6ac0*/  IMAD R20, R39, c[0x0][0x3a8], RZ ;  /* 0x0000ea0027147a24 */ /* 0x00cfe200078e02ff */
        /* <DEDUP_REMOVED lines=18> */
[----:B------:R2:W-:Y:S04]  /*6bf0*/  @!P1 STG.E.128 [R26.64], R16 ;  /* 0x000000101a009986 */ /* 0x0005e8000c101d06 */
[----:B-1----:R2:W-:Y:S02]  /*6c00*/  @!P0 STG.E.128 [R26.64+0x80], R8 ;  /* 0x000080081a008986 */ /* 0x0025e4000c101d06 */
.L_x_124:
[----:B------:R-:W-:Y:S05]  /*6c10*/  BSYNC B0 ;  /* 0x0000000000007941 */ /* 0x000fea0003800000 */
.L_x_123:
[----:B------:R-:W-:Y:S05]  /*6c20*/  @P2 BRA `(.L_x_93) ;  /* 0x000000d000002947 */ /* 0x000fea0003800000 */
[----:B-12---:R-:W-:Y:S02]  /*6c30*/  IADD3 R8, P0, R213, 0x20, RZ ;  /* 0x00000020d5087810 */ /* 0x006fe40007f1e0ff */
        /* <DEDUP_REMOVED lines=10> */
[----:B------:R1:W-:Y:S04]  /*6ce0*/  @!P1 STG.E.128 [R8.64], R12 ;  /* 0x0000000c08009986 */ /* 0x0003e8000c101d06 */
[----:B------:R1:W-:Y:S02]  /*6cf0*/  @!P0 STG.E.128 [R8.64+0x80], R4 ;  /* 0x0000800408008986 */ /* 0x0003e4000c101d06 */
.L_x_93:
[----:B------:R-:W-:Y:S05]  /*6d00*/  BSYNC B1 ;  /* 0x0000000000017941 */ /* 0x000fea0003800000 */
.L_x_79:
        /* <DEDUP_REMOVED lines=9> */
.L_x_125:
[----:B------:R-:W-:Y:S05]  /*6da0*/  EXIT ;  /* 0x000000000000794d */ /* 0x000fea0003800000 */
.L_x_127:
        /* <DEDUP_REMOVED lines=13> */
.L_x_2048:


//--------------------- .text._ZN5flash44flash_bwd_dq_dk_dv_loop_seqk_parallel_kernelI23Flash_bwd_kernel_traitsILi128ELi64ELi64ELi8ELi4ELi2ELi2ELb1ELb0EN7cutlass10bfloat16_tE19Flash_kernel_traitsILi128ELi64ELi64ELi8ES3_EELb0ELb0ELb0ELb0ELb1ELb1ELb0EEEvNS_16Flash_bwd_paramsE --------------------------
	.section	.text._ZN5flash44flash_bwd_dq_dk_dv_loop_seqk_parallel_kernelI23Flash_bwd_kernel_traitsILi128ELi64ELi64ELi8ELi4ELi2ELi2ELb1ELb0EN7cutlass10bfloat16_tE19Flash_kernel_traitsILi128ELi64ELi64ELi8ES3_EELb0ELb0ELb0ELb0ELb1ELb1ELb0EEEvNS_16Flash_bwd_paramsE,"ax",@progbits
	.sectioninfo	@"SHI_REGISTERS=255"
	.align	128
        .global         _ZN5flash44flash_bwd_dq_dk_dv_loop_seqk_parallel_kernelI23Flash_bwd_kernel_traitsILi128ELi64ELi64ELi8ELi4ELi2ELi2ELb1ELb0EN7cutlass10bfloat16_tE19Flash_kernel_traitsILi128ELi64ELi64ELi8ES3_EELb0ELb0ELb0ELb0ELb1ELb1ELb0EEEvNS_16Flash_bwd_paramsE
        .type           _ZN5flash44flash_bwd_dq_dk_dv_loop_seqk_parallel_kernelI23Flash_bwd_kernel_traitsILi128ELi64ELi64ELi8ELi4ELi2ELi2ELb1ELb0EN7cutlass10bfloat16_tE19Flash_kernel_traitsILi128ELi64ELi64ELi8ES3_EELb0ELb0ELb0ELb0ELb1ELb1ELb0EEEvNS_16Flash_bwd_paramsE,@function
        .size           _ZN5flash44flash_bwd_dq_dk_dv_loop_seqk_parallel_kernelI23Flash_bwd_kernel_traitsILi128ELi64ELi64ELi8ELi4ELi2ELi2ELb1ELb0EN7cutlass10bfloat16_tE19Flash_kernel_traitsILi128ELi64ELi64ELi8ES3_EELb0ELb0ELb0ELb0ELb1ELb1ELb0EEEvNS_16Flash_bwd_paramsE,(.L_x_2049 - _ZN5flash44flash_bwd_dq_dk_dv_loop_seqk_parallel_kernelI23Flash_bwd_kernel_traitsILi128ELi64ELi64ELi8ELi4ELi2ELi2ELb1ELb0EN7cutlass10bfloat16_tE19Flash_kernel_traitsILi128ELi64ELi64ELi8ES3_EELb0ELb0ELb0ELb0ELb1ELb1ELb0EEEvNS_16Flash_bwd_paramsE)
        .other          _ZN5flash44flash_bwd_dq_dk_dv_loop_seqk_parallel_kernelI23Flash_bwd_kernel_traitsILi128ELi64ELi64ELi8ELi4ELi2ELi2ELb1ELb0EN7cutlass10bfloat16_tE19Flash_kernel_traitsILi128ELi64ELi64ELi8ES3_EELb0ELb0ELb0ELb0ELb1ELb1ELb0EEEvNS_16Flash_bwd_paramsE,@"STO_CUDA_ENTRY STV_DEFAULT"
_ZN5flash44flash_bwd_dq_dk_dv_loop_seqk_parallel_kernelI23Flash_bwd_kernel_traitsILi128ELi64ELi64ELi8ELi4ELi2ELi2ELb1ELb0EN7cutlass10bfloat16_tE19Flash_kernel_traitsILi128ELi64ELi64ELi8ES3_EELb0ELb0ELb0ELb0ELb1ELb1ELb0EEEvNS_16Flash_bwd_paramsE:
.text._ZN5flash44flash_bwd_dq_dk_dv_loop_seqk_parallel_kernelI23Flash_bwd_kernel_traitsILi128ELi64ELi64ELi8ELi4ELi2ELi2ELb1ELb0EN7cutlass10bfloat16_tE19Flash_kernel_traitsILi128ELi64ELi64ELi8ES3_EELb0ELb0ELb0ELb0ELb1ELb1ELb0EEEvNS_16Flash_bwd_paramsE:
        /* <DEDUP_REMOVED lines=12> */
[----:B------:R-:W-:Y:S02]  /*00c0*/  ULDC UR8, c[0x0][0x1c0] ;  /* 0x0000700000087ab9 */ /* 0x000fe40000000800 */
[----:B------:R-:W-:Y:S02]  /*00d0*/  UMOV UR4, 0x80 ;  /* 0x0000008000047882 */ /* 0x000fe40000000000 */
[----:B------:R-:W-:Y:S02]  /*00e0*/  ULDC UR5, c[0x0][0x210] ;  /* 0x0000840000057ab9 */ /* 0x000fe40000000800 */
[----:B------:R-:W-:Y:S02]  /*00f0*/  ULDC UR12, c[0x0][0x234] ;  /* 0x00008d00000c7ab9 */ /* 0x000fe40000000800 */
[----:B------:R-:W-:-:S02]  /*0100*/  ULDC UR11, c[0x0][0x224] ;  /* 0x00008900000b7ab9 */ /* 0x000fc40000000800 */
[----:B------:R-:W-:Y:S02]  /*0110*/  ULDC.64 UR16, c[0x0][0x118] ;  /* 0x0000460000107ab9 */ /* 0x000fe40000000a00 */
[----:B------:R-:W-:Y:S02]  /*0120*/  USHF.R.S32.HI UR8, URZ, 0x1f, UR8 ;  /* 0x0000001f3f087899 */ /* 0x000fe40008011408 */
[----:B------:R-:W-:Y:S02]  /*0130*/  UIMAD UR12, UR4, UR5, UR12 ;  /* 0x00000005040c72a4 */ /* 0x000fe4000f8e020c */
[----:B------:R-:W-:Y:S02]  /*0140*/  UIADD3 UR11, UR4, UR11, URZ ;  /* 0x0000000b040b7290 */ /* 0x000fe4000fffe03f */
[----:B------:R-:W-:Y:S01]  /*0150*/  ULDC.U8 UR6, c[0x0][0x3d0] ;  /* 0x0000f40000067ab9 */ /* 0x000fe20000000000 */
[----:B-1----:R-:W-:-:S04]  /*0160*/  SHF.R.S32.HI R2, RZ, 0x1f, R10 ;  /* 0x0000001fff027819 */ /* 0x002fc8000001140a */
[CC--:B------:R-:W-:Y:S02]  /*0170*/  LEA.HI R0, R2.reuse, R10.reuse, RZ, 0x2 ;  /* 0x0000000a02007211 */ /* 0x0c0fe400078f10ff */
[CC--:B------:R-:W-:Y:S02]  /*0180*/  LEA.HI R6, R2.reuse, R10.reuse, RZ, 0x4 ;  /* 0x0000000a02067211 */ /* 0x0c0fe400078f20ff */
[--C-:B------:R-:W-:Y:S02]  /*0190*/  SHF.R.S32.HI R4, RZ, 0x2, R0.reuse ;  /* 0x00000002ff047819 */ /* 0x100fe40000011400 */
[----:B------:R-:W-:Y:S02]  /*01a0*/  SHF.R.S32.HI R5, RZ, 0x1f, R0 ;  /* 0x0000001fff057819 */ /* 0x000fe40000011400 */
[CC--:B------:R-:W-:Y:S02]  /*01b0*/  LEA.HI R9, R2.reuse, R10.reuse, RZ, 0x3 ;  /* 0x0000000a02097211 */ /* 0x0c0fe400078f18ff */
[----:B------:R-:W-:-:S02]  /*01c0*/  LEA.HI R7, R2, R10, RZ, 0x5 ;  /* 0x0000000a02077211 */ /* 0x000fc400078f28ff */
[CC--:B------:R-:W-:Y:S02]  /*01d0*/  LEA.HI R14, R2.reuse, R10.reuse, RZ, 0x7 ;  /* 0x0000000a020e7211 */ /* 0x0c0fe400078f38ff */
[----:B------:R-:W-:Y:S02]  /*01e0*/  LEA.HI R16, R2, R10, RZ, 0x6 ;  /* 0x0000000a02107211 */ /* 0x000fe400078f30ff */
[----:B------:R-:W-:Y:S02]  /*01f0*/  LOP3.LUT R3, R0, 0x7ffffffc, RZ, 0xc0, !PT ;  /* 0x7ffffffc00037812 */ /* 0x000fe400078ec0ff */
[----:B------:R-:W-:Y:S02]  /*0200*/  SHF.R.S32.HI R2, RZ, 0x4, R6 ;  /* 0x00000004ff027819 */ /* 0x000fe40000011406 */
[----:B------:R-:W-:Y:S01]  /*0210*/  LEA.HI R5, R5, R4, RZ, 0x3 ;  /* 0x0000000405057211 */ /* 0x000fe200078f18ff */
[----:B------:R-:W-:Y:S01]  /*0220*/  IMAD.IADD R15, R10, 0x1, -R3 ;  /* 0x000000010a0f7824 */ /* 0x000fe200078e0a03 */
[----:B------:R-:W-:-:S02]  /*0230*/  LOP3.LUT R0, R9, 0xfffffff8, RZ, 0xc0, !PT ;  /* 0xfffffff809007812 */ /* 0x000fc400078ec0ff */
[----:B------:R-:W-:Y:S02]  /*0240*/  LOP3.LUT R11, R7, 0xffffffe0, RZ, 0xc0, !PT ;  /* 0xffffffe0070b7812 */ /* 0x000fe400078ec0ff */
[----:B------:R-:W-:Y:S01]  /*0250*/  LOP3.LUT R8, R6, 0xfffffff0, RZ, 0xc0, !PT ;  /* 0xfffffff006087812 */ /* 0x000fe200078ec0ff */
[----:B------:R-:W-:Y:S01]  /*0260*/  IMAD.IADD R0, R10, 0x1, -R0 ;  /* 0x000000010a007824 */ /* 0x000fe200078e0a00 */
[----:B------:R-:W-:Y:S01]  /*0270*/  LEA.HI R6, R6, R2, RZ, 0x1 ;  /* 0x0000000206067211 */ /* 0x000fe200078f08ff */
[C---:B------:R-:W-:Y:S01]  /*0280*/  IMAD.IADD R18, R10.reuse, 0x1, -R11 ;  /* 0x000000010a127824 */ /* 0x040fe200078e0a0b */
[----:B------:R-:W-:Y:S01]  /*0290*/  SHF.R.S32.HI R245, RZ, 0x3, R9 ;  /* 0x00000003fff57819 */ /* 0x000fe20000011409 */
[----:B------:R-:W-:Y:S01]  /*02a0*/  IMAD.IADD R8, R10, 0x1, -R8 ;  /* 0x000000010a087824 */ /* 0x000fe200078e0a08 */
[----:B------:R-:W-:Y:S01]  /*02b0*/  LOP3.LUT R3, R5, 0xfffffff8, RZ, 0xc0, !PT ;  /* 0xfffffff805037812 */ /* 0x000fe200078ec0ff */
[----:B------:R-:W-:Y:S01]  /*02c0*/  IMAD.SHL.U32 R246, R0, 0x8, RZ ;  /* 0x0000000800f67824 */ /* 0x000fe200078e00ff */
[----:B------:R-:W-:Y:S01]  /*02d0*/  SHF.R.S32.HI R19, RZ, 0x5, R7 ;  /* 0x00000005ff137819 */ /* 0x000fe20000011407 */
[----:B------:R-:W-:Y:S01]  /*02e0*/  IMAD.SHL.U32 R10, R245, 0x40, RZ ;  /* 0x00000040f50a7824 */ /* 0x000fe200078e00ff */
[----:B------:R-:W-:Y:S01]  /*02f0*/  LOP3.LUT R6, R6, 0xfffffffe, RZ, 0xc0, !PT ;  /* 0xfffffffe06067812 */ /* 0x000fe200078ec0ff */
[----:B------:R-:W-:Y:S01]  /*0300*/  IMAD.IADD R5, R4, 0x1, -R3 ;  /* 0x0000000104057824 */ /* 0x000fe200078e0a03 */
[----:B------:R-:W-:Y:S01]  /*0310*/  LEA.HI R3, R7, R19, RZ, 0x1 ;  /* 0x0000001307037211 */ /* 0x000fe200078f08ff */
[----:B------:R1:W-:Y:S01]  /*0320*/  STL [R1+0x8], R18 ;  /* 0x0000081201007387 */ /* 0x0003e20000100800 */
[----:B------:R-:W-:Y:S01]  /*0330*/  LOP3.LUT P4, RZ, R0, 0x2, RZ, 0xc0, !PT ;  /* 0x0000000200ff7812 */ /* 0x000fe2000788c0ff */
[----:B------:R-:W-:Y:S01]  /*0340*/  IMAD.IADD R11, R2, 0x1, -R6 ;  /* 0x00000001020b7824 */ /* 0x000fe200078e0a06 */
[----:B------:R-:W-:-:S02]  /*0350*/  LOP3.LUT R2, R10, 0x1c0, RZ, 0xc0, !PT ;  /* 0x000001c00a027812 */ /* 0x000fc400078ec0ff */
[----:B------:R-:W-:Y:S01]  /*0360*/  LOP3.LUT R3, R3, 0xfffffffe, RZ, 0xc0, !PT ;  /* 0xfffffffe03037812 */ /* 0x000fe200078ec0ff */
[----:B------:R-:W-:Y:S01]  /*0370*/  IMAD.SHL.U32 R10, R11, 0x200, RZ ;  /* 0x000002000b0a7824 */ /* 0x000fe200078e00ff */
[C---:B------:R-:W-:Y:S01]  /*0380*/  LOP3.LUT P3, RZ, R0.reuse, 0x4, RZ, 0xc0, !PT ;  /* 0x0000000400ff7812 */ /* 0x040fe2000786c0ff */
[----:B------:R-:W-:Y:S01]  /*0390*/  IMAD.SHL.U32 R0, R0, 0x40, RZ ;  /* 0x0000004000007824 */ /* 0x000fe200078e00ff */
[----:B------:R-:W-:Y:S01]  /*03a0*/  LOP3.LUT R4, R2, 0x38, R246, 0xf8, !PT ;  /* 0x0000003802047812 */ /* 0x000fe200078ef8f6 */
[----:B------:R-:W-:Y:S01]  /*03b0*/  IMAD.IADD R196, R19, 0x1, -R3 ;  /* 0x0000000113c47824 */ /* 0x000fe200078e0a03 */
[----:B------:R-:W-:Y:S02]  /*03c0*/  SHF.R.U32.HI R2, RZ, 0x3, R2 ;  /* 0x00000003ff027819 */ /* 0x000fe40000011602 */
[----:B------:R-:W-:Y:S02]  /*03d0*/  SHF.R.S32.HI R6, RZ, 0x1f, R8 ;  /* 0x0000001fff067819 */ /* 0x000fe40000011408 */
[----:B------:R-:W-:Y:S01]  /*03e0*/  LOP3.LUT R12, R4, R2, RZ, 0x3c, !PT ;  /* 0x00000002040c7212 */ /* 0x000fe200078e3cff */
[----:B------:R-:W-:Y:S01]  /*03f0*/  IMAD.SHL.U32 R2, R196, 0x10, RZ ;  /* 0x00000010c4027824 */ /* 0x000fe200078e00ff */
[----:B------:R-:W-:-:S02]  /*0400*/  LOP3.LUT R0, R0, 0x1c0, RZ, 0xc0, !PT ;  /* 0x000001c000007812 */ /* 0x000fc400078ec0ff */
[----:B------:R-:W-:Y:S02]  /*0410*/  LEA.HI R13, R6, R8, RZ, 0x3 ;  /* 0x00000008060d7211 */ /* 0x000fe400078f18ff */
[----:B------:R-:W-:Y:S02]  /*0420*/  SHF.R.S32.HI R4, RZ, 0x7, R14 ;  /* 0x00000007ff047819 */ /* 0x000fe4000001140e */
[C---:B------:R-:W-:Y:S02]  /*0430*/  LOP3.LUT R192, R0.reuse, 0x8, R9, 0xf8, !PT ;  /* 0x0000000800c07812 */ /* 0x040fe400078ef809 */
[----:B------:R-:W-:Y:S02]  /*0440*/  SHF.R.U32.HI R190, RZ, 0x3, R0 ;  /* 0x00000003ffbe7819 */ /* 0x000fe40000011600 */
[----:B------:R-:W-:Y:S02]  /*0450*/  LOP3.LUT R3, R13, 0xfffffff8, RZ, 0xc0, !PT ;  /* 0xfffffff80d037812 */ /* 0x000fe400078ec0ff */
[----:B------:R-:W-:Y:S01]  /*0460*/  LOP3.LUT R6, R0, 0x10, R2, 0xf8, !PT ;  /* 0x0000001000067812 */ /* 0x000fe200078ef802 */
[----:B------:R-:W-:Y:S01]  /*0470*/  IMAD R2, R4, 0x800, R10 ;  /* 0x0000080004027824 */ /* 0x000fe200078e020a */
[----:B------:R-:W-:Y:S01]  /*0480*/  LOP3.LUT R0, R5, 0x1, RZ, 0xc0, !PT ;  /* 0x0000000105007812 */ /* 0x000fe200078ec0ff */
[----:B------:R-:W-:Y:S01]  /*0490*/  IMAD.IADD R240, R8, 0x1, -R3 ;  /* 0x0000000108f07824 */ /* 0x000fe200078e0a03 */
[----:B------:R-:W-:-:S02]  /*04a0*/  LOP3.LUT R192, R192, R190, RZ, 0x3c, !PT ;  /* 0x000000bec0c07212 */ /* 0x000fc400078e3cff */
[----:B------:R-:W-:Y:S02]  /*04b0*/  ISETP.NE.U32.AND P0, PT, R0, 0x1, PT ;  /* 0x000000010000780c */ /* 0x000fe40003f05070 */
[----:B------:R-:W-:Y:S01]  /*04c0*/  SHF.R.S32.HI R3, RZ, 0x1f, R7 ;  /* 0x0000001fff037819 */ /* 0x000fe20000011407 */
[----:B------:R-:W-:Y:S01]  /*04d0*/  IMAD.IADD R192, R2, 0x1, R192 ;  /* 0x0000000102c07824 */ /* 0x000fe200078e02c0 */
[----:B------:R-:W-:Y:S01]  /*04e0*/  SHF.R.S32.HI R0, RZ, 0x6, R16 ;  /* 0x00000006ff007819 */ /* 0x000fe20000011410 */
[----:B------:R-:W-:Y:S01]  /*04f0*/  IMAD.SHL.U32 R2, R5, 0x40, RZ ;  /* 0x0000004005027824 */ /* 0x000fe200078e00ff */
[----:B------:R-:W-:Y:S01]  /*0500*/  LEA.HI R3, R3, R19, RZ, 0x2 ;  /* 0x0000001303037211 */ /* 0x000fe200078f10ff */
[----:B------:R-:W-:Y:S01]  /*0510*/  IMAD.SHL.U32 R192, R192, 0x2, RZ ;  /* 0x00000002c0c07824 */ /* 0x000fe200078e00ff */
[----:B------:R-:W-:Y:S01]  /*0520*/  R2P PR, R5, 0x6 ;  /* 0x0000000605007804 */ /* 0x000fe20000000000 */
[----:B------:R-:W-:Y:S01]  /*0530*/  IMAD.SHL.U32 R5, R0, 0x8, RZ ;  /* 0x0000000800057824 */ /* 0x000fe200078e00ff */
[----:B------:R-:W-:Y:S01]  /*0540*/  LOP3.LUT R9, R6, 0x8, R9, 0xf8, !PT ;  /* 0x0000000806097812 */ /* 0x000fe200078ef809 */
[----:B------:R-:W-:Y:S01]  /*0550*/  IMAD R17, R0, 0x200, R12 ;  /* 0x0000020000117824 */ /* 0x000fe200078e020c */
[----:B------:R-:W-:Y:S01]  /*0560*/  LOP3.LUT R0, R2, 0x1c0, RZ, 0xc0, !PT ;  /* 0x000001c002007812 */ /* 0x000fe200078ec0ff */
[----:B------:R-:W-:Y:S01]  /*0570*/  IMAD.SHL.U32 R6, R4, 0x20, RZ ;  /* 0x0000002004067824 */ /* 0x000fe200078e00ff */
[----:B------:R-:W-:Y:S01]  /*0580*/  LOP3.LUT R7, R3, 0xfffffffc, RZ, 0xc0, !PT ;  /* 0xfffffffc03077812 */ /* 0x000fe200078ec0ff */
[----:B------:R-:W-:Y:S01]  /*0590*/  IMAD.SHL.U32 R4, R15, 0x2, RZ ;  /* 0x000000020f047824 */ /* 0x000fe200078e00ff */
[----:B------:R-:W-:Y:S01]  /*05a0*/  LOP3.LUT R2, R5, 0x18, RZ, 0xc0, !PT ;  /* 0x0000001805027812 */ /* 0x000fe200078ec0ff */
[----:B------:R-:W-:Y:S01]  /*05b0*/  IMAD.SHL.U32 R5, R11, 0x20, RZ ;  /* 0x000000200b057824 */ /* 0x000fe200078e00ff */
[----:B------:R-:W-:Y:S01]  /*05c0*/  SHF.R.U32.HI R3, RZ, 0x3, R0 ;  /* 0x00000003ff037819 */ /* 0x000fe20000011600 */
[----:B------:R-:W-:Y:S01]  /*05d0*/  IMAD.IADD R200, R19, 0x1, -R7 ;  /* 0x0000000113c87824 */ /* 0x000fe200078e0a07 */
[----:B------:R-:W-:Y:S01]  /*05e0*/  LOP3.LUT R6, R0, 0x20, R6, 0xf8, !PT ;  /* 0x0000002000067812 */ /* 0x000fe200078ef806 */
[----:B------:R1:W-:Y:S01]  /*05f0*/  STL [R1], R17 ;  /* 0x0000001101007387 */ /* 0x0003e20000100800 */
[----:B------:R-:W-:Y:S01]  /*0600*/  LOP3.LUT R7, R3, R0, R2, 0x1e, !PT ;  /* 0x0000000003077212 */ /* 0x000fe200078e1e02 */
[--C-:B------:R-:W-:Y:S01]  /*0610*/  IMAD R0, R196, 0x400, R4.reuse ;  /* 0x00000400c4007824 */ /* 0x100fe200078e0204 */
[----:B------:R-:W-:Y:S01]  /*0620*/  LOP3.LUT R8, R2, 0x20, R5, 0xf8, !PT ;  /* 0x0000002002087812 */ /* 0x000fe200078ef805 */
[----:B------:R-:W-:Y:S01]  /*0630*/  IMAD R5, R200, 0x400, R4 ;  /* 0x00000400c8057824 */ /* 0x000fe200078e0204 */
[----:B------:R-:W-:Y:S01]  /*0640*/  LOP3.LUT R3, R6, R3, RZ, 0x3c, !PT ;  /* 0x0000000306037212 */ /* 0x000fe200078e3cff */
[----:B------:R-:W-:Y:S01]  /*0650*/  IMAD.SHL.U32 R2, R240, 0x40, RZ ;  /* 0x00000040f0027824 */ /* 0x000fe200078e00ff */
[----:B------:R-:W-:Y:S01]  /*0660*/  SHF.R.S32.HI R4, RZ, 0x1f, R18 ;  /* 0x0000001fff047819 */ /* 0x000fe20000011412 */
[----:B------:R-:W-:Y:S01]  /*0670*/  IMAD.IADD R7, R0, 0x1, R7 ;  /* 0x0000000100077824 */ /* 0x000fe200078e0207 */
[----:B------:R-:W-:Y:S01]  /*0680*/  LOP3.LUT R190, R10, R9, R190, 0xf6, !PT ;  /* 0x000000090abe7212 */ /* 0x000fe200078ef6be */
[----:B------:R-:W-:Y:S01]  /*0690*/  IMAD.IADD R213, R5, 0x1, R3 ;  /* 0x0000000105d57824 */ /* 0x000fe200078e0203 */
[----:B------:R-:W-:Y:S01]  /*06a0*/  LOP3.LUT R2, R2, 0x1c0, RZ, 0xc0, !PT ;  /* 0x000001c002027812 */ /* 0x000fe200078ec0ff */
[----:B------:R-:W-:Y:S01]  /*06b0*/  IMAD.SHL.U32 R0, R11, 0x8, RZ ;  /* 0x000000080b007824 */ /* 0x000fe200078e00ff */
[----:B------:R-:W-:Y:S01]  /*06c0*/  LEA.HI R4, R4, R18, RZ, 0x2 ;  /* 0x0000001204047211 */ /* 0x000fe200078f10ff */
[----:B------:R-:W-:Y:S01]  /*06d0*/  IMAD.SHL.U32 R5, R13, 0x40, RZ ;  /* 0x000000400d057824 */ /* 0x000fe200078e00ff */
[----:B------:R-:W-:Y:S01]  /*06e0*/  SHF.R.U32.HI R3, RZ, 0x3, R2 ;  /* 0x00000003ff037819 */ /* 0x000fe20000011602 */
[----:B------:R-:W-:Y:S01]  /*06f0*/  IMAD.SHL.U32 R213, R213, 0x2, RZ ;  /* 0x00000002d5d57824 */ /* 0x000fe200078e00ff */
[----:B------:R-:W-:-:S02]  /*0700*/  LOP3.LUT R6, R2, 0x8, R0, 0xf8, !PT ;  /* 0x0000000802067812 */ /* 0x000fc400078ef800 */
[----:B------:R-:W-:Y:S02]  /*0710*/  SHF.R.S32.HI R4, RZ, 0x2, R4 ;  /* 0x00000002ff047819 */ /* 0x000fe40000011404 */
[----:B------:R-:W-:Y:S02]  /*0720*/  LOP3.LUT R0, R5, 0xfffffe00, RZ, 0xc0, !PT ;  /* 0xfffffe0005007812 */ /* 0x000fe400078ec0ff */
[----:B------:R-:W-:Y:S01]  /*0730*/  LOP3.LUT R2, R3, R8, R2, 0x1e, !PT ;  /* 0x0000000803027212 */ /* 0x000fe200078e1e02 */
[----:B------:R-:W-:Y:S01]  /*0740*/  IMAD R9, R200, 0x10, R4 ;  /* 0x00000010c8097824 */ /* 0x000fe200078e0204 */
[----:B------:R-:W-:Y:S01]  /*0750*/  LOP3.LUT R3, R6, R3, RZ, 0x3c, !PT ;  /* 0x0000000306037212 */ /* 0x000fe200078e3cff */
[--C-:B------:R-:W-:Y:S01]  /*0760*/  IMAD R200, R200, 0x400, R0.reuse ;  /* 0x00000400c8c87824 */ /* 0x100fe200078e0200 */
[----:B------:R-:W-:Y:S01]  /*0770*/  LOP3.LUT R198, R2, R0, RZ, 0xfc, !PT ;  /* 0x0000000002c67212 */ /* 0x000fe200078efcff */
[----:B------:R-:W-:Y:S01]  /*0780*/  IMAD R196, R196, 0x400, R0 ;  /* 0x00000400c4c47824 */ /* 0x000fe200078e0200 */
[----:B------:R1:W-:Y:S01]  /*0790*/  STL [R1+0x4], R9 ;  /* 0x0000040901007387 */ /* 0x0003e20000100800 */
[----:B------:R-:W-:Y:S01]  /*07a0*/  IMAD.IADD R200, R200, 0x1, R3 ;  /* 0x00000001c8c87824 */ /* 0x000fe200078e0203 */
[----:B------:R-:W-:Y:S01]  /*07b0*/  SEL R215, R215, 0x10, !P0 ;  /* 0x00000010d7d77807 */ /* 0x000fe20004000000 */
[----:B------:R-:W-:Y:S01]  /*07c0*/  IMAD.IADD R196, R3, 0x1, R196 ;  /* 0x0000000103c47824 */ /* 0x000fe200078e02c4 */
[----:B------:R-:W-:Y:S01]  /*07d0*/  SHF.R.S32.HI R3, RZ, 0x1f, R245 ;  /* 0x0000001fff037819 */ /* 0x000fe200000114f5 */
[----:B------:R-:W-:Y:S01]  /*07e0*/  IMAD.MOV.U32 R0, RZ, RZ, 0x40 ;  /* 0x00000040ff007424 */ /* 0x000fe200078e00ff */
[----:B------:R-:W-:Y:S01]  /*07f0*/  IADD3 R3, R17, 0x2000, RZ ;  /* 0x0000200011037810 */ /* 0x000fe20007ffe0ff */
[----:B------:R-:W-:Y:S01]  /*0800*/  IMAD.MOV.U32 R2, RZ, RZ, 0x20 ;  /* 0x00000020ff027424 */ /* 0x000fe200078e00ff */
[C---:B------:R-:W-:Y:S01]  /*0810*/  IADD3 R214, R213.reuse, 0x20, RZ ;  /* 0x00000020d5d67810 */ /* 0x040fe20007ffe0ff */
[----:B------:R-:W-:Y:S01]  /*0820*/  IMAD.IADD R216, R213, 0x1, R215 ;  /* 0x00000001d5d87824 */ /* 0x000fe200078e02d7 */
[----:B------:R-:W-:Y:S01]  /*0830*/  SEL R0, R0, 0xffffffc0, !P3 ;  /* 0xffffffc000007807 */ /* 0x000fe20005800000 */
[----:B------:R1:W-:Y:S01]  /*0840*/  STL [R1+0xc], R3 ;  /* 0x00000c0301007387 */ /* 0x0003e20000100800 */
[----:B------:R-:W-:-:S02]  /*0850*/  SEL R2, R2, 0xffffffe0, !P4 ;  /* 0xffffffe002027807 */ /* 0x000fc40006000000 */
[----:B------:R-:W-:Y:S01]  /*0860*/  LEA R238, R7, 0xc000, 0x1 ;  /* 0x0000c00007ee7811 */ /* 0x000fe200078e08ff */
[--C-:B------:R-:W-:Y:S01]  /*0870*/  IMAD.IADD R194, R192, 0x1, R0.reuse ;  /* 0x00000001c0c27824 */ /* 0x100fe200078e0200 */
[----:B------:R-:W-:Y:S01]  /*0880*/  @P1 IADD3 R214, R213, -0x20, RZ ;  /* 0xffffffe0d5d61810 */ /* 0x000fe20007ffe0ff */
[----:B------:R-:W-:Y:S01]  /*0890*/  IMAD R189, R190, 0x2, R0 ;  /* 0x00000002bebd7824 */ /* 0x000fe200078e0200 */
[--C-:B------:R-:W-:Y:S01]  /*08a0*/  IADD3 R197, R0, R192, R2.reuse ;  /* 0x000000c000c57210 */ /* 0x100fe20007ffe002 */
[----:B------:R-:W-:Y:S01]  /*08b0*/  IMAD.SHL.U32 R190, R190, 0x2, RZ ;  /* 0x00000002bebe7824 */ /* 0x000fe200078e00ff */
[----:B------:R-:W-:Y:S01]  /*08c0*/  IADD3 R239, R238, 0x40, RZ ;  /* 0x00000040eeef7810 */ /* 0x000fe20007ffe0ff */
[----:B------:R-:W-:Y:S01]  /*08d0*/  IMAD.IADD R193, R192, 0x1, R2 ;  /* 0x00000001c0c17824 */ /* 0x000fe200078e0202 */
[----:B------:R-:W-:Y:S01]  /*08e0*/  SHF.R.S32.HI R247, RZ, 0x1f, R246 ;  /* 0x0000001ffff77819 */ /* 0x000fe200000114f6 */
[----:B------:R-:W-:Y:S01]  /*08f0*/  IMAD.IADD R199, R2, 0x1, R194 ;  /* 0x0000000102c77824 */ /* 0x000fe200078e02c2 */
[----:B------:R-:W-:Y:S01]  /*0900*/  SHF.R.S32.HI R233, RZ, 0x1f, R9 ;  /* 0x0000001fffe97819 */ /* 0x000fe20000011409 */
[----:B------:R-:W-:Y:S01]  /*0910*/  IMAD.IADD R215, R215, 0x1, R214 ;  /* 0x00000001d7d77824 */ /* 0x000fe200078e02d6 */
[----:B------:R-:W-:-:S02]  /*0920*/  LEA R196, R196, 0x10000, 0x1 ;  /* 0x00010000c4c47811 */ /* 0x000fc400078e08ff */
[----:B------:R-:W-:Y:S02]  /*0930*/  @P2 IADD3 R239, R238, -0x40, RZ ;  /* 0xffffffc0eeef2810 */ /* 0x000fe40007ffe0ff */
[----:B------:R-:W-:Y:S02]  /*0940*/  IADD3 R0, R198, 0x2000, RZ ;  /* 0x00002000c6007810 */ /* 0x000fe40007ffe0ff */
[----:B------:R-:W-:-:S05]  /*0950*/  SHF.L.U64.HI R233, R9, 0x2, R233 ;  /* 0x0000000209e97819 */ /* 0x000fca00000102e9 */
.L_x_136:
[----:B------:R-:W-:Y:S01]  /*0960*/  ISETP.NE.U32.AND P0, PT, RZ, c[0x0][0x250], PT ;  /* 0x00009400ff007a0c */ /* 0x000fe20003f05070 */
[----:B-1----:R-:W-:Y:S01]  /*0970*/  IMAD.MOV.U32 R4, RZ, RZ, RZ ;  /* 0x000000ffff047224 */ /* 0x002fe200078e00ff */
[----:B------:R-:W-:Y:S02]  /*0980*/  ISETP.NE.U32.AND P1, PT, RZ, c[0x0][0x258], PT ;  /* 0x00009600ff007a0c */ /* 0x000fe40003f25070 */
[----:B------:R-:W-:Y:S02]  /*0990*/  ISETP.NE.AND.EX P0, PT, RZ, c[0x0][0x254], PT, P0 ;  /* 0x00009500ff007a0c */ /* 0x000fe40003f05300 */
[----:B------:R-:W-:-:S11]  /*09a0*/  ISETP.NE.AND.EX P1, PT, RZ, c[0x0][0x25c], PT, P1 ;  /* 0x00009700ff007a0c */ /* 0x000fd60003f25310 */
[----:B------:R-:W2:Y:S01]  /*09b0*/  @P0 S2R R7, SR_CTAID.Y ;  /* 0x0000000000070919 */ /* 0x000ea20000002600 */
[----:B------:R-:W-:Y:S02]  /*09c0*/  @P0 IMAD.MOV.U32 R6, RZ, RZ, 0x4 ;  /* 0x00000004ff060424 */ /* 0x000fe400078e00ff */
[----:B------:R-:W-:Y:S01]  /*09d0*/  @P1 IMAD.MOV.U32 R2, RZ, RZ, 0x4 ;  /* 0x00000004ff021424 */ /* 0x000fe200078e00ff */
[----:B-1----:R-:W1:Y:S01]  /*09e0*/  @P1 S2R R3, SR_CTAID.Y ;  /* 0x0000000000031919 */ /* 0x002e620000002600 */
[----:B--2---:R-:W-:-:S04]  /*09f0*/  @P0 IMAD.WIDE R6, R7, R6, c[0x0][0x250] ;  /* 0x0000940007060625 */ /* 0x004fc800078e0206 */
[----:B-1----:R-:W-:Y:S01]  /*0a00*/  @P1 IMAD.WIDE R2, R3, R2, c[0x0][0x258] ;  /* 0x0000960003021625 */ /* 0x002fe200078e0202 */
[----:B------:R-:W2:Y:S04]  /*0a10*/  @P0 LDG.E R4, [R6.64] ;  /* 0x0000001006040981 */ /* 0x000ea8000c1e1900 */
[----:B------:R-:W2:Y:S01]  /*0a20*/  @P1 LDG.E R0, [R2.64] ;  /* 0x0000001002001981 */ /* 0x000ea2000c1e1900 */
[----:B------:R-:W-:Y:S01]  /*0a30*/  @!P1 ISETP.NE.U32.AND P0, PT, RZ, c[0x0][0x268], PT ;  /* 0x00009a00ff009a0c */ /* 0x000fe20003f05070 */
[----:B------:R-:W-:-:S03]  /*0a40*/  IMAD.SHL.U32 R5, R249, 0x40, RZ ;  /* 0x00000040f9057824 */ /* 0x000fc600078e00ff */
[----:B------:R-:W-:-:S04]  /*0a50*/  @!P1 ISETP.NE.AND.EX P0, PT, RZ, c[0x0][0x26c], PT, P0 ;  /* 0x00009b00ff009a0c */ /* 0x000fc80003f05300 */
[----:B------:R-:W-:Y:S01]  /*0a60*/  @!P1 SEL R2, RZ, c[0x0][0x21c], !P0 ;  /* 0x00008700ff029a07 */ /* 0x000fe20004000000 */
[----:B--2---:R-:W-:-:S03]  /*0a70*/  @P1 IMAD.IADD R0, R0, 0x1, -R4 ;  /* 0x0000000100001824 */ /* 0x004fc600078e0a04 */
[----:B------:R-:W-:-:S04]  /*0a80*/  @!P1 IADD3 R0, R2, c[0x0][0x218], -R4 ;  /* 0x0000860002009a10 */ /* 0x000fc80007ffe804 */
[----:B------:R-:W-:-:S13]  /*0a90*/  ISETP.GE.AND P0, PT, R5, R0, PT ;  /* 0x000000000500720c */ /* 0x000fda0003f06270 */
[----:B-----5:R-:W-:Y:S05]  /*0aa0*/  @P0 BRA `(.L_x_128) ;  /* 0x00003eb000000947 */ /* 0x020fea0003800000 */
[----:B------:R-:W-:Y:S01]  /*0ab0*/  IABS R6, c[0x0][0x1c8] ;  /* 0x0000720000067a13 */ /* 0x000fe20000000000 */
[----:B------:R-:W1:Y:S01]  /*0ac0*/  S2R R24, SR_CTAID.Z ;  /* 0x0000000000187919 */ /* 0x000e620000002700 */
[----:B------:R-:W2:Y:S01]  /*0ad0*/  LDC.U8 R10, c[0x0][0x328] ;  /* 0x0000ca00ff0a7b82 */ /* 0x000ea20000000000 */
[----:B------:R-:W-:Y:S01]  /*0ae0*/  ISETP.NE.U32.AND P1, PT, RZ, c[0x0][0x240], PT ;  /* 0x00009000ff007a0c */ /* 0x000fe20003f25070 */
[----:B------:R-:W3:Y:S01]  /*0af0*/  I2F.RP R2, R6 ;  /* 0x0000000600027306 */ /* 0x000ee20000209400 */
[----:B------:R-:W4:Y:S01]  /*0b00*/  S2R R23, SR_CTAID.Y ;  /* 0x0000000000177919 */ /* 0x000f220000002600 */
[----:B------:R-:W-:Y:S01]  /*0b10*/  IMAD.MOV.U32 R29, RZ, RZ, c[0x0][0x214] ;  /* 0x00008500ff1d7624 */ /* 0x000fe200078e00ff */
[----:B------:R-:W-:Y:S02]  /*0b20*/  ISETP.NE.AND.EX P1, PT, RZ, c[0x0][0x244], PT, P1 ;  /* 0x00009100ff007a0c */ /* 0x000fe40003f25310 */
[----:B------:R-:W-:Y:S02]  /*0b30*/  ISETP.NE.AND P5, PT, RZ, UR6, PT ;  /* 0x00000006ff007c0c */ /* 0x000fe4000bfa5270 */
[----:B------:R-:W-:Y:S01]  /*0b40*/  IADD3 R210, R29, 0x3f, RZ ;  /* 0x0000003f1dd27810 */ /* 0x000fe20007ffe0ff */
[----:B---3--:R-:W3:Y:S01]  /*0b50*/  MUFU.RCP R2, R2 ;  /* 0x0000000200027308 */ /* 0x008ee20000001000 */
[----:B-1----:R-:W-:Y:S01]  /*0b60*/  IABS R7, R24 ;  /* 0x0000001800077213 */ /* 0x002fe20000000000 */
[----:B------:R-:W-:Y:S01]  /*0b70*/  IMAD R27, R24, c[0x0][0x22c], RZ ;  /* 0x00008b00181b7a24 */ /* 0x000fe200078e02ff */
[----:B--2---:R-:W-:Y:S01]  /*0b80*/  ISETP.NE.AND P0, PT, R10, RZ, PT ;  /* 0x000000ff0a00720c */ /* 0x004fe20003f05270 */
[----:B----4-:R-:W-:Y:S01]  /*0b90*/  IMAD.WIDE R8, R23, 0x80, RZ ;  /* 0x0000008017087825 */ /* 0x010fe200078e02ff */
[----:B------:R-:W-:-:S02]  /*0ba0*/  SHF.R.S32.HI R25, RZ, 0x1f, R23 ;  /* 0x0000001fff197819 */ /* 0x000fc40000011417 */
[----:B------:R-:W-:Y:S02]  /*0bb0*/  SHF.R.S32.HI R26, RZ, 0x1f, R24 ;  /* 0x0000001fff1a7819 */ /* 0x000fe40000011418 */
[----:B------:R-:W-:Y:S02]  /*0bc0*/  SEL R20, R8, RZ, P1 ;  /* 0x000000ff08147207 */ /* 0x000fe40000800000 */
[----:B---3--:R-:W-:Y:S02]  /*0bd0*/  IADD3 R2, R2, 0xffffffe, RZ ;  /* 0x0ffffffe02027810 */ /* 0x008fe40007ffe0ff */
[----:B------:R-:W-:Y:S02]  /*0be0*/  SEL R21, R9, RZ, P1 ;  /* 0x000000ff09157207 */ /* 0x000fe40000800000 */
[----:B------:R-:W1:Y:S01]  /*0bf0*/  F2I.FTZ.U32.TRUNC.NTZ R3, R2 ;  /* 0x0000000200037305 */ /* 0x000e62000021f000 */
[----:B------:R-:W-:Y:S01]  /*0c00*/  SHF.R.S32.HI R28, RZ, 0x1f, R27 ;  /* 0x0000001fff1c7819 */ /* 0x000fe2000001141b */
[----:B-1----:R-:W-:-:S02]  /*0c10*/  IMAD.MOV R0, RZ, RZ, -R3 ;  /* 0x000000ffff007224 */ /* 0x002fc400078e0a03 */
[----:B------:R-:W-:Y:S02]  /*0c20*/  IMAD.MOV.U32 R2, RZ, RZ, RZ ;  /* 0x000000ffff027224 */ /* 0x000fe400078e00ff */
[----:B------:R-:W-:-:S04]  /*0c30*/  IMAD R0, R0, R6, RZ ;  /* 0x0000000600007224 */ /* 0x000fc800078e02ff */
[----:B------:R-:W-:-:S04]  /*0c40*/  IMAD.HI.U32 R0, R3, R0, R2 ;  /* 0x0000000003007227 */ /* 0x000fc800078e0002 */
[----:B------:R-:W-:Y:S02]  /*0c50*/  IMAD.MOV.U32 R3, RZ, RZ, R7 ;  /* 0x000000ffff037224 */ /* 0x000fe400078e0007 */
[----:B------:R-:W1:Y:S02]  /*0c60*/  S2R R7, SR_CTAID.X ;  /* 0x0000000000077919 */ /* 0x000e640000002500 */
[----:B------:R-:W-:-:S04]  /*0c70*/  IMAD.HI.U32 R0, R0, R3, RZ ;  /* 0x0000000300007227 */ /* 0x000fc800078e00ff */
[----:B------:R-:W-:-:S04]  /*0c80*/  IMAD.MOV R2, RZ, RZ, -R0 ;  /* 0x000000ffff027224 */ /* 0x000fc800078e0a00 */
[----:B------:R-:W-:-:S05]  /*0c90*/  IMAD R2, R6, R2, R3 ;  /* 0x0000000206027224 */ /* 0x000fca00078e0203 */
[----:B------:R-:W-:-:S13]  /*0ca0*/  ISETP.GT.U32.AND P2, PT, R6, R2, PT ;  /* 0x000000020600720c */ /* 0x000fda0003f44070 */
[----:B------:R-:W-:Y:S01]  /*0cb0*/  @!P2 IMAD.IADD R2, R2, 0x1, -R6 ;  /* 0x000000010202a824 */ /* 0x000fe200078e0a06 */
[----:B------:R-:W-:Y:S02]  /*0cc0*/  @!P2 IADD3 R0, R0, 0x1, RZ ;  /* 0x000000010000a810 */ /* 0x000fe40007ffe0ff */
[----:B------:R-:W-:Y:S02]  /*0cd0*/  ISETP.NE.AND P2, PT, RZ, c[0x0][0x1c8], PT ;  /* 0x00007200ff007a0c */ /* 0x000fe40003f45270 */
[----:B------:R-:W-:Y:S01]  /*0ce0*/  ISETP.GE.U32.AND P3, PT, R2, R6, PT ;  /* 0x000000060200720c */ /* 0x000fe20003f66070 */
[----:B-1----:R-:W-:Y:S01]  /*0cf0*/  IMAD.WIDE.U32 R2, R7, c[0x0][0x3d8], RZ ;  /* 0x0000f60007027a25 */ /* 0x002fe200078e00ff */
[----:B------:R-:W-:-:S03]  /*0d00*/  LOP3.LUT R6, R24, c[0x0][0x1c8], RZ, 0x3c, !PT ;  /* 0x0000720018067a12 */ /* 0x000fc600078e3cff */
[----:B------:R-:W-:Y:S01]  /*0d10*/  IMAD R3, R7, c[0x0][0x3dc], R3 ;  /* 0x0000f70007037a24 */ /* 0x000fe200078e0203 */
[----:B------:R-:W-:Y:S01]  /*0d20*/  ISETP.GE.AND P1, PT, R6, RZ, PT ;  /* 0x000000ff0600720c */ /* 0x000fe20003f26270 */
[C---:B------:R-:W-:Y:S01]  /*0d30*/  @!P0 IMAD R6, R23.reuse, c[0x0][0x1c0], R24 ;  /* 0x0000700017068a24 */ /* 0x040fe200078e0218 */
[----:B------:R-:W-:Y:S02]  /*0d40*/  SHF.R.S32.HI R7, RZ, 0x1f, R210 ;  /* 0x0000001fff077819 */ /* 0x000fe400000114d2 */
[----:B------:R-:W-:Y:S01]  /*0d50*/  SEL R22, R2, RZ, P5 ;  /* 0x000000ff02167207 */ /* 0x000fe20002800000 */
[----:B------:R-:W-:Y:S01]  /*0d60*/  @P0 IMAD R2, R23, c[0x0][0x214], RZ ;  /* 0x0000850017020a24 */ /* 0x000fe200078e02ff */
[----:B------:R-:W-:Y:S02]  /*0d70*/  LEA.HI R210, R7, R210, RZ, 0x6 ;  /* 0x000000d207d27211 */ /* 0x000fe400078f30ff */
[----:B------:R-:W-:Y:S01]  /*0d80*/  @P3 IADD3 R0, R0, 0x1, RZ ;  /* 0x0000000100003810 */ /* 0x000fe20007ffe0ff */
[----:B------:R-:W-:Y:S01]  /*0d90*/  @P0 IMAD R2, R24, c[0x0][0x234], R2 ;  /* 0x00008d0018020a24 */ /* 0x000fe200078e0202 */
[----:B------:R-:W-:Y:S01]  /*0da0*/  LOP3.LUT R14, R210, 0xffffffc0, RZ, 0xc0, !PT ;  /* 0xffffffc0d20e7812 */ /* 0x000fe200078ec0ff */
[----:B------:R-:W-:Y:S01]  /*0db0*/  @!P0 IMAD R2, R6, c[0x0][0x214], RZ ;  /* 0x0000850006028a24 */ /* 0x000fe200078e02ff */
[----:B------:R-:W-:Y:S01]  /*0dc0*/  SHF.R.S32.HI R7, RZ, 0x1f, R4 ;  /* 0x0000001fff077819 */ /* 0x000fe20000011404 */
[----:B------:R-:W-:Y:S01]  /*0dd0*/  @!P1 IMAD.MOV R0, RZ, RZ, -R0 ;  /* 0x000000ffff009224 */ /* 0x000fe200078e0a00 */
[----:B------:R-:W-:-:S02]  /*0de0*/  IADD3 R14, R14, -0x40, RZ ;  /* 0xffffffc00e0e7810 */ /* 0x000fc40007ffe0ff */
[----:B------:R-:W-:Y:S02]  /*0df0*/  @!P2 LOP3.LUT R0, RZ, c[0x0][0x1c8], RZ, 0x33, !PT ;  /* 0x00007200ff00aa12 */ /* 0x000fe400078e33ff */
[----:B------:R-:W-:Y:S02]  /*0e00*/  SHF.R.S32.HI R6, RZ, 0x1f, R5 ;  /* 0x0000001fff067819 */ /* 0x000fe40000011405 */
[----:B------:R-:W-:Y:S02]  /*0e10*/  SHF.R.S32.HI R15, RZ, 0x1f, R14 ;  /* 0x0000001fff0f7819 */ /* 0x000fe4000001140e */
[----:B------:R-:W-:Y:S02]  /*0e20*/  SEL R19, R3, RZ, P5 ;  /* 0x000000ff03137207 */ /* 0x000fe40002800000 */
[----:B------:R-:W-:Y:S01]  /*0e30*/  SHF.R.S32.HI R17, RZ, 0x1f, R0 ;  /* 0x0000001fff117819 */ /* 0x000fe20000011400 */
[----:B------:R-:W-:Y:S05]  /*0e40*/  @!P0 BRA `(.L_x_129) ;  /* 0x0000003000008947 */ /* 0x000fea0003800000 */
[----:B------:R-:W-:-:S04]  /*0e50*/  IMAD R3, R23, UR11, RZ ;  /* 0x0000000b17037c24 */ /* 0x000fc8000f8e02ff */
[----:B------:R-:W-:Y:S01]  /*0e60*/  IMAD R18, R24, UR12, R3 ;  /* 0x0000000c18127c24 */ /* 0x000fe2000f8e0203 */
[----:B------:R-:W-:Y:S05]  /*0e70*/  BRA `(.L_x_130) ;  /* 0x0000002000007947 */ /* 0x000fea0003800000 */
.L_x_129:
[----:B------:R-:W-:-:S04]  /*0e80*/  IMAD R3, R23, c[0x0][0x1c0], R24 ;  /* 0x0000700017037a24 */ /* 0x000fc800078e0218 */
[----:B------:R-:W-:Y:S02]  /*0e90*/  IMAD R18, R3, c[0x0][0x224], RZ ;  /* 0x0000890003127a24 */ /* 0x000fe400078e02ff */
.L_x_130:
[----:B------:R-:W-:Y:S01]  /*0ea0*/  IADD3 R2, R14, R2, RZ ;  /* 0x000000020e027210 */ /* 0x000fe20007ffe0ff */
[----:B------:R-:W-:Y:S01]  /*0eb0*/  IMAD R12, R25, c[0x0][0x368], RZ ;  /* 0x0000da00190c7a24 */ /* 0x000fe200078e02ff */
[----:B------:R-:W-:Y:S01]  /*0ec0*/  MOV R52, 0x4 ;  /* 0x0000000400347802 */ /* 0x000fe20000000f00 */
[----:B------:R-:W-:Y:S01]  /*0ed0*/  @P5 BAR.SYNC.DEFER_BLOCKING 0x0 ;  /* 0x0000000000005b1d */ /* 0x000fe20000010000 */
[----:B------:R-:W-:Y:S01]  /*0ee0*/  IADD3 R244, P0, R5, R4, RZ ;  /* 0x0000000405f47210 */ /* 0x000fe20007f1e0ff */
[----:B------:R-:W-:Y:S01]  /*0ef0*/  IMAD R12, R23, c[0x0][0x36c], R12 ;  /* 0x0000db00170c7a24 */ /* 0x000fe200078e020c */
[----:B------:R-:W-:Y:S01]  /*0f00*/  SHF.R.S32.HI R30, RZ, 0x1f, R245 ;  /* 0x0000001fff1e7819 */ /* 0x000fe200000114f5 */
[----:B------:R-:W-:Y:S01]  /*0f10*/  IMAD.WIDE R4, R2, R52, c[0x0][0x200] ;  /* 0x0000800002047625 */ /* 0x000fe200078e0234 */
[----:B------:R-:W-:Y:S02]  /*0f20*/  IADD3 R2, P1, R245, R14, RZ ;  /* 0x0000000ef5027210 */ /* 0x000fe40007f3e0ff */
[----:B------:R-:W-:Y:S01]  /*0f30*/  LEA.HI.SX32 R210, R210, 0xffffffff, 0x1a ;  /* 0xffffffffd2d27811 */ /* 0x000fe200078fd2ff */
[----:B------:R-:W-:Y:S01]  /*0f40*/  IMAD.X R248, R7, 0x1, R6, P0 ;  /* 0x0000000107f87824 */ /* 0x000fe200000e0606 */
[----:B------:R-:W-:Y:S01]  /*0f50*/  MOV R222, R4 ;  /* 0x0000000400de7202 */ /* 0x000fe20000000f00 */
[----:B------:R-:W-:Y:S01]  /*0f60*/  IMAD.WIDE.U32 R6, R23, c[0x0][0x368], R246 ;  /* 0x0000da0017067a25 */ /* 0x000fe200078e00f6 */
[----:B------:R-:W-:-:S03]  /*0f70*/  MOV R221, R5 ;  /* 0x0000000500dd7202 */ /* 0x000fc60000000f00 */
[----:B------:R-:W-:Y:S01]  /*0f80*/  IMAD.X R3, R30, 0x1, R15, P1 ;  /* 0x000000011e037824 */ /* 0x000fe200008e060f */
[----:B------:R-:W-:Y:S01]  /*0f90*/  IADD3 R7, R7, R12, RZ ;  /* 0x0000000c07077210 */ /* 0x000fe20007ffe0ff */
[C---:B------:R-:W-:Y:S02]  /*0fa0*/  IMAD R16, R248.reuse, c[0x0][0x1a0], RZ ;  /* 0x00006800f8107a24 */ /* 0x040fe400078e02ff */
[----:B------:R-:W-:Y:S02]  /*0fb0*/  IMAD R12, R248, c[0x0][0x198], RZ ;  /* 0x00006600f80c7a24 */ /* 0x000fe400078e02ff */
[----:B------:R-:W-:-:S04]  /*0fc0*/  IMAD.WIDE.U32 R4, R244, c[0x0][0x1a0], R246 ;  /* 0x00006800f4047a25 */ /* 0x000fc800078e00f6 */
[----:B------:R-:W-:Y:S02]  /*0fd0*/  IMAD R13, R3, c[0x0][0x190], RZ ;  /* 0x00006400030d7a24 */ /* 0x000fe400078e02ff */
[C---:B------:R-:W-:Y:S02]  /*0fe0*/  IMAD R16, R244.reuse, c[0x0][0x1a4], R16 ;  /* 0x00006900f4107a24 */ /* 0x040fe400078e0210 */
[----:B------:R-:W-:-:S04]  /*0ff0*/  IMAD.WIDE.U32 R10, R244, c[0x0][0x198], R246 ;  /* 0x00006600f40a7a25 */ /* 0x000fc800078e00f6 */
[----:B------:R-:W-:Y:S02]  /*1000*/  IMAD R3, R3, c[0x0][0x370], RZ ;  /* 0x0000dc0003037a24 */ /* 0x000fe400078e02ff */
[----:B------:R-:W-:Y:S02]  /*1010*/  IMAD R12, R244, c[0x0][0x19c], R12 ;  /* 0x00006700f40c7a24 */ /* 0x000fe400078e020c */
[----:B------:R-:W-:Y:S02]  /*1020*/  IMAD.IADD R5, R5, 0x1, R16 ;  /* 0x0000000105057824 */ /* 0x000fe400078e0210 */
[----:B------:R-:W-:-:S04]  /*1030*/  IMAD.WIDE.U32 R8, R2, c[0x0][0x190], R246 ;  /* 0x0000640002087a25 */ /* 0x000fc800078e00f6 */
[C---:B------:R-:W-:Y:S02]  /*1040*/  IMAD R13, R2.reuse, c[0x0][0x194], R13 ;  /* 0x00006500020d7a24 */ /* 0x040fe400078e020d */
[C---:B------:R-:W-:Y:S01]  /*1050*/  IMAD R16, R2.reuse, c[0x0][0x374], R3 ;  /* 0x0000dd0002107a24 */ /* 0x040fe200078e0203 */
[----:B------:R-:W-:Y:S01]  /*1060*/  IADD3 R3, R11, R12, RZ ;  /* 0x0000000c0b037210 */ /* 0x000fe20007ffe0ff */
[----:B------:R-:W-:Y:S01]  /*1070*/  IMAD.WIDE.U32 R6, R2, c[0x0][0x370], R6 ;  /* 0x0000dc0002067a25 */ /* 0x000fe200078e0006 */
[----:B------:R-:W-:Y:S02]  /*1080*/  MOV R2, R10 ;  /* 0x0000000a00027202 */ /* 0x000fe40000000f00 */
[----:B------:R-:W-:Y:S01]  /*1090*/  LEA.HI R10, R210, R210, RZ, 0x1 ;  /* 0x000000d2d20a7211 */ /* 0x000fe200078f08ff */
[----:B------:R-:W-:Y:S01]  /*10a0*/  IMAD R12, R25, c[0x0][0x188], RZ ;  /* 0x00006200190c7a24 */ /* 0x000fe200078e02ff */
[----:B------:R-:W-:Y:S01]  /*10b0*/  IADD3 R9, R9, R13, RZ ;  /* 0x0000000d09097210 */ /* 0x000fe20007ffe0ff */
[C---:B------:R-:W-:Y:S01]  /*10c0*/  IMAD R11, R25.reuse, c[0x0][0x178], RZ ;  /* 0x00005e00190b7a24 */ /* 0x040fe200078e02ff */
[----:B------:R-:W-:Y:S01]  /*10d0*/  LOP3.LUT R10, R10, 0xfffffffe, RZ, 0xc0, !PT ;  /* 0xfffffffe0a0a7812 */ /* 0x000fe200078ec0ff */
[----:B------:R-:W-:Y:S01]  /*10e0*/  IMAD R13, R25, c[0x0][0x180], RZ ;  /* 0x00006000190d7a24 */ /* 0x000fe200078e02ff */
[----:B------:R-:W-:Y:S01]  /*10f0*/  IADD3 R7, R7, R16, RZ ;  /* 0x0000001007077210 */ /* 0x000fe20007ffe0ff */
[C---:B------:R-:W-:Y:S01]  /*1100*/  IMAD R12, R23.reuse, c[0x0][0x18c], R12 ;  /* 0x00006300170c7a24 */ /* 0x040fe200078e020c */
[----:B------:R-:W2:Y:S01]  /*1110*/  LDL R25, [R1+0xc] ;  /* 0x00000c0001197983 */ /* 0x000ea20000100800 */
[----:B------:R-:W-:-:S04]  /*1120*/  IMAD.WIDE.U32 R4, R23, c[0x0][0x188], R4 ;  /* 0x0000620017047a25 */ /* 0x000fc800078e0004 */
[C---:B------:R-:W-:Y:S02]  /*1130*/  IMAD R11, R23.reuse, c[0x0][0x17c], R11 ;  /* 0x00005f00170b7a24 */ /* 0x040fe400078e020b */
[C---:B------:R-:W-:Y:S02]  /*1140*/  IMAD R13, R23.reuse, c[0x0][0x184], R13 ;  /* 0x00006100170d7a24 */ /* 0x040fe400078e020d */
[----:B------:R-:W-:-:S04]  /*1150*/  IMAD.WIDE.U32 R8, R23, c[0x0][0x178], R8 ;  /* 0x00005e0017087a25 */ /* 0x000fc800078e0008 */
[----:B------:R-:W-:Y:S01]  /*1160*/  IMAD.IADD R10, R210, 0x1, -R10 ;  /* 0x00000001d20a7824 */ /* 0x000fe200078e0a0a */
[----:B------:R-:W-:Y:S01]  /*1170*/  IADD3 R9, R9, R11, RZ ;  /* 0x0000000b09097210 */ /* 0x000fe20007ffe0ff */
[----:B------:R-:W-:-:S03]  /*1180*/  IMAD.WIDE.U32 R2, R23, c[0x0][0x180], R2 ;  /* 0x0000600017027a25 */ /* 0x000fc600078e0002 */
[----:B------:R-:W-:Y:S01]  /*1190*/  ISETP.NE.AND P0, PT, R10, 0x1, PT ;  /* 0x000000010a00780c */ /* 0x000fe20003f05270 */
[----:B------:R-:W-:Y:S01]  /*11a0*/  IMAD.IADD R5, R5, 0x1, R12 ;  /* 0x0000000105057824 */ /* 0x000fe200078e020c */
[----:B------:R-:W-:Y:S01]  /*11b0*/  IADD3 R3, R3, R13, RZ ;  /* 0x0000000d03037210 */ /* 0x000fe20007ffe0ff */
[----:B------:R-:W-:Y:S02]  /*11c0*/  IMAD R12, R26, c[0x0][0x378], RZ ;  /* 0x0000de001a0c7a24 */ /* 0x000fe400078e02ff */
[C---:B------:R-:W-:Y:S02]  /*11d0*/  IMAD R11, R17.reuse, c[0x0][0x1b8], RZ ;  /* 0x00006e00110b7a24 */ /* 0x040fe400078e02ff */
[----:B------:R-:W-:Y:S02]  /*11e0*/  IMAD R10, R17, c[0x0][0x1b0], RZ ;  /* 0x00006c00110a7a24 */ /* 0x000fe400078e02ff */
[C---:B------:R-:W-:Y:S02]  /*11f0*/  IMAD R12, R24.reuse, c[0x0][0x37c], R12 ;  /* 0x0000df00180c7a24 */ /* 0x040fe400078e020c */
[----:B------:R-:W-:-:S04]  /*1200*/  IMAD.WIDE.U32 R6, R24, c[0x0][0x378], R6 ;  /* 0x0000de0018067a25 */ /* 0x000fc800078e0006 */
[----:B------:R-:W-:Y:S01]  /*1210*/  IMAD R11, R0, c[0x0][0x1bc], R11 ;  /* 0x00006f00000b7a24 */ /* 0x000fe200078e020b */
[----:B------:R-:W-:Y:S01]  /*1220*/  LEA R208, P1, R6, c[0x0][0x330], 0x1 ;  /* 0x0000cc0006d07a11 */ /* 0x000fe200078208ff */
[C---:B------:R-:W-:Y:S02]  /*1230*/  IMAD R10, R0.reuse, c[0x0][0x1b4], R10 ;  /* 0x00006d00000a7a24 */ /* 0x040fe400078e020a */
[----:B------:R-:W-:-:S04]  /*1240*/  IMAD.WIDE.U32 R4, R0, c[0x0][0x1b8], R4 ;  /* 0x00006e0000047a25 */ /* 0x000fc800078e0004 */
[----:B------:R-:W-:Y:S01]  /*1250*/  IMAD.WIDE.U32 R2, R0, c[0x0][0x1b0], R2 ;  /* 0x00006c0000027a25 */ /* 0x000fe200078e0002 */
[----:B------:R-:W-:-:S03]  /*1260*/  IADD3 R0, R7, R12, RZ ;  /* 0x0000000c07007210 */ /* 0x000fc60007ffe0ff */
[----:B------:R-:W-:Y:S01]  /*1270*/  IMAD R7, R26, c[0x0][0x1a8], RZ ;  /* 0x00006a001a077a24 */ /* 0x000fe200078e02ff */
[----:B------:R-:W-:Y:S01]  /*1280*/  IADD3 R3, R3, R10, RZ ;  /* 0x0000000a03037210 */ /* 0x000fe20007ffe0ff */
[----:B------:R-:W3:Y:S01]  /*1290*/  LDL R26, [R1] ;  /* 0x00000000011a7983 */ /* 0x000ee20000100800 */
[----:B------:R-:W-:Y:S01]  /*12a0*/  IMAD R13, R30, c[0x0][0x1a0], RZ ;  /* 0x000068001e0d7a24 */ /* 0x000fe200078e02ff */
[----:B------:R-:W-:Y:S01]  /*12b0*/  LEA.HI.X R209, R6, c[0x0][0x334], R0, 0x1, P1 ;  /* 0x0000cd0006d17a11 */ /* 0x000fe200008f0c00 */
[----:B------:R-:W-:Y:S02]  /*12c0*/  IMAD R16, R30, c[0x0][0x198], RZ ;  /* 0x000066001e107a24 */ /* 0x000fe400078e02ff */
[----:B------:R-:W-:Y:S01]  /*12d0*/  IMAD.IADD R5, R5, 0x1, R11 ;  /* 0x0000000105057824 */ /* 0x000fe200078e020b */
[----:B------:R-:W4:Y:S01]  /*12e0*/  LDL R30, [R1+0x4] ;  /* 0x00000400011e7983 */ /* 0x000f220000100800 */
[----:B------:R-:W-:Y:S01]  /*12f0*/  MOV R17, c[0x0][0x370] ;  /* 0x0000dc0000117a02 */ /* 0x000fe20000000f00 */
[----:B------:R-:W-:-:S02]  /*1300*/  IMAD R0, R24, c[0x0][0x1ac], R7 ;  /* 0x00006b0018007a24 */ /* 0x000fc400078e0207 */
[----:B------:R-:W-:Y:S01]  /*1310*/  IMAD.WIDE.U32 R10, R24, c[0x0][0x1a8], R8 ;  /* 0x00006a00180a7a25 */ /* 0x000fe200078e0008 */
[----:B------:R-:W-:-:S03]  /*1320*/  LEA R12, P2, R17, R208, 0x6 ;  /* 0x000000d0110c7211 */ /* 0x000fc600078430ff */
[C---:B------:R-:W-:Y:S02]  /*1330*/  IMAD R13, R245.reuse, c[0x0][0x1a4], R13 ;  /* 0x00006900f50d7a24 */ /* 0x040fe400078e020d */
[----:B------:R-:W-:Y:S01]  /*1340*/  IMAD.WIDE.U32 R8, R245, c[0x0][0x1a0], R4 ;  /* 0x00006800f5087a25 */ /* 0x000fe200078e0004 */
[----:B------:R-:W-:-:S03]  /*1350*/  IADD3 R11, R11, R0, RZ ;  /* 0x000000000b0b7210 */ /* 0x000fc60007ffe0ff */
[----:B------:R-:W-:Y:S01]  /*1360*/  IMAD.MOV.U32 R24, RZ, RZ, c[0x0][0x374] ;  /* 0x0000dd00ff187624 */ /* 0x000fe200078e00ff */
[----:B------:R-:W-:-:S04]  /*1370*/  IADD3 R0, R9, R13, RZ ;  /* 0x0000000d09007210 */ /* 0x000fc80007ffe0ff */
[----:B------:R-:W-:Y:S02]  /*1380*/  LEA.HI.X R13, R17, R209, R24, 0x6, P2 ;  /* 0x000000d1110d7211 */ /* 0x000fe400010f3418 */
[----:B------:R-:W4:Y:S01]  /*1390*/  LDL R24, [R1+0x8] ;  /* 0x0000080001187983 */ /* 0x000f220000100800 */
[C---:B------:R-:W-:Y:S01]  /*13a0*/  IMAD R16, R245.reuse, c[0x0][0x19c], R16 ;  /* 0x00006700f5107a24 */ /* 0x040fe200078e0210 */
[----:B------:R-:W-:Y:S01]  /*13b0*/  LEA R4, P3, R8, c[0x0][0x170], 0x1 ;  /* 0x00005c0008047a11 */ /* 0x000fe200078608ff */
[----:B------:R-:W-:Y:S01]  /*13c0*/  IMAD.WIDE.U32 R6, R245, c[0x0][0x198], R2 ;  /* 0x00006600f5067a25 */ /* 0x000fe200078e0002 */
[----:B------:R-:W-:Y:S02]  /*13d0*/  LEA R206, P4, R10, c[0x0][0x160], 0x1 ;  /* 0x000058000ace7a11 */ /* 0x000fe400078808ff */
[----:B------:R-:W-:Y:S01]  /*13e0*/  LEA.HI.X R5, R8, c[0x0][0x174], R0, 0x1, P3 ;  /* 0x00005d0008057a11 */ /* 0x000fe200018f0c00 */
[----:B------:R-:W-:Y:S01]  /*13f0*/  IMAD.IADD R3, R7, 0x1, R16 ;  /* 0x0000000107037824 */ /* 0x000fe200078e0210 */
[----:B------:R-:W-:Y:S01]  /*1400*/  MOV R7, c[0x0][0x1a0] ;  /* 0x0000680000077a02 */ /* 0x000fe20000000f00 */
[----:B------:R-:W-:Y:S01]  /*1410*/  IMAD.MOV.U32 R0, RZ, RZ, c[0x0][0x190] ;  /* 0x00006400ff007624 */ /* 0x000fe200078e00ff */
[----:B------:R-:W-:-:S02]  /*1420*/  LEA R2, P1, R6, c[0x0][0x168], 0x1 ;  /* 0x00005a0006027a11 */ /* 0x000fc400078208ff */
[----:B------:R-:W-:Y:S02]  /*1430*/  LEA.HI.X R207, R10, c[0x0][0x164], R11, 0x1, P4 ;  /* 0x000059000acf7a11 */ /* 0x000fe400020f0c0b */
[----:B------:R-:W-:Y:S02]  /*1440*/  MOV R16, c[0x0][0x198] ;  /* 0x0000660000107a02 */ /* 0x000fe40000000f00 */
[----:B------:R-:W-:Y:S02]  /*1450*/  MOV R11, c[0x0][0x1a4] ;  /* 0x00006900000b7a02 */ /* 0x000fe40000000f00 */
[----:B------:R-:W-:Y:S01]  /*1460*/  LEA R10, P3, R7, R4, 0x6 ;  /* 0x00000004070a7211 */ /* 0x000fe200078630ff */
[----:B------:R-:W-:Y:S01]  /*1470*/  IMAD.MOV.U32 R17, RZ, RZ, c[0x0][0x19c] ;  /* 0x00006700ff117624 */ /* 0x000fe200078e00ff */
[----:B------:R-:W-:Y:S02]  /*1480*/  LEA.HI.X R3, R6, c[0x0][0x16c], R3, 0x1, P1 ;  /* 0x00005b0006037a11 */ /* 0x000fe400008f0c03 */
[----:B------:R-:W-:-:S02]  /*1490*/  MOV R9, c[0x0][0x194] ;  /* 0x0000650000097a02 */ /* 0x000fc40000000f00 */
[----:B------:R-:W-:Y:S02]  /*14a0*/  LEA R8, P2, R0, R206, 0x6 ;  /* 0x000000ce00087211 */ /* 0x000fe400078430ff */
[----:B------:R-:W-:Y:S02]  /*14b0*/  LEA R6, P1, R16, R2, 0x6 ;  /* 0x0000000210067211 */ /* 0x000fe400078230ff */
[----:B------:R-:W-:Y:S02]  /*14c0*/  LEA.HI.X R11, R7, R5, R11, 0x6, P3 ;  /* 0x00000005070b7211 */ /* 0x000fe400018f340b */
[----:B------:R-:W-:Y:S02]  /*14d0*/  LEA.HI.X R9, R0, R207, R9, 0x6, P2 ;  /* 0x000000cf00097211 */ /* 0x000fe400010f3409 */
[----:B------:R-:W-:Y:S02]  /*14e0*/  LEA.HI.X R7, R16, R3, R17, 0x6, P1 ;  /* 0x0000000310077211 */ /* 0x000fe400008f3411 */
[----:B------:R-:W1:Y:S04]  /*14f0*/  S2R R16, SR_TID.X ;  /* 0x0000000000107919 */ /* 0x000e680000002100 */
[----:B------:R-:W1:Y:S01]  /*1500*/  S2R R17, SR_TID.X ;  /* 0x0000000000117919 */ /* 0x000e620000002100 */
[----:B------:R-:W-:-:S02]  /*1510*/  ULDC UR4, c[0x0][0x1c0] ;  /* 0x0000700000047ab9 */ /* 0x000fc40000000800 */
[----:B------:R-:W-:Y:S02]  /*1520*/  ULDC UR5, c[0x0][0x22c] ;  /* 0x00008b0000057ab9 */ /* 0x000fe40000000800 */
[----:B------:R-:W-:Y:S02]  /*1530*/  UIMAD UR10, UR5, UR4, URZ ;  /* 0x00000004050a72a4 */ /* 0x000fe4000f8e023f */
[----:B------:R-:W-:Y:S01]  /*1540*/  USHF.R.S32.HI UR7, URZ, 0x1f, UR5 ;  /* 0x0000001f3f077899 */ /* 0x000fe20008011405 */
[----:B-1----:R-:W-:-:S04]  /*1550*/  SHF.R.S32.HI R16, RZ, 0x1f, R16 ;  /* 0x0000001fff107819 */ /* 0x002fc80000011410 */
[----:B------:R-:W-:-:S04]  /*1560*/  LEA.HI R16, R16, R17, RZ, 0x5 ;  /* 0x0000001110107211 */ /* 0x000fc800078f28ff */
[----:B------:R-:W-:Y:S01]  /*1570*/  SHF.R.S32.HI R16, RZ, 0x5, R16 ;  /* 0x00000005ff107819 */ /* 0x000fe20000011410 */
[----:B------:R-:W-:Y:S02]  /*1580*/  USHF.L.U32 UR9, UR10, 0x6, URZ ;  /* 0x000000060a097899 */ /* 0x000fe4000800063f */
[----:B------:R-:W-:Y:S02]  /*1590*/  UIMAD.WIDE.U32 UR14, UR5, UR4, URZ ;  /* 0x00000004050e72a5 */ /* 0x000fe4000f8e003f */
[----:B------:R-:W-:Y:S02]  /*15a0*/  UIMAD UR7, UR7, UR4, URZ ;  /* 0x00000004070772a4 */ /* 0x000fe4000f8e023f */
[----:B------:R-:W-:Y:S02]  /*15b0*/  USHF.R.S32.HI UR4, URZ, 0x1f, UR9 ;  /* 0x0000001f3f047899 */ /* 0x000fe40008011409 */
[----:B------:R-:W-:-:S04]  /*15c0*/  UIMAD UR7, UR8, UR5, UR7 ;  /* 0x00000005080772a4 */ /* 0x000fc8000f8e0207 */
[----:B------:R-:W-:Y:S01]  /*15d0*/  UIADD3 UR7, UR15, UR7, URZ ;  /* 0x000000070f077290 */ /* 0x000fe2000fffe03f */
[----:B------:R-:W-:Y:S01]  /*15e0*/  IADD3 R18, R14, R18, RZ ;  /* 0x000000120e127210 */ /* 0x000fe20007ffe0ff */
        /* <DEDUP_REMOVED lines=26> */
[----:B---3--:R-:W-:-:S02]  /*1790*/  SHF.L.U32 R211, R26, 0x1, RZ ;  /* 0x000000011ad37819 */ /* 0x008fc400000006ff */
[----:B--2---:R-:W-:-:S03]  /*17a0*/  SEL R0, R25, R26, !P0 ;  /* 0x0000001a19007207 */ /* 0x004fc60004000000 */
[----:B------:R-:W-:Y:S01]  /*17b0*/  @!PT LDS RZ, [RZ] ;  /* 0x00000000fffff984 */ /* 0x000fe20000000800 */
[----:B------:R-:W-:Y:S01]  /*17c0*/  @!PT LDS RZ, [RZ] ;  /* 0x00000000fffff984 */ /* 0x000fe20000000800 */
[----:B------:R-:W-:Y:S01]  /*17d0*/  @!PT LDS RZ, [RZ] ;  /* 0x00000000fffff984 */ /* 0x000fe20000000800 */
[----:B------:R1:W-:Y:S01]  /*17e0*/  LDGSTS.E.BYPASS.LTC128B.128 [R211+0x10000], [R4.64] ;  /* 0x1000000004d37fae */ /* 0x0003e2000b901d50 */
[----:B------:R-:W-:-:S03]  /*17f0*/  SHF.L.U32 R203, R0, 0x1, RZ ;  /* 0x0000000100cb7819 */ /* 0x000fc600000006ff */
[----:B------:R1:W-:Y:S04]  /*1800*/  LDGSTS.E.BYPASS.LTC128B.128 [R211+0x12000], [R4.64+0x80] ;  /* 0x1200008004d37fae */ /* 0x0003e8000b901d50 */
[----:B------:R2:W-:Y:S04]  /*1810*/  LDGSTS.E.BYPASS.LTC128B.128 [R211+0x11000], [R10.64] ;  /* 0x110000000ad37fae */ /* 0x0005e8000b901d50 */
[----:B------:R2:W-:Y:S04]  /*1820*/  LDGSTS.E.BYPASS.LTC128B.128 [R211+0x13000], [R10.64+0x80] ;  /* 0x130000800ad37fae */ /* 0x0005e8000b901d50 */
[----:B------:R-:W0:Y:S04]  /*1830*/  LDGDEPBAR ;  /* 0x00000000000079af */ /* 0x000e280000000000 */
[----:B------:R2:W-:Y:S04]  /*1840*/  LDGSTS.E.BYPASS.LTC128B.128 [R211+0x8000], [R208.64] ;  /* 0x08000000d0d37fae */ /* 0x0005e8000b901d50 */
[----:B------:R2:W-:Y:S04]  /*1850*/  LDGSTS.E.BYPASS.LTC128B.128 [R211+0xa000], [R208.64+0x80] ;  /* 0x0a000080d0d37fae */ /* 0x0005e8000b901d50 */
[----:B------:R2:W-:Y:S04]  /*1860*/  LDGSTS.E.BYPASS.LTC128B.128 [R211+0x9000], [R12.64] ;  /* 0x090000000cd37fae */ /* 0x0005e8000b901d50 */
[----:B------:R2:W-:Y:S04]  /*1870*/  LDGSTS.E.BYPASS.LTC128B.128 [R211+0xb000], [R12.64+0x80] ;  /* 0x0b0000800cd37fae */ /* 0x0005e8000b901d50 */
[----:B------:R2:W-:Y:S04]  /*1880*/  LDGSTS.E.BYPASS.LTC128B.128 [R203], [R206.64] ;  /* 0x00000000cecb7fae */ /* 0x0005e8000b901d50 */
[----:B------:R2:W-:Y:S04]  /*1890*/  LDGSTS.E.BYPASS.LTC128B.128 [R203+0x2000], [R206.64+0x80] ;  /* 0x02000080cecb7fae */ /* 0x0005e8000b901d50 */
[----:B------:R2:W-:Y:S04]  /*18a0*/  LDGSTS.E.BYPASS.LTC128B.128 [R203+0x1000], [R8.64] ;  /* 0x0100000008cb7fae */ /* 0x0005e8000b901d50 */
[----:B------:R2:W-:Y:S04]  /*18b0*/  LDGSTS.E.BYPASS.LTC128B.128 [R203+0x3000], [R8.64+0x80] ;  /* 0x0300008008cb7fae */ /* 0x0005e8000b901d50 */
[----:B------:R3:W-:Y:S04]  /*18c0*/  LDGSTS.E.BYPASS.LTC128B.128 [R211+0xc000], [R2.64] ;  /* 0x0c00000002d37fae */ /* 0x0007e8000b901d50 */
[----:B------:R3:W-:Y:S04]  /*18d0*/  LDGSTS.E.BYPASS.LTC128B.128 [R211+0xe000], [R2.64+0x80] ;  /* 0x0e00008002d37fae */ /* 0x0007e8000b901d50 */
[----:B------:R2:W-:Y:S04]  /*18e0*/  LDGSTS.E.BYPASS.LTC128B.128 [R211+0xd000], [R6.64] ;  /* 0x0d00000006d37fae */ /* 0x0005e8000b901d50 */
[----:B------:R2:W-:Y:S04]  /*18f0*/  LDGSTS.E.BYPASS.LTC128B.128 [R211+0xf000], [R6.64+0x80] ;  /* 0x0f00008006d37fae */ /* 0x0005e8000b901d50 */
[----:B------:R-:W0:Y:S01]  /*1900*/  LDGDEPBAR ;  /* 0x00000000000079af */ /* 0x000e220000000000 */
[----:B----4-:R-:W-:-:S04]  /*1910*/  SHF.L.U32 R229, R30, 0x2, RZ ;  /* 0x000000021ee57819 */ /* 0x010fc800000006ff */
[----:B-1----:R-:W-:Y:S01]  /*1920*/  IADD3 R4, P1, R229, R222, RZ ;  /* 0x000000dee5047210 */ /* 0x002fe20007f3e0ff */
[----:B------:R-:W-:-:S04]  /*1930*/  IMAD R0, R16, UR10, R24 ;  /* 0x0000000a10007c24 */ /* 0x000fc8000f8e0218 */
[----:B------:R-:W-:-:S05]  /*1940*/  IMAD.X R5, R233, 0x1, R221, P1 ;  /* 0x00000001e9057824 */ /* 0x000fca00008e06dd */
[----:B------:R1:W5:Y:S01]  /*1950*/  LDG.E R218, [R4.64] ;  /* 0x0000001004da7981 */ /* 0x000362000c1e1900 */
[----:B---3--:R-:W-:-:S03]  /*1960*/  IMAD.WIDE R2, R23, c[0x0][0x224], R14 ;  /* 0x0000890017027a25 */ /* 0x008fc600078e020e */
[----:B------:R1:W5:Y:S01]  /*1970*/  LDG.E R217, [R4.64+0x20] ;  /* 0x0000201004d97981 */ /* 0x000362000c1e1900 */
[----:B------:R-:W-:-:S04]  /*1980*/  DEPBAR.LE SB0, 0x1 ;  /* 0x000080400000791a */ /* 0x000fc80000000000 */
[----:B------:R-:W-:Y:S01]  /*1990*/  BAR.SYNC.DEFER_BLOCKING 0x0 ;  /* 0x0000000000007b1d */ /* 0x000fe20000010000 */
[----:B-1----:R-:W-:Y:S02]  /*19a0*/  IADD3 R4, P2, P1, R0, UR9, R27 ;  /* 0x0000000900047c10 */ /* 0x002fe4000f95e01b */
[----:B------:R-:W-:-:S04]  /*19b0*/  SHF.R.S32.HI R0, RZ, 0x1f, R0 ;  /* 0x0000001fff007819 */ /* 0x000fc80000011400 */
[----:B------:R-:W-:Y:S02]  /*19c0*/  IADD3.X R5, R0, UR4, R28, P2, P1 ;  /* 0x0000000400057c10 */ /* 0x000fe400097e241c */
[----:B------:R-:W-:Y:S01]  /*19d0*/  IADD3 R0, P2, R2, R20, RZ ;  /* 0x0000001402007210 */ /* 0x000fe20007f5e0ff */
[----:B------:R2:W1:Y:S01]  /*19e0*/  LDSM.16.M88.4 R108, [R192+0x10000] ;  /* 0x01000000c06c783b */ /* 0x0004620000000200 */
[----:B------:R-:W-:Y:S02]  /*19f0*/  IADD3 R2, P1, R4, R22, RZ ;  /* 0x0000001604027210 */ /* 0x000fe40007f3e0ff */
[----:B------:R-:W-:Y:S01]  /*1a00*/  IADD3.X R4, R3, R21, RZ, P2, !PT ;  /* 0x0000001503047210 */ /* 0x000fe200017fe4ff */
[----:B------:R2:W3:Y:S01]  /*1a10*/  LDSM.16.M88.4 R112, [R192+0x10800] ;  /* 0x01080000c070783b */ /* 0x0004e20000000200 */
[----:B------:R-:W-:Y:S01]  /*1a20*/  ISETP.GE.AND P2, PT, R29, 0x1, PT ;  /* 0x000000011d00780c */ /* 0x000fe20003f46270 */
[----:B------:R-:W-:Y:S02]  /*1a30*/  IMAD.X R3, R5, 0x1, R19, P1 ;  /* 0x0000000105037824 */ /* 0x000fe400008e0613 */
[C---:B------:R-:W-:Y:S01]  /*1a40*/  IMAD R5, R0.reuse, UR7, RZ ;  /* 0x0000000700057c24 */ /* 0x040fe2000f8e02ff */
[----:B------:R2:W4:Y:S01]  /*1a50*/  LDSM.16.M88.4 R116, [R193+0x10000] ;  /* 0x01000000c174783b */ /* 0x0005220000000200 */
[----:B------:R-:W-:-:S03]  /*1a60*/  IMAD.WIDE.U32 R2, R0, UR14, R2 ;  /* 0x0000000e00027c25 */ /* 0x000fc6000f8e0002 */
[----:B------:R2:W1:Y:S01]  /*1a70*/  LDSM.16.M88.4 R120, [R193+0x10800] ;  /* 0x01080000c178783b */ /* 0x0004620000000200 */
[----:B------:R-:W-:Y:S01]  /*1a80*/  IMAD R4, R4, UR14, R5 ;  /* 0x0000000e04047c24 */ /* 0x000fe2000f8e0205 */
[----:B------:R-:W-:Y:S02]  /*1a90*/  LEA R204, P1, R2, c[0x0][0x350], 0x2 ;  /* 0x0000d40002cc7a11 */ /* 0x000fe400078210ff */
[----:B------:R2:W1:Y:S02]  /*1aa0*/  LDSM.16.M88.4 R124, [R194+0x10000] ;  /* 0x01000000c27c783b */ /* 0x0004640000000200 */
[----:B------:R-:W-:Y:S02]  /*1ab0*/  IADD3 R0, R3, R4, RZ ;  /* 0x0000000403007210 */ /* 0x000fe40007ffe0ff */
[----:B------:R2:W1:Y:S01]  /*1ac0*/  LDSM.16.M88.4 R128, [R194+0x10800] ;  /* 0x01080000c280783b */ /* 0x0004620000000200 */
[----:B------:R-:W-:-:S03]  /*1ad0*/  CS2R R30, SRZ ;  /* 0x00000000001e7805 */ /* 0x000fc6000001ff00 */
[----:B------:R2:W1:Y:S01]  /*1ae0*/  LDSM.16.M88.4 R132, [R199+0x10000] ;  /* 0x01000000c784783b */ /* 0x0004620000000200 */
[----:B------:R-:W-:-:S03]  /*1af0*/  LEA.HI.X R205, R2, c[0x0][0x354], R0, 0x2, P1 ;  /* 0x0000d50002cd7a11 */ /* 0x000fc600008f1400 */
[----:B------:R2:W1:Y:S01]  /*1b00*/  LDSM.16.M88.4 R136, [R199+0x10800] ;  /* 0x01080000c788783b */ /* 0x0004620000000200 */
[----:B------:R-:W-:-:S03]  /*1b10*/  CS2R R28, SRZ ;  /* 0x00000000001c7805 */ /* 0x000fc6000001ff00 */
        /* <DEDUP_REMOVED lines=9> */
[----:B------:R-:W-:-:S03]  /*1bb0*/  IMAD.WIDE R18, R18, R52, c[0x0][0x3c8] ;  /* 0x0000f20012127625 */ /* 0x000fc600078e0234 */
[----:B------:R2:W1:Y:S04]  /*1bc0*/  LDSM.16.M88.4 R160, [R194+0x12800] ;  /* 0x01280000c2a0783b */ /* 0x0004680000000200 */
[----:B------:R2:W1:Y:S04]  /*1bd0*/  LDSM.16.M88.4 R164, [R199+0x12000] ;  /* 0x01200000c7a4783b */ /* 0x0004680000000200 */
[----:B------:R2:W1:Y:S01]  /*1be0*/  LDSM.16.M88.4 R168, [R199+0x12800] ;  /* 0x01280000c7a8783b */ /* 0x0004620000000200 */
[----:B------:R-:W-:Y:S05]  /*1bf0*/  @!P2 BRA `(.L_x_131) ;  /* 0x000023100000a947 */ /* 0x000fea0003800000 */
[----:B--234-:R-:W-:Y:S01]  /*1c00*/  IADD3 R6, R198, 0x2000, RZ ;  /* 0x00002000c6067810 */ /* 0x01cfe20007ffe0ff */
[----:B------:R-:W-:Y:S01]  /*1c10*/  IMAD.MOV.U32 R220, RZ, RZ, R18 ;  /* 0x000000ffffdc7224 */ /* 0x000fe200078e0012 */
[----:B------:R-:W-:Y:S01]  /*1c20*/  IADD3 R0, R200, 0x2000, RZ ;  /* 0x00002000c8007810 */ /* 0x000fe20007ffe0ff */
[----:B------:R-:W-:Y:S01]  /*1c30*/  IMAD.MOV.U32 R219, RZ, RZ, R19 ;  /* 0x000000ffffdb7224 */ /* 0x000fe200078e0013 */
[----:B------:R-:W-:-:S02]  /*1c40*/  SEL R188, R6, R198, !P0 ;  /* 0x000000c606bc7207 */ /* 0x000fc40004000000 */
[----:B------:R-:W-:Y:S02]  /*1c50*/  SEL R0, R0, R200, !P0 ;  /* 0x000000c800007207 */ /* 0x000fe40004000000 */
[----:B------:R-:W-:Y:S01]  /*1c60*/  MOV R95, RZ ;  /* 0x000000ff005f7202 */ /* 0x000fe20000000f00 */
[----:B------:R-:W-:Y:S01]  /*1c70*/  IMAD.SHL.U32 R188, R188, 0x2, RZ ;  /* 0x00000002bcbc7824 */ /* 0x000fe200078e00ff */
[----:B------:R-:W-:Y:S02]  /*1c80*/  SHF.L.U32 R191, R0, 0x1, RZ ;  /* 0x0000000100bf7819 */ /* 0x000fe400000006ff */
[----:B------:R-:W-:Y:S01]  /*1c90*/  MOV R251, c[0x0][0x22c] ;  /* 0x00008b0000fb7a02 */ /* 0x000fe20000000f00 */
[----:B------:R-:W-:Y:S01]  /*1ca0*/  IMAD.SHL.U32 R195, R200, 0x2, RZ ;  /* 0x00000002c8c37824 */ /* 0x000fe200078e00ff */
[----:B------:R-:W-:Y:S02]  /*1cb0*/  MOV R250, c[0x0][0x1c0] ;  /* 0x0000700000fa7a02 */ /* 0x000fe40000000f00 */
[----:B------:R-:W-:Y:S01]  /*1cc0*/  MOV R202, 0x20 ;  /* 0x0000002000ca7802 */ /* 0x000fe20000000f00 */
[----:B------:R-:W-:Y:S01]  /*1cd0*/  IMAD R251, R251, c[0x0][0x1c0], RZ ;  /* 0x00007000fbfb7a24 */ /* 0x000fe200078e02ff */
[----:B------:R-:W-:Y:S01]  /*1ce0*/  MOV R201, 0x40 ;  /* 0x0000004000c97802 */ /* 0x000fe20000000f00 */
[----:B------:R-:W-:-:S02]  /*1cf0*/  IMAD R250, R250, c[0x0][0x22c], RZ ;  /* 0x00008b00fafa7a24 */ /* 0x000fc400078e02ff */
[C---:B------:R-:W-:Y:S01]  /*1d00*/  IMAD.SHL.U32 R234, R251.reuse, 0x10, RZ ;  /* 0x00000010fbea7824 */ /* 0x040fe200078e00ff */
[C---:B------:R-:W-:Y:S01]  /*1d10*/  SHF.L.U32 R212, R251.reuse, 0x3, RZ ;  /* 0x00000003fbd47819 */ /* 0x040fe200000006ff */
[C---:B------:R-:W-:Y:S02]  /*1d20*/  IMAD R252, R251.reuse, 0x30, RZ ;  /* 0x00000030fbfc7824 */ /* 0x040fe400078e02ff */
[----:B------:R-:W-:Y:S01]  /*1d30*/  IMAD.U32 R250, R250, -0x40, RZ ;  /* 0xffffffc0fafa7824 */ /* 0x000fe200078e00ff */
[C---:B------:R-:W-:Y:S01]  /*1d40*/  IADD3 R243, R234.reuse, 0x20, RZ ;  /* 0x00000020eaf37810 */ /* 0x040fe20007ffe0ff */
[----:B------:R-:W-:Y:S01]  /*1d50*/  IMAD R251, R251, 0x38, RZ ;  /* 0x00000038fbfb7824 */ /* 0x000fe200078e02ff */
[C---:B------:R-:W-:Y:S02]  /*1d60*/  IADD3 R241, R234.reuse, 0x60, RZ ;  /* 0x00000060eaf17810 */ /* 0x040fe40007ffe0ff */
[----:B------:R-:W-:Y:S01]  /*1d70*/  IADD3 R242, R234, 0x40, RZ ;  /* 0x00000040eaf27810 */ /* 0x000fe20007ffe0ff */
[----:B------:R-:W-:-:S02]  /*1d80*/  IMAD.IADD R237, R212, 0x1, R243 ;  /* 0x00000001d4ed7824 */ /* 0x000fc400078e02f3 */
[C---:B------:R-:W-:Y:S01]  /*1d90*/  IMAD.IADD R235, R212.reuse, 0x1, R241 ;  /* 0x00000001d4eb7824 */ /* 0x040fe200078e02f1 */
[C---:B------:R-:W-:Y:S02]  /*1da0*/  IADD3 R236, R212.reuse, R242, RZ ;  /* 0x000000f2d4ec7210 */ /* 0x040fe40007ffe0ff */
[C---:B------:R-:W-:Y:S02]  /*1db0*/  IADD3 R3, R212.reuse, R237, RZ ;  /* 0x000000edd4037210 */ /* 0x040fe40007ffe0ff */
[C---:B------:R-:W-:Y:S01]  /*1dc0*/  IADD3 R0, R212.reuse, R235, RZ ;  /* 0x000000ebd4007210 */ /* 0x040fe20007ffe0ff */
[C---:B------:R-:W-:Y:S02]  /*1dd0*/  IMAD.IADD R2, R212.reuse, 0x1, R236 ;  /* 0x00000001d4027824 */ /* 0x040fe400078e02ec */
[C---:B------:R-:W-:Y:S02]  /*1de0*/  IMAD.IADD R228, R212.reuse, 0x1, R3 ;  /* 0x00000001d4e47824 */ /* 0x040fe400078e0203 */
[C---:B------:R-:W-:Y:S01]  /*1df0*/  IMAD.IADD R224, R212.reuse, 0x1, R0 ;  /* 0x00000001d4e07824 */ /* 0x040fe200078e0200 */
[----:B------:R-:W-:-:S02]  /*1e00*/  IADD3 R226, R212, R2, RZ ;  /* 0x00000002d4e27210 */ /* 0x000fc40007ffe0ff */
[C---:B------:R-:W-:Y:S02]  /*1e10*/  IADD3 R227, R212.reuse, R228, RZ ;  /* 0x000000e4d4e37210 */ /* 0x040fe40007ffe0ff */
[C---:B------:R-:W-:Y:S01]  /*1e20*/  IADD3 R223, R212.reuse, R224, RZ ;  /* 0x000000e0d4df7210 */ /* 0x040fe20007ffe0ff */
[C---:B------:R-:W-:Y:S02]  /*1e30*/  IMAD.IADD R225, R212.reuse, 0x1, R226 ;  /* 0x00000001d4e17824 */ /* 0x040fe400078e02e2 */
[C---:B------:R-:W-:Y:S02]  /*1e40*/  IMAD.IADD R232, R212.reuse, 0x1, R227 ;  /* 0x00000001d4e87824 */ /* 0x040fe400078e02e3 */
[C---:B------:R-:W-:Y:S01]  /*1e50*/  IMAD.IADD R230, R212.reuse, 0x1, R223 ;  /* 0x00000001d4e67824 */ /* 0x040fe200078e02df */
[----:B------:R-:W-:Y:S02]  /*1e60*/  IADD3 R231, R212, R225, RZ ;  /* 0x000000e1d4e77210 */ /* 0x000fe40007ffe0ff */
.L_x_134:
[----:B------:R-:W0:Y:S01]  /*1e70*/  LDGDEPBAR ;  /* 0x00000000000079af */ /* 0x000e220000000000 */
[----:B------:R-:W-:Y:S02]  /*1e80*/  R2P PR, R240, 0x6 ;  /* 0x00000006f0007804 */ /* 0x000fe40000000000 */
[----:B-----5:R-:W-:Y:S02]  /*1e90*/  FSETP.NEU.FTZ.AND P0, PT, R218, -INF , PT ;  /* 0xff800000da00780b */ /* 0x020fe40003f1d000 */
[----:B------:R-:W-:Y:S02]  /*1ea0*/  ISETP.GE.AND P4, PT, R210, 0x1, PT ;  /* 0x00000001d200780c */ /* 0x000fe40003f86270 */
[----:B------:R-:W-:Y:S02]  /*1eb0*/  SEL R172, R202, 0xffffffe0, !P1 ;  /* 0xffffffe0caac7807 */ /* 0x000fe40004800000 */
[----:B------:R-:W-:Y:S02]  /*1ec0*/  SEL R185, R201, 0xffffffc0, !P2 ;  /* 0xffffffc0c9b97807 */ /* 0x000fe40005000000 */
[C---:B------:R-:W-:Y:S02]  /*1ed0*/  IADD3 R0, R191.reuse, R172, RZ ;  /* 0x000000acbf007210 */ /* 0x040fe40007ffe0ff */
[----:B------:R-:W-:Y:S02]  /*1ee0*/  IADD3 R2, R191, R185, RZ ;  /* 0x000000b9bf027210 */ /* 0x000fe40007ffe0ff */
[----:B------:R-:W-:Y:S01]  /*1ef0*/  IADD3 R3, R185, R0, RZ ;  /* 0x00000000b9037210 */ /* 0x000fe20007ffe0ff */
[----:B------:R-:W-:Y:S04]  /*1f00*/  DEPBAR.LE SB0, 0x0 ;  /* 0x000080000000791a */ /* 0x000fe80000000000 */
[----:B------:R-:W-:Y:S08]  /*1f10*/  BAR.SYNC.DEFER_BLOCKING 0x0 ;  /* 0x0000000000007b1d */ /* 0x000ff00000010000 */
[----:B------:R-:W-:Y:S08]  /*1f20*/  LDSM.16.M88.4 R16, [R191] ;  /* 0x00000000bf10783b */ /* 0x000ff00000000200 */
[----:B------:R-:W2:Y:S08]  /*1f30*/  LDSM.16.M88.4 R8, [R192+0xc000] ;  /* 0x00c00000c008783b */ /* 0x000eb00000000200 */
[----:B------:R-:W3:Y:S08]  /*1f40*/  LDSM.16.M88.4 R52, [R192+0xc800] ;  /* 0x00c80000c034783b */ /* 0x000ef00000000200 */
[----:B------:R-:W-:Y:S08]  /*1f50*/  LDSM.16.M88.4 R56, [R0] ;  /* 0x000000000038783b */ /* 0x000ff00000000200 */
[----:B------:R-:W4:Y:S08]  /*1f60*/  LDSM.16.M88.4 R60, [R193+0xc000] ;  /* 0x00c00000c13c783b */ /* 0x000f300000000200 */
[----:B------:R-:W1:Y:S01]  /*1f70*/  LDSM.16.M88.4 R64, [R193+0xc800] ;  /* 0x00c80000c140783b */ /* 0x000e620000000200 */
[C---:B--2---:R-:W-:Y:S07]  /*1f80*/  HMMA.16816.F32.BF16 R4, R16.reuse, R8, RZ ;  /* 0x000000081004723c */ /* 0x044fee00000418ff */
[----:B------:R-:W-:Y:S01]  /*1f90*/  LDSM.16.M88.4 R100, [R194+0xc000] ;  /* 0x00c00000c264783b */ /* 0x000fe20000000200 */
[C---:B------:R-:W-:Y:S07]  /*1fa0*/  HMMA.16816.F32.BF16 R8, R16.reuse, R10, RZ ;  /* 0x0000000a1008723c */ /* 0x040fee00000418ff */
[----:B------:R-:W-:Y:S01]  /*1fb0*/  LDSM.16.M88.4 R104, [R194+0xc800] ;  /* 0x00c80000c268783b */ /* 0x000fe20000000200 */
[C---:B---3--:R-:W-:Y:S08]  /*1fc0*/  HMMA.16816.F32.BF16 R12, R16.reuse, R52, RZ ;  /* 0x00000034100c723c */ /* 0x048ff000000418ff */
[----:B------:R-:W-:Y:S01]  /*1fd0*/  HMMA.16816.F32.BF16 R16, R16, R54, RZ ;  /* 0x000000361010723c */ /* 0x000fe200000418ff */
[----:B------:R-:W2:Y:S07]  /*1fe0*/  LDSM.16.M88.4 R52, [R2] ;  /* 0x000000000234783b */ /* 0x000eae0000000200 */
[C---:B----4-:R-:W-:Y:S08]  /*1ff0*/  HMMA.16816.F32.BF16 R4, R56.reuse, R60, R4 ;  /* 0x0000003c3804723c */ /* 0x050ff00000041804 */
[C---:B------:R-:W-:Y:S01]  /*2000*/  HMMA.16816.F32.BF16 R8, R56.reuse, R62, R8 ;  /* 0x0000003e3808723c */ /* 0x040fe20000041808 */
[----:B------:R-:W-:Y:S07]  /*2010*/  LDSM.16.M88.4 R60, [R197+0xc000] ;  /* 0x00c00000c53c783b */ /* 0x000fee0000000200 */
[C---:B-1----:R-:W-:Y:S08]  /*2020*/  HMMA.16816.F32.BF16 R12, R56.reuse, R64, R12 ;  /* 0x00000040380c723c */ /* 0x042ff0000004180c */
[----:B------:R-:W-:Y:S01]  /*2030*/  HMMA.16816.F32.BF16 R16, R56, R66, R16 ;  /* 0x000000423810723c */ /* 0x000fe20000041810 */
[----:B------:R-:W1:Y:S07]  /*2040*/  LDSM.16.M88.4 R56, [R3] ;  /* 0x000000000338783b */ /* 0x000e6e0000000200 */
[C---:B--2---:R-:W-:Y:S01]  /*2050*/  HMMA.16816.F32.BF16 R4, R52.reuse, R100, R4 ;  /* 0x000000643404723c */ /* 0x044fe20000041804 */
[----:B------:R-:W2:Y:S07]  /*2060*/  LDSM.16.M88.4 R64, [R197+0xc800] ;  /* 0x00c80000c540783b */ /* 0x000eae0000000200 */
[C---:B------:R-:W-:Y:S01]  /*2070*/  HMMA.16816.F32.BF16 R8, R52.reuse, R102, R8 ;  /* 0x000000663408723c */ /* 0x040fe20000041808 */
[----:B------:R-:W-:Y:S07]  /*2080*/  LDSM.16.M88.4 R100, [R192+0xe000] ;  /* 0x00e00000c064783b */ /* 0x000fee0000000200 */
[C---:B------:R-:W-:Y:S08]  /*2090*/  HMMA.16816.F32.BF16 R12, R52.reuse, R104, R12 ;  /* 0x00000068340c723c */ /* 0x040ff0000004180c */
[----:B------:R-:W-:Y:S01]  /*20a0*/  HMMA.16816.F32.BF16 R16, R52, R106, R16 ;  /* 0x0000006a3410723c */ /* 0x000fe20000041810 */
[----:B------:R-:W3:Y:S07]  /*20b0*/  LDSM.16.M88.4 R52, [R191+0x2000] ;  /* 0x00200000bf34783b */ /* 0x000eee0000000200 */
[C---:B-1----:R-:W-:Y:S01]  /*20c0*/  HMMA.16816.F32.BF16 R4, R56.reuse, R60, R4 ;  /* 0x0000003c3804723c */ /* 0x042fe20000041804 */
[----:B------:R-:W1:Y:S07]  /*20d0*/  LDSM.16.M88.4 R104, [R192+0xe800] ;  /* 0x00e80000c068783b */ /* 0x000e6e0000000200 */
[C---:B------:R-:W-:Y:S01]  /*20e0*/  HMMA.16816.F32.BF16 R8, R56.reuse, R62, R8 ;  /* 0x0000003e3808723c */ /* 0x040fe20000041808 */
[----:B------:R-:W-:Y:S07]  /*20f0*/  LDSM.16.M88.4 R60, [R193+0xe000] ;  /* 0x00e00000c13c783b */ /* 0x000fee0000000200 */
[C---:B--2---:R-:W-:Y:S08]  /*2100*/  HMMA.16816.F32.BF16 R12, R56.reuse, R64, R12 ;  /* 0x00000040380c723c */ /* 0x044ff0000004180c */
[----:B------:R-:W-:Y:S01]  /*2110*/  HMMA.16816.F32.BF16 R16, R56, R66, R16 ;  /* 0x000000423810723c */ /* 0x000fe20000041810 */
[----:B------:R2:W4:Y:S07]  /*2120*/  LDSM.16.M88.4 R56, [R0+0x2000] ;  /* 0x002000000038783b */ /* 0x00052e0000000200 */
[C---:B---3--:R-:W-:Y:S01]  /*2130*/  HMMA.16816.F32.BF16 R4, R52.reuse, R100, R4 ;  /* 0x000000643404723c */ /* 0x048fe20000041804 */
[----:B------:R-:W3:Y:S07]  /*2140*/  LDSM.16.M88.4 R64, [R193+0xe800] ;  /* 0x00e80000c140783b */ /* 0x000eee0000000200 */
[C---:B------:R-:W-:Y:S01]  /*2150*/  HMMA.16816.F32.BF16 R8, R52.reuse, R102, R8 ;  /* 0x000000663408723c */ /* 0x040fe20000041808 */
[----:B------:R-:W-:Y:S03]  /*2160*/  LDSM.16.M88.4 R100, [R194+0xe000] ;  /* 0x00e00000c264783b */ /* 0x000fe60000000200 */
[C---:B--2---:R-:W-:Y:S04]  /*2170*/  FMUL.FTZ R0, R217.reuse, 1.4426950216293334961 ;  /* 0x3fb8aa3bd9007820 */ /* 0x044fe80000410000 */
[C---:B-1----:R-:W-:Y:S08]  /*2180*/  HMMA.16816.F32.BF16 R12, R52.reuse, R104, R12 ;  /* 0x00000068340c723c */ /* 0x042ff0000004180c */
[----:B------:R-:W-:Y:S01]  /*2190*/  HMMA.16816.F32.BF16 R16, R52, R106, R16 ;  /* 0x0000006a3410723c */ /* 0x000fe20000041810 */
[----:B------:R1:W2:Y:S07]  /*21a0*/  LDSM.16.M88.4 R52, [R2+0x2000] ;  /* 0x002000000234783b */ /* 0x0002ae0000000200 */
[C---:B----4-:R-:W-:Y:S08]  /*21b0*/  HMMA.16816.F32.BF16 R4, R56.reuse, R60, R4 ;  /* 0x0000003c3804723c */ /* 0x050ff00000041804 */
[C---:B------:R-:W-:Y:S01]  /*21c0*/  HMMA.16816.F32.BF16 R8, R56.reuse, R62, R8 ;  /* 0x0000003e3808723c */ /* 0x040fe20000041808 */
[----:B------:R-:W-:Y:S07]  /*21d0*/  LDSM.16.M88.4 R60, [R3+0x2000] ;  /* 0x00200000033c783b */ /* 0x000fee0000000200 */
[C---:B---3--:R-:W-:Y:S04]  /*21e0*/  HMMA.16816.F32.BF16 R12, R56.reuse, R64, R12 ;  /* 0x00000040380c723c */ /* 0x048fe8000004180c */
[----:B-1----:R-:W-:Y:S04]  /*21f0*/  FMUL.FTZ R2, R218, 1.4426950216293334961 ;  /* 0x3fb8aa3bda027820 */ /* 0x002fe80000410000 */
[----:B------:R-:W-:Y:S01]  /*2200*/  HMMA.16816.F32.BF16 R16, R56, R66, R16 ;  /* 0x000000423810723c */ /* 0x000fe20000041810 */
[----:B------:R-:W1:Y:S03]  /*2210*/  LDSM.16.M88.4 R56, [R194+0xe800] ;  /* 0x00e80000c238783b */ /* 0x000e660000000200 */
[----:B------:R-:W-:Y:S02]  /*2220*/  FSEL R2, R2, RZ, P0 ;  /* 0x000000ff02027208 */ /* 0x000fe40000000000 */
[----:B------:R-:W-:Y:S02]  /*2230*/  FSETP.NEU.FTZ.AND P0, PT, R217, -INF , PT ;  /* 0xff800000d900780b */ /* 0x000fe40003f1d000 */
[C---:B--2---:R-:W-:Y:S01]  /*2240*/  HMMA.16816.F32.BF16 R4, R52.reuse, R100, R4 ;  /* 0x000000643404723c */ /* 0x044fe20000041804 */
[----:B------:R-:W2:Y:S04]  /*2250*/  LDSM.16.M88.4 R64, [R197+0xe000] ;  /* 0x00e00000c540783b */ /* 0x000ea80000000200 */
[----:B------:R-:W-:Y:S03]  /*2260*/  FSEL R0, R0, RZ, P0 ;  /* 0x000000ff00007208 */ /* 0x000fe60000000000 */
[C---:B------:R-:W-:Y:S08]  /*2270*/  HMMA.16816.F32.BF16 R8, R52.reuse, R102, R8 ;  /* 0x000000663408723c */ /* 0x040ff00000041808 */
[C---:B-1----:R-:W-:Y:S08]  /*2280*/  HMMA.16816.F32.BF16 R12, R52.reuse, R56, R12 ;  /* 0x00000038340c723c */ /* 0x042ff0000004180c */
[----:B------:R-:W-:Y:S01]  /*2290*/  HMMA.16816.F32.BF16 R16, R52, R58, R16 ;  /* 0x0000003a3410723c */ /* 0x000fe20000041810 */
[----:B------:R-:W1:Y:S06]  /*22a0*/  LDSM.16.M88.4 R52, [R197+0xe800] ;  /* 0x00e80000c534783b */ /* 0x000e6c0000000200 */
[----:B------:R-:W-:Y:S01]  /*22b0*/  IADD3 R58, P0, R229, R220, RZ ;  /* 0x000000dce53a7210 */ /* 0x000fe20007f1e0ff */
[C---:B--2---:R-:W-:Y:S05]  /*22c0*/  HMMA.16816.F32.BF16 R4, R60.reuse, R64, R4 ;  /* 0x000000403c04723c */ /* 0x044fea0000041804 */
[----:B------:R-:W-:Y:S02]  /*22d0*/  IADD3.X R59, R233, R219, RZ, P0, !PT ;  /* 0x000000dbe93b7210 */ /* 0x000fe400007fe4ff */
[C---:B------:R-:W-:Y:S01]  /*22e0*/  LEA R204, P0, R250.reuse, R204, 0x2 ;  /* 0x000000ccfacc7211 */ /* 0x040fe200078010ff */
[C---:B------:R-:W-:Y:S02]  /*22f0*/  HMMA.16816.F32.BF16 R8, R60.reuse, R66, R8 ;  /* 0x000000423c08723c */ /* 0x040fe40000041808 */
[----:B------:R-:W2:Y:S02]  /*2300*/  LDG.E R57, [R58.64] ;  /* 0x000000103a397981 */ /* 0x000ea4000c1e1900 */
[----:B------:R-:W-:Y:S02]  /*2310*/  LEA.HI.X.SX32 R205, R250, R205, 0x2, P0 ;  /* 0x000000cdfacd7211 */ /* 0x000fe400000f16ff */
[----:B------:R-:W3:Y:S10]  /*2320*/  LDG.E R56, [R58.64+0x20] ;  /* 0x000020103a387981 */ /* 0x000ef4000c1e1900 */
[--C-:B------:R-:W-:Y:S02]  /*2330*/  FFMA.FTZ R4, R4, c[0x0][0x23c], -R2.reuse ;  /* 0x00008f0004047a23 */ /* 0x100fe40000010802 */
[----:B------:R-:W-:Y:S02]  /*2340*/  FFMA.FTZ R5, R5, c[0x0][0x23c], -R2 ;  /* 0x00008f0005057a23 */ /* 0x000fe40000010802 */
[--C-:B------:R-:W-:Y:S01]  /*2350*/  FFMA.FTZ R6, R6, c[0x0][0x23c], -R0.reuse ;  /* 0x00008f0006067a23 */ /* 0x100fe20000010800 */
[----:B------:R-:W-:Y:S01]  /*2360*/  MUFU.EX2 R107, R4 ;  /* 0x00000004006b7308 */ /* 0x000fe20000000800 */
[----:B------:R-:W-:Y:S02]  /*2370*/  FFMA.FTZ R7, R7, c[0x0][0x23c], -R0 ;  /* 0x00008f0007077a23 */ /* 0x000fe40000010800 */
[--C-:B------:R-:W-:Y:S01]  /*2380*/  FFMA.FTZ R8, R8, c[0x0][0x23c], -R2.reuse ;  /* 0x00008f0008087a23 */ /* 0x100fe20000010802 */
[C---:B-1----:R-:W-:Y:S03]  /*2390*/  HMMA.16816.F32.BF16 R12, R60.reuse, R52, R12 ;  /* 0x000000343c0c723c */ /* 0x042fe6000004180c */
[----:B------:R-:W-:Y:S02]  /*23a0*/  FFMA.FTZ R9, R9, c[0x0][0x23c], -R2 ;  /* 0x00008f0009097a23 */ /* 0x000fe40000010802 */
[--C-:B------:R-:W-:Y:S01]  /*23b0*/  FFMA.FTZ R10, R10, c[0x0][0x23c], -R0.reuse ;  /* 0x00008f000a0a7a23 */ /* 0x100fe20000010800 */
[----:B------:R-:W1:Y:S01]  /*23c0*/  MUFU.EX2 R104, R5 ;  /* 0x0000000500687308 */ /* 0x000e620000000800 */
[----:B------:R-:W-:Y:S01]  /*23d0*/  FFMA.FTZ R11, R11, c[0x0][0x23c], -R0 ;  /* 0x00008f000b0b7a23 */ /* 0x000fe20000010800 */
[----:B------:R-:W-:Y:S08]  /*23e0*/  HMMA.16816.F32.BF16 R16, R60, R54, R16 ;  /* 0x000000363c10723c */ /* 0x000ff00000041810 */
[----:B------:R-:W-:Y:S08]  /*23f0*/  MUFU.EX2 R106, R6 ;  /* 0x00000006006a7308 */ /* 0x000ff00000000800 */
[--C-:B------:R-:W-:Y:S02]  /*2400*/  FFMA.FTZ R12, R12, c[0x0][0x23c], -R2.reuse ;  /* 0x00008f000c0c7a23 */ /* 0x100fe40000010802 */
[----:B------:R-:W-:Y:S01]  /*2410*/  FFMA.FTZ R13, R13, c[0x0][0x23c], -R2 ;  /* 0x00008f000d0d7a23 */ /* 0x000fe20000010802 */
[----:B------:R-:W4:Y:S01]  /*2420*/  MUFU.EX2 R105, R7 ;  /* 0x0000000700697308 */ /* 0x000f220000000800 */
[--C-:B------:R-:W-:Y:S02]  /*2430*/  FFMA.FTZ R14, R14, c[0x0][0x23c], -R0.reuse ;  /* 0x00008f000e0e7a23 */ /* 0x100fe40000010800 */
[----:B------:R-:W-:Y:S01]  /*2440*/  FFMA.FTZ R15, R15, c[0x0][0x23c], -R0 ;  /* 0x00008f000f0f7a23 */ /* 0x000fe20000010800 */
[----:B-1----:R-:W-:Y:S01]  /*2450*/  F2FP.BF16.PACK_AB R3, R104, R107 ;  /* 0x0000006b6803723e */ /* 0x002fe200000010ff */
[--C-:B------:R-:W-:Y:S02]  /*2460*/  FFMA.FTZ R16, R16, c[0x0][0x23c], -R2.reuse ;  /* 0x00008f0010107a23 */ /* 0x100fe40000010802 */
[----:B------:R-:W-:Y:S02]  /*2470*/  FFMA.FTZ R2, R17, c[0x0][0x23c], -R2 ;  /* 0x00008f0011027a23 */ /* 0x000fe40000010802 */
[--C-:B------:R-:W-:Y:S01]  /*2480*/  FFMA.FTZ R18, R18, c[0x0][0x23c], -R0.reuse ;  /* 0x00008f0012127a23 */ /* 0x100fe20000010800 */
[----:B------:R-:W-:Y:S01]  /*2490*/  MUFU.EX2 R103, R8 ;  /* 0x0000000800677308 */ /* 0x000fe20000000800 */
[----:B------:R-:W-:Y:S01]  /*24a0*/  FFMA.FTZ R0, R19, c[0x0][0x23c], -R0 ;  /* 0x00008f0013007a23 */ /* 0x000fe20000010800 */
[----:B------:R1:W-:Y:S08]  /*24b0*/  STS [R213+0x12000], R3 ;  /* 0x01200003d5007388 */ /* 0x0003f00000000800 */
[----:B------:R4:W-:Y:S10]  /*24c0*/  MUFU.EX2 R60, R2 ;  /* 0x00000002003c7308 */ /* 0x0009f40000000800 */
[----:B------:R-:W1:Y:S10]  /*24d0*/  MUFU.EX2 R100, R9 ;  /* 0x0000000900647308 */ /* 0x000e740000000800 */
[----:B------:R1:W-:Y:S01]  /*24e0*/  MUFU.EX2 R62, R0 ;  /* 0x00000000003e7308 */ /* 0x0003e20000000800 */
[----:B----4-:R-:W-:Y:S05]  /*24f0*/  F2FP.BF16.PACK_AB R2, R105, R106 ;  /* 0x0000006a6902723e */ /* 0x010fea00000010ff */
[----:B------:R4:W-:Y:S04]  /*2500*/  STS [R213+0x12400], R2 ;  /* 0x01240002d5007388 */ /* 0x0009e80000000800 */
[----:B------:R-:W-:Y:S10]  /*2510*/  MUFU.EX2 R102, R10 ;  /* 0x0000000a00667308 */ /* 0x000ff40000000800 */
[----:B------:R-:W4:Y:S01]  /*2520*/  MUFU.EX2 R101, R11 ;  /* 0x0000000b00657308 */ /* 0x000f220000000800 */
[----:B-1----:R-:W-:Y:S05]  /*2530*/  F2FP.BF16.PACK_AB R0, R100, R103 ;  /* 0x000000676400723e */ /* 0x002fea00000010ff */
[----:B------:R1:W-:Y:S04]  /*2540*/  STS [R216+0x12000], R0 ;  /* 0x01200000d8007388 */ /* 0x0003e80000000800 */
[----:B------:R-:W-:Y:S10]  /*2550*/  MUFU.EX2 R65, R12 ;  /* 0x0000000c00417308 */ /* 0x000ff40000000800 */
[----:B------:R-:W1:Y:S01]  /*2560*/  MUFU.EX2 R64, R13 ;  /* 0x0000000d00407308 */ /* 0x000e620000000800 */
[----:B----4-:R-:W-:Y:S05]  /*2570*/  F2FP.BF16.PACK_AB R5, R101, R102 ;  /* 0x000000666505723e */ /* 0x010fea00000010ff */
[----:B------:R-:W-:Y:S04]  /*2580*/  STS [R216+0x12400], R5 ;  /* 0x01240005d8007388 */ /* 0x000fe80000000800 */
[----:B------:R-:W-:Y:S10]  /*2590*/  MUFU.EX2 R67, R14 ;  /* 0x0000000e00437308 */ /* 0x000ff40000000800 */
[----:B------:R-:W4:Y:S01]  /*25a0*/  MUFU.EX2 R66, R15 ;  /* 0x0000000f00427308 */ /* 0x000f220000000800 */
[----:B-1----:R-:W-:Y:S05]  /*25b0*/  F2FP.BF16.PACK_AB R4, R64, R65 ;  /* 0x000000414004723e */ /* 0x002fea00000010ff */
[----:B------:R-:W-:Y:S04]  /*25c0*/  STS [R214+0x12000], R4 ;  /* 0x01200004d6007388 */ /* 0x000fe80000000800 */
[----:B------:R-:W1:Y:S10]  /*25d0*/  MUFU.EX2 R61, R16 ;  /* 0x00000010003d7308 */ /* 0x000e740000000800 */
[----:B------:R-:W1:Y:S01]  /*25e0*/  MUFU.EX2 R63, R18 ;  /* 0x00000012003f7308 */ /* 0x000e620000000800 */
[----:B----4-:R-:W-:Y:S05]  /*25f0*/  F2FP.BF16.PACK_AB R3, R66, R67 ;  /* 0x000000434203723e */ /* 0x010fea00000010ff */
[----:B------:R4:W-:Y:S01]  /*2600*/  STS [R214+0x12400], R3 ;  /* 0x01240003d6007388 */ /* 0x0009e20000000800 */
[----:B-1----:R-:W-:Y:S05]  /*2610*/  F2FP.BF16.PACK_AB R2, R60, R61 ;  /* 0x0000003d3c02723e */ /* 0x002fea00000010ff */
[----:B------:R-:W-:Y:S01]  /*2620*/  STS [R215+0x12000], R2 ;  /* 0x01200002d7007388 */ /* 0x000fe20000000800 */
[----:B------:R-:W-:Y:S05]  /*2630*/  F2FP.BF16.PACK_AB R0, R62, R63 ;  /* 0x0000003f3e00723e */ /* 0x000fea00000010ff */
[----:B------:R1:W-:Y:S04]  /*2640*/  STS [R215+0x12400], R0 ;  /* 0x01240000d7007388 */ /* 0x0003e80000000800 */
[----:B------:R-:W1:Y:S01]  /*2650*/  LDSM.16.M88.4 R16, [R195+0x8000] ;  /* 0x00800000c310783b */ /* 0x000e620000000200 */
[C---:B----4-:R-:W-:Y:S02]  /*2660*/  IADD3 R3, R195.reuse, R185, RZ ;  /* 0x000000b9c3037210 */ /* 0x050fe40007ffe0ff */
[----:B-1----:R-:W-:Y:S04]  /*2670*/  IADD3 R0, R195, R172, RZ ;  /* 0x000000acc3007210 */ /* 0x002fe80007ffe0ff */
[----:B------:R-:W-:Y:S01]  /*2680*/  IADD3 R2, R185, R0, RZ ;  /* 0x00000000b9027210 */ /* 0x000fe20007ffe0ff */
[----:B------:R-:W1:Y:S01]  /*2690*/  LDSM.16.M88.4 R52, [R0+0x8000] ;  /* 0x008000000034783b */ /* 0x000e620000000200 */
[C---:B------:R-:W-:Y:S08]  /*26a0*/  HMMA.16816.F32.BF16 R4, R16.reuse, R108, RZ ;  /* 0x0000006c1004723c */ /* 0x040ff000000418ff */
[C---:B------:R-:W-:Y:S08]  /*26b0*/  HMMA.16816.F32.BF16 R8, R16.reuse, R110, RZ ;  /* 0x0000006e1008723c */ /* 0x040ff000000418ff */
[C---:B------:R-:W-:Y:S08]  /*26c0*/  HMMA.16816.F32.BF16 R12, R16.reuse, R112, RZ ;  /* 0x00000070100c723c */ /* 0x040ff000000418ff */
[----:B------:R-:W-:Y:S08]  /*26d0*/  HMMA.16816.F32.BF16 R16, R16, R114, RZ ;  /* 0x000000721010723c */ /* 0x000ff000000418ff */
        /* <DEDUP_REMOVED lines=33> */
[C---:B--2---:R-:W-:Y:S01]  /*28f0*/  FADD.FTZ R4, -R57.reuse, R4 ;  /* 0x0000000439047221 */ /* 0x044fe20000010100 */
[----:B------:R-:W-:Y:S03]  /*2900*/  HMMA.16816.F32.BF16 R16, R52, R170, R16 ;  /* 0x000000aa3410723c */ /* 0x000fe60000041810 */
[C---:B------:R-:W-:Y:S04]  /*2910*/  FADD.FTZ R5, -R57.reuse, R5 ;  /* 0x0000000539057221 */ /* 0x040fe80000010100 */
[C---:B------:R-:W-:Y:S02]  /*2920*/  FADD.FTZ R8, -R57.reuse, R8 ;  /* 0x0000000839087221 */ /* 0x040fe40000010100 */
[----:B------:R-:W-:Y:S03]  /*2930*/  FADD.FTZ R9, -R57, R9 ;  /* 0x0000000939097221 */ /* 0x000fe60000010100 */
[----:B---3--:R-:W-:Y:S02]  /*2940*/  FADD.FTZ R10, -R56, R10 ;  /* 0x0000000a380a7221 */ /* 0x008fe40000010100 */
        /* <DEDUP_REMOVED lines=51> */
.L_x_132:
[----:B------:R-:W-:Y:S01]  /*2c80*/  F2FP.BF16.PACK_AB R6, R52, R53 ;  /* 0x000000353406723e */ /* 0x000fe200000010ff */
[----:B------:R-:W-:Y:S01]  /*2c90*/  IMAD.SHL.U32 R184, R198, 0x2, RZ ;  /* 0x00000002c6b87824 */ /* 0x000fe200078e00ff */
        /* <DEDUP_REMOVED lines=12> */
[----:B------:R-:W-:Y:S04]  /*2d60*/  STS [R214+0x10400], R0 ;  /* 0x01040000d6007388 */ /* 0x000fe80000000800 */
[----:B------:R-:W-:Y:S04]  /*2d70*/  STS [R215+0x10000], R8 ;  /* 0x01000008d7007388 */ /* 0x000fe80000000800 */
[----:B------:R-:W-:Y:S04]  /*2d80*/  STS [R215+0x10400], R7 ;  /* 0x01040007d7007388 */ /* 0x000fe80000000800 */
[----:B------:R-:W-:Y:S06]  /*2d90*/  BAR.SYNC.DEFER_BLOCKING 0x0 ;  /* 0x0000000000007b1d */ /* 0x000fec0000010000 */
        /* <DEDUP_REMOVED lines=52> */
[C---:B------:R-:W-:Y:S05]  /*30e0*/  IMAD.U32 R0, R3.reuse, -0x40, RZ ;  /* 0xffffffc003007824 */ /* 0x040fea00078e00ff */
        /* <DEDUP_REMOVED lines=14> */
.L_x_133:
[----:B------:R-:W-:Y:S01]  /*31d0*/  LDSM.16.M88.4 R64, [R196] ;  /* 0x00000000c440783b */ /* 0x000fe20000000200 */
[C---:B-1----:R-:W-:Y:S02]  /*31e0*/  IMAD.IADD R2, R196.reuse, 0x1, R172 ;  /* 0x00000001c4027824 */ /* 0x042fe400078e02ac */
[----:B------:R-:W-:Y:S01]  /*31f0*/  IMAD.IADD R0, R196, 0x1, R185 ;  /* 0x00000001c4007824 */ /* 0x000fe200078e02b9 */
[----:B------:R-:W1:Y:S04]  /*3200*/  LDSM.16.MT88.4 R16, [R184+0xc000] ;  /* 0x00c00000b810783b */ /* 0x000e680000004200 */
[----:B------:R-:W2:Y:S04]  /*3210*/  LDSM.16.M88.4 R60, [R196+0x1000] ;  /* 0x00100000c43c783b */ /* 0x000ea80000000200 */
[----:B------:R-:W3:Y:S04]  /*3220*/  LDSM.16.MT88.4 R100, [R184+0xe000] ;  /* 0x00e00000b864783b */ /* 0x000ee80000004200 */
[----:B------:R-:W-:Y:S04]  /*3230*/  LDSM.16.MT88.4 R172, [R184+0xc800] ;  /* 0x00c80000b8ac783b */ /* 0x000fe80000004200 */
[----:B------:R-:W4:Y:S04]  /*3240*/  LDSM.16.M88.4 R104, [R2] ;  /* 0x000000000268783b */ /* 0x000f280000000200 */
        /* <DEDUP_REMOVED lines=19> */
[----:B------:R2:W3:Y:S07]  /*3380*/  LDSM.16.M88.4 R176, [R0+0x1000] ;  /* 0x0010000000b0783b */ /* 0x0004ee0000000200 */
[----:B------:R-:W-:Y:S01]  /*3390*/  HMMA.16816.F32.BF16 R64, R104, R182, R64 ;  /* 0x000000b66840723c */ /* 0x000fe20000041840 */
[----:B------:R-:W4:Y:S04]  /*33a0*/  LDSM.16.MT88.4 R104, [R184+0xf000] ;  /* 0x00f00000b868783b */ /* 0x000f280000004200 */
[----:B------:R-:W-:Y:S03]  /*33b0*/  LDSM.16.MT88.4 R180, [R184+0xd800] ;  /* 0x00d80000b8b4783b */ /* 0x000fe60000004200 */
[-C--:B-1----:R-:W-:Y:S05]  /*33c0*/  HMMA.16816.F32.BF16 R4, R100, R172.reuse, R4 ;  /* 0x000000ac6404723c */ /* 0x082fea0000041804 */
[----:B--2---:R-:W-:Y:S01]  /*33d0*/  IMAD.IADD R0, R185, 0x1, R2 ;  /* 0x00000001b9007824 */ /* 0x004fe200078e0202 */
[C---:B------:R-:W-:Y:S01]  /*33e0*/  LEA R2, P1, R212.reuse, R204, 0x2 ;  /* 0x000000ccd4027211 */ /* 0x040fe200078210ff */
[----:B------:R-:W-:Y:S05]  /*33f0*/  LDSM.16.MT88.4 R184, [R184+0xf800] ;  /* 0x00f80000b8b8783b */ /* 0x000fea0000004200 */
[-C--:B------:R-:W-:Y:S01]  /*3400*/  LEA.HI.X.SX32 R3, R212, R205.reuse, 0x2, P1 ;  /* 0x000000cdd4037211 */ /* 0x080fe200008f16ff */
[C---:B---3--:R-:W-:Y:S08]  /*3410*/  HMMA.16816.F32.BF16 R8, R176.reuse, R172, R8 ;  /* 0x000000acb008723c */ /* 0x048ff00000041808 */
[-C--:B------:R-:W-:Y:S08]  /*3420*/  HMMA.16816.F32.BF16 R12, R176, R174.reuse, R12 ;  /* 0x000000aeb00c723c */ /* 0x080ff0000004180c */
[C---:B------:R-:W-:Y:S01]  /*3430*/  HMMA.16816.F32.BF16 R16, R100.reuse, R174, R16 ;  /* 0x000000ae6410723c */ /* 0x040fe20000041810 */
[----:B------:R-:W1:Y:S07]  /*3440*/  LDSM.16.M88.4 R172, [R0] ;  /* 0x0000000000ac783b */ /* 0x000e6e0000000200 */
[-C--:B----4-:R-:W-:Y:S08]  /*3450*/  HMMA.16816.F32.BF16 R52, R100, R104.reuse, R52 ;  /* 0x000000686434723c */ /* 0x090ff00000041834 */
[C---:B------:R-:W-:Y:S08]  /*3460*/  HMMA.16816.F32.BF16 R56, R176.reuse, R104, R56 ;  /* 0x00000068b038723c */ /* 0x040ff00000041838 */
[-C--:B------:R-:W-:Y:S01]  /*3470*/  HMMA.16816.F32.BF16 R60, R176, R106.reuse, R60 ;  /* 0x0000006ab03c723c */ /* 0x080fe2000004183c */
[----:B------:R2:W3:Y:S07]  /*3480*/  LDSM.16.M88.4 R176, [R0+0x1000] ;  /* 0x0010000000b0783b */ /* 0x0004ee0000000200 */
[----:B------:R-:W-:Y:S07]  /*3490*/  HMMA.16816.F32.BF16 R64, R100, R106, R64 ;  /* 0x0000006a6440723c */ /* 0x000fee0000041840 */
[----:B------:R-:W-:Y:S01]  /*34a0*/  @P4 IADD3 R100, P0, R229, R222, RZ ;  /* 0x000000dee5644210 */ /* 0x000fe20007f1e0ff */
[----:B------:R-:W-:Y:S01]  /*34b0*/  IMAD.MOV.U32 R106, RZ, RZ, c[0x0][0x22c] ;  /* 0x00008b00ff6a7624 */ /* 0x000fe200078e00ff */
[-C--:B-1----:R-:W-:Y:S03]  /*34c0*/  HMMA.16816.F32.BF16 R4, R172, R180.reuse, R4 ;  /* 0x000000b4ac04723c */ /* 0x082fe60000041804 */
[----:B------:R-:W-:Y:S02]  /*34d0*/  IMAD.MOV.U32 R107, RZ, RZ, c[0x0][0x22c] ;  /* 0x00008b00ff6b7624 */ /* 0x000fe400078e00ff */
[----:B------:R-:W-:Y:S02]  /*34e0*/  @P4 IMAD.X R101, R233, 0x1, R221, P0 ;  /* 0x00000001e9654824 */ /* 0x000fe400000e06dd */
[----:B------:R-:W-:Y:S02]  /*34f0*/  IMAD R106, R106, c[0x0][0x1c0], RZ ;  /* 0x000070006a6a7a24 */ /* 0x000fe400078e02ff */
[----:B------:R-:W-:Y:S01]  /*3500*/  IMAD R107, R107, c[0x0][0x1c0], RZ ;  /* 0x000070006b6b7a24 */ /* 0x000fe200078e02ff */
[----:B------:R1:W5:Y:S02]  /*3510*/  @P4 LDG.E R218, [R100.64+-0x100] ;  /* 0xffff001064da4981 */ /* 0x000364000c1e1900 */
[----:B------:R-:W-:Y:S02]  /*3520*/  IMAD R106, R106, 0x18, RZ ;  /* 0x000000186a6a7824 */ /* 0x000fe400078e02ff */
[----:B------:R1:W5:Y:S01]  /*3530*/  @P4 LDG.E R217, [R100.64+-0xe0] ;  /* 0xffff201064d94981 */ /* 0x000362000c1e1900 */
[----:B------:R-:W-:Y:S02]  /*3540*/  IMAD.SHL.U32 R107, R107, 0x20, RZ ;  /* 0x000000206b6b7824 */ /* 0x000fe400078e00ff */
[CC--:B------:R-:W-:Y:S01]  /*3550*/  LEA R104, P1, R106.reuse, R204.reuse, 0x2 ;  /* 0x000000cc6a687211 */ /* 0x0c0fe200078210ff */
[----:B--2---:R-:W-:Y:S03]  /*3560*/  IMAD.MOV.U32 R0, RZ, RZ, c[0x0][0x22c] ;  /* 0x00008b00ff007624 */ /* 0x004fe600078e00ff */
[-C--:B------:R-:W-:Y:S01]  /*3570*/  LEA.HI.X.SX32 R105, R106, R205.reuse, 0x2, P1 ;  /* 0x000000cd6a697211 */ /* 0x080fe200008f16ff */
[----:B------:R-:W-:Y:S01]  /*3580*/  IMAD R0, R0, c[0x0][0x1c0], RZ ;  /* 0x0000700000007a24 */ /* 0x000fe200078e02ff */
[----:B------:R2:W-:Y:S01]  /*3590*/  RED.E.ADD.F32.FTZ.RN.STRONG.GPU [R204.64], R4 ;  /* 0x00000004cc00798e */ /* 0x0005e2000c10e790 */
[C---:B---3--:R-:W-:Y:S03]  /*35a0*/  HMMA.16816.F32.BF16 R8, R176.reuse, R180, R8 ;  /* 0x000000b4b008723c */ /* 0x048fe60000041808 */
[----:B------:R3:W-:Y:S01]  /*35b0*/  RED.E.ADD.F32.FTZ.RN.STRONG.GPU [R2.64], R5 ;  /* 0x000000050200798e */ /* 0x0007e2000c10e790 */
[----:B------:R-:W-:Y:S04]  /*35c0*/  IMAD R0, R0, 0x28, RZ ;  /* 0x0000002800007824 */ /* 0x000fe800078e02ff */
[-C--:B------:R-:W-:Y:S04]  /*35d0*/  HMMA.16816.F32.BF16 R12, R176, R182.reuse, R12 ;  /* 0x000000b6b00c723c */ /* 0x080fe8000004180c */
[CC--:B-1----:R-:W-:Y:S04]  /*35e0*/  LEA R100, P0, R234.reuse, R204.reuse, 0x2 ;  /* 0x000000ccea647211 */ /* 0x0c2fe800078010ff */
[C---:B------:R-:W-:Y:S04]  /*35f0*/  HMMA.16816.F32.BF16 R16, R172.reuse, R182, R16 ;  /* 0x000000b6ac10723c */ /* 0x040fe80000041810 */
[-C--:B------:R-:W-:Y:S02]  /*3600*/  LEA.HI.X.SX32 R101, R234, R205.reuse, 0x2, P0 ;  /* 0x000000cdea657211 */ /* 0x080fe400000f16ff */
[CC--:B------:R-:W-:Y:S02]  /*3610*/  LEA R102, P0, R107.reuse, R204.reuse, 0x2 ;  /* 0x000000cc6b667211 */ /* 0x0c0fe400078010ff */
[-C--:B------:R-:W-:Y:S01]  /*3620*/  HMMA.16816.F32.BF16 R52, R172, R184.reuse, R52 ;  /* 0x000000b8ac34723c */ /* 0x080fe20000041834 */
[----:B------:R1:W-:Y:S03]  /*3630*/  RED.E.ADD.F32.FTZ.RN.STRONG.GPU [R100.64], R6 ;  /* 0x000000066400798e */ /* 0x0003e6000c10e790 */
[-C--:B------:R-:W-:Y:S01]  /*3640*/  LEA.HI.X.SX32 R103, R107, R205.reuse, 0x2, P0 ;  /* 0x000000cd6b677211 */ /* 0x080fe200000f16ff */
[----:B------:R4:W-:Y:S01]  /*3650*/  RED.E.ADD.F32.FTZ.RN.STRONG.GPU [R104.64], R7 ;  /* 0x000000076800798e */ /* 0x0009e2000c10e790 */
[CC--:B--2---:R-:W-:Y:S02]  /*3660*/  LEA R4, P1, R252.reuse, R204.reuse, 0x2 ;  /* 0x000000ccfc047211 */ /* 0x0c4fe400078210ff */
[C---:B------:R-:W-:Y:S01]  /*3670*/  HMMA.16816.F32.BF16 R56, R176.reuse, R184, R56 ;  /* 0x000000b8b038723c */ /* 0x040fe20000041838 */
[----:B------:R2:W-:Y:S03]  /*3680*/  RED.E.ADD.F32.FTZ.RN.STRONG.GPU [R102.64], R8 ;  /* 0x000000086600798e */ /* 0x0005e6000c10e790 */
[-C--:B---3--:R-:W-:Y:S04]  /*3690*/  LEA.HI.X.SX32 R5, R252, R205.reuse, 0x2, P1 ;  /* 0x000000cdfc057211 */ /* 0x088fe800008f16ff */
[-C--:B------:R-:W-:Y:S08]  /*36a0*/  HMMA.16816.F32.BF16 R60, R176, R186.reuse, R60 ;  /* 0x000000bab03c723c */ /* 0x080ff0000004183c */
[----:B------:R-:W-:Y:S04]  /*36b0*/  HMMA.16816.F32.BF16 R64, R172, R186, R64 ;  /* 0x000000baac40723c */ /* 0x000fe80000041840 */
[CC--:B-1----:R-:W-:Y:S02]  /*36c0*/  LEA R100, P2, R0.reuse, R204.reuse, 0x2 ;  /* 0x000000cc00647211 */ /* 0x0c2fe400078410ff */
[CC--:B------:R-:W-:Y:S02]  /*36d0*/  LEA R6, P0, R251.reuse, R204.reuse, 0x2 ;  /* 0x000000ccfb067211 */ /* 0x0c0fe400078010ff */
[-C--:B------:R-:W-:Y:S01]  /*36e0*/  LEA.HI.X.SX32 R101, R0, R205.reuse, 0x2, P2 ;  /* 0x000000cd00657211 */ /* 0x080fe200010f16ff */
[----:B------:R-:W-:Y:S03]  /*36f0*/  IMAD.IADD R0, R212, 0x1, R237 ;  /* 0x00000001d4007824 */ /* 0x000fe600078e02ed */
[-C--:B----4-:R-:W-:Y:S01]  /*3700*/  LEA.HI.X.SX32 R7, R251, R205.reuse, 0x2, P0 ;  /* 0x000000cdfb077211 */ /* 0x090fe200000f16ff */
[----:B------:R1:W-:Y:S01]  /*3710*/  RED.E.ADD.F32.FTZ.RN.STRONG.GPU [R100.64], R9 ;  /* 0x000000096400798e */ /* 0x0003e2000c10e790 */
[CC--:B--2---:R-:W-:Y:S03]  /*3720*/  LEA R8, P2, R228.reuse, R204.reuse, 0x2 ;  /* 0x000000cce4087211 */ /* 0x0c4fe600078410ff */
        /* <DEDUP_REMOVED lines=8> */
[CC--:B---3--:R-:W-:Y:S02]  /*37b0*/  LEA R6, P1, R237.reuse, R204.reuse, 0x2 ;  /* 0x000000cced067211 */ /* 0x0c8fe400078210ff */
[CC--:B------:R-:W-:Y:S01]  /*37c0*/  LEA R10, P0, R0.reuse, R204.reuse, 0x2 ;  /* 0x000000cc000a7211 */ /* 0x0c0fe200078010ff */
[----:B------:R1:W-:Y:S01]  /*37d0*/  RED.E.ADD.F32.FTZ.RN.STRONG.GPU [R4.64], R18 ;  /* 0x000000120400798e */ /* 0x0003e2000c10e790 */
[-C--:B------:R-:W-:Y:S02]  /*37e0*/  LEA.HI.X.SX32 R7, R237, R205.reuse, 0x2, P1 ;  /* 0x000000cded077211 */ /* 0x080fe400008f16ff */
[-C--:B------:R-:W-:Y:S01]  /*37f0*/  LEA.HI.X.SX32 R11, R0, R205.reuse, 0x2, P0 ;  /* 0x000000cd000b7211 */ /* 0x080fe200000f16ff */
[----:B------:R-:W-:Y:S02]  /*3800*/  IMAD.IADD R0, R212, 0x1, R236 ;  /* 0x00000001d4007824 */ /* 0x000fe400078e02ec */
        /* <DEDUP_REMOVED lines=112> */
.L_x_131:
[----:B---34-:R-:W-:Y:S01]  /*3f10*/  BAR.SYNC.DEFER_BLOCKING 0x0 ;  /* 0x0000000000007b1d */ /* 0x018fe20000010000 */
[----:B------:R-:W-:Y:S01]  /*3f20*/  FMUL.FTZ R68, R68, c[0x0][0x2e0] ;  /* 0x0000b80044447a20 */ /* 0x000fe20000410000 */
[----:B------:R-:W-:Y:S01]  /*3f30*/  F2FP.BF16.PACK_AB R20, R21, R20 ;  /* 0x000000141514723e */ /* 0x000fe200000010ff */
[----:B--2---:R-:W-:Y:S01]  /*3f40*/  FMUL.FTZ R6, R69, c[0x0][0x2e0] ;  /* 0x0000b80045067a20 */ /* 0x004fe20000410000 */
[----:B------:R-:W-:Y:S01]  /*3f50*/  F2FP.BF16.PACK_AB R22, R23, R22 ;  /* 0x000000161716723e */ /* 0x000fe200000010ff */
[----:B------:R-:W-:Y:S01]  /*3f60*/  FMUL.FTZ R70, R70, c[0x0][0x2e0] ;  /* 0x0000b80046467a20 */ /* 0x000fe20000410000 */
[----:B------:R-:W2:Y:S01]  /*3f70*/  S2R R18, SR_CTAID.Y ;  /* 0x0000000000127919 */ /* 0x000ea20000002600 */
        /* <DEDUP_REMOVED lines=31> */
[----:B------:R-:W-:Y:S01]  /*4170*/  STS [R239+0x400], R8 ;  /* 0x00040008ef007388 */ /* 0x000fe20000000800 */
[----:B------:R-:W-:Y:S01]  /*4180*/  FMUL.FTZ R15, R87, c[0x0][0x2e0] ;  /* 0x0000b800570f7a20 */ /* 0x000fe20000410000 */
[----:B------:R-:W-:Y:S01]  /*4190*/  F2FP.BF16.PACK_AB R16, R16, R84 ;  /* 0x000000541010723e */ /* 0x000fe200000010ff */
[----:B------:R-:W-:Y:S01]  /*41a0*/  FMUL.FTZ R96, R96, c[0x0][0x2e0] ;  /* 0x0000b80060607a20 */ /* 0x000fe20000410000 */
[----:B------:R4:W-:Y:S01]  /*41b0*/  STS [R238+0x1000], R9 ;  /* 0x00100009ee007388 */ /* 0x0009e20000000800 */
        /* <DEDUP_REMOVED lines=22> */
[C---:B------:R-:W-:Y:S01]  /*4320*/  IMAD R4, R248.reuse, c[0x0][0x3a0], RZ ;  /* 0x0000e800f8047a24 */ /* 0x040fe200078e02ff */
[----:B------:R-:W-:Y:S01]  /*4330*/  STS [R239+0x2000], R96 ;  /* 0x00200060ef007388 */ /* 0x000fe20000000800 */
[----:B------:R-:W-:Y:S01]  /*4340*/  F2FP.BF16.PACK_AB R28, R29, R28 ;  /* 0x0000001c1d1c723e */ /* 0x000fe200000010ff */
[----:B------:R-:W-:Y:S01]  /*4350*/  IMAD R10, R248, c[0x0][0x3a8], RZ ;  /* 0x0000ea00f80a7a24 */ /* 0x000fe200078e02ff */
[----:B------:R-:W-:Y:S01]  /*4360*/  F2FP.BF16.PACK_AB R94, R95, R94 ;  /* 0x0000005e5f5e723e */ /* 0x000fe200000010ff */
[----:B------:R-:W-:Y:S01]  /*4370*/  STS [R239+0x2400], R98 ;  /* 0x00240062ef007388 */ /* 0x000fe20000000800 */
[----:B------:R-:W-:Y:S01]  /*4380*/  F2FP.BF16.PACK_AB R30, R31, R30 ;  /* 0x0000001e1f1e723e */ /* 0x000fe200000010ff */
[C---:B------:R-:W-:Y:S01]  /*4390*/  IMAD R11, R244.reuse, c[0x0][0x3a4], R4 ;  /* 0x0000e900f40b7a24 */ /* 0x040fe200078e0204 */
[----:B------:R-:W-:Y:S01]  /*43a0*/  F2FP.BF16.PACK_AB R36, R37, R36 ;  /* 0x000000242524723e */ /* 0x000fe200000010ff */
[----:B------:R-:W-:Y:S01]  /*43b0*/  STS [R238+0x3000], R89 ;  /* 0x00300059ee007388 */ /* 0x000fe20000000800 */
[----:B------:R-:W-:Y:S01]  /*43c0*/  F2FP.BF16.PACK_AB R38, R39, R38 ;  /* 0x000000262726723e */ /* 0x000fe200000010ff */
[----:B------:R-:W-:Y:S01]  /*43d0*/  IMAD R10, R244, c[0x0][0x3ac], R10 ;  /* 0x0000eb00f40a7a24 */ /* 0x000fe200078e020a */
[----:B------:R-:W-:Y:S01]  /*43e0*/  F2FP.BF16.PACK_AB R48, R49, R48 ;  /* 0x000000303130723e */ /* 0x000fe200000010ff */
[----:B------:R-:W-:Y:S01]  /*43f0*/  STS [R238+0x3400], R90 ;  /* 0x0034005aee007388 */ /* 0x000fe20000000800 */
[----:B------:R-:W-:-:S02]  /*4400*/  F2FP.BF16.PACK_AB R50, R51, R50 ;  /* 0x000000323332723e */ /* 0x000fc400000010ff */
[----:B------:R-:W-:Y:S01]  /*4410*/  F2FP.BF16.PACK_AB R40, R41, R40 ;  /* 0x000000282928723e */ /* 0x000fe200000010ff */
[----:B------:R-:W-:Y:S01]  /*4420*/  STS [R239+0x3000], R92 ;  /* 0x0030005cef007388 */ /* 0x000fe20000000800 */
[----:B------:R-:W-:Y:S02]  /*4430*/  F2FP.BF16.PACK_AB R42, R43, R42 ;  /* 0x0000002a2b2a723e */ /* 0x000fe400000010ff */
[----:B------:R-:W-:Y:S01]  /*4440*/  F2FP.BF16.PACK_AB R44, R45, R44 ;  /* 0x0000002c2d2c723e */ /* 0x000fe200000010ff */
[----:B------:R-:W-:Y:S01]  /*4450*/  STS [R239+0x3400], R94 ;  /* 0x0034005eef007388 */ /* 0x000fe20000000800 */
[----:B------:R-:W-:Y:S02]  /*4460*/  F2FP.BF16.PACK_AB R46, R47, R46 ;  /* 0x0000002e2f2e723e */ /* 0x000fe400000010ff */
[----:B------:R-:W-:Y:S01]  /*4470*/  MOV R2, R246 ;  /* 0x000000f600027202 */ /* 0x000fe20000000f00 */
[----:B------:R-:W1:Y:S01]  /*4480*/  S2R R17, SR_CTAID.Z ;  /* 0x0000000000117919 */ /* 0x000e620000002700 */
[----:B------:R-:W-:-:S02]  /*4490*/  MOV R3, R247 ;  /* 0x000000f700037202 */ /* 0x000fc40000000f00 */
[----:B--2---:R-:W-:Y:S01]  /*44a0*/  SHF.R.S32.HI R0, RZ, 0x1f, R18 ;  /* 0x0000001fff007819 */ /* 0x004fe20000011412 */
[----:B------:R-:W-:Y:S01]  /*44b0*/  STS [R238+0x4000], R20 ;  /* 0x00400014ee007388 */ /* 0x000fe20000000800 */
[----:B------:R-:W-:Y:S01]  /*44c0*/  SHF.R.S32.HI R52, RZ, 0x1f, R245 ;  /* 0x0000001fff347819 */ /* 0x000fe200000114f5 */
[C-C-:B------:R-:W-:Y:S02]  /*44d0*/  IMAD.WIDE.U32 R4, R244.reuse, c[0x0][0x3a0], R2.reuse ;  /* 0x0000e800f4047a25 */ /* 0x140fe400078e0002 */
[----:B------:R-:W-:Y:S02]  /*44e0*/  STS [R238+0x4400], R22 ;  /* 0x00440016ee007388 */ /* 0x000fe40000000800 */
[----:B------:R-:W-:Y:S01]  /*44f0*/  IMAD.WIDE.U32 R2, R244, c[0x0][0x3a8], R2 ;  /* 0x0000ea00f4027a25 */ /* 0x000fe200078e0002 */
[----:B------:R-:W-:Y:S01]  /*4500*/  IADD3 R5, R5, R11, RZ ;  /* 0x0000000b05057210 */ /* 0x000fe20007ffe0ff */
[----:B------:R-:W-:Y:S02]  /*4510*/  STS [R239+0x4000], R32 ;  /* 0x00400020ef007388 */ /* 0x000fe40000000800 */
[C---:B---3--:R-:W-:Y:S01]  /*4520*/  IMAD R7, R0.reuse, c[0x0][0x388], RZ ;  /* 0x0000e20000077a24 */ /* 0x048fe200078e02ff */
[----:B------:R-:W-:Y:S01]  /*4530*/  IADD3 R3, R3, R10, RZ ;  /* 0x0000000a03037210 */ /* 0x000fe20007ffe0ff */
[----:B------:R-:W-:Y:S01]  /*4540*/  STS [R239+0x4400], R34 ;  /* 0x00440022ef007388 */ /* 0x000fe20000000800 */
[----:B------:R-:W-:-:S02]  /*4550*/  IMAD R6, R0, c[0x0][0x390], RZ ;  /* 0x0000e40000067a24 */ /* 0x000fc400078e02ff */
[C---:B------:R-:W-:Y:S01]  /*4560*/  IMAD R0, R18.reuse, c[0x0][0x38c], R7 ;  /* 0x0000e30012007a24 */ /* 0x040fe200078e0207 */
[----:B------:R-:W-:Y:S01]  /*4570*/  STS [R238+0x5000], R24 ;  /* 0x00500018ee007388 */ /* 0x000fe20000000800 */
[----:B------:R-:W-:-:S03]  /*4580*/  IMAD.WIDE.U32 R4, R18, c[0x0][0x388], R4 ;  /* 0x0000e20012047a25 */ /* 0x000fc600078e0004 */
[----:B------:R-:W-:Y:S01]  /*4590*/  STS [R238+0x5400], R26 ;  /* 0x0054001aee007388 */ /* 0x000fe20000000800 */
[C---:B------:R-:W-:Y:S01]  /*45a0*/  IMAD R6, R18.reuse, c[0x0][0x394], R6 ;  /* 0x0000e50012067a24 */ /* 0x040fe200078e0206 */
[----:B------:R-:W-:Y:S01]  /*45b0*/  IADD3 R5, R5, R0, RZ ;  /* 0x0000000005057210 */ /* 0x000fe20007ffe0ff */
[----:B------:R-:W-:Y:S01]  /*45c0*/  IMAD.WIDE.U32 R2, R18, c[0x0][0x390], R2 ;  /* 0x0000e40012027a25 */ /* 0x000fe200078e0002 */
[----:B------:R-:W-:Y:S01]  /*45d0*/  STS [R239+0x5000], R28 ;  /* 0x0050001cef007388 */ /* 0x000fe20000000800 */
[----:B-1----:R-:W-:Y:S02]  /*45e0*/  SHF.R.S32.HI R0, RZ, 0x1f, R17 ;  /* 0x0000001fff007819 */ /* 0x002fe40000011411 */
[----:B------:R-:W-:Y:S01]  /*45f0*/  IMAD.WIDE.U32 R4, R17, c[0x0][0x3b8], R4 ;  /* 0x0000ee0011047a25 */ /* 0x000fe200078e0004 */
[----:B------:R-:W-:Y:S01]  /*4600*/  STS [R239+0x5400], R30 ;  /* 0x0054001eef007388 */ /* 0x000fe20000000800 */
[----:B------:R-:W-:Y:S02]  /*4610*/  IADD3 R3, R3, R6, RZ ;  /* 0x0000000603037210 */ /* 0x000fe40007ffe0ff */
[C---:B------:R-:W-:Y:S01]  /*4620*/  IMAD R7, R0.reuse, c[0x0][0x3b8], RZ ;  /* 0x0000ee0000077a24 */ /* 0x040fe200078e02ff */
[----:B------:R-:W-:Y:S01]  /*4630*/  STS [R238+0x6000], R36 ;  /* 0x00600024ee007388 */ /* 0x000fe20000000800 */
[----:B------:R-:W-:-:S02]  /*4640*/  IMAD R6, R0, c[0x0][0x3c0], RZ ;  /* 0x0000f00000067a24 */ /* 0x000fc400078e02ff */
[C---:B------:R-:W-:Y:S01]  /*4650*/  IMAD R0, R17.reuse, c[0x0][0x3bc], R7 ;  /* 0x0000ef0011007a24 */ /* 0x040fe200078e0207 */
[----:B------:R-:W-:Y:S01]  /*4660*/  STS [R238+0x6400], R38 ;  /* 0x00640026ee007388 */ /* 0x000fe20000000800 */
[C---:B------:R-:W-:Y:S02]  /*4670*/  IMAD R6, R17.reuse, c[0x0][0x3c4], R6 ;  /* 0x0000f10011067a24 */ /* 0x040fe400078e0206 */
[----:B------:R-:W-:Y:S01]  /*4680*/  IMAD.WIDE.U32 R2, R17, c[0x0][0x3c0], R2 ;  /* 0x0000f00011027a25 */ /* 0x000fe200078e0002 */
[----:B------:R-:W-:Y:S01]  /*4690*/  STS [R239+0x6000], R48 ;  /* 0x00600030ef007388 */ /* 0x000fe20000000800 */
[----:B------:R-:W-:Y:S02]  /*46a0*/  IADD3 R5, R5, R0, RZ ;  /* 0x0000000005057210 */ /* 0x000fe40007ffe0ff */
[C---:B------:R-:W-:Y:S01]  /*46b0*/  IMAD R0, R52.reuse, c[0x0][0x3a8], RZ ;  /* 0x0000ea0034007a24 */ /* 0x040fe200078e02ff */
[----:B------:R-:W-:Y:S01]  /*46c0*/  STS [R239+0x6400], R50 ;  /* 0x00640032ef007388 */ /* 0x000fe20000000800 */
[----:B------:R-:W-:Y:S01]  /*46d0*/  IADD3 R3, R3, R6, RZ ;  /* 0x0000000603037210 */ /* 0x000fe20007ffe0ff */
[----:B------:R-:W-:-:S02]  /*46e0*/  IMAD R10, R52, c[0x0][0x3a0], RZ ;  /* 0x0000e800340a7a24 */ /* 0x000fc400078e02ff */
[----:B------:R-:W-:Y:S01]  /*46f0*/  STS [R238+0x7000], R40 ;  /* 0x00700028ee007388 */ /* 0x000fe20000000800 */
[C---:B------:R-:W-:Y:S02]  /*4700*/  IMAD R0, R245.reuse, c[0x0][0x3ac], R0 ;  /* 0x0000eb00f5007a24 */ /* 0x040fe400078e0200 */
[C---:B------:R-:W-:Y:S01]  /*4710*/  IMAD.WIDE.U32 R6, R245.reuse, c[0x0][0x3a8], R2 ;  /* 0x0000ea00f5067a25 */ /* 0x040fe200078e0002 */
[----:B------:R-:W-:Y:S03]  /*4720*/  STS [R238+0x7400], R42 ;  /* 0x0074002aee007388 */ /* 0x000fe60000000800 */
[C---:B------:R-:W-:Y:S01]  /*4730*/  IMAD R10, R245.reuse, c[0x0][0x3a4], R10 ;  /* 0x0000e900f50a7a24 */ /* 0x040fe200078e020a */
[----:B------:R-:W-:Y:S01]  /*4740*/  STS [R239+0x7000], R44 ;  /* 0x0070002cef007388 */ /* 0x000fe20000000800 */
[----:B----4-:R-:W-:Y:S01]  /*4750*/  IMAD.WIDE.U32 R8, R245, c[0x0][0x3a0], R4 ;  /* 0x0000e800f5087a25 */ /* 0x010fe200078e0004 */
[----:B------:R-:W-:-:S02]  /*4760*/  IADD3 R0, R7, R0, RZ ;  /* 0x0000000007007210 */ /* 0x000fc40007ffe0ff */
[----:B------:R-:W-:Y:S04]  /*4770*/  STS [R239+0x7400], R46 ;  /* 0x0074002eef007388 */ /* 0x000fe80000000800 */
[----:B------:R-:W-:Y:S01]  /*4780*/  BAR.SYNC.DEFER_BLOCKING 0x0 ;  /* 0x0000000000007b1d */ /* 0x000fe20000010000 */
[----:B------:R-:W-:Y:S02]  /*4790*/  LEA R2, P0, R6, c[0x0][0x348], 0x1 ;  /* 0x0000d20006027a11 */ /* 0x000fe400078008ff */
[----:B------:R-:W-:Y:S02]  /*47a0*/  IADD3 R10, R9, R10, RZ ;  /* 0x0000000a090a7210 */ /* 0x000fe40007ffe0ff */
[----:B------:R-:W-:Y:S02]  /*47b0*/  LEA R4, P1, R8, c[0x0][0x340], 0x1 ;  /* 0x0000d00008047a11 */ /* 0x000fe400078208ff */
[----:B------:R-:W-:-:S02]  /*47c0*/  MOV R7, c[0x0][0x3a0] ;  /* 0x0000e80000077a02 */ /* 0x000fc40000000f00 */
[----:B------:R-:W-:Y:S02]  /*47d0*/  LEA.HI.X R3, R6, c[0x0][0x34c], R0, 0x1, P0 ;  /* 0x0000d30006037a11 */ /* 0x000fe400000f0c00 */
[----:B------:R-:W-:Y:S02]  /*47e0*/  MOV R0, c[0x0][0x3a8] ;  /* 0x0000ea0000007a02 */ /* 0x000fe40000000f00 */
[----:B------:R-:W-:Y:S02]  /*47f0*/  LEA.HI.X R5, R8, c[0x0][0x344], R10, 0x1, P1 ;  /* 0x0000d10008057a11 */ /* 0x000fe400008f0c0a */
[----:B------:R-:W-:Y:S02]  /*4800*/  MOV R9, c[0x0][0x3a4] ;  /* 0x0000e90000097a02 */ /* 0x000fe40000000f00 */
[----:B------:R-:W-:Y:S02]  /*4810*/  LEA R8, P1, R7, R4, 0x6 ;  /* 0x0000000407087211 */ /* 0x000fe400078230ff */
[----:B------:R-:W-:-:S02]  /*4820*/  MOV R10, c[0x0][0x3ac] ;  /* 0x0000eb00000a7a02 */ /* 0x000fc40000000f00 */
[C---:B------:R-:W-:Y:S02]  /*4830*/  LEA R6, P0, R0.reuse, R2, 0x6 ;  /* 0x0000000200067211 */ /* 0x040fe400078030ff */
[----:B------:R-:W-:Y:S01]  /*4840*/  LEA.HI.X R9, R7, R5, R9, 0x6, P1 ;  /* 0x0000000507097211 */ /* 0x000fe200008f3409 */
[----:B------:R-:W1:Y:S01]  /*4850*/  LDS.128 R40, [R211+0xc000] ;  /* 0x00c00000d3287984 */ /* 0x000e620000000c00 */
[----:B------:R-:W-:-:S03]  /*4860*/  LEA.HI.X R7, R0, R3, R10, 0x6, P0 ;  /* 0x0000000300077211 */ /* 0x000fc600000f340a */
[----:B------:R-:W2:Y:S04]  /*4870*/  LDS.128 R32, [R211+0xe000] ;  /* 0x00e00000d3207984 */ /* 0x000ea80000000c00 */
[----:B------:R-:W3:Y:S04]  /*4880*/  LDS.128 R36, [R211+0xd000] ;  /* 0x00d00000d3247984 */ /* 0x000ee80000000c00 */
[----:B------:R-:W4:Y:S04]  /*4890*/  LDS.128 R28, [R211+0xf000] ;  /* 0x00f00000d31c7984 */ /* 0x000f280000000c00 */
[----:B------:R-:W4:Y:S04]  /*48a0*/  LDS.128 R24, [R211+0x10000] ;  /* 0x01000000d3187984 */ /* 0x000f280000000c00 */
[----:B------:R-:W4:Y:S04]  /*48b0*/  LDS.128 R16, [R211+0x12000] ;  /* 0x01200000d3107984 */ /* 0x000f280000000c00 */
[----:B------:R-:W4:Y:S04]  /*48c0*/  LDS.128 R20, [R211+0x11000] ;  /* 0x01100000d3147984 */ /* 0x000f280000000c00 */
[----:B------:R-:W4:Y:S04]  /*48d0*/  LDS.128 R12, [R211+0x13000] ;  /* 0x01300000d30c7984 */ /* 0x000f280000000c00 */
[----:B-1----:R1:W-:Y:S04]  /*48e0*/  STG.E.128 [R4.64], R40 ;  /* 0x0000002804007986 */ /* 0x0023e8000c101d10 */
[----:B--2---:R1:W-:Y:S04]  /*48f0*/  STG.E.128 [R4.64+0x80], R32 ;  /* 0x0000802004007986 */ /* 0x0043e8000c101d10 */
[----:B---3--:R1:W-:Y:S04]  /*4900*/  STG.E.128 [R8.64], R36 ;  /* 0x0000002408007986 */ /* 0x0083e8000c101d10 */
[----:B----4-:R1:W-:Y:S04]  /*4910*/  STG.E.128 [R8.64+0x80], R28 ;  /* 0x0000801c08007986 */ /* 0x0103e8000c101d10 */
[----:B------:R1:W-:Y:S04]  /*4920*/  STG.E.128 [R2.64], R24 ;  /* 0x0000001802007986 */ /* 0x0003e8000c101d10 */
[----:B------:R1:W-:Y:S04]  /*4930*/  STG.E.128 [R2.64+0x80], R16 ;  /* 0x0000801002007986 */ /* 0x0003e8000c101d10 */
[----:B------:R1:W-:Y:S04]  /*4940*/  STG.E.128 [R6.64], R20 ;  /* 0x0000001406007986 */ /* 0x0003e8000c101d10 */
[----:B------:R1:W-:Y:S02]  /*4950*/  STG.E.128 [R6.64+0x80], R12 ;  /* 0x0000800c06007986 */ /* 0x0003e4000c101d10 */
.L_x_128:
        /* <DEDUP_REMOVED lines=9> */
.L_x_135:
[----:B------:R-:W-:Y:S05]  /*49f0*/  EXIT ;  /* 0x000000000000794d */ /* 0x000fea0003800000 */
.L_x_137:
        /* <DEDUP_REMOVED lines=16> */
.L_x_2049:


//--------------------- .text._ZN5flash44flash_bwd_dq_dk_dv_loop_seqk_parallel_kernelI23Flash_bwd_kernel_traitsILi128ELi64ELi64ELi8ELi4ELi2ELi2ELb1ELb0EN7cutlass10bfloat16_tE19Flash_kernel_traitsILi128ELi64ELi64ELi8ES3_EELb0ELb0ELb0ELb1ELb0ELb0ELb0EEEvNS_16Flash_bwd_paramsE --------------------------
	.section	.text._ZN5flash44flash_bwd_dq_dk_dv_loop_seqk_parallel_kernelI23Flash_bwd_kernel_traitsILi128ELi64ELi64ELi8ELi4ELi2ELi2ELb1ELb0EN7cutlass10bfloat16_tE19Flash_kernel_traitsILi128ELi64ELi64ELi8ES3_EELb0ELb0ELb0ELb1ELb0ELb0ELb0EEEvNS_16Flash_bwd_paramsE,"ax",@progbits
	.sectioninfo	@"SHI_REGISTERS=255"
	.align	128
        .global         _ZN5flash44flash_bwd_dq_dk_dv_loop_seqk_parallel_kernelI23Flash_bwd_kernel_traitsILi128ELi64ELi64ELi8ELi4ELi2ELi2ELb1ELb0EN7cutlass10bfloat16_tE19Flash_kernel_traitsILi128ELi64ELi64ELi8ES3_EELb0ELb0ELb0ELb1ELb0ELb0ELb0EEEvNS_16Flash_bwd_paramsE
        .type           _ZN5flash44flash_bwd_dq_dk_dv_loop_seqk_parallel_kernelI23Flash_bwd_kernel_traitsILi128ELi64ELi64ELi8ELi4ELi2ELi2ELb1ELb0EN7cutlass10bfloat16_tE19Flash_kernel_traitsILi128ELi64ELi64ELi8ES3_EELb0ELb0ELb0ELb1ELb0ELb0ELb0EEEvNS_16Flash_bwd_paramsE,@function
        .size           _ZN5flash44flash_bwd_dq_dk_dv_loop_seqk_parallel_kernelI23Flash_bwd_kernel_traitsILi128ELi64ELi64ELi8ELi4ELi2ELi2ELb1ELb0EN7cutlass10bfloat16_tE19Flash_kernel_traitsILi128ELi64ELi64ELi8ES3_EELb0ELb0ELb0ELb1ELb0ELb0ELb0EEEvNS_16Flash_bwd_paramsE,(.L_x_2050 - _ZN5flash44flash_bwd_dq_dk_dv_loop_seqk_parallel_kernelI23Flash_bwd_kernel_traitsILi128ELi64ELi64ELi8ELi4ELi2ELi2ELb1ELb0EN7cutlass10bfloat16_tE19Flash_kernel_traitsILi128ELi64ELi64ELi8ES3_EELb0ELb0ELb0ELb1ELb0ELb0ELb0EEEvNS_16Flash_bwd_paramsE)
        .other          _ZN5flash44flash_bwd_dq_dk_dv_loop_seqk_parallel_kernelI23Flash_bwd_kernel_traitsILi128ELi64ELi64ELi8ELi4ELi2ELi2ELb1ELb0EN7cutlass10bfloat16_tE19Flash_kernel_traitsILi128ELi64ELi64ELi8ES3_EELb0ELb0ELb0ELb1ELb0ELb0ELb0EEEvNS_16Flash_bwd_paramsE,@"STO_CUDA_ENTRY STV_DEFAULT"
_ZN5flash44flash_bwd_dq_dk_dv_loop_seqk_parallel_kernelI23Flash_bwd_kernel_traitsILi128ELi64ELi64ELi8ELi4ELi2ELi2ELb1ELb0EN7cutlass10bfloat16_tE19Flash_kernel_traitsILi128ELi64ELi64ELi8ES3_EELb0ELb0ELb0ELb1ELb0ELb0ELb0EEEvNS_16Flash_bwd_paramsE:
.text._ZN5flash44flash_bwd_dq_dk_dv_loop_seqk_parallel_kernelI23Flash_bwd_kernel_traitsILi128ELi64ELi64ELi8ELi4ELi2ELi2ELb1ELb0EN7cutlass10bfloat16_tE19Flash_kernel_traitsILi128ELi64ELi64ELi8ES3_EELb0ELb0ELb0ELb1ELb0ELb0ELb0EEEvNS_16Flash_bwd_paramsE:
        /* <DEDUP_REMOVED lines=11> */
[----:B------:R-:W-:Y:S01]  /*00b0*/  IMAD.MOV.U32 R185, RZ, RZ, 0x40 ;  /* 0x00000040ffb97424 */ /* 0x000fe200078e00ff */
[----:B------:R-:W-:Y:S01]  /*00c0*/  ULDC.64 UR6, c[0x0][0x118] ;  /* 0x0000460000067ab9 */ /* 0x000fe20000000a00 */
[----:B------:R-:W-:Y:S01]  /*00d0*/  IMAD.MOV.U32 R223, RZ, RZ, -0x10 ;  /* 0xfffffff0ffdf7424 */ /* 0x000fe200078e00ff */
[----:B------:R-:W2:Y:S01]  /*00e0*/  S2R R244, SR_CTAID.Z ;  /* 0x0000000000f47919 */ /* 0x000ea20000002700 */
        /* <DEDUP_REMOVED lines=38> */
[----:B------:R-:W-:Y:S02]  /*0350*/  SHF.R.S32.HI R8, RZ, 0x7, R8 ;  /* 0x00000007ff087819 */ /* 0x000fe40000011408 */
[C---:B------:R-:W-:Y:S02]  /*0360*/  LOP3.LUT R4, R0.reuse, 0x10, R3, 0xf8, !PT ;  /* 0x0000001000047812 */ /* 0x040fe400078ef803 */
[----:B------:R-:W-:Y:S01]  /*0370*/  LOP3.LUT R189, R0, 0x8, R16, 0xf8, !PT ;  /* 0x0000000800bd7812 */ /* 0x000fe200078ef810 */
[----:B------:R-:W-:Y:S01]  /*0380*/  IMAD R3, R8, 0x800, R186 ;  /* 0x0000080008037824 */ /* 0x000fe200078e02ba */
[----:B------:R-:W-:Y:S02]  /*0390*/  SHF.R.U32.HI R0, RZ, 0x3, R0 ;  /* 0x00000003ff007819 */ /* 0x000fe40000011600 */
[----:B------:R-:W-:Y:S02]  /*03a0*/  LOP3.LUT R4, R4, 0x8, R16, 0xf8, !PT ;  /* 0x0000000804047812 */ /* 0x000fe400078ef810 */
        /* <DEDUP_REMOVED lines=9> */
[----:B------:R-:W-:Y:S01]  /*0440*/  IMAD.SHL.U32 R189, R189, 0x2, RZ ;  /* 0x00000002bdbd7824 */ /* 0x000fe200078e00ff */
[----:B------:R-:W-:Y:S01]  /*0450*/  LOP3.LUT R2, R15, 0x7ffffffc, RZ, 0xc0, !PT ;  /* 0x7ffffffc0f027812 */ /* 0x000fe200078ec0ff */
[----:B------:R-:W-:Y:S01]  /*0460*/  IMAD.IADD R4, R12, 0x1, -R4 ;  /* 0x000000010c047824 */ /* 0x000fe200078e0a04 */
[----:B------:R-:W-:-:S02]  /*0470*/  SHF.R.S32.HI R0, RZ, 0x6, R0 ;  /* 0x00000006ff007819 */ /* 0x000fc40000011400 */
[----:B------:R-:W-:Y:S02]  /*0480*/  SHF.R.S32.HI R3, RZ, 0x1f, R14 ;  /* 0x0000001fff037819 */ /* 0x000fe4000001140e */
[----:B------:R-:W-:Y:S01]  /*0490*/  ISETP.NE.U32.AND P0, PT, R5, 0x1, PT ;  /* 0x000000010500780c */ /* 0x000fe20003f05070 */
[----:B------:R-:W-:Y:S01]  /*04a0*/  IMAD.IADD R5, R12, 0x1, -R2 ;  /* 0x000000010c057824 */ /* 0x000fe200078e0a02 */
[----:B------:R-:W-:Y:S01]  /*04b0*/  LEA.HI R3, R3, R18, RZ, 0x2 ;  /* 0x0000001203037211 */ /* 0x000fe200078f10ff */
[C---:B------:R-:W-:Y:S01]  /*04c0*/  IMAD R13, R0.reuse, 0x200, R9 ;  /* 0x00000200000d7824 */ /* 0x040fe200078e0209 */
[----:B------:R1:W-:Y:S01]  /*04d0*/  STL [R1+0x14], R4 ;  /* 0x0000140401007387 */ /* 0x0003e20000100800 */
[----:B------:R-:W-:Y:S01]  /*04e0*/  IMAD.SHL.U32 R2, R0, 0x8, RZ ;  /* 0x0000000800027824 */ /* 0x000fe200078e00ff */
[----:B------:R-:W-:Y:S01]  /*04f0*/  LOP3.LUT R3, R3, 0xfffffffc, RZ, 0xc0, !PT ;  /* 0xfffffffc03037812 */ /* 0x000fe200078ec0ff */
[C---:B------:R-:W-:Y:S01]  /*0500*/  IMAD.SHL.U32 R0, R7.reuse, 0x40, RZ ;  /* 0x0000004007007824 */ /* 0x040fe200078e00ff */
[----:B------:R-:W-:Y:S01]  /*0510*/  R2P PR, R7, 0x6 ;  /* 0x0000000607007804 */ /* 0x000fe20000000000 */
[----:B------:R-:W-:Y:S01]  /*0520*/  IMAD.SHL.U32 R12, R12, 0x2, RZ ;  /* 0x000000020c0c7824 */ /* 0x000fe200078e00ff */
[----:B------:R-:W-:Y:S01]  /*0530*/  LOP3.LUT R2, R2, 0x18, RZ, 0xc0, !PT ;  /* 0x0000001802027812 */ /* 0x000fe200078ec0ff */
[----:B------:R-:W-:Y:S01]  /*0540*/  IMAD.SHL.U32 R7, R5, 0x2, RZ ;  /* 0x0000000205077824 */ /* 0x000fe200078e00ff */
[----:B------:R-:W-:Y:S01]  /*0550*/  LOP3.LUT R0, R0, 0x1c0, RZ, 0xc0, !PT ;  /* 0x000001c000007812 */ /* 0x000fe200078ec0ff */
[----:B------:R-:W-:Y:S01]  /*0560*/  IMAD.IADD R203, R18, 0x1, -R3 ;  /* 0x0000000112cb7824 */ /* 0x000fe200078e0a03 */
[----:B------:R-:W-:Y:S01]  /*0570*/  STL [R1+0x18], R13 ;  /* 0x0000180d01007387 */ /* 0x000fe20000100800 */
[----:B------:R-:W-:Y:S01]  /*0580*/  IMAD.SHL.U32 R5, R10, 0x20, RZ ;  /* 0x000000200a057824 */ /* 0x000fe200078e00ff */
[----:B------:R-:W-:Y:S01]  /*0590*/  SHF.R.U32.HI R3, RZ, 0x3, R0 ;  /* 0x00000003ff037819 */ /* 0x000fe20000011600 */
[----:B------:R-:W-:Y:S01]  /*05a0*/  IMAD.SHL.U32 R208, R13, 0x2, RZ ;  /* 0x000000020dd07824 */ /* 0x000fe200078e00ff */
[----:B------:R-:W-:-:S02]  /*05b0*/  SEL R185, R185, 0xffffffc0, !P3 ;  /* 0xffffffc0b9b97807 */ /* 0x000fc40005800000 */
[----:B------:R-:W-:Y:S02]  /*05c0*/  LOP3.LUT R9, R3, R0, R2, 0x1e, !PT ;  /* 0x0000000003097212 */ /* 0x000fe400078e1e02 */
[----:B------:R-:W-:Y:S01]  /*05d0*/  SEL R223, R223, 0x10, !P0 ;  /* 0x00000010dfdf7807 */ /* 0x000fe20004000000 */
[----:B------:R-:W-:Y:S01]  /*05e0*/  IMAD.IADD R188, R189, 0x1, R185 ;  /* 0x00000001bdbc7824 */ /* 0x000fe200078e02b9 */
[----:B------:R-:W-:Y:S01]  /*05f0*/  IADD3 R229, R218, 0x40, RZ ;  /* 0x00000040dae57810 */ /* 0x000fe20007ffe0ff */
[----:B-1----:R-:W-:-:S05]  /*0600*/  IMAD.SHL.U32 R4, R8, 0x20, RZ ;  /* 0x0000002008047824 */ /* 0x002fca00078e00ff */
[----:B------:R-:W-:Y:S02]  /*0610*/  LOP3.LUT R8, R4, 0x6, R12, 0xf8, !PT ;  /* 0x0000000604087812 */ /* 0x000fe400078ef80c */
[----:B------:R-:W-:-:S03]  /*0620*/  LOP3.LUT R4, R0, 0x20, R4, 0xf8, !PT ;  /* 0x0000002000047812 */ /* 0x000fc600078ef804 */
[----:B------:R1:W-:Y:S01]  /*0630*/  STL [R1+0x1c], R8 ;  /* 0x00001c0801007387 */ /* 0x0003e20000100800 */
[----:B------:R-:W-:Y:S01]  /*0640*/  LOP3.LUT R0, R4, R3, RZ, 0x3c, !PT ;  /* 0x0000000304007212 */ /* 0x000fe200078e3cff */
[--C-:B------:R-:W-:Y:S02]  /*0650*/  IMAD R4, R203, 0x400, R7.reuse ;  /* 0x00000400cb047824 */ /* 0x100fe400078e0207 */
[----:B------:R3:W-:Y:S02]  /*0660*/  STL [R1+0x10], R17 ;  /* 0x0000101101007387 */ /* 0x0007e40000100800 */
[----:B------:R-:W-:Y:S02]  /*0670*/  IMAD.IADD R221, R4, 0x1, R0 ;  /* 0x0000000104dd7824 */ /* 0x000fe400078e0200 */
[----:B------:R-:W-:Y:S02]  /*0680*/  IMAD R4, R194, 0x400, R7 ;  /* 0x00000400c2047824 */ /* 0x000fe400078e0207 */
[----:B------:R-:W-:-:S02]  /*0690*/  IMAD.SHL.U32 R221, R221, 0x2, RZ ;  /* 0x00000002dddd7824 */ /* 0x000fc400078e00ff */
[----:B------:R-:W-:Y:S02]  /*06a0*/  IMAD.IADD R4, R4, 0x1, R9 ;  /* 0x0000000104047824 */ /* 0x000fe400078e0209 */
[C---:B------:R-:W-:Y:S01]  /*06b0*/  IMAD.IADD R224, R221.reuse, 0x1, R223 ;  /* 0x00000001dde07824 */ /* 0x040fe200078e02df */
[C---:B------:R-:W-:Y:S02]  /*06c0*/  IADD3 R222, R221.reuse, 0x20, RZ ;  /* 0x00000020ddde7810 */ /* 0x040fe40007ffe0ff */
[----:B------:R-:W-:-:S05]  /*06d0*/  @P1 IADD3 R222, R221, -0x20, RZ ;  /* 0xffffffe0ddde1810 */ /* 0x000fca0007ffe0ff */
[----:B------:R-:W-:Y:S01]  /*06e0*/  IMAD.IADD R223, R223, 0x1, R222 ;  /* 0x00000001dfdf7824 */ /* 0x000fe200078e02de */
[----:B-1----:R-:W-:Y:S01]  /*06f0*/  LOP3.LUT R8, R2, 0x20, R5, 0xf8, !PT ;  /* 0x0000002002087812 */ /* 0x002fe200078ef805 */
[----:B------:R-:W-:Y:S01]  /*0700*/  IMAD.SHL.U32 R5, R11, 0x40, RZ ;  /* 0x000000400b057824 */ /* 0x000fe200078e00ff */
[----:B------:R-:W-:Y:S01]  /*0710*/  LOP3.LUT R2, R6, 0x1c0, RZ, 0xc0, !PT ;  /* 0x000001c006027812 */ /* 0x000fe200078ec0ff */
[----:B------:R-:W-:-:S03]  /*0720*/  IMAD.SHL.U32 R6, R10, 0x8, RZ ;  /* 0x000000080a067824 */ /* 0x000fc600078e00ff */
[----:B------:R-:W-:Y:S02]  /*0730*/  SHF.R.U32.HI R3, RZ, 0x3, R2 ;  /* 0x00000003ff037819 */ /* 0x000fe40000011602 */
[----:B------:R-:W-:Y:S02]  /*0740*/  LOP3.LUT R6, R2, 0x8, R6, 0xf8, !PT ;  /* 0x0000000802067812 */ /* 0x000fe400078ef806 */
[----:B------:R-:W-:Y:S02]  /*0750*/  LOP3.LUT R0, R5, 0xfffffe00, RZ, 0xc0, !PT ;  /* 0xfffffe0005007812 */ /* 0x000fe400078ec0ff */
[----:B------:R-:W-:Y:S02]  /*0760*/  LOP3.LUT R2, R3, R8, R2, 0x1e, !PT ;  /* 0x0000000803027212 */ /* 0x000fe400078e1e02 */
[----:B------:R-:W-:Y:S01]  /*0770*/  LOP3.LUT R3, R6, R3, RZ, 0x3c, !PT ;  /* 0x0000000306037212 */ /* 0x000fe200078e3cff */
[--C-:B------:R-:W-:Y:S01]  /*0780*/  IMAD R203, R203, 0x400, R0.reuse ;  /* 0x00000400cbcb7824 */ /* 0x100fe200078e0200 */
[----:B------:R-:W-:Y:S01]  /*0790*/  LOP3.LUT R202, R2, R0, RZ, 0xfc, !PT ;  /* 0x0000000002ca7212 */ /* 0x000fe200078efcff */
[----:B------:R-:W-:Y:S01]  /*07a0*/  IMAD R194, R194, 0x400, R0 ;  /* 0x00000400c2c27824 */ /* 0x000fe200078e0200 */
[----:B------:R-:W-:Y:S01]  /*07b0*/  LEA R2, R4, 0xc000, 0x1 ;  /* 0x0000c00004027811 */ /* 0x000fe200078e08ff */
[----:B------:R-:W-:-:S02]  /*07c0*/  IMAD.MOV.U32 R0, RZ, RZ, 0x20 ;  /* 0x00000020ff007424 */ /* 0x000fc400078e00ff */
[----:B------:R-:W-:Y:S02]  /*07d0*/  IMAD.IADD R194, R3, 0x1, R194 ;  /* 0x0000000103c27824 */ /* 0x000fe400078e02c2 */
[----:B------:R3:W-:Y:S01]  /*07e0*/  STL [R1+0x4], R2 ;  /* 0x0000040201007387 */ /* 0x0007e20000100800 */
[----:B------:R-:W-:Y:S01]  /*07f0*/  SEL R0, R0, 0xffffffe0, !P4 ;  /* 0xffffffe000007807 */ /* 0x000fe20006000000 */
[----:B------:R-:W-:Y:S01]  /*0800*/  IMAD.IADD R203, R203, 0x1, R3 ;  /* 0x00000001cbcb7824 */ /* 0x000fe200078e0203 */
[----:B------:R-:W-:Y:S02]  /*0810*/  LEA R194, R194, 0x10000, 0x1 ;  /* 0x00010000c2c27811 */ /* 0x000fe400078e08ff */
[--C-:B------:R-:W-:Y:S01]  /*0820*/  IADD3 R191, R185, R189, R0.reuse ;  /* 0x000000bdb9bf7210 */ /* 0x100fe20007ffe000 */
[----:B------:R-:W-:Y:S01]  /*0830*/  IMAD.IADD R190, R189, 0x1, R0 ;  /* 0x00000001bdbe7824 */ /* 0x000fe200078e0200 */
[----:B------:R-:W-:Y:S01]  /*0840*/  IADD3 R0, R2, 0x40, RZ ;  /* 0x0000004002007810 */ /* 0x000fe20007ffe0ff */
[----:B------:R-:W-:Y:S01]  /*0850*/  IMAD R185, R186, 0x2, R185 ;  /* 0x00000002bab97824 */ /* 0x000fe200078e02b9 */
[----:B------:R-:W-:Y:S01]  /*0860*/  @P2 IADD3 R0, R2, -0x40, RZ ;  /* 0xffffffc002002810 */ /* 0x000fe20007ffe0ff */
[----:B------:R-:W-:-:S04]  /*0870*/  IMAD.SHL.U32 R186, R186, 0x2, RZ ;  /* 0x00000002baba7824 */ /* 0x000fc800078e00ff */
[----:B--2---:R3:W-:Y:S03]  /*0880*/  STL [R1+0x8], R0 ;  /* 0x0000080001007387 */ /* 0x0047e60000100800 */
.L_x_184:
[----:B-1----:R-:W1:Y:S01]  /*0890*/  S2R R37, SR_CTAID.Y ;  /* 0x0000000000257919 */ /* 0x002e620000002600 */
[----:B--23--:R-:W2:Y:S01]  /*08a0*/  LDC.U8 R0, c[0x0][0x312] ;  /* 0x0000c480ff007b82 */ /* 0x00cea20000000000 */
        /* <DEDUP_REMOVED lines=22> */
[----:B------:R-:W3:Y:S01]  /*0a10*/  @!P5 LDG.E R12, [R2.64] ;  /* 0x00000006020cd981 */ /* 0x000ee2000c1e1900 */
[----:B------:R-:W-:-:S04]  /*0a20*/  ISETP.NE.U32.AND P0, PT, RZ, c[0x0][0x248], PT ;  /* 0x00009200ff007a0c */ /* 0x000fc80003f05070 */
[----:B------:R-:W-:Y:S01]  /*0a30*/  ISETP.NE.AND.EX P0, PT, RZ, c[0x0][0x24c], PT, P0 ;  /* 0x00009300ff007a0c */ /* 0x000fe20003f05300 */
[----:B-1----:R-:W-:Y:S02]  /*0a40*/  IMAD.MOV.U32 R4, RZ, RZ, c[0x0][0x218] ;  /* 0x00008600ff047624 */ /* 0x002fe400078e00ff */
[----:B--2---:R-:W-:Y:S02]  /*0a50*/  @P1 IMAD.IADD R25, R6, 0x1, -R0 ;  /* 0x0000000106191824 */ /* 0x004fe400078e0a00 */
[----:B------:R-:W-:Y:S01]  /*0a60*/  @!P1 IMAD.MOV.U32 R25, RZ, RZ, c[0x0][0x214] ;  /* 0x00008500ff199624 */ /* 0x000fe200078e00ff */
[----:B---3--:R1:W-:Y:S07]  /*0a70*/  STL [R1+0xc], R12 ;  /* 0x00000c0c01007387 */ /* 0x0083ee0000100800 */
[----:B------:R-:W-:Y:S05]  /*0a80*/  @!P0 BRA `(.L_x_138) ;  /* 0x0000003000008947 */ /* 0x000fea0003800000 */
[----:B------:R-:W2:Y:S02]  /*0a90*/  @P4 LDG.E R4, [R2.64+0x4] ;  /* 0x0000040602044981 */ /* 0x000ea4000c1e1900 */
[----:B--2---:R-:W-:-:S06]  /*0aa0*/  @P4 IADD3 R4, R4, -R12, RZ ;  /* 0x8000000c04044210 */ /* 0x004fcc0007ffe0ff */
[----:B------:R2:W5:Y:S02]  /*0ab0*/  @!P4 LDG.E R4, [R2.64] ;  /* 0x000000060204c981 */ /* 0x000564000c1e1900 */
.L_x_138:
[----:B------:R-:W-:Y:S01]  /*0ac0*/  ISETP.NE.U32.AND P2, PT, RZ, c[0x0][0x258], PT ;  /* 0x00009600ff007a0c */ /* 0x000fe20003f45070 */
[----:B------:R-:W3:Y:S03]  /*0ad0*/  LDL R36, [R1+0x10] ;  /* 0x0000100001247983 */ /* 0x000ee60000100800 */
[----:B------:R-:W-:-:S13]  /*0ae0*/  ISETP.NE.AND.EX P2, PT, RZ, c[0x0][0x25c], PT, P2 ;  /* 0x00009700ff007a0c */ /* 0x000fda0003f45320 */
[----:B--2---:R-:W-:-:S04]  /*0af0*/  @P2 IADD3 R2, P0, R8, c[0x0][0x258], RZ ;  /* 0x0000960008022a10 */ /* 0x004fc80007f1e0ff */
[----:B------:R-:W-:-:S06]  /*0b00*/  @P2 IADD3.X R3, R7, c[0x0][0x25c], RZ, P0, !PT ;  /* 0x0000970007032a10 */ /* 0x000fcc00007fe4ff */
[----:B------:R-:W2:Y:S01]  /*0b10*/  @P2 LDG.E R3, [R2.64] ;  /* 0x0000000602032981 */ /* 0x000ea2000c1e1900 */
[----:B------:R-:W-:-:S04]  /*0b20*/  @!P2 ISETP.NE.U32.AND P0, PT, RZ, c[0x0][0x268], PT ;  /* 0x00009a00ff00aa0c */ /* 0x000fc80003f05070 */
[----:B------:R-:W-:-:S04]  /*0b30*/  @!P2 ISETP.NE.AND.EX P0, PT, RZ, c[0x0][0x26c], PT, P0 ;  /* 0x00009b00ff00aa0c */ /* 0x000fc80003f05300 */
[----:B------:R-:W-:Y:S01]  /*0b40*/  @!P2 SEL R2, RZ, c[0x0][0x21c], !P0 ;  /* 0x00008700ff02aa07 */ /* 0x000fe20004000000 */
[----:B---3--:R-:W-:Y:S02]  /*0b50*/  IMAD.SHL.U32 R22, R36, 0x40, RZ ;  /* 0x0000004024167824 */ /* 0x008fe400078e00ff */
[--C-:B--2--5:R-:W-:Y:S01]  /*0b60*/  @P2 IMAD.IADD R209, R3, 0x1, -R243.reuse ;  /* 0x0000000103d12824 */ /* 0x124fe200078e0af3 */
        /* <DEDUP_REMOVED lines=34> */
.L_x_140:
        /* <DEDUP_REMOVED lines=15> */
.L_x_141:
[----:B------:R-:W-:Y:S01]  /*0e80*/  IABS R14, c[0x0][0x1c8] ;  /* 0x00007200000e7a13 */ /* 0x000fe20000000000 */
[----:B------:R-:W2:Y:S01]  /*0e90*/  LDC.U8 R15, c[0x0][0x328] ;  /* 0x0000ca00ff0f7b82 */ /* 0x000ea20000000000 */
[----:B------:R-:W-:Y:S01]  /*0ea0*/  IABS R7, R244 ;  /* 0x000000f400077213 */ /* 0x000fe20000000000 */
[C---:B------:R-:W-:Y:S01]  /*0eb0*/  @P0 IMAD.WIDE.U32 R4, R0.reuse, c[0x0][0x370], RZ ;  /* 0x0000dc0000040a25 */ /* 0x040fe200078e00ff */
[----:B------:R-:W3:Y:S01]  /*0ec0*/  I2F.RP R2, R14 ;  /* 0x0000000e00027306 */ /* 0x000ee20000209400 */
[----:B-1----:R-:W-:Y:S01]  /*0ed0*/  MOV R12, c[0x0][0x224] ;  /* 0x00008900000c7a02 */ /* 0x002fe20000000f00 */
[----:B------:R-:W1:Y:S01]  /*0ee0*/  S2R R16, SR_CTAID.X ;  /* 0x0000000000107919 */ /* 0x000e620000002500 */
[----:B------:R-:W-:Y:S01]  /*0ef0*/  MOV R8, R7 ;  /* 0x0000000700087202 */ /* 0x000fe20000000f00 */
[----:B------:R-:W-:Y:S01]  /*0f00*/  @P0 IMAD R11, R0, c[0x0][0x374], R5 ;  /* 0x0000dd00000b0a24 */ /* 0x000fe200078e0205 */
[----:B------:R-:W-:Y:S01]  /*0f10*/  LOP3.LUT R7, R244, c[0x0][0x1c8], RZ, 0x3c, !PT ;  /* 0x00007200f4077a12 */ /* 0x000fe200078e3cff */
[----:B------:R-:W-:Y:S01]  /*0f20*/  @P0 IMAD.MOV.U32 R10, RZ, RZ, R4 ;  /* 0x000000ffff0a0224 */ /* 0x000fe200078e0004 */
[----:B------:R-:W-:Y:S01]  /*0f30*/  SHF.R.S32.HI R12, RZ, 0x1f, R12 ;  /* 0x0000001fff0c7819 */ /* 0x000fe2000001140c */
[----:B------:R-:W-:Y:S01]  /*0f40*/  @!P0 IMAD.WIDE.U32 R4, R37, c[0x0][0x368], RZ ;  /* 0x0000da0025048a25 */ /* 0x000fe200078e00ff */
[----:B------:R-:W-:Y:S01]  /*0f50*/  ISETP.GE.AND P3, PT, R7, RZ, PT ;  /* 0x000000ff0700720c */ /* 0x000fe20003f66270 */
[----:B------:R-:W4:Y:S01]  /*0f60*/  LDC.U8 R21, c[0x0][0x3d0] ;  /* 0x0000f400ff157b82 */ /* 0x000f220000000000 */
[----:B------:R-:W-:Y:S01]  /*0f70*/  MOV R32, c[0x0][0x22c] ;  /* 0x00008b0000207a02 */ /* 0x000fe20000000f00 */
[----:B------:R-:W-:Y:S01]  /*0f80*/  IMAD R7, R12, R37, RZ ;  /* 0x000000250c077224 */ /* 0x000fe200078e02ff */
[----:B------:R-:W-:Y:S01]  /*0f90*/  @!P0 MOV R10, R4 ;  /* 0x00000004000a8202 */ /* 0x000fe20000000f00 */
[----:B------:R-:W-:Y:S01]  /*0fa0*/  IMAD.WIDE.U32 R12, R37, c[0x0][0x224], RZ ;  /* 0x00008900250c7a25 */ /* 0x000fe200078e00ff */
[----:B------:R-:W-:Y:S01]  /*0fb0*/  SHF.R.S32.HI R27, RZ, 0x1f, R22 ;  /* 0x0000001fff1b7819 */ /* 0x000fe20000011416 */
[----:B---3--:R-:W3:Y:S01]  /*0fc0*/  MUFU.RCP R2, R2 ;  /* 0x0000000200027308 */ /* 0x008ee20000001000 */
[----:B------:R-:W-:Y:S01]  /*0fd0*/  SHF.R.S32.HI R245, RZ, 0x1f, R244 ;  /* 0x0000001ffff57819 */ /* 0x000fe200000114f4 */
[----:B------:R-:W-:Y:S01]  /*0fe0*/  IMAD.WIDE R18, R32, c[0x0][0x1c0], RZ ;  /* 0x0000700020127a25 */ /* 0x000fe200078e02ff */
[----:B--2---:R-:W-:-:S03]  /*0ff0*/  ISETP.NE.AND P2, PT, R15, RZ, PT ;  /* 0x000000ff0f00720c */ /* 0x004fc60003f45270 */
[----:B-1----:R-:W-:Y:S01]  /*1000*/  IMAD.WIDE.U32 R34, R16, c[0x0][0x3d8], RZ ;  /* 0x0000f60010227a25 */ /* 0x002fe200078e00ff */
[----:B---3--:R-:W-:-:S04]  /*1010*/  IADD3 R2, R2, 0xffffffe, RZ ;  /* 0x0ffffffe02027810 */ /* 0x008fc80007ffe0ff */
[----:B------:R-:W1:Y:S02]  /*1020*/  F2I.FTZ.U32.TRUNC.NTZ R3, R2 ;  /* 0x0000000200037305 */ /* 0x000e64000021f000 */
[----:B-1----:R-:W-:-:S05]  /*1030*/  IADD3 R2, RZ, -R3, RZ ;  /* 0x80000003ff027210 */ /* 0x002fca0007ffe0ff */
[----:B------:R-:W-:Y:S02]  /*1040*/  IMAD R6, R2, R14, RZ ;  /* 0x0000000e02067224 */ /* 0x000fe400078e02ff */
[----:B------:R-:W-:-:S04]  /*1050*/  IMAD.MOV.U32 R2, RZ, RZ, RZ ;  /* 0x000000ffff027224 */ /* 0x000fc800078e00ff */
[----:B------:R-:W-:-:S04]  /*1060*/  IMAD.HI.U32 R2, R3, R6, R2 ;  /* 0x0000000603027227 */ /* 0x000fc800078e0002 */
[----:B------:R-:W-:Y:S02]  /*1070*/  @!P0 IMAD R6, R33, c[0x0][0x368], RZ ;  /* 0x0000da0021068a24 */ /* 0x000fe400078e02ff */
[----:B------:R-:W-:-:S04]  /*1080*/  IMAD.HI.U32 R2, R2, R8, RZ ;  /* 0x0000000802027227 */ /* 0x000fc800078e00ff */
[----:B------:R-:W-:Y:S02]  /*1090*/  IMAD.MOV R3, RZ, RZ, -R2 ;  /* 0x000000ffff037224 */ /* 0x000fe400078e0a02 */
[C---:B------:R-:W-:Y:S02]  /*10a0*/  @!P0 IMAD R6, R37.reuse, c[0x0][0x36c], R6 ;  /* 0x0000db0025068a24 */ /* 0x040fe400078e0206 */
[----:B------:R-:W-:Y:S01]  /*10b0*/  IMAD R3, R14, R3, R8 ;  /* 0x000000030e037224 */ /* 0x000fe200078e0208 */
[----:B------:R-:W-:Y:S01]  /*10c0*/  SHF.L.U64.HI R8, R37, 0x7, R33 ;  /* 0x0000000725087819 */ /* 0x000fe20000010221 */
[----:B------:R-:W-:Y:S01]  /*10d0*/  @!P0 IMAD.IADD R11, R5, 0x1, R6 ;  /* 0x00000001050b8824 */ /* 0x000fe200078e0206 */
[----:B------:R-:W-:Y:S01]  /*10e0*/  SHF.L.U32 R6, R37, 0x7, RZ ;  /* 0x0000000725067819 */ /* 0x000fe200000006ff */
[----:B------:R-:W-:Y:S01]  /*10f0*/  IMAD R5, R33, c[0x0][0x224], R7 ;  /* 0x0000890021057a24 */ /* 0x000fe200078e0207 */
[----:B------:R-:W-:Y:S01]  /*1100*/  ISETP.GT.U32.AND P4, PT, R14, R3, PT ;  /* 0x000000030e00720c */ /* 0x000fe20003f84070 */
[-C--:B------:R-:W-:Y:S01]  /*1110*/  IMAD R7, R19, R12.reuse, RZ ;  /* 0x0000000c13077224 */ /* 0x080fe200078e02ff */
[----:B------:R-:W-:Y:S01]  /*1120*/  SEL R6, R6, RZ, P1 ;  /* 0x000000ff06067207 */ /* 0x000fe20000800000 */
[----:B------:R-:W-:Y:S01]  /*1130*/  IMAD.IADD R4, R13, 0x1, R5 ;  /* 0x000000010d047824 */ /* 0x000fe200078e0205 */
[----:B------:R-:W-:Y:S01]  /*1140*/  SEL R8, R8, RZ, P1 ;  /* 0x000000ff08087207 */ /* 0x000fe20000800000 */
[----:B------:R-:W-:Y:S01]  /*1150*/  IMAD.WIDE.U32 R12, R18, R12, RZ ;  /* 0x0000000c120c7225 */ /* 0x000fe200078e00ff */
[----:B------:R-:W-:-:S03]  /*1160*/  IADD3 R6, P1, R9, R6, RZ ;  /* 0x0000000609067210 */ /* 0x000fc60007f3e0ff */
[C---:B------:R-:W-:Y:S01]  /*1170*/  IMAD R7, R18.reuse, R4, R7 ;  /* 0x0000000412077224 */ /* 0x040fe200078e0207 */
[----:B------:R-:W-:Y:S01]  /*1180*/  IADD3.X R8, R17, R8, RZ, P1, !PT ;  /* 0x0000000811087210 */ /* 0x000fe20000ffe4ff */
[----:B------:R-:W-:Y:S01]  /*1190*/  IMAD.WIDE.U32 R4, R18, R0, RZ ;  /* 0x0000000012047225 */ /* 0x000fe200078e00ff */
[----:B----4-:R-:W-:Y:S02]  /*11a0*/  ISETP.NE.AND P1, PT, R21, RZ, PT ;  /* 0x000000ff1500720c */ /* 0x010fe40003f25270 */
[----:B------:R-:W-:Y:S01]  /*11b0*/  @!P4 IADD3 R2, R2, 0x1, RZ ;  /* 0x000000010202c810 */ /* 0x000fe20007ffe0ff */
[----:B------:R-:W-:Y:S01]  /*11c0*/  @!P4 IMAD.IADD R3, R3, 0x1, -R14 ;  /* 0x000000010303c824 */ /* 0x000fe200078e0a0e */
[----:B------:R-:W-:Y:S01]  /*11d0*/  ISETP.NE.AND P4, PT, RZ, c[0x0][0x1c8], PT ;  /* 0x00007200ff007a0c */ /* 0x000fe20003f85270 */
[----:B------:R-:W-:Y:S01]  /*11e0*/  IMAD.IADD R15, R13, 0x1, R7 ;  /* 0x000000010d0f7824 */ /* 0x000fe200078e0207 */
[----:B------:R-:W-:Y:S02]  /*11f0*/  SEL R21, R34, RZ, P1 ;  /* 0x000000ff22157207 */ /* 0x000fe40000800000 */
[----:B------:R-:W-:Y:S01]  /*1200*/  ISETP.GE.U32.AND P5, PT, R3, R14, PT ;  /* 0x0000000e0300720c */ /* 0x000fe20003fa6070 */
[----:B------:R-:W-:-:S02]  /*1210*/  IMAD R14, R19, R6, RZ ;  /* 0x00000006130e7224 */ /* 0x000fc400078e02ff */
[----:B------:R-:W-:Y:S01]  /*1220*/  IMAD R3, R19, R0, RZ ;  /* 0x0000000013037224 */ /* 0x000fe200078e02ff */
[----:B------:R-:W-:Y:S01]  /*1230*/  SEL R19, R12, R4, !P0 ;  /* 0x000000040c137207 */ /* 0x000fe20004000000 */
[----:B------:R-:W-:Y:S02]  /*1240*/  IMAD R12, R18, R8, R14 ;  /* 0x00000008120c7224 */ /* 0x000fe400078e020e */
[----:B------:R-:W-:Y:S01]  /*1250*/  @P2 IMAD R4, R37, c[0x0][0x214], RZ ;  /* 0x0000850025042a24 */ /* 0x000fe200078e02ff */
[----:B------:R-:W-:Y:S01]  /*1260*/  @P0 IADD3 R15, R5, R3, RZ ;  /* 0x00000003050f0210 */ /* 0x000fe20007ffe0ff */
[----:B------:R-:W-:-:S03]  /*1270*/  IMAD.WIDE.U32 R6, R18, R6, RZ ;  /* 0x0000000612067225 */ /* 0x000fc600078e00ff */
[----:B------:R-:W-:Y:S01]  /*1280*/  @P2 SEL R3, R4, R0, !P0 ;  /* 0x0000000004032207 */ /* 0x000fe20004000000 */
[----:B------:R-:W-:Y:S01]  /*1290*/  IMAD R5, R16, c[0x0][0x3dc], R35 ;  /* 0x0000f70010057a24 */ /* 0x000fe200078e0223 */
[----:B------:R-:W-:Y:S01]  /*12a0*/  @P5 IADD3 R2, R2, 0x1, RZ ;  /* 0x0000000102025810 */ /* 0x000fe20007ffe0ff */
[C---:B------:R-:W-:Y:S01]  /*12b0*/  IMAD R4, R244.reuse, c[0x0][0x22c], RZ ;  /* 0x00008b00f4047a24 */ /* 0x040fe200078e02ff */
[----:B------:R-:W-:Y:S01]  /*12c0*/  IADD3 R12, R7, R12, RZ ;  /* 0x0000000c070c7210 */ /* 0x000fe20007ffe0ff */
[----:B------:R-:W-:Y:S01]  /*12d0*/  @!P2 IMAD R8, R37, c[0x0][0x1c0], R244 ;  /* 0x000070002508aa24 */ /* 0x000fe200078e02f4 */
[----:B------:R-:W-:Y:S01]  /*12e0*/  SEL R18, R5, RZ, P1 ;  /* 0x000000ff05127207 */ /* 0x000fe20000800000 */
[----:B------:R-:W-:Y:S01]  /*12f0*/  IMAD.MOV.U32 R14, RZ, RZ, R2 ;  /* 0x000000ffff0e7224 */ /* 0x000fe200078e0002 */
[----:B------:R-:W-:Y:S01]  /*1300*/  SHF.R.S32.HI R16, RZ, 0x1f, R4 ;  /* 0x0000001fff107819 */ /* 0x000fe20000011404 */
[----:B------:R-:W-:Y:S02]  /*1310*/  @P2 IMAD R13, R244, c[0x0][0x234], R3 ;  /* 0x00008d00f40d2a24 */ /* 0x000fe400078e0203 */
[----:B------:R-:W-:Y:S01]  /*1320*/  @!P2 IMAD R13, R8, c[0x0][0x214], RZ ;  /* 0x00008500080daa24 */ /* 0x000fe200078e02ff */
[----:B------:R-:W-:-:S02]  /*1330*/  @!P3 IADD3 R14, -R14, RZ, RZ ;  /* 0x000000ff0e0eb210 */ /* 0x000fc40007ffe1ff */
[----:B------:R-:W-:-:S04]  /*1340*/  @!P4 LOP3.LUT R14, RZ, c[0x0][0x1c8], RZ, 0x33, !PT ;  /* 0x00007200ff0eca12 */ /* 0x000fc800078e33ff */
        /* <DEDUP_REMOVED lines=9> */
.L_x_142:
[----:B------:R-:W-:-:S04]  /*13e0*/  IMAD R0, R37, c[0x0][0x1c0], R244 ;  /* 0x0000700025007a24 */ /* 0x000fc800078e02f4 */
[----:B------:R-:W-:Y:S02]  /*13f0*/  IMAD R8, R0, c[0x0][0x224], RZ ;  /* 0x0000890000087a24 */ /* 0x000fe400078e02ff */
.L_x_143:
        /* <DEDUP_REMOVED lines=18> */
[----:B------:R-:W-:-:S02]  /*1520*/  IADD3.X R10, R12, R5, R16, P2, P0 ;  /* 0x000000050c0a7210 */ /* 0x000fc400017e0410 */
[----:B------:R-:W-:Y:S01]  /*1530*/  IADD3 R11, P2, P0, R21, R4, R19 ;  /* 0x00000004150b7210 */ /* 0x000fe2000785e013 */
[----:B------:R-:W-:Y:S01]  /*1540*/  IMAD R5, R0, c[0x0][0x190], RZ ;  /* 0x0000640000057a24 */ /* 0x000fe200078e02ff */
[----:B------:R-:W-:Y:S01]  /*1550*/  ISETP.GE.AND P3, PT, R25, 0x1, PT ;  /* 0x000000011900780c */ /* 0x000fe20003f66270 */
[----:B------:R-:W-:Y:S01]  /*1560*/  IMAD R4, R245, c[0x0][0x378], RZ ;  /* 0x0000de00f5047a24 */ /* 0x000fe200078e02ff */
[----:B------:R-:W-:Y:S01]  /*1570*/  IADD3.X R10, R18, R10, R15, P2, P0 ;  /* 0x0000000a120a7210 */ /* 0x000fe200017e040f */
[C---:B------:R-:W-:Y:S01]  /*1580*/  IMAD R12, R7.reuse, c[0x0][0x194], R5 ;  /* 0x00006500070c7a24 */ /* 0x040fe200078e0205 */
[----:B-1----:R-:W-:Y:S01]  /*1590*/  SHF.R.S32.HI R35, RZ, 0x1f, R35 ;  /* 0x0000001fff237819 */ /* 0x002fe20000011423 */
[----:B------:R-:W-:Y:S01]  /*15a0*/  IMAD.WIDE.U32 R6, R7, c[0x0][0x190], R218 ;  /* 0x0000640007067a25 */ /* 0x000fe200078e00da */
[----:B------:R-:W-:Y:S02]  /*15b0*/  MOV R19, 0x4 ;  /* 0x0000000400137802 */ /* 0x000fe40000000f00 */
[----:B---3--:R-:W-:Y:S01]  /*15c0*/  LEA.HI R35, R35, R38, RZ, 0x5 ;  /* 0x0000002623237211 */ /* 0x008fe200078f28ff */
[C---:B------:R-:W-:Y:S01]  /*15d0*/  IMAD R4, R244.reuse, c[0x0][0x37c], R4 ;  /* 0x0000df00f4047a24 */ /* 0x040fe200078e0204 */
[----:B------:R-:W-:Y:S01]  /*15e0*/  IADD3 R6, P2, R29, R6, RZ ;  /* 0x000000061d067210 */ /* 0x000fe20007f5e0ff */
[----:B------:R-:W-:Y:S01]  /*15f0*/  IMAD.WIDE.U32 R2, R244, c[0x0][0x378], R2 ;  /* 0x0000de00f4027a25 */ /* 0x000fe200078e0002 */
[----:B------:R-:W-:-:S02]  /*1600*/  SHF.R.S32.HI R35, RZ, 0x5, R35 ;  /* 0x00000005ff237819 */ /* 0x000fc40000011423 */
[----:B------:R-:W-:Y:S01]  /*1610*/  IADD3.X R7, R20, R7, R12, P2, !PT ;  /* 0x0000000714077210 */ /* 0x000fe200017fe40c */
[----:B------:R-:W-:Y:S01]  /*1620*/  IMAD.IADD R18, R9, 0x1, R8 ;  /* 0x0000000109127824 */ /* 0x000fe200078e0208 */
[----:B------:R-:W-:Y:S01]  /*1630*/  IADD3 R5, R3, R4, RZ ;  /* 0x0000000403057210 */ /* 0x000fe20007ffe0ff */
[----:B------:R-:W-:Y:S02]  /*1640*/  IMAD R3, R245, c[0x0][0x1a8], RZ ;  /* 0x00006a00f5037a24 */ /* 0x000fe400078e02ff */
[----:B------:R-:W-:Y:S02]  /*1650*/  IMAD.MOV.U32 R4, RZ, RZ, R2 ;  /* 0x000000ffff047224 */ /* 0x000fe400078e0002 */
[----:B------:R-:W-:Y:S02]  /*1660*/  IMAD.IADD R15, R9, 0x1, R13 ;  /* 0x00000001090f7824 */ /* 0x000fe400078e020d */
[C---:B------:R-:W-:Y:S02]  /*1670*/  IMAD R3, R244.reuse, c[0x0][0x1ac], R3 ;  /* 0x00006b00f4037a24 */ /* 0x040fe400078e0203 */
[----:B------:R-:W-:-:S04]  /*1680*/  IMAD.WIDE.U32 R12, R244, c[0x0][0x1a8], R6 ;  /* 0x00006a00f40c7a25 */ /* 0x000fc800078e0006 */
[----:B------:R-:W-:-:S04]  /*1690*/  IMAD.WIDE.U32 R4, R242, c[0x0][0x370], R4 ;  /* 0x0000dc00f2047a25 */ /* 0x000fc800078e0004 */
[----:B------:R-:W-:Y:S02]  /*16a0*/  IMAD.IADD R21, R13, 0x1, R3 ;  /* 0x000000010d157824 */ /* 0x000fe400078e0203 */
[----:B------:R-:W-:-:S04]  /*16b0*/  IMAD.WIDE R16, R15, R19, c[0x0][0x200] ;  /* 0x000080000f107625 */ /* 0x000fc800078e0213 */
        /* <DEDUP_REMOVED lines=11> */
[----:B------:R-:W-:Y:S02]  /*1770*/  LEA.HI.SX32 R0, R26, 0xffffffff, 0x1a ;  /* 0xffffffff1a007811 */ /* 0x000fe400078fd2ff */
        /* <DEDUP_REMOVED lines=55> */
.L_x_146:
[----:B------:R-:W-:Y:S05]  /*1af0*/  BSYNC B0 ;  /* 0x0000000000007941 */ /* 0x000fea0003800000 */
.L_x_145:
        /* <DEDUP_REMOVED lines=30> */
.L_x_148:
[----:B------:R-:W-:Y:S05]  /*1ce0*/  BSYNC B0 ;  /* 0x0000000000007941 */ /* 0x000fea0003800000 */
.L_x_147:
        /* <DEDUP_REMOVED lines=20> */
.L_x_150:
[----:B------:R-:W-:Y:S05]  /*1e30*/  BSYNC B0 ;  /* 0x0000000000007941 */ /* 0x000fea0003800000 */
.L_x_149:
        /* <DEDUP_REMOVED lines=28> */
.L_x_152:
[----:B------:R-:W-:Y:S05]  /*2000*/  BSYNC B0 ;  /* 0x0000000000007941 */ /* 0x000fea0003800000 */
.L_x_151:
        /* <DEDUP_REMOVED lines=15> */
.L_x_154:
        /* <DEDUP_REMOVED lines=19> */
.L_x_155:
[----:B------:R-:W-:Y:S05]  /*2230*/  BSYNC B0 ;  /* 0x0000000000007941 */ /* 0x000fea0003800000 */
.L_x_153:
        /* <DEDUP_REMOVED lines=14> */
.L_x_157:
        /* <DEDUP_REMOVED lines=27> */
.L_x_158:
[----:B------:R-:W-:Y:S05]  /*24d0*/  BSYNC B0 ;  /* 0x0000000000007941 */ /* 0x000fea0003800000 */
.L_x_156:
[----:B------:R-:W1:Y:S01]  /*24e0*/  S2R R11, SR_TID.X ;  /* 0x00000000000b7919 */ /* 0x000e620000002100 */
[----:B------:R-:W-:Y:S01]  /*24f0*/  SHF.R.S32.HI R8, RZ, 0x1f, R39 ;  /* 0x0000001fff087819 */ /* 0x000fe20000011427 */
[----:B------:R-:W-:Y:S02]  /*2500*/  IMAD.MOV.U32 R217, RZ, RZ, 0x7f800000 ;  /* 0x7f800000ffd97424 */ /* 0x000fe400078e00ff */
[----:B------:R-:W-:Y:S01]  /*2510*/  IMAD.MOV.U32 R220, RZ, RZ, 0x7f800000 ;  /* 0x7f800000ffdc7424 */ /* 0x000fe200078e00ff */
[----:B------:R-:W-:-:S04]  /*2520*/  LEA.HI R8, R8, R39, RZ, 0x2 ;  /* 0x0000002708087211 */ /* 0x000fc800078f10ff */
[----:B------:R-:W-:Y:S02]  /*2530*/  SHF.R.S32.HI R8, RZ, 0x2, R8 ;  /* 0x00000002ff087819 */ /* 0x000fe40000011408 */
[----:B-1----:R-:W-:-:S04]  /*2540*/  SHF.R.S32.HI R10, RZ, 0x1f, R11 ;  /* 0x0000001fff0a7819 */ /* 0x002fc8000001140b */
[----:B------:R-:W-:-:S04]  /*2550*/  LEA.HI R2, R10, R11, RZ, 0x5 ;  /* 0x0000000b0a027211 */ /* 0x000fc800078f28ff */
[----:B------:R-:W-:-:S04]  /*2560*/  SHF.R.S32.HI R2, RZ, 0x1f, R2 ;  /* 0x0000001fff027819 */ /* 0x000fc80000011402 */
[----:B------:R-:W-:-:S04]  /*2570*/  LEA.HI R2, R2, R35, RZ, 0x2 ;  /* 0x0000002302027211 */ /* 0x000fc800078f10ff */
[----:B------:R-:W-:-:S05]  /*2580*/  LOP3.LUT R2, R2, 0xfffffffc, RZ, 0xc0, !PT ;  /* 0xfffffffc02027812 */ /* 0x000fca00078ec0ff */
[----:B------:R-:W-:-:S04]  /*2590*/  IMAD.IADD R2, R35, 0x1, -R2 ;  /* 0x0000000123027824 */ /* 0x000fc800078e0a02 */
[----:B------:R-:W-:-:S04]  /*25a0*/  IMAD R8, R2, 0x10, R8 ;  /* 0x0000001002087824 */ /* 0x000fc800078e0208 */
[C---:B------:R-:W-:Y:S01]  /*25b0*/  IMAD.SHL.U32 R240, R8.reuse, 0x4, RZ ;  /* 0x0000000408f07824 */ /* 0x040fe200078e00ff */
[C---:B------:R-:W-:Y:S02]  /*25c0*/  IADD3 R2, R8.reuse, 0x8, RZ ;  /* 0x0000000808027810 */ /* 0x040fe40007ffe0ff */
[----:B------:R-:W-:Y:S02]  /*25d0*/  SHF.R.S32.HI R3, RZ, 0x1f, R8 ;  /* 0x0000001fff037819 */ /* 0x000fe40000011408 */
[-C--:B------:R-:W-:Y:S02]  /*25e0*/  ISETP.GE.AND P3, PT, R8, R0.reuse, PT ;  /* 0x000000000800720c */ /* 0x080fe40003f66270 */
[----:B------:R-:W-:Y:S02]  /*25f0*/  ISETP.GE.AND P2, PT, R2, R0, PT ;  /* 0x000000000200720c */ /* 0x000fe40003f46270 */
[----:B------:R-:W-:Y:S02]  /*2600*/  SHF.L.U64.HI R239, R8, 0x2, R3 ;  /* 0x0000000208ef7819 */ /* 0x000fe40000010203 */
[----:B------:R-:W-:Y:S01]  /*2610*/  IADD3 R2, P1, R240, R226, RZ ;  /* 0x000000e2f0027210 */ /* 0x000fe20007f3e0ff */
[----:B------:R1:W-:Y:S04]  /*2620*/  @P6 STS.128 [R208+0xc000], RZ ;  /* 0x00c000ffd0006388 */ /* 0x0003e80000000c00 */
[----:B------:R-:W-:Y:S01]  /*2630*/  IMAD.X R3, R239, 0x1, R225, P1 ;  /* 0x00000001ef037824 */ /* 0x000fe200008e06e1 */
[----:B------:R1:W-:Y:S01]  /*2640*/  @P6 STS.128 [R208+0xe000], RZ ;  /* 0x00e000ffd0006388 */ /* 0x0003e20000000c00 */
[----:B------:R-:W-:-:S03]  /*2650*/  IMAD R0, R27, c[0x0][0x198], RZ ;  /* 0x000066001b007a24 */ /* 0x000fc600078e02ff */
[----:B------:R2:W5:Y:S04]  /*2660*/  @!P3 LDG.E R217, [R2.64] ;  /* 0x0000000602d9b981 */ /* 0x000568000c1e1900 */
[----:B------:R2:W5:Y:S01]  /*2670*/  @!P2 LDG.E R220, [R2.64+0x20] ;  /* 0x0000200602dca981 */ /* 0x000562000c1e1900 */
[C---:B------:R-:W-:Y:S01]  /*2680*/  IMAD R0, R22.reuse, c[0x0][0x19c], R0 ;  /* 0x0000670016007a24 */ /* 0x040fe200078e0200 */
[----:B------:R-:W-:Y:S01]  /*2690*/  BSSY B0, `(.L_x_159) ;  /* 0x0000020000007945 */ /* 0x000fe20003800000 */
[----:B--2---:R-:W-:-:S05]  /*26a0*/  IMAD.WIDE.U32 R2, R22, c[0x0][0x198], R218 ;  /* 0x0000660016027a25 */ /* 0x004fca00078e00da */
[----:B------:R-:W-:-:S04]  /*26b0*/  IADD3 R4, P1, R30, R2, RZ ;  /* 0x000000021e047210 */ /* 0x000fc80007f3e0ff */
[----:B------:R-:W-:Y:S01]  /*26c0*/  IADD3.X R5, R31, R3, R0, P1, !PT ;  /* 0x000000031f057210 */ /* 0x000fe20000ffe400 */
[----:B------:R-:W-:-:S04]  /*26d0*/  IMAD R0, R28, c[0x0][0x1b0], RZ ;  /* 0x00006c001c007a24 */ /* 0x000fc800078e02ff */
[C---:B------:R-:W-:Y:S02]  /*26e0*/  IMAD R0, R14.reuse, c[0x0][0x1b4], R0 ;  /* 0x00006d000e007a24 */ /* 0x040fe400078e0200 */
[----:B------:R-:W-:-:S04]  /*26f0*/  IMAD.WIDE.U32 R4, R14, c[0x0][0x1b0], R4 ;  /* 0x00006c000e047a25 */ /* 0x000fc800078e0004 */
[----:B------:R-:W-:Y:S01]  /*2700*/  IMAD.IADD R9, R5, 0x1, R0 ;  /* 0x0000000105097824 */ /* 0x000fe200078e0200 */
[----:B------:R-:W-:Y:S05]  /*2710*/  @P6 BRA `(.L_x_160) ;  /* 0x0000017000006947 */ /* 0x000fea0003800000 */
[----:B-1----:R-:W-:Y:S01]  /*2720*/  ISETP.GE.AND P2, PT, R218, c[0x0][0x220], PT ;  /* 0x00008800da007a0c */ /* 0x002fe20003f46270 */
        /* <DEDUP_REMOVED lines=22> */
.L_x_160:
[----:B-1----:R-:W-:Y:S05]  /*2890*/  BSYNC B0 ;  /* 0x0000000000007941 */ /* 0x002fea0003800000 */
.L_x_159:
        /* <DEDUP_REMOVED lines=28> */
.L_x_162:
[----:B------:R-:W-:Y:S05]  /*2a60*/  BSYNC B0 ;  /* 0x0000000000007941 */ /* 0x000fea0003800000 */
.L_x_161:
[----:B------:R-:W0:Y:S04]  /*2a70*/  LDGDEPBAR ;  /* 0x00000000000079af */ /* 0x000e280000000000 */
[----:B--2---:R-:W2:Y:S01]  /*2a80*/  LDL R7, [R1+0x1c] ;  /* 0x00001c0001077983 */ /* 0x004ea20000100800 */
[----:B------:R-:W-:-:S04]  /*2a90*/  ISETP.NE.U32.AND P5, PT, RZ, c[0x0][0x318], PT ;  /* 0x0000c600ff007a0c */ /* 0x000fc80003fa5070 */
[----:B------:R-:W-:-:S13]  /*2aa0*/  ISETP.NE.AND.EX P5, PT, RZ, c[0x0][0x31c], PT, P5 ;  /* 0x0000c700ff007a0c */ /* 0x000fda0003fa5350 */
[----:B------:R-:W-:Y:S01]  /*2ab0*/  @P5 IMAD R0, R33, c[0x0][0x320], RZ ;  /* 0x0000c80021005a24 */ /* 0x000fe200078e02ff */
[----:B------:R-:W-:-:S04]  /*2ac0*/  DEPBAR.LE SB0, 0x1 ;  /* 0x000080400000791a */ /* 0x000fc80000000000 */
[----:B------:R-:W-:Y:S01]  /*2ad0*/  BAR.SYNC.DEFER_BLOCKING 0x0 ;  /* 0x0000000000007b1d */ /* 0x000fe20000010000 */
[C---:B------:R-:W-:Y:S02]  /*2ae0*/  @P5 IMAD R0, R37.reuse, c[0x0][0x324], R0 ;  /* 0x0000c90025005a24 */ /* 0x040fe400078e0200 */
[----:B------:R-:W-:-:S04]  /*2af0*/  @P5 IMAD.WIDE.U32 R2, R37, c[0x0][0x320], R244 ;  /* 0x0000c80025025a25 */ /* 0x000fc800078e00f4 */
[----:B------:R-:W-:Y:S01]  /*2b00*/  @P5 IMAD.IADD R0, R3, 0x1, R0 ;  /* 0x0000000103005824 */ /* 0x000fe200078e0200 */
[----:B------:R-:W-:-:S04]  /*2b10*/  @P5 LEA R4, P1, R2, c[0x0][0x318], 0x2 ;  /* 0x0000c60002045a11 */ /* 0x000fc800078210ff */
[----:B------:R-:W-:-:S06]  /*2b20*/  @P5 LEA.HI.X R5, R2, c[0x0][0x31c], R0, 0x2, P1 ;  /* 0x0000c70002055a11 */ /* 0x000fcc00008f1400 */
[----:B---3--:R1:W3:Y:S01]  /*2b30*/  @P5 LDG.E R5, [R4.64] ;  /* 0x0000000604055981 */ /* 0x0082e2000c1e1900 */
[CC--:B------:R-:W-:Y:S01]  /*2b40*/  LEA.HI R0, R10.reuse, R11.reuse, RZ, 0x4 ;  /* 0x0000000b0a007211 */ /* 0x0c0fe200078f20ff */
[----:B------:R-:W3:Y:S01]  /*2b50*/  @P5 MUFU.RCP R6, c[0x0][0x238] ;  /* 0x00008e0000065b08 */ /* 0x000ee20000001000 */
[----:B------:R-:W-:Y:S01]  /*2b60*/  LEA.HI R3, R10, R11, RZ, 0x3 ;  /* 0x0000000b0a037211 */ /* 0x000fe200078f18ff */
[----:B------:R-:W4:Y:S01]  /*2b70*/  LDSM.16.M88.4 R104, [R189+0x10000] ;  /* 0x01000000bd68783b */ /* 0x000f220000000200 */
[----:B------:R-:W-:Y:S01]  /*2b80*/  LOP3.LUT R0, R0, 0xfffffff0, RZ, 0xc0, !PT ;  /* 0xfffffff000007812 */ /* 0x000fe200078ec0ff */
[----:B------:R-:W-:Y:S01]  /*2b90*/  IMAD.MOV.U32 R192, RZ, RZ, 0x40 ;  /* 0x00000040ffc07424 */ /* 0x000fe200078e00ff */
[----:B------:R-:W-:Y:S01]  /*2ba0*/  LOP3.LUT R3, R3, 0xfffffff8, RZ, 0xc0, !PT ;  /* 0xfffffff803037812 */ /* 0x000fe200078ec0ff */
[----:B------:R-:W2:Y:S01]  /*2bb0*/  LDSM.16.M88.4 R108, [R189+0x10800] ;  /* 0x01080000bd6c783b */ /* 0x000ea20000000200 */
[----:B------:R-:W-:Y:S01]  /*2bc0*/  MOV R164, 0x20 ;  /* 0x0000002000a47802 */ /* 0x000fe20000000f00 */
[----:B------:R-:W-:Y:S01]  /*2bd0*/  IMAD.IADD R0, R11, 0x1, -R0 ;  /* 0x000000010b007824 */ /* 0x000fe200078e0a00 */
[----:B------:R-:W-:Y:S01]  /*2be0*/  IADD3 R187, R203, 0x2000, RZ ;  /* 0x00002000cbbb7810 */ /* 0x000fe20007ffe0ff */
[----:B------:R-:W-:Y:S01]  /*2bf0*/  IMAD.IADD R3, R11, 0x1, -R3 ;  /* 0x000000010b037824 */ /* 0x000fe200078e0a03 */
[----:B------:R-:W2:Y:S01]  /*2c00*/  LDSM.16.M88.4 R112, [R190+0x10000] ;  /* 0x01000000be70783b */ /* 0x000ea20000000200 */
[----:B------:R-:W-:Y:S01]  /*2c10*/  IMAD.SHL.U32 R193, R203, 0x2, RZ ;  /* 0x00000002cbc17824 */ /* 0x000fe200078e00ff */
[----:B------:R-:W-:Y:S01]  /*2c20*/  SHF.R.S32.HI R2, RZ, 0x1f, R0 ;  /* 0x0000001fff027819 */ /* 0x000fe20000011400 */
[----:B------:R-:W-:Y:S01]  /*2c30*/  IMAD.MOV.U32 R207, RZ, RZ, RZ ;  /* 0x000000ffffcf7224 */ /* 0x000fe200078e00ff */
[----:B------:R-:W-:Y:S01]  /*2c40*/  LOP3.LUT P4, RZ, R3, 0x2, RZ, 0xc0, !PT ;  /* 0x0000000203ff7812 */ /* 0x000fe2000788c0ff */
[----:B------:R-:W2:Y:S01]  /*2c50*/  LDSM.16.M88.4 R116, [R190+0x10800] ;  /* 0x01080000be74783b */ /* 0x000ea20000000200 */
[----:B------:R-:W-:Y:S01]  /*2c60*/  LEA.HI R2, R2, R0, RZ, 0x3 ;  /* 0x0000000002027211 */ /* 0x000fe200078f18ff */
[----:B------:R-:W-:Y:S01]  /*2c70*/  IMAD.MOV.U32 R211, RZ, RZ, R206 ;  /* 0x000000ffffd37224 */ /* 0x000fe200078e00ce */
[----:B------:R-:W-:Y:S01]  /*2c80*/  SEL R164, R164, 0xffffffe0, !P4 ;  /* 0xffffffe0a4a47807 */ /* 0x000fe20006000000 */
[----:B------:R-:W2:Y:S01]  /*2c90*/  LDSM.16.M88.4 R120, [R188+0x10000] ;  /* 0x01000000bc78783b */ /* 0x000ea20000000200 */
[----:B------:R-:W-:Y:S01]  /*2ca0*/  LOP3.LUT R2, R2, 0xfffffff8, RZ, 0xc0, !PT ;  /* 0xfffffff802027812 */ /* 0x000fe200078ec0ff */
[----:B------:R-:W-:Y:S01]  /*2cb0*/  CS2R R94, SRZ ;  /* 0x00000000005e7805 */ /* 0x000fe2000001ff00 */
[----:B-1----:R-:W-:Y:S01]  /*2cc0*/  IADD3 R4, R22, 0x40, RZ ;  /* 0x0000004016047810 */ /* 0x002fe20007ffe0ff */
[----:B------:R-:W-:Y:S01]  /*2cd0*/  IMAD.IADD R164, R164, 0x1, R188 ;  /* 0x00000001a4a47824 */ /* 0x000fe200078e02bc */
[----:B------:R-:W1:Y:S01]  /*2ce0*/  LDSM.16.M88.4 R124, [R188+0x10800] ;  /* 0x01080000bc7c783b */ /* 0x000e620000000200 */
[----:B------:R-:W-:Y:S01]  /*2cf0*/  IMAD.IADD R0, R0, 0x1, -R2 ;  /* 0x0000000100007824 */ /* 0x000fe200078e0a02 */
[----:B------:R-:W-:Y:S01]  /*2d00*/  ISETP.GE.AND P3, PT, R4, R209, PT ;  /* 0x000000d10400720c */ /* 0x000fe20003f66270 */
[----:B------:R-:W-:Y:S01]  /*2d10*/  CS2R R92, SRZ ;  /* 0x00000000005c7805 */ /* 0x000fe2000001ff00 */
[----:B------:R-:W1:Y:S01]  /*2d20*/  LDSM.16.M88.4 R128, [R164+0x10000] ;  /* 0x01000000a480783b */ /* 0x000e620000000200 */
[----:B------:R-:W-:Y:S01]  /*2d30*/  SEL R187, R187, R203, !P0 ;  /* 0x000000cbbbbb7207 */ /* 0x000fe20004000000 */
[----:B------:R-:W-:Y:S01]  /*2d40*/  CS2R R98, SRZ ;  /* 0x0000000000627805 */ /* 0x000fe2000001ff00 */
[----:B------:R-:W-:Y:S01]  /*2d50*/  R2P PR, R0, 0x6 ;  /* 0x0000000600007804 */ /* 0x000fe20000000000 */
[----:B------:R-:W1:Y:S01]  /*2d60*/  LDSM.16.M88.4 R132, [R164+0x10800] ;  /* 0x01080000a484783b */ /* 0x000e620000000200 */
[----:B------:R-:W-:Y:S01]  /*2d70*/  IADD3 R0, R202, 0x2000, RZ ;  /* 0x00002000ca007810 */ /* 0x000fe20007ffe0ff */
[----:B------:R-:W-:Y:S01]  /*2d80*/  CS2R R96, SRZ ;  /* 0x0000000000607805 */ /* 0x000fe2000001ff00 */
[----:B------:R-:W-:Y:S01]  /*2d90*/  CS2R R90, SRZ ;  /* 0x00000000005a7805 */ /* 0x000fe2000001ff00 */
[----:B------:R-:W1:Y:S01]  /*2da0*/  LDSM.16.M88.4 R160, [R164+0x12000] ;  /* 0x01200000a4a0783b */ /* 0x000e620000000200 */
[----:B------:R-:W-:Y:S01]  /*2db0*/  SEL R0, R0, R202, !P0 ;  /* 0x000000ca00007207 */ /* 0x000fe20004000000 */
[----:B------:R-:W-:Y:S01]  /*2dc0*/  CS2R R88, SRZ ;  /* 0x0000000000587805 */ /* 0x000fe2000001ff00 */
[----:B------:R-:W-:Y:S01]  /*2dd0*/  SEL R201, R201, 0xffffffe0, !P1 ;  /* 0xffffffe0c9c97807 */ /* 0x000fe20004800000 */
[----:B------:R-:W1:Y:S01]  /*2de0*/  LDSM.16.M88.4 R136, [R189+0x12000] ;  /* 0x01200000bd88783b */ /* 0x000e620000000200 */
[----:B------:R-:W-:Y:S01]  /*2df0*/  SEL R192, R192, 0xffffffc0, !P2 ;  /* 0xffffffc0c0c07807 */ /* 0x000fe20005000000 */
[----:B------:R-:W-:Y:S01]  /*2e00*/  IMAD.SHL.U32 R184, R0, 0x2, RZ ;  /* 0x0000000200b87824 */ /* 0x000fe200078e00ff */
[----:B------:R-:W-:Y:S01]  /*2e10*/  CS2R R86, SRZ ;  /* 0x0000000000567805 */ /* 0x000fe2000001ff00 */
[----:B------:R-:W1:Y:S01]  /*2e20*/  LDSM.16.M88.4 R140, [R189+0x12800] ;  /* 0x01280000bd8c783b */ /* 0x000e620000000200 */
[----:B------:R-:W-:Y:S01]  /*2e30*/  IMAD.MOV.U32 R0, RZ, RZ, c[0x0][0x22c] ;  /* 0x00008b00ff007624 */ /* 0x000fe200078e00ff */
[----:B------:R-:W-:Y:S01]  /*2e40*/  CS2R R84, SRZ ;  /* 0x0000000000547805 */ /* 0x000fe2000001ff00 */
[----:B------:R-:W-:Y:S01]  /*2e50*/  IMAD.IADD R195, R201, 0x1, R193 ;  /* 0x00000001c9c37824 */ /* 0x000fe200078e02c1 */
[----:B------:R-:W1:Y:S01]  /*2e60*/  LDSM.16.M88.4 R144, [R190+0x12000] ;  /* 0x01200000be90783b */ /* 0x000e620000000200 */
[----:B------:R-:W-:Y:S01]  /*2e70*/  IMAD R0, R0, c[0x0][0x1c0], RZ ;  /* 0x0000700000007a24 */ /* 0x000fe200078e02ff */
[----:B------:R-:W-:Y:S01]  /*2e80*/  CS2R R78, SRZ ;  /* 0x00000000004e7805 */ /* 0x000fe2000001ff00 */
[----:B------:R-:W-:Y:S01]  /*2e90*/  IMAD.IADD R196, R194, 0x1, R201 ;  /* 0x00000001c2c47824 */ /* 0x000fe200078e02c9 */
[----:B------:R-:W1:Y:S01]  /*2ea0*/  LDSM.16.M88.4 R148, [R190+0x12800] ;  /* 0x01280000be94783b */ /* 0x000e620000000200 */
[----:B------:R-:W-:Y:S01]  /*2eb0*/  IMAD.SHL.U32 R216, R0, 0x8, RZ ;  /* 0x0000000800d87824 */ /* 0x000fe200078e00ff */
[----:B------:R-:W-:Y:S01]  /*2ec0*/  CS2R R76, SRZ ;  /* 0x00000000004c7805 */ /* 0x000fe2000001ff00 */
[----:B------:R-:W-:Y:S01]  /*2ed0*/  CS2R R82, SRZ ;  /* 0x0000000000527805 */ /* 0x000fe2000001ff00 */
[----:B------:R-:W1:Y:S01]  /*2ee0*/  LDSM.16.M88.4 R152, [R188+0x12000] ;  /* 0x01200000bc98783b */ /* 0x000e620000000200 */
[----:B------:R-:W-:Y:S01]  /*2ef0*/  CS2R R80, SRZ ;  /* 0x0000000000507805 */ /* 0x000fe2000001ff00 */
        /* <DEDUP_REMOVED lines=20> */
[----:B------:R-:W-:Y:S01]  /*3040*/  SHF.L.U32 R187, R187, 0x1, RZ ;  /* 0x00000001bbbb7819 */ /* 0x000fe200000006ff */
[----:B------:R-:W-:Y:S01]  /*3050*/  IMAD.IADD R199, R194, 0x1, R192 ;  /* 0x00000001c2c77824 */ /* 0x000fe200078e02c0 */
[C---:B------:R-:W-:Y:S01]  /*3060*/  IADD3 R198, R192.reuse, R193, RZ ;  /* 0x000000c1c0c67210 */ /* 0x040fe20007ffe0ff */
[C---:B------:R-:W-:Y:S01]  /*3070*/  IMAD.IADD R200, R192.reuse, 0x1, R196 ;  /* 0x00000001c0c87824 */ /* 0x040fe200078e02c4 */
[----:B------:R-:W-:Y:S01]  /*3080*/  IADD3 R197, R192, R195, RZ ;  /* 0x000000c3c0c57210 */ /* 0x000fe20007ffe0ff */
[----:B--2---:R-:W-:-:S02]  /*3090*/  IMAD R241, R36, 0x40, R7 ;  /* 0x0000004024f17824 */ /* 0x004fc400078e0207 */
[----:B------:R-:W-:-:S03]  /*30a0*/  CS2R R36, SRZ ;  /* 0x0000000000247805 */ /* 0x000fc6000001ff00 */
[----:B------:R-:W-:Y:S02]  /*30b0*/  IADD3 R8, -R25, R8, -R241 ;  /* 0x0000000819087210 */ /* 0x000fe40007ffe9f1 */
[----:B------:R-:W-:Y:S01]  /*30c0*/  CS2R R24, SRZ ;  /* 0x0000000000187805 */ /* 0x000fe2000001ff00 */
[C---:B------:R-:W-:Y:S02]  /*30d0*/  @P3 IADD3 R252, R241.reuse, 0x19, RZ ;  /* 0x00000019f1fc3810 */ /* 0x040fe40007ffe0ff */
[----:B------:R-:W-:Y:S01]  /*30e0*/  IMAD.IADD R2, R8, 0x1, R209 ;  /* 0x0000000108027824 */ /* 0x000fe200078e02d1 */
[C---:B------:R-:W-:Y:S02]  /*30f0*/  @P3 IADD3 R251, R241.reuse, 0x18, RZ ;  /* 0x00000018f1fb3810 */ /* 0x040fe40007ffe0ff */
[C---:B------:R-:W-:Y:S02]  /*3100*/  @P3 IADD3 R250, R241.reuse, 0x11, RZ ;  /* 0x00000011f1fa3810 */ /* 0x040fe40007ffe0ff */
[----:B------:R2:W-:Y:S01]  /*3110*/  STL [R1], R2 ;  /* 0x0000000201007387 */ /* 0x0005e20000100800 */
[----:B------:R-:W-:-:S02]  /*3120*/  @P3 IADD3 R249, R241, 0x10, RZ ;  /* 0x00000010f1f93810 */ /* 0x000fc40007ffe0ff */
[C---:B------:R-:W-:Y:S02]  /*3130*/  @P3 IADD3 R248, R241.reuse, 0x9, RZ ;  /* 0x00000009f1f83810 */ /* 0x040fe40007ffe0ff */
[C---:B------:R-:W-:Y:S02]  /*3140*/  @P3 IADD3 R247, R241.reuse, 0x8, RZ ;  /* 0x00000008f1f73810 */ /* 0x040fe40007ffe0ff */
[----:B------:R-:W-:Y:S01]  /*3150*/  @P3 IADD3 R246, R241, 0x1, RZ ;  /* 0x00000001f1f63810 */ /* 0x000fe20007ffe0ff */
[----:B--2---:R-:W-:-:S05]  /*3160*/  IMAD.SHL.U32 R2, R0, 0x10, RZ ;  /* 0x0000001000027824 */ /* 0x004fca00078e00ff */
[C---:B------:R-:W-:Y:S02]  /*3170*/  IADD3 R3, R2.reuse, 0x40, RZ ;  /* 0x0000004002037810 */ /* 0x040fe40007ffe0ff */
[C---:B------:R-:W-:Y:S01]  /*3180*/  IADD3 R4, R2.reuse, 0x20, RZ ;  /* 0x0000002002047810 */ /* 0x040fe20007ffe0ff */
[----:B---3--:R-:W-:Y:S01]  /*3190*/  @P5 FMUL.FTZ R207, R5, R6 ;  /* 0x0000000605cf5220 */ /* 0x008fe20000410000 */
[----:B------:R-:W-:Y:S01]  /*31a0*/  IADD3 R2, R2, 0x60, RZ ;  /* 0x0000006002027810 */ /* 0x000fe20007ffe0ff */
[C---:B------:R-:W-:Y:S02]  /*31b0*/  IMAD.IADD R3, R216.reuse, 0x1, R3 ;  /* 0x00000001d8037824 */ /* 0x040fe400078e0203 */
[C---:B------:R-:W-:Y:S01]  /*31c0*/  IMAD.IADD R4, R216.reuse, 0x1, R4 ;  /* 0x00000001d8047824 */ /* 0x040fe200078e0204 */
[C---:B------:R-:W-:Y:S01]  /*31d0*/  IADD3 R2, R216.reuse, R2, RZ ;  /* 0x00000002d8027210 */ /* 0x040fe20007ffe0ff */
[C---:B------:R-:W-:Y:S02]  /*31e0*/  IMAD.IADD R3, R216.reuse, 0x1, R3 ;  /* 0x00000001d8037824 */ /* 0x040fe400078e0203 */
[----:B------:R-:W-:-:S02]  /*31f0*/  IMAD.IADD R4, R216, 0x1, R4 ;  /* 0x00000001d8047824 */ /* 0x000fc400078e0204 */
[C---:B------:R-:W-:Y:S01]  /*3200*/  IMAD.IADD R2, R216.reuse, 0x1, R2 ;  /* 0x00000001d8027824 */ /* 0x040fe200078e0202 */
[C---:B------:R-:W-:Y:S01]  /*3210*/  IADD3 R233, R216.reuse, R3, RZ ;  /* 0x00000003d8e97210 */ /* 0x040fe20007ffe0ff */
[C---:B------:R-:W-:Y:S02]  /*3220*/  IMAD.IADD R235, R216.reuse, 0x1, R4 ;  /* 0x00000001d8eb7824 */ /* 0x040fe400078e0204 */
[C---:B------:R-:W-:Y:S02]  /*3230*/  IMAD.IADD R231, R216.reuse, 0x1, R2 ;  /* 0x00000001d8e77824 */ /* 0x040fe400078e0202 */
[C---:B------:R-:W-:Y:S02]  /*3240*/  IMAD.IADD R234, R216.reuse, 0x1, R235 ;  /* 0x00000001d8ea7824 */ /* 0x040fe400078e02eb */
[C---:B------:R-:W-:Y:S02]  /*3250*/  IMAD.IADD R232, R216.reuse, 0x1, R233 ;  /* 0x00000001d8e87824 */ /* 0x040fe400078e02e9 */
[----:B------:R-:W-:-:S02]  /*3260*/  IMAD.IADD R230, R216, 0x1, R231 ;  /* 0x00000001d8e67824 */ /* 0x000fc400078e02e7 */
[C---:B------:R-:W-:Y:S02]  /*3270*/  IMAD.IADD R238, R216.reuse, 0x1, R234 ;  /* 0x00000001d8ee7824 */ /* 0x040fe400078e02ea */
[C---:B------:R-:W-:Y:S02]  /*3280*/  IMAD.IADD R237, R216.reuse, 0x1, R232 ;  /* 0x00000001d8ed7824 */ /* 0x040fe400078e02e8 */
[----:B-1--4-:R-:W-:Y:S02]  /*3290*/  IMAD.IADD R236, R216, 0x1, R230 ;  /* 0x00000001d8ec7824 */ /* 0x012fe400078e02e6 */
.L_x_165:
[----:B------:R-:W2:Y:S01]  /*32a0*/  LDL R168, [R1] ;  /* 0x0000000001a87983 */ /* 0x000ea20000100800 */
[C---:B------:R-:W-:Y:S01]  /*32b0*/  IMAD.IADD R0, R187.reuse, 0x1, R201 ;  /* 0x00000001bb007824 */ /* 0x040fe200078e02c9 */
[----:B------:R-:W-:Y:S02]  /*32c0*/  IADD3 R2, R187, R192, RZ ;  /* 0x000000c0bb027210 */ /* 0x000fe40007ffe0ff */
[----:B------:R-:W0:Y:S01]  /*32d0*/  LDGDEPBAR ;  /* 0x00000000000079af */ /* 0x000e220000000000 */
[----:B------:R-:W-:Y:S01]  /*32e0*/  IMAD.IADD R3, R0, 0x1, R192 ;  /* 0x0000000100037824 */ /* 0x000fe200078e02c0 */
[----:B------:R-:W-:Y:S02]  /*32f0*/  MOV R173, c[0x0][0x22c] ;  /* 0x00008b0000ad7a02 */ /* 0x000fe40000000f00 */
[C---:B------:R-:W-:Y:S03]  /*3300*/  ISETP.GE.AND P6, PT, R210.reuse, 0x1, PT ;  /* 0x00000001d200780c */ /* 0x040fe60003fc6270 */
[----:B------:R-:W-:Y:S04]  /*3310*/  IMAD R173, R173, c[0x0][0x1c0], RZ ;  /* 0x00007000adad7a24 */ /* 0x000fe800078e02ff */
[----:B------:R-:W-:Y:S01]  /*3320*/  IMAD.U32 R173, R173, -0x40, RZ ;  /* 0xffffffc0adad7824 */ /* 0x000fe200078e00ff */
        /* <DEDUP_REMOVED lines=35> */
[----:B------:R-:W3:Y:S07]  /*3560*/  LDSM.16.M88.4 R100, [R190+0xe000] ;  /* 0x00e00000be64783b */ /* 0x000eee0000000200 */
[C---:B------:R-:W-:Y:S01]  /*3570*/  HMMA.16816.F32.BF16 R8, R52.reuse, R62, R8 ;  /* 0x0000003e3408723c */ /* 0x040fe20000041808 */
[----:B------:R-:W4:Y:S07]  /*3580*/  LDSM.16.M88.4 R60, [R190+0xe800] ;  /* 0x00e80000be3c783b */ /* 0x000f2e0000000200 */
[C---:B-1----:R-:W-:Y:S08]  /*3590*/  HMMA.16816.F32.BF16 R12, R52.reuse, R64, R12 ;  /* 0x00000040340c723c */ /* 0x042ff0000004180c */
[----:B------:R-:W-:Y:S01]  /*35a0*/  HMMA.16816.F32.BF16 R16, R52, R66, R16 ;  /* 0x000000423410723c */ /* 0x000fe20000041810 */
[----:B------:R1:W-:Y:S08]  /*35b0*/  LDSM.16.M88.4 R52, [R2+0x2000] ;  /* 0x002000000234783b */ /* 0x0003f00000000200 */
[----:B------:R-:W1:Y:S01]  /*35c0*/  LDSM.16.M88.4 R64, [R188+0xe000] ;  /* 0x00e00000bc40783b */ /* 0x000e620000000200 */
[C---:B---3--:R-:W-:Y:S08]  /*35d0*/  HMMA.16816.F32.BF16 R4, R56.reuse, R100, R4 ;  /* 0x000000643804723c */ /* 0x048ff00000041804 */
[C---:B------:R-:W-:Y:S01]  /*35e0*/  HMMA.16816.F32.BF16 R8, R56.reuse, R102, R8 ;  /* 0x000000663808723c */ /* 0x040fe20000041808 */
[----:B------:R-:W3:Y:S07]  /*35f0*/  LDSM.16.M88.4 R100, [R188+0xe800] ;  /* 0x00e80000bc64783b */ /* 0x000eee0000000200 */
[C---:B----4-:R-:W-:Y:S04]  /*3600*/  HMMA.16816.F32.BF16 R12, R56.reuse, R60, R12 ;  /* 0x0000003c380c723c */ /* 0x050fe8000004180c */
[----:B--2---:R-:W-:Y:S04]  /*3610*/  LEA R0, R210, R168, 0x6 ;  /* 0x000000a8d2007211 */ /* 0x004fe800078e30ff */
[----:B------:R-:W-:Y:S01]  /*3620*/  HMMA.16816.F32.BF16 R16, R56, R62, R16 ;  /* 0x0000003e3810723c */ /* 0x000fe20000041810 */
[----:B------:R-:W-:Y:S03]  /*3630*/  LDSM.16.M88.4 R60, [R191+0xe000] ;  /* 0x00e00000bf3c783b */ /* 0x000fe60000000200 */
[----:B-1----:R-:W-:Y:S03]  /*3640*/  IADD3 R2, R0, -0x1, RZ ;  /* 0xffffffff00027810 */ /* 0x002fe60007ffe0ff */
[----:B------:R-:W-:Y:S01]  /*3650*/  IABS R56, R0 ;  /* 0x0000000000387213 */ /* 0x000fe20000000000 */
[C---:B------:R-:W-:Y:S03]  /*3660*/  HMMA.16816.F32.BF16 R4, R52.reuse, R64, R4 ;  /* 0x000000403404723c */ /* 0x040fe60000041804 */
[----:B------:R1:W2:Y:S02]  /*3670*/  I2F R168, R56 ;  /* 0x0000003800a87306 */ /* 0x0002a40000201400 */
[----:B------:R-:W-:Y:S02]  /*3680*/  ISETP.GE.AND P1, PT, R2, RZ, PT ;  /* 0x000000ff0200720c */ /* 0x000fe40003f26270 */
[C---:B------:R-:W-:Y:S01]  /*3690*/  IADD3 R65, R0.reuse, 0x8, RZ ;  /* 0x0000000800417810 */ /* 0x040fe20007ffe0ff */
[C---:B------:R-:W-:Y:S03]  /*36a0*/  HMMA.16816.F32.BF16 R8, R52.reuse, R66, R8 ;  /* 0x000000423408723c */ /* 0x040fe60000041808 */
[----:B------:R-:W-:Y:S02]  /*36b0*/  ISETP.GE.AND P0, PT, R65, RZ, PT ;  /* 0x000000ff4100720c */ /* 0x000fe40003f06270 */
[C---:B------:R-:W-:Y:S03]  /*36c0*/  IADD3 R64, R0.reuse, 0x7, RZ ;  /* 0x0000000700407810 */ /* 0x040fe60007ffe0ff */
[C---:B---3--:R-:W-:Y:S04]  /*36d0*/  HMMA.16816.F32.BF16 R12, R52.reuse, R100, R12 ;  /* 0x00000064340c723c */ /* 0x048fe8000004180c */
[----:B------:R-:W-:Y:S02]  /*36e0*/  @!P1 IADD3 R2, -R0, 0x1, RZ ;  /* 0x0000000100029810 */ /* 0x000fe40007ffe1ff */
[----:B------:R-:W-:Y:S02]  /*36f0*/  ISETP.GE.AND P1, PT, R64, RZ, PT ;  /* 0x000000ff4000720c */ /* 0x000fe40003f26270 */
[----:B------:R-:W-:Y:S01]  /*3700*/  HMMA.16816.F32.BF16 R16, R52, R102, R16 ;  /* 0x000000663410723c */ /* 0x000fe20000041810 */
[----:B------:R3:W-:Y:S01]  /*3710*/  I2F R66, R2 ;  /* 0x0000000200427306 */ /* 0x0007e20000201400 */
[----:B-1----:R1:W4:Y:S02]  /*3720*/  LDSM.16.M88.4 R56, [R3+0x2000] ;  /* 0x002000000338783b */ /* 0x0023240000000200 */
[C---:B------:R-:W-:Y:S03]  /*3730*/  @!P0 IADD3 R65, -R0.reuse, -0x8, RZ ;  /* 0xfffffff800418810 */ /* 0x040fe60007ffe1ff */
[C---:B------:R-:W-:Y:S02]  /*3740*/  IADD3 R53, R0.reuse, -0x10, RZ ;  /* 0xfffffff000357810 */ /* 0x040fe40007ffe0ff */
[C---:B------:R-:W-:Y:S02]  /*3750*/  IADD3 R52, R0.reuse, -0x11, RZ ;  /* 0xffffffef00347810 */ /* 0x040fe40007ffe0ff */
[----:B------:R-:W2:Y:S01]  /*3760*/  I2F R67, R65 ;  /* 0x0000004100437306 */ /* 0x000ea20000201400 */
[----:B------:R-:W-:Y:S02]  /*3770*/  @!P1 IADD3 R64, -R0, -0x7, RZ ;  /* 0xfffffff900409810 */ /* 0x000fe40007ffe1ff */
[----:B------:R-:W-:Y:S07]  /*3780*/  ISETP.GE.AND P2, PT, R52, RZ, PT ;  /* 0x000000ff3400720c */ /* 0x000fee0003f46270 */
[----:B------:R-:W2:Y:S01]  /*3790*/  I2F R100, R64 ;  /* 0x0000004000647306 */ /* 0x000ea20000201400 */
[C---:B---3--:R-:W-:Y:S05]  /*37a0*/  IADD3 R2, R0.reuse, -0x8, RZ ;  /* 0xfffffff800027810 */ /* 0x048fea0007ffe0ff */
[----:B------:R-:W-:Y:S02]  /*37b0*/  @!P2 IADD3 R52, -R0, 0x11, RZ ;  /* 0x000000110034a810 */ /* 0x000fe40007ffe1ff */
[----:B------:R-:W-:Y:S02]  /*37c0*/  ISETP.GE.AND P0, PT, R2, RZ, PT ;  /* 0x000000ff0200720c */ /* 0x000fe40003f06270 */
[----:B-1----:R-:W-:Y:S02]  /*37d0*/  IADD3 R3, R0, -0x9, RZ ;  /* 0xfffffff700037810 */ /* 0x002fe40007ffe0ff */
[----:B------:R-:W-:Y:S02]  /*37e0*/  @P3 ISETP.GE.AND P2, PT, R246, R209, PT ;  /* 0x000000d1f600320c */ /* 0x000fe40003f46270 */
[----:B------:R-:W-:Y:S01]  /*37f0*/  ISETP.GE.AND P1, PT, R3, RZ, PT ;  /* 0x000000ff0300720c */ /* 0x000fe20003f26270 */
[C---:B----4-:R-:W-:Y:S01]  /*3800*/  HMMA.16816.F32.BF16 R4, R56.reuse, R60, R4 ;  /* 0x0000003c3804723c */ /* 0x050fe20000041804 */
[----:B------:R-:W-:Y:S05]  /*3810*/  I2F R60, R52 ;  /* 0x00000034003c7306 */ /* 0x000fea0000201400 */
[C---:B------:R-:W-:Y:S02]  /*3820*/  @!P0 IADD3 R2, -R0.reuse, 0x8, RZ ;  /* 0x0000000800028810 */ /* 0x040fe40007ffe1ff */
[----:B------:R-:W-:Y:S01]  /*3830*/  ISETP.GE.AND P0, PT, R53, RZ, PT ;  /* 0x000000ff3500720c */ /* 0x000fe20003f06270 */
[C---:B------:R-:W-:Y:S02]  /*3840*/  HMMA.16816.F32.BF16 R8, R56.reuse, R62, R8 ;  /* 0x0000003e3808723c */ /* 0x040fe40000041808 */
[----:B------:R1:W3:Y:S01]  /*3850*/  I2F R65, R2 ;  /* 0x0000000200417306 */ /* 0x0002e20000201400 */
[C---:B------:R-:W-:Y:S09]  /*3860*/  @!P1 IADD3 R3, -R0.reuse, 0x9, RZ ;  /* 0x0000000900039810 */ /* 0x040ff20007ffe1ff */
[----:B------:R-:W-:Y:S01]  /*3870*/  @!P0 IADD3 R53, -R0, 0x10, RZ ;  /* 0x0000001000358810 */ /* 0x000fe20007ffe1ff */
[----:B------:R4:W4:Y:S02]  /*3880*/  I2F R64, R3 ;  /* 0x0000000300407306 */ /* 0x0009240000201400 */
[-C--:B--2---:R-:W-:Y:S02]  /*3890*/  FFMA.FTZ R4, R168, -R207.reuse, R4 ;  /* 0x800000cfa8047223 */ /* 0x084fe40000010004 */
[-C--:B------:R-:W-:Y:S02]  /*38a0*/  FFMA.FTZ R6, R67, -R207.reuse, R6 ;  /* 0x800000cf43067223 */ /* 0x080fe40000010006 */
[-C--:B------:R-:W-:Y:S02]  /*38b0*/  FFMA.FTZ R7, R100, -R207.reuse, R7 ;  /* 0x800000cf64077223 */ /* 0x080fe40000010007 */
[-C--:B------:R-:W-:Y:S02]  /*38c0*/  FFMA.FTZ R5, R66, -R207.reuse, R5 ;  /* 0x800000cf42057223 */ /* 0x080fe40000010005 */
[----:B------:R2:W2:Y:S01]  /*38d0*/  I2F R61, R53 ;  /* 0x00000035003d7306 */ /* 0x0004a20000201400 */
[-C--:B------:R-:W-:Y:S01]  /*38e0*/  FFMA.FTZ R10, R168, -R207.reuse, R10 ;  /* 0x800000cfa80a7223 */ /* 0x080fe2000001000a */
[----:B------:R-:W-:Y:S01]  /*38f0*/  @P3 FSEL R7, R7, -INF , !P2 ;  /* 0xff80000007073808 */ /* 0x000fe20005000000 */
[-C--:B------:R-:W-:Y:S01]  /*3900*/  FFMA.FTZ R11, R66, -R207.reuse, R11 ;  /* 0x800000cf420b7223 */ /* 0x080fe2000001000b */
[----:B-1----:R-:W-:Y:S01]  /*3910*/  IADD3 R2, R0, -0x18, RZ ;  /* 0xffffffe800027810 */ /* 0x002fe20007ffe0ff */
[-C--:B---3--:R-:W-:Y:S01]  /*3920*/  FFMA.FTZ R8, R65, -R207.reuse, R8 ;  /* 0x800000cf41087223 */ /* 0x088fe20000010008 */
[----:B------:R-:W-:Y:S02]  /*3930*/  @P3 FSEL R5, R5, -INF , !P2 ;  /* 0xff80000005053808 */ /* 0x000fe40005000000 */
[----:B------:R-:W-:Y:S02]  /*3940*/  ISETP.GE.AND P1, PT, R2, RZ, PT ;  /* 0x000000ff0200720c */ /* 0x000fe40003f26270 */
[----:B----4-:R-:W-:Y:S01]  /*3950*/  IADD3 R3, R0, -0x19, RZ ;  /* 0xffffffe700037810 */ /* 0x010fe20007ffe0ff */
[----:B------:R-:W-:Y:S03]  /*3960*/  FFMA.FTZ R9, R64, -R207, R9 ;  /* 0x800000cf40097223 */ /* 0x000fe60000010009 */
[----:B------:R-:W-:Y:S07]  /*3970*/  ISETP.GE.AND P0, PT, R3, RZ, PT ;  /* 0x000000ff0300720c */ /* 0x000fee0003f06270 */
[----:B------:R-:W-:Y:S02]  /*3980*/  @!P1 IADD3 R2, -R0, 0x18, RZ ;  /* 0x0000001800029810 */ /* 0x000fe40007ffe1ff */
[-C--:B------:R-:W-:Y:S01]  /*3990*/  @P3 ISETP.GE.AND P1, PT, R241, R209.reuse, PT ;  /* 0x000000d1f100320c */ /* 0x080fe20003f26270 */
[----:B--2---:R-:W1:Y:S01]  /*39a0*/  LDSM.16.M88.4 R52, [R191+0xe800] ;  /* 0x00e80000bf34783b */ /* 0x004e620000000200 */
[----:B------:R2:W-:Y:S02]  /*39b0*/  I2F R101, R2 ;  /* 0x0000000200657306 */ /* 0x0005e40000201400 */
[----:B------:R-:W-:Y:S02]  /*39c0*/  @P3 FSEL R4, R4, -INF , !P1 ;  /* 0xff80000004043808 */ /* 0x000fe40004800000 */
[----:B------:R-:W-:Y:S02]  /*39d0*/  @P3 FSEL R6, R6, -INF , !P1 ;  /* 0xff80000006063808 */ /* 0x000fe40004800000 */
[----:B------:R-:W-:Y:S01]  /*39e0*/  @!P0 IADD3 R3, -R0, 0x19, RZ ;  /* 0x0000001900038810 */ /* 0x000fe20007ffe1ff */
[----:B-----5:R-:W-:Y:S01]  /*39f0*/  FMUL.FTZ R0, R220, 1.4426950216293334961 ;  /* 0x3fb8aa3bdc007820 */ /* 0x020fe20000410000 */
[----:B------:R-:W-:Y:S02]  /*3a00*/  FSETP.NEU.FTZ.AND P0, PT, R217, -INF , PT ;  /* 0xff800000d900780b */ /* 0x000fe40003f1d000 */
[-C--:B------:R-:W-:Y:S02]  /*3a10*/  @P3 ISETP.GE.AND P1, PT, R248, R209.reuse, PT ;  /* 0x000000d1f800320c */ /* 0x080fe40003f26270 */
[----:B------:R-:W3:Y:S02]  /*3a20*/  I2F R3, R3 ;  /* 0x0000000300037306 */ /* 0x000ee40000201400 */
[----:B------:R-:W-:Y:S02]  /*3a30*/  @P3 FSEL R9, R9, -INF , !P1 ;  /* 0xff80000009093808 */ /* 0x000fe40004800000 */
[----:B------:R-:W-:Y:S02]  /*3a40*/  @P3 FSEL R11, R11, -INF , !P1 ;  /* 0xff8000000b0b3808 */ /* 0x000fe40004800000 */
[-C--:B------:R-:W-:Y:S01]  /*3a50*/  @P3 ISETP.GE.AND P1, PT, R250, R209.reuse, PT ;  /* 0x000000d1fa00320c */ /* 0x080fe20003f26270 */
[----:B--2---:R-:W-:Y:S05]  /*3a60*/  FMUL.FTZ R2, R217, 1.4426950216293334961 ;  /* 0x3fb8aa3bd9027820 */ /* 0x004fea0000410000 */
[----:B------:R-:W-:Y:S02]  /*3a70*/  FSEL R2, R2, RZ, P0 ;  /* 0x000000ff02027208 */ /* 0x000fe40000000000 */
[----:B------:R-:W-:Y:S03]  /*3a80*/  FSETP.NEU.FTZ.AND P0, PT, R220, -INF , PT ;  /* 0xff800000dc00780b */ /* 0x000fe60003f1d000 */
[--C-:B------:R-:W-:Y:S01]  /*3a90*/  FFMA.FTZ R4, R4, c[0x0][0x23c], -R2.reuse ;  /* 0x00008f0004047a23 */ /* 0x100fe20000010802 */
[----:B------:R-:W-:Y:S01]  /*3aa0*/  FSEL R0, R0, RZ, P0 ;  /* 0x000000ff00007208 */ /* 0x000fe20000000000 */
[--C-:B------:R-:W-:Y:S01]  /*3ab0*/  FFMA.FTZ R5, R5, c[0x0][0x23c], -R2.reuse ;  /* 0x00008f0005057a23 */ /* 0x100fe20000010802 */
[-C--:B------:R-:W-:Y:S01]  /*3ac0*/  @P3 ISETP.GE.AND P0, PT, R247, R209.reuse, PT ;  /* 0x000000d1f700320c */ /* 0x080fe20003f06270 */
[----:B------:R-:W-:Y:S01]  /*3ad0*/  FFMA.FTZ R9, R9, c[0x0][0x23c], -R2 ;  /* 0x00008f0009097a23 */ /* 0x000fe20000010802 */
[C---:B-1----:R-:W-:Y:S01]  /*3ae0*/  HMMA.16816.F32.BF16 R12, R56.reuse, R52, R12 ;  /* 0x00000034380c723c */ /* 0x042fe2000004180c */
[----:B------:R-:W-:Y:S02]  /*3af0*/  MUFU.EX2 R170, R4 ;  /* 0x0000000400aa7308 */ /* 0x000fe40000000800 */
[--C-:B------:R-:W-:Y:S01]  /*3b00*/  FFMA.FTZ R6, R6, c[0x0][0x23c], -R0.reuse ;  /* 0x00008f0006067a23 */ /* 0x100fe20000010800 */
[----:B------:R-:W-:Y:S01]  /*3b10*/  @P3 FSEL R8, R8, -INF , !P0 ;  /* 0xff80000008083808 */ /* 0x000fe20004000000 */
[--C-:B------:R-:W-:Y:S01]  /*3b20*/  FFMA.FTZ R7, R7, c[0x0][0x23c], -R0.reuse ;  /* 0x00008f0007077a23 */ /* 0x100fe20000010800 */
[----:B------:R-:W-:Y:S01]  /*3b30*/  @P3 FSEL R10, R10, -INF , !P0 ;  /* 0xff8000000a0a3808 */ /* 0x000fe20004000000 */
[----:B------:R-:W-:Y:S01]  /*3b40*/  FFMA.FTZ R11, R11, c[0x0][0x23c], -R0 ;  /* 0x00008f000b0b7a23 */ /* 0x000fe20000010800 */
[----:B------:R-:W-:Y:S03]  /*3b50*/  HMMA.16816.F32.BF16 R16, R56, R54, R16 ;  /* 0x000000363810723c */ /* 0x000fe60000041810 */
[----:B------:R-:W-:Y:S01]  /*3b60*/  @P3 ISETP.GE.AND P0, PT, R249, R209, PT ;  /* 0x000000d1f900320c */ /* 0x000fe20003f06270 */
[----:B------:R-:W-:Y:S01]  /*3b70*/  FFMA.FTZ R8, R8, c[0x0][0x23c], -R2 ;  /* 0x00008f0008087a23 */ /* 0x000fe20000010802 */
[----:B------:R-:W-:Y:S01]  /*3b80*/  MUFU.EX2 R172, R6 ;  /* 0x0000000600ac7308 */ /* 0x000fe20000000800 */
[----:B------:R-:W-:Y:S09]  /*3b90*/  FFMA.FTZ R10, R10, c[0x0][0x23c], -R0 ;  /* 0x00008f000a0a7a23 */ /* 0x000ff20000010800 */
[----:B------:R-:W1:Y:S01]  /*3ba0*/  MUFU.EX2 R169, R5 ;  /* 0x0000000500a97308 */ /* 0x000e620000000800 */
[-C--:B------:R-:W-:Y:S02]  /*3bb0*/  FFMA.FTZ R12, R61, -R207.reuse, R12 ;  /* 0x800000cf3d0c7223 */ /* 0x080fe4000001000c */
[-C--:B------:R-:W-:Y:S02]  /*3bc0*/  FFMA.FTZ R15, R64, -R207.reuse, R15 ;  /* 0x800000cf400f7223 */ /* 0x080fe4000001000f */
[-C--:B------:R-:W-:Y:S01]  /*3bd0*/  FFMA.FTZ R13, R60, -R207.reuse, R13 ;  /* 0x800000cf3c0d7223 */ /* 0x080fe2000001000d */
[----:B------:R-:W-:Y:S01]  /*3be0*/  @P3 FSEL R12, R12, -INF , !P0 ;  /* 0xff8000000c0c3808 */ /* 0x000fe20004000000 */
[-C--:B------:R-:W-:Y:S01]  /*3bf0*/  FFMA.FTZ R14, R65, -R207.reuse, R14 ;  /* 0x800000cf410e7223 */ /* 0x080fe2000001000e */
[----:B------:R-:W-:Y:S01]  /*3c00*/  @P3 FSEL R15, R15, -INF , !P1 ;  /* 0xff8000000f0f3808 */ /* 0x000fe20004800000 */
[-C--:B---3--:R-:W-:Y:S01]  /*3c10*/  FFMA.FTZ R17, R3, -R207.reuse, R17 ;  /* 0x800000cf03117223 */ /* 0x088fe20000010011 */
[----:B------:R-:W-:Y:S01]  /*3c20*/  @P3 FSEL R13, R13, -INF , !P1 ;  /* 0xff8000000d0d3808 */ /* 0x000fe20004800000 */
[----:B------:R-:W-:Y:S01]  /*3c30*/  FFMA.FTZ R16, R101, -R207, R16 ;  /* 0x800000cf65107223 */ /* 0x000fe20000010010 */
[----:B------:R-:W-:Y:S01]  /*3c40*/  @P3 ISETP.GE.AND P1, PT, R252, R209, PT ;  /* 0x000000d1fc00320c */ /* 0x000fe20003f26270 */
[-C--:B------:R-:W-:Y:S01]  /*3c50*/  FFMA.FTZ R19, R60, -R207.reuse, R19 ;  /* 0x800000cf3c137223 */ /* 0x080fe20000010013 */
[----:B------:R-:W-:Y:S01]  /*3c60*/  @P3 FSEL R14, R14, -INF , !P0 ;  /* 0xff8000000e0e3808 */ /* 0x000fe20004000000 */
[----:B------:R-:W-:Y:S01]  /*3c70*/  FFMA.FTZ R18, R61, -R207, R18 ;  /* 0x800000cf3d127223 */ /* 0x000fe20000010012 */
[----:B------:R-:W-:Y:S01]  /*3c80*/  @P3 ISETP.GE.AND P0, PT, R251, R209, PT ;  /* 0x000000d1fb00320c */ /* 0x000fe20003f06270 */
[--C-:B------:R-:W-:Y:S01]  /*3c90*/  FFMA.FTZ R12, R12, c[0x0][0x23c], -R2.reuse ;  /* 0x00008f000c0c7a23 */ /* 0x100fe20000010802 */
[----:B------:R-:W-:Y:S01]  /*3ca0*/  @P3 FSEL R17, R17, -INF , !P1 ;  /* 0xff80000011113808 */ /* 0x000fe20004800000 */
[----:B------:R-:W-:Y:S01]  /*3cb0*/  FFMA.FTZ R13, R13, c[0x0][0x23c], -R2 ;  /* 0x00008f000d0d7a23 */ /* 0x000fe20000010802 */
[----:B------:R-:W-:Y:S01]  /*3cc0*/  @P3 FSEL R16, R16, -INF , !P0 ;  /* 0xff80000010103808 */ /* 0x000fe20004000000 */
[----:B------:R-:W2:Y:S01]  /*3cd0*/  MUFU.EX2 R171, R7 ;  /* 0x0000000700ab7308 */ /* 0x000ea20000000800 */
[----:B------:R-:W-:Y:S01]  /*3ce0*/  @P3 FSEL R19, R19, -INF , !P1 ;  /* 0xff80000013133808 */ /* 0x000fe20004800000 */
[----:B------:R-:W-:Y:S01]  /*3cf0*/  FFMA.FTZ R14, R14, c[0x0][0x23c], -R0 ;  /* 0x00008f000e0e7a23 */ /* 0x000fe20000010800 */
[----:B------:R-:W-:Y:S01]  /*3d00*/  @P3 FSEL R18, R18, -INF , !P0 ;  /* 0xff80000012123808 */ /* 0x000fe20004000000 */
[--C-:B------:R-:W-:Y:S01]  /*3d10*/  FFMA.FTZ R16, R16, c[0x0][0x23c], -R2.reuse ;  /* 0x00008f0010107a23 */ /* 0x100fe20000010802 */
[----:B-1----:R-:W-:Y:S01]  /*3d20*/  F2FP.BF16.PACK_AB R3, R169, R170 ;  /* 0x000000aaa903723e */ /* 0x002fe200000010ff */
[----:B------:R-:W-:Y:S01]  /*3d30*/  FFMA.FTZ R2, R17, c[0x0][0x23c], -R2 ;  /* 0x00008f0011027a23 */ /* 0x000fe20000010802 */
[----:B------:R-:W-:Y:S01]  /*3d40*/  IADD3 R56, P0, R240, R228, RZ ;  /* 0x000000e4f0387210 */ /* 0x000fe20007f1e0ff */
[--C-:B------:R-:W-:Y:S02]  /*3d50*/  FFMA.FTZ R18, R18, c[0x0][0x23c], -R0.reuse ;  /* 0x00008f0012127a23 */ /* 0x100fe40000010800 */
[--C-:B------:R-:W-:Y:S01]  /*3d60*/  FFMA.FTZ R15, R15, c[0x0][0x23c], -R0.reuse ;  /* 0x00008f000f0f7a23 */ /* 0x100fe20000010800 */
[----:B------:R2:W-:Y:S01]  /*3d70*/  MUFU.EX2 R61, R2 ;  /* 0x00000002003d7308 */ /* 0x0005e20000000800 */
[----:B------:R-:W-:Y:S01]  /*3d80*/  FFMA.FTZ R0, R19, c[0x0][0x23c], -R0 ;  /* 0x00008f0013007a23 */ /* 0x000fe20000010800 */
[----:B------:R1:W-:Y:S01]  /*3d90*/  STS [R221+0x12000], R3 ;  /* 0x01200003dd007388 */ /* 0x0003e20000000800 */
[----:B------:R-:W-:Y:S01]  /*3da0*/  IMAD.X R57, R239, 0x1, R227, P0 ;  /* 0x00000001ef397824 */ /* 0x000fe200000e06e3 */
[C---:B------:R-:W-:Y:S04]  /*3db0*/  LEA R204, P0, R173.reuse, R204, 0x2 ;  /* 0x000000ccadcc7211 */ /* 0x040fe800078010ff */
[----:B------:R-:W-:Y:S02]  /*3dc0*/  LEA.HI.X.SX32 R205, R173, R205, 0x2, P0 ;  /* 0x000000cdadcd7211 */ /* 0x000fe400000f16ff */
[----:B------:R-:W-:Y:S10]  /*3dd0*/  MUFU.EX2 R102, R8 ;  /* 0x0000000800667308 */ /* 0x000ff40000000800 */
[----:B------:R-:W3:Y:S01]  /*3de0*/  MUFU.EX2 R100, R9 ;  /* 0x0000000900647308 */ /* 0x000ee20000000800 */
[----:B--2---:R-:W-:Y:S05]  /*3df0*/  F2FP.BF16.PACK_AB R2, R171, R172 ;  /* 0x000000acab02723e */ /* 0x004fea00000010ff */
[----:B------:R2:W-:Y:S04]  /*3e00*/  STS [R221+0x12400], R2 ;  /* 0x01240002dd007388 */ /* 0x0005e80000000800 */
[----:B------:R3:W-:Y:S10]  /*3e10*/  MUFU.EX2 R60, R0 ;  /* 0x00000000003c7308 */ /* 0x0007f40000000800 */
[----:B------:R-:W-:Y:S10]  /*3e20*/  MUFU.EX2 R168, R10 ;  /* 0x0000000a00a87308 */ /* 0x000ff40000000800 */
[----:B------:R-:W4:Y:S01]  /*3e30*/  MUFU.EX2 R103, R11 ;  /* 0x0000000b00677308 */ /* 0x000f220000000800 */
[----:B---3--:R-:W-:Y:S05]  /*3e40*/  F2FP.BF16.PACK_AB R0, R100, R102 ;  /* 0x000000666400723e */ /* 0x008fea00000010ff */
        /* <DEDUP_REMOVED lines=9> */
[----:B------:R-:W2:Y:S10]  /*3ee0*/  MUFU.EX2 R62, R16 ;  /* 0x00000010003e7308 */ /* 0x000eb40000000800 */
[----:B------:R-:W3:Y:S01]  /*3ef0*/  MUFU.EX2 R63, R18 ;  /* 0x00000012003f7308 */ /* 0x000ee20000000800 */
[----:B----4-:R-:W-:Y:S05]  /*3f00*/  F2FP.BF16.PACK_AB R3, R64, R67 ;  /* 0x000000434003723e */ /* 0x010fea00000010ff */
[----:B------:R-:W-:Y:S01]  /*3f10*/  STS [R222+0x12400], R3 ;  /* 0x01240003de007388 */ /* 0x000fe20000000800 */
[----:B--2---:R-:W-:Y:S05]  /*3f20*/  F2FP.BF16.PACK_AB R2, R61, R62 ;  /* 0x0000003e3d02723e */ /* 0x004fea00000010ff */
[----:B------:R1:W-:Y:S01]  /*3f30*/  STS [R223+0x12000], R2 ;  /* 0x01200002df007388 */ /* 0x0003e20000000800 */
[----:B---3--:R-:W-:Y:S05]  /*3f40*/  F2FP.BF16.PACK_AB R0, R60, R63 ;  /* 0x0000003f3c00723e */ /* 0x008fea00000010ff */
        /* <DEDUP_REMOVED lines=132> */
.L_x_163:
        /* <DEDUP_REMOVED lines=23> */
[----:B------:R-:W-:Y:S04]  /*4900*/  LDSM.16.MT88.4 R56, [R185+0x12800] ;  /* 0x01280000b938783b */ /* 0x000fe80000004200 */
[----:B------:R-:W-:Y:S01]  /*4910*/  LDSM.16.MT88.4 R60, [R0+0xa800] ;  /* 0x00a80000003c783b */ /* 0x000fe20000004200 */
[-C--:B-1----:R-:W-:Y:S08]  /*4920*/  HMMA.16816.F32.BF16 R20, R4, R8.reuse, R20 ;  /* 0x000000080414723c */ /* 0x082ff00000041814 */
[C---:B--2---:R-:W-:Y:S08]  /*4930*/  HMMA.16816.F32.BF16 R24, R12.reuse, R8, R24 ;  /* 0x000000080c18723c */ /* 0x044ff00000041818 */
[-C--:B------:R-:W-:Y:S08]  /*4940*/  HMMA.16816.F32.BF16 R28, R12, R10.reuse, R28 ;  /* 0x0000000a0c1c723c */ /* 0x080ff0000004181c */
[C---:B------:R-:W-:Y:S01]  /*4950*/  HMMA.16816.F32.BF16 R32, R4.reuse, R10, R32 ;  /* 0x0000000a0420723c */ /* 0x040fe20000041820 */
[----:B------:R-:W1:Y:S07]  /*4960*/  LDSM.16.MT88.4 R8, [R186+0x12800] ;  /* 0x01280000ba08783b */ /* 0x000e6e0000004200 */
[-C--:B---3--:R-:W-:Y:S08]  /*4970*/  HMMA.16816.F32.BF16 R36, R4, R16.reuse, R36 ;  /* 0x000000100424723c */ /* 0x088ff00000041824 */
[C---:B------:R-:W-:Y:S08]  /*4980*/  HMMA.16816.F32.BF16 R40, R12.reuse, R16, R40 ;  /* 0x000000100c28723c */ /* 0x040ff00000041828 */
[-C--:B------:R-:W-:Y:S01]  /*4990*/  HMMA.16816.F32.BF16 R44, R12, R18.reuse, R44 ;  /* 0x000000120c2c723c */ /* 0x080fe2000004182c */
[----:B------:R-:W-:Y:S07]  /*49a0*/  LDSM.16.MT88.4 R12, [R0+0x9000] ;  /* 0x00900000000c783b */ /* 0x000fee0000004200 */
[----:B------:R-:W-:Y:S01]  /*49b0*/  HMMA.16816.F32.BF16 R48, R4, R18, R48 ;  /* 0x000000120430723c */ /* 0x000fe20000041830 */
[----:B------:R-:W2:Y:S04]  /*49c0*/  LDSM.16.MT88.4 R4, [R186+0x13000] ;  /* 0x01300000ba04783b */ /* 0x000ea80000004200 */
[----:B------:R-:W3:Y:S03]  /*49d0*/  LDSM.16.MT88.4 R16, [R185+0x13000] ;  /* 0x01300000b910783b */ /* 0x000ee60000004200 */
[-C--:B-1----:R-:W-:Y:S08]  /*49e0*/  HMMA.16816.F32.BF16 R20, R8, R52.reuse, R20 ;  /* 0x000000340814723c */ /* 0x082ff00000041814 */
[C---:B------:R-:W-:Y:S08]  /*49f0*/  HMMA.16816.F32.BF16 R24, R56.reuse, R52, R24 ;  /* 0x000000343818723c */ /* 0x040ff00000041818 */
[-C--:B------:R-:W-:Y:S08]  /*4a00*/  HMMA.16816.F32.BF16 R28, R56, R54.reuse, R28 ;  /* 0x00000036381c723c */ /* 0x080ff0000004181c */
[C---:B------:R-:W-:Y:S01]  /*4a10*/  HMMA.16816.F32.BF16 R32, R8.reuse, R54, R32 ;  /* 0x000000360820723c */ /* 0x040fe20000041820 */
[----:B------:R-:W1:Y:S07]  /*4a20*/  LDSM.16.MT88.4 R52, [R0+0xb000] ;  /* 0x00b000000034783b */ /* 0x000e6e0000004200 */
[-C--:B------:R-:W-:Y:S08]  /*4a30*/  HMMA.16816.F32.BF16 R36, R8, R60.reuse, R36 ;  /* 0x0000003c0824723c */ /* 0x080ff00000041824 */
[C---:B------:R-:W-:Y:S08]  /*4a40*/  HMMA.16816.F32.BF16 R40, R56.reuse, R60, R40 ;  /* 0x0000003c3828723c */ /* 0x040ff00000041828 */
[-C--:B------:R-:W-:Y:S01]  /*4a50*/  HMMA.16816.F32.BF16 R44, R56, R62.reuse, R44 ;  /* 0x0000003e382c723c */ /* 0x080fe2000004182c */
[----:B------:R-:W-:Y:S07]  /*4a60*/  LDSM.16.MT88.4 R56, [R185+0x13800] ;  /* 0x01380000b938783b */ /* 0x000fee0000004200 */
[----:B------:R-:W-:Y:S01]  /*4a70*/  HMMA.16816.F32.BF16 R48, R8, R62, R48 ;  /* 0x0000003e0830723c */ /* 0x000fe20000041830 */
[----:B------:R-:W-:Y:S04]  /*4a80*/  LDSM.16.MT88.4 R8, [R186+0x13800] ;  /* 0x01380000ba08783b */ /* 0x000fe80000004200 */
[----:B------:R-:W-:Y:S03]  /*4a90*/  LDSM.16.MT88.4 R60, [R0+0xb800] ;  /* 0x00b80000003c783b */ /* 0x000fe60000004200 */
[-C--:B--2---:R-:W-:Y:S08]  /*4aa0*/  HMMA.16816.F32.BF16 R20, R4, R12.reuse, R20 ;  /* 0x0000000c0414723c */ /* 0x084ff00000041814 */
[C---:B---3--:R-:W-:Y:S08]  /*4ab0*/  HMMA.16816.F32.BF16 R24, R16.reuse, R12, R24 ;  /* 0x0000000c1018723c */ /* 0x048ff00000041818 */
[-C--:B------:R-:W-:Y:S08]  /*4ac0*/  HMMA.16816.F32.BF16 R28, R16, R14.reuse, R28 ;  /* 0x0000000e101c723c */ /* 0x080ff0000004181c */
[C---:B------:R-:W-:Y:S01]  /*4ad0*/  HMMA.16816.F32.BF16 R32, R4.reuse, R14, R32 ;  /* 0x0000000e0420723c */ /* 0x040fe20000041820 */
[----:B------:R-:W2:Y:S04]  /*4ae0*/  LDSM.16.MT88.4 R12, [R0+0x9800] ;  /* 0x00980000000c783b */ /* 0x000ea80000004200 */
[----:B------:R-:W-:Y:S03]  /*4af0*/  BAR.SYNC.DEFER_BLOCKING 0x0 ;  /* 0x0000000000007b1d */ /* 0x000fe60000010000 */
[-C--:B-1----:R-:W-:Y:S08]  /*4b00*/  HMMA.16816.F32.BF16 R36, R4, R52.reuse, R36 ;  /* 0x000000340424723c */ /* 0x082ff00000041824 */
[C---:B------:R-:W-:Y:S08]  /*4b10*/  HMMA.16816.F32.BF16 R40, R16.reuse, R52, R40 ;  /* 0x000000341028723c */ /* 0x040ff00000041828 */
[-C--:B------:R-:W-:Y:S08]  /*4b20*/  HMMA.16816.F32.BF16 R44, R16, R54.reuse, R44 ;  /* 0x00000036102c723c */ /* 0x080ff0000004182c */
[----:B------:R-:W-:Y:S08]  /*4b30*/  HMMA.16816.F32.BF16 R48, R4, R54, R48 ;  /* 0x000000360430723c */ /* 0x000ff00000041830 */
[-C--:B--2---:R-:W-:Y:S08]  /*4b40*/  HMMA.16816.F32.BF16 R20, R8, R12.reuse, R20 ;  /* 0x0000000c0814723c */ /* 0x084ff00000041814 */
[C---:B------:R-:W-:Y:S08]  /*4b50*/  HMMA.16816.F32.BF16 R24, R56.reuse, R12, R24 ;  /* 0x0000000c3818723c */ /* 0x040ff00000041818 */
[-C--:B------:R-:W-:Y:S08]  /*4b60*/  HMMA.16816.F32.BF16 R28, R56, R14.reuse, R28 ;  /* 0x0000000e381c723c */ /* 0x080ff0000004181c */
[C---:B------:R-:W-:Y:S08]  /*4b70*/  HMMA.16816.F32.BF16 R32, R8.reuse, R14, R32 ;  /* 0x0000000e0820723c */ /* 0x040ff00000041820 */
[-C--:B------:R-:W-:Y:S08]  /*4b80*/  HMMA.16816.F32.BF16 R36, R8, R60.reuse, R36 ;  /* 0x0000003c0824723c */ /* 0x080ff00000041824 */
        /* <DEDUP_REMOVED lines=42> */
.L_x_164:
        /* <DEDUP_REMOVED lines=46> */
[----:B------:R-:W-:Y:S02]  /*5110*/  IMAD.SHL.U32 R171, R171, 0x10, RZ ;  /* 0x00000010abab7824 */ /* 0x000fe400078e00ff */
[----:B------:R-:W-:Y:S05]  /*5120*/  IMAD R170, R170, 0x18, RZ ;  /* 0x00000018aaaa7824 */ /* 0x000fea00078e02ff */
[C---:B------:R-:W-:Y:S01]  /*5130*/  LEA R168, P1, R170.reuse, R204, 0x2 ;  /* 0x000000ccaaa87211 */ /* 0x040fe200078210ff */
[----:B--2---:R-:W-:Y:S03]  /*5140*/  IMAD.MOV.U32 R0, RZ, RZ, c[0x0][0x22c] ;  /* 0x00008b00ff007624 */ /* 0x004fe600078e00ff */
[-C--:B------:R-:W-:Y:S01]  /*5150*/  LEA.HI.X.SX32 R169, R170, R205.reuse, 0x2, P1 ;  /* 0x000000cdaaa97211 */ /* 0x080fe200008f16ff */
[----:B------:R-:W-:Y:S02]  /*5160*/  IMAD R0, R0, c[0x0][0x1c0], RZ ;  /* 0x0000700000007a24 */ /* 0x000fe400078e02ff */
[----:B------:R-:W-:Y:S02]  /*5170*/  IMAD.MOV.U32 R170, RZ, RZ, c[0x0][0x22c] ;  /* 0x00008b00ffaa7624 */ /* 0x000fe400078e00ff */
[----:B------:R-:W-:Y:S01]  /*5180*/  IMAD R0, R0, 0x38, RZ ;  /* 0x0000003800007824 */ /* 0x000fe200078e02ff */
[-C--:B-1----:R-:W-:Y:S05]  /*5190*/  HMMA.16816.F32.BF16 R4, R172, R176.reuse, R4 ;  /* 0x000000b0ac04723c */ /* 0x082fea0000041804 */
[----:B------:R-:W-:Y:S03]  /*51a0*/  IMAD R170, R170, c[0x0][0x1c0], RZ ;  /* 0x00007000aaaa7a24 */ /* 0x000fe600078e02ff */
[C---:B------:R-:W-:Y:S04]  /*51b0*/  HMMA.16816.F32.BF16 R8, R180.reuse, R176, R8 ;  /* 0x000000b0b408723c */ /* 0x040fe80000041808 */
[----:B------:R-:W-:Y:S03]  /*51c0*/  IMAD R170, R170, 0x30, RZ ;  /* 0x00000030aaaa7824 */ /* 0x000fe600078e02ff */
[----:B------:R-:W-:Y:S01]  /*51d0*/  IMAD.MOV.U32 R176, RZ, RZ, c[0x0][0x22c] ;  /* 0x00008b00ffb07624 */ /* 0x000fe200078e00ff */
[-C--:B------:R-:W-:Y:S01]  /*51e0*/  HMMA.16816.F32.BF16 R12, R180, R178.reuse, R12 ;  /* 0x000000b2b40c723c */ /* 0x080fe2000004180c */
[----:B------:R-:W-:Y:S03]  /*51f0*/  IMAD.MOV.U32 R177, RZ, RZ, c[0x0][0x22c] ;  /* 0x00008b00ffb17624 */ /* 0x000fe600078e00ff */
[----:B------:R-:W-:Y:S02]  /*5200*/  IMAD R176, R176, c[0x0][0x1c0], RZ ;  /* 0x00007000b0b07a24 */ /* 0x000fe400078e02ff */
[----:B------:R-:W-:Y:S02]  /*5210*/  IMAD R177, R177, c[0x0][0x1c0], RZ ;  /* 0x00007000b1b17a24 */ /* 0x000fe400078e02ff */
[C---:B------:R-:W-:Y:S04]  /*5220*/  HMMA.16816.F32.BF16 R16, R172.reuse, R178, R16 ;  /* 0x000000b2ac10723c */ /* 0x040fe80000041810 */
[----:B------:R-:W-:Y:S02]  /*5230*/  IMAD.SHL.U32 R176, R176, 0x20, RZ ;  /* 0x00000020b0b07824 */ /* 0x000fe400078e00ff */
[----:B------:R-:W-:Y:S02]  /*5240*/  IMAD R177, R177, 0x28, RZ ;  /* 0x00000028b1b17824 */ /* 0x000fe400078e02ff */
        /* <DEDUP_REMOVED lines=12> */
[-C--:B------:R-:W-:Y:S02]  /*5310*/  LEA R102, P0, R176, R204.reuse, 0x2 ;  /* 0x000000ccb0667211 */ /* 0x080fe400078010ff */
[-C--:B--2---:R-:W-:Y:S01]  /*5320*/  LEA R4, P1, R170, R204.reuse, 0x2 ;  /* 0x000000ccaa047211 */ /* 0x084fe200078210ff */
[----:B------:R1:W-:Y:S01]  /*5330*/  RED.E.ADD.F32.FTZ.RN.STRONG.GPU [R100.64], R6 ;  /* 0x000000066400798e */ /* 0x0003e2000c10e786 */
[-C--:B------:R-:W-:Y:S02]  /*5340*/  LEA.HI.X.SX32 R103, R176, R205.reuse, 0x2, P0 ;  /* 0x000000cdb0677211 */ /* 0x080fe400000f16ff */
[-C--:B---3--:R-:W-:Y:S01]  /*5350*/  LEA.HI.X.SX32 R5, R170, R205.reuse, 0x2, P1 ;  /* 0x000000cdaa057211 */ /* 0x088fe200008f16ff */
[----:B------:R2:W-:Y:S01]  /*5360*/  RED.E.ADD.F32.FTZ.RN.STRONG.GPU [R168.64], R7 ;  /* 0x00000007a800798e */ /* 0x0005e2000c10e786 */
[----:B------:R-:W-:Y:S03]  /*5370*/  IMAD.MOV.U32 R170, RZ, RZ, c[0x0][0x22c] ;  /* 0x00008b00ffaa7624 */ /* 0x000fe600078e00ff */
[----:B------:R3:W-:Y:S01]  /*5380*/  RED.E.ADD.F32.FTZ.RN.STRONG.GPU [R102.64], R8 ;  /* 0x000000086600798e */ /* 0x0007e2000c10e786 */
[----:B------:R-:W-:Y:S04]  /*5390*/  IMAD R170, R170, c[0x0][0x1c0], RZ ;  /* 0x00007000aaaa7a24 */ /* 0x000fe800078e02ff */
[----:B------:R-:W-:Y:S01]  /*53a0*/  IMAD.SHL.U32 R170, R170, 0x10, RZ ;  /* 0x00000010aaaa7824 */ /* 0x000fe200078e00ff */
[CC--:B-1----:R-:W-:Y:S02]  /*53b0*/  LEA R100, P2, R177.reuse, R204.reuse, 0x2 ;  /* 0x000000ccb1647211 */ /* 0x0c2fe400078410ff */
[CC--:B------:R-:W-:Y:S02]  /*53c0*/  LEA R6, P0, R0.reuse, R204.reuse, 0x2 ;  /* 0x000000cc00067211 */ /* 0x0c0fe400078010ff */
[-C--:B------:R-:W-:Y:S02]  /*53d0*/  LEA.HI.X.SX32 R101, R177, R205.reuse, 0x2, P2 ;  /* 0x000000cdb1657211 */ /* 0x080fe400010f16ff */
[-C--:B--2---:R-:W-:Y:S02]  /*53e0*/  LEA.HI.X.SX32 R7, R0, R205.reuse, 0x2, P0 ;  /* 0x000000cd00077211 */ /* 0x084fe400000f16ff */
[C---:B------:R-:W-:Y:S01]  /*53f0*/  IADD3 R177, R170.reuse, 0x20, RZ ;  /* 0x00000020aab17810 */ /* 0x040fe20007ffe0ff */
[----:B------:R1:W-:Y:S01]  /*5400*/  RED.E.ADD.F32.FTZ.RN.STRONG.GPU [R100.64], R9 ;  /* 0x000000096400798e */ /* 0x0003e2000c10e786 */
[C---:B------:R-:W-:Y:S02]  /*5410*/  IADD3 R0, R170.reuse, 0x20, RZ ;  /* 0x00000020aa007810 */ /* 0x040fe40007ffe0ff */
[----:B------:R-:W-:Y:S01]  /*5420*/  IADD3 R170, R170, 0x20, RZ ;  /* 0x00000020aaaa7810 */ /* 0x000fe20007ffe0ff */
[----:B------:R2:W-:Y:S01]  /*5430*/  RED.E.ADD.F32.FTZ.RN.STRONG.GPU [R4.64], R10 ;  /* 0x0000000a0400798e */ /* 0x0005e2000c10e786 */
[CC--:B---3--:R-:W-:Y:S01]  /*5440*/  LEA R8, P2, R235.reuse, R204.reuse, 0x2 ;  /* 0x000000cceb087211 */ /* 0x0c8fe200078410ff */
[C---:B------:R-:W-:Y:S02]  /*5450*/  IMAD.IADD R0, R216.reuse, 0x1, R0 ;  /* 0x00000001d8007824 */ /* 0x040fe400078e0200 */
[----:B------:R3:W-:Y:S01]  /*5460*/  RED.E.ADD.F32.FTZ.RN.STRONG.GPU [R6.64], R11 ;  /* 0x0000000b0600798e */ /* 0x0007e2000c10e786 */
[C---:B------:R-:W-:Y:S03]  /*5470*/  IMAD.IADD R170, R216.reuse, 0x1, R170 ;  /* 0x00000001d8aa7824 */ /* 0x040fe600078e02aa */
[----:B------:R-:W-:Y:S01]  /*5480*/  RED.E.ADD.F32.FTZ.RN.STRONG.GPU [R204.64+0x80], R16 ;  /* 0x00008010cc00798e */ /* 0x000fe2000c10e786 */
[----:B------:R-:W-:Y:S03]  /*5490*/  IMAD.IADD R170, R216, 0x1, R170 ;  /* 0x00000001d8aa7824 */ /* 0x000fe600078e02aa */
[----:B------:R4:W-:Y:S04]  /*54a0*/  RED.E.ADD.F32.FTZ.RN.STRONG.GPU [R2.64+0x80], R17 ;  /* 0x000080110200798e */ /* 0x0009e8000c10e786 */
[----:B------:R-:W-:Y:S01]  /*54b0*/  LDSM.16.MT88.4 R100, [R184+0x2800] ;  /* 0x00280000b864783b */ /* 0x000fe20000004200 */
[-C--:B-1----:R-:W-:Y:S02]  /*54c0*/  LEA.HI.X.SX32 R9, R235, R205.reuse, 0x2, P2 ;  /* 0x000000cdeb097211 */ /* 0x082fe400010f16ff */
[CC--:B--2---:R-:W-:Y:S04]  /*54d0*/  LEA R4, P0, R177.reuse, R204.reuse, 0x2 ;  /* 0x000000ccb1047211 */ /* 0x0c4fe800078010ff */
[-C--:B------:R-:W-:Y:S02]  /*54e0*/  LEA.HI.X.SX32 R5, R177, R205.reuse, 0x2, P0 ;  /* 0x000000cdb1057211 */ /* 0x080fe400000f16ff */
[-C--:B---3--:R-:W-:Y:S02]  /*54f0*/  LEA R6, P1, R0, R204.reuse, 0x2 ;  /* 0x000000cc00067211 */ /* 0x088fe400078210ff */
[-C--:B------:R-:W-:Y:S01]  /*5500*/  LEA R10, P0, R170, R204.reuse, 0x2 ;  /* 0x000000ccaa0a7211 */ /* 0x080fe200078010ff */
[----:B------:R1:W-:Y:S01]  /*5510*/  RED.E.ADD.F32.FTZ.RN.STRONG.GPU [R4.64], R18 ;  /* 0x000000120400798e */ /* 0x0003e2000c10e786 */
[-C--:B------:R-:W-:Y:S01]  /*5520*/  LEA.HI.X.SX32 R7, R0, R205.reuse, 0x2, P1 ;  /* 0x000000cd00077211 */ /* 0x080fe200008f16ff */
[----:B------:R-:W-:Y:S01]  /*5530*/  IMAD.MOV.U32 R0, RZ, RZ, c[0x0][0x22c] ;  /* 0x00008b00ff007624 */ /* 0x000fe200078e00ff */
[-C--:B------:R-:W-:Y:S02]  /*5540*/  LEA.HI.X.SX32 R11, R170, R205.reuse, 0x2, P0 ;  /* 0x000000cdaa0b7211 */ /* 0x080fe400000f16ff */
[C---:B----4-:R-:W-:Y:S01]  /*5550*/  IADD3 R17, R171.reuse, 0x60, RZ ;  /* 0x00000060ab117810 */ /* 0x050fe20007ffe0ff */
[----:B------:R2:W-:Y:S01]  /*5560*/  RED.E.ADD.F32.FTZ.RN.STRONG.GPU [R6.64], R19 ;  /* 0x000000130600798e */ /* 0x0005e2000c10e786 */
[----:B------:R-:W-:Y:S01]  /*5570*/  IMAD R0, R0, c[0x0][0x1c0], RZ ;  /* 0x0000700000007a24 */ /* 0x000fe200078e02ff */
[----:B------:R-:W-:Y:S02]  /*5580*/  IADD3 R16, R171, 0x60, RZ ;  /* 0x00000060ab107810 */ /* 0x000fe40007ffe0ff */
[----:B------:R-:W-:Y:S01]  /*5590*/  RED.E.ADD.F32.FTZ.RN.STRONG.GPU [R10.64], R12 ;  /* 0x0000000c0a00798e */ /* 0x000fe2000c10e786 */
[----:B------:R-:W-:Y:S02]  /*55a0*/  IMAD.SHL.U32 R0, R0, 0x10, RZ ;  /* 0x0000001000007824 */ /* 0x000fe400078e00ff */
[----:B------:R-:W-:Y:S01]  /*55b0*/  IMAD.IADD R16, R216, 0x1, R16 ;  /* 0x00000001d8107824 */ /* 0x000fe200078e0210 */
[----:B------:R3:W-:Y:S02]  /*55c0*/  RED.E.ADD.F32.FTZ.RN.STRONG.GPU [R8.64], R13 ;  /* 0x0000000d0800798e */ /* 0x0007e4000c10e786 */
[C---:B------:R-:W-:Y:S02]  /*55d0*/  IADD3 R172, R0.reuse, 0x40, RZ ;  /* 0x0000004000ac7810 */ /* 0x040fe40007ffe0ff */
[C---:B------:R-:W-:Y:S02]  /*55e0*/  IADD3 R170, R0.reuse, 0x40, RZ ;  /* 0x0000004000aa7810 */ /* 0x040fe40007ffe0ff */
[----:B------:R-:W-:Y:S03]  /*55f0*/  IADD3 R0, R0, 0x40, RZ ;  /* 0x0000004000007810 */ /* 0x000fe60007ffe0ff */
[C---:B------:R-:W-:Y:S02]  /*5600*/  IMAD.IADD R170, R216.reuse, 0x1, R170 ;  /* 0x00000001d8aa7824 */ /* 0x040fe400078e02aa */
[----:B------:R-:W-:Y:S01]  /*5610*/  IMAD.IADD R0, R216, 0x1, R0 ;  /* 0x00000001d8007824 */ /* 0x000fe200078e0200 */
[-C--:B-1----:R-:W-:Y:S03]  /*5620*/  LEA R4, P1, R234, R204.reuse, 0x2 ;  /* 0x000000ccea047211 */ /* 0x082fe600078210ff */
[----:B------:R-:W-:Y:S01]  /*5630*/  IMAD.IADD R0, R216, 0x1, R0 ;  /* 0x00000001d8007824 */ /* 0x000fe200078e0200 */
        /* <DEDUP_REMOVED lines=16> */
[-C--:B------:R-:W-:Y:S02]  /*5740*/  LEA.HI.X.SX32 R11, R0, R205.reuse, 0x2, P0 ;  /* 0x000000cd000b7211 */ /* 0x080fe400000f16ff */
[----:B------:R-:W-:Y:S01]  /*5750*/  IADD3 R0, R171, 0x60, RZ ;  /* 0x00000060ab007810 */ /* 0x000fe20007ffe0ff */
[----:B------:R2:W-:Y:S04]  /*5760*/  RED.E.ADD.F32.FTZ.RN.STRONG.GPU [R6.64], R55 ;  /* 0x000000370600798e */ /* 0x0005e8000c10e786 */
[----:B------:R3:W-:Y:S01]  /*5770*/  RED.E.ADD.F32.FTZ.RN.STRONG.GPU [R10.64], R56 ;  /* 0x000000380a00798e */ /* 0x0007e2000c10e786 */
[C---:B------:R-:W-:Y:S03]  /*5780*/  IMAD.IADD R0, R216.reuse, 0x1, R0 ;  /* 0x00000001d8007824 */ /* 0x040fe600078e0200 */
[----:B------:R4:W-:Y:S01]  /*5790*/  RED.E.ADD.F32.FTZ.RN.STRONG.GPU [R8.64], R57 ;  /* 0x000000390800798e */ /* 0x0009e2000c10e786 */
[----:B------:R-:W-:Y:S03]  /*57a0*/  IMAD.IADD R0, R216, 0x1, R0 ;  /* 0x00000001d8007824 */ /* 0x000fe600078e0200 */
[----:B------:R-:W-:Y:S01]  /*57b0*/  LDSM.16.MT88.4 R52, [R186+0x10800] ;  /* 0x01080000ba34783b */ /* 0x000fe20000004200 */
[CC--:B-1----:R-:W-:Y:S04]  /*57c0*/  LEA R4, P1, R232.reuse, R204.reuse, 0x2 ;  /* 0x000000cce8047211 */ /* 0x0c2fe800078210ff */
[-C--:B------:R-:W-:Y:S02]  /*57d0*/  LEA.HI.X.SX32 R5, R232, R205.reuse, 0x2, P1 ;  /* 0x000000cde8057211 */ /* 0x080fe400008f16ff */
[CC--:B--2---:R-:W-:Y:S03]  /*57e0*/  LEA R6, P0, R237.reuse, R204.reuse, 0x2 ;  /* 0x000000cced067211 */ /* 0x0c4fe600078010ff */
[----:B------:R1:W-:Y:S01]  /*57f0*/  RED.E.ADD.F32.FTZ.RN.STRONG.GPU [R4.64], R58 ;  /* 0x0000003a0400798e */ /* 0x0003e2000c10e786 */
[-C--:B------:R-:W-:Y:S02]  /*5800*/  LEA.HI.X.SX32 R7, R237, R205.reuse, 0x2, P0 ;  /* 0x000000cded077211 */ /* 0x080fe400000f16ff */
[-C--:B---3--:R-:W-:Y:S02]  /*5810*/  LEA R10, P0, R16, R204.reuse, 0x2 ;  /* 0x000000cc100a7211 */ /* 0x088fe400078010ff */
[-C--:B----4-:R-:W-:Y:S01]  /*5820*/  LEA R8, P4, R0, R204.reuse, 0x2 ;  /* 0x000000cc00087211 */ /* 0x090fe200078810ff */
        /* <DEDUP_REMOVED lines=9> */
[CC--:B--2---:R-:W-:Y:S01]  /*58c0*/  LEA R6, P2, R231.reuse, R204.reuse, 0x2 ;  /* 0x000000cce7067211 */ /* 0x0c4fe200078410ff */
[----:B------:R-:W-:Y:S03]  /*58d0*/  LDSM.16.MT88.4 R16, [R184+0x2000] ;  /* 0x00200000b810783b */ /* 0x000fe60000004200 */
[-C--:B------:R-:W-:Y:S01]  /*58e0*/  LEA.HI.X.SX32 R7, R231, R205.reuse, 0x2, P2 ;  /* 0x000000cde7077211 */ /* 0x080fe200010f16ff */
[----:B------:R1:W-:Y:S01]  /*58f0*/  RED.E.ADD.F32.FTZ.RN.STRONG.GPU [R4.64], R66 ;  /* 0x000000420400798e */ /* 0x0003e2000c10e786 */
[CC--:B---3--:R-:W-:Y:S03]  /*5900*/  LEA R2, P0, R236.reuse, R204.reuse, 0x2 ;  /* 0x000000ccec027211 */ /* 0x0c8fe600078010ff */
[----:B------:R-:W-:Y:S01]  /*5910*/  RED.E.ADD.F32.FTZ.RN.STRONG.GPU [R10.64], R67 ;  /* 0x000000430a00798e */ /* 0x000fe2000c10e786 */
[-C--:B------:R-:W-:Y:S03]  /*5920*/  LEA.HI.X.SX32 R3, R236, R205.reuse, 0x2, P0 ;  /* 0x000000cdec037211 */ /* 0x080fe600000f16ff */
[----:B------:R-:W-:Y:S01]  /*5930*/  RED.E.ADD.F32.FTZ.RN.STRONG.GPU [R8.64], R60 ;  /* 0x0000003c0800798e */ /* 0x000fe2000c10e786 */
[----:B------:R-:W-:Y:S02]  /*5940*/  ISETP.NE.U32.AND P0, PT, R0, 0x1, PT ;  /* 0x000000010000780c */ /* 0x000fe40003f05070 */
[----:B------:R-:W-:Y:S01]  /*5950*/  @P6 IADD3 R0, P2, R226, -0x100, RZ ;  /* 0xffffff00e2006810 */ /* 0x000fe20007f5e0ff */
[----:B------:R-:W-:Y:S04]  /*5960*/  RED.E.ADD.F32.FTZ.RN.STRONG.GPU [R6.64], R61 ;  /* 0x0000003d0600798e */ /* 0x000fe8000c10e786 */
[----:B------:R-:W-:Y:S01]  /*5970*/  LDSM.16.MT88.4 R8, [R184] ;  /* 0x00000000b808783b */ /* 0x000fe20000004200 */
[----:B------:R-:W-:Y:S01]  /*5980*/  @P6 IMAD.MOV.U32 R226, RZ, RZ, R0 ;  /* 0x000000ffffe26224 */ /* 0x000fe200078e0000 */
[C---:B------:R-:W-:Y:S02]  /*5990*/  IADD3 R0, R184.reuse, -0x4000, RZ ;  /* 0xffffc000b8007810 */ /* 0x040fe40007ffe0ff */
[----:B------:R-:W-:Y:S02]  /*59a0*/  LDSM.16.MT88.4 R64, [R185+0x10800] ;  /* 0x01080000b940783b */ /* 0x000fe40000004200 */
        /* <DEDUP_REMOVED lines=55> */
[----:B------:R-:W2:Y:S04]  /*5d20*/  LDL R170, [R1+0x4] ;  /* 0x0000040001aa7983 */ /* 0x000ea80000100800 */
[----:B------:R-:W3:Y:S04]  /*5d30*/  LDL R168, [R1+0x8] ;  /* 0x0000080001a87983 */ /* 0x000ee80000100800 */
[----:B------:R-:W4:Y:S01]  /*5d40*/  LDL R169, [R1+0xc] ;  /* 0x00000c0001a97983 */ /* 0x000f220000100800 */
        /* <DEDUP_REMOVED lines=61> */
[----:B------:R-:W-:-:S02]  /*6120*/  FMUL.FTZ R94, R94, c[0x0][0x2e0] ;  /* 0x0000b8005e5e7a20 */ /* 0x000fc40000410000 */
[----:B------:R-:W-:Y:S01]  /*6130*/  FMUL.FTZ R0, R95, c[0x0][0x2e0] ;  /* 0x0000b8005f007a20 */ /* 0x000fe20000410000 */
[----:B------:R-:W-:-:S04]  /*6140*/  F2FP.BF16.PACK_AB R2, R2, R92 ;  /* 0x0000005c0202723e */ /* 0x000fc800000010ff */
[----:B------:R-:W-:Y:S01]  /*6150*/  F2FP.BF16.PACK_AB R0, R0, R94 ;  /* 0x0000005e0000723e */ /* 0x000fe200000010ff */
[----:B--2---:R-:W-:Y:S04]  /*6160*/  STS [R170], R16 ;  /* 0x00000010aa007388 */ /* 0x004fe80000000800 */
[----:B------:R-:W-:Y:S04]  /*6170*/  STS [R170+0x400], R15 ;  /* 0x0004000faa007388 */ /* 0x000fe80000000800 */
[----:B---3--:R-:W-:Y:S01]  /*6180*/  STS [R168], R12 ;  /* 0x0000000ca8007388 */ /* 0x008fe20000000800 */
[----:B----4-:R-:W-:-:S03]  /*6190*/  ISETP.NE.AND P0, PT, R169, -0x1, PT ;  /* 0xffffffffa900780c */ /* 0x010fc60003f05270 */
[----:B------:R-:W-:Y:S04]  /*61a0*/  STS [R168+0x400], R11 ;  /* 0x0004000ba8007388 */ /* 0x000fe80000000800 */
        /* <DEDUP_REMOVED lines=11> */
[----:B------:R1:W-:Y:S04]  /*6260*/  STS [R168+0x3400], R0 ;  /* 0x00340000a8007388 */ /* 0x0003e80000000800 */
[----:B------:R-:W-:Y:S04]  /*6270*/  STS [R170+0x4000], R20 ;  /* 0x00400014aa007388 */ /* 0x000fe80000000800 */
[----:B------:R-:W-:Y:S04]  /*6280*/  STS [R170+0x4400], R22 ;  /* 0x00440016aa007388 */ /* 0x000fe80000000800 */
[----:B------:R-:W-:Y:S04]  /*6290*/  STS [R168+0x4000], R32 ;  /* 0x00400020a8007388 */ /* 0x000fe80000000800 */
[----:B------:R-:W-:Y:S04]  /*62a0*/  STS [R168+0x4400], R34 ;  /* 0x00440022a8007388 */ /* 0x000fe80000000800 */
[----:B------:R-:W-:Y:S04]  /*62b0*/  STS [R170+0x5000], R24 ;  /* 0x00500018aa007388 */ /* 0x000fe80000000800 */
[----:B------:R-:W-:Y:S01]  /*62c0*/  STS [R170+0x5400], R26 ;  /* 0x0054001aaa007388 */ /* 0x000fe20000000800 */
[----:B-1----:R-:W-:-:S03]  /*62d0*/  @P0 IADD3 R0, R243, R169, RZ ;  /* 0x000000a9f3000210 */ /* 0x002fc60007ffe0ff */
[----:B------:R-:W-:Y:S02]  /*62e0*/  STS [R168+0x5000], R28 ;  /* 0x0050001ca8007388 */ /* 0x000fe40000000800 */
[C---:B------:R-:W-:Y:S02]  /*62f0*/  @P0 IMAD.WIDE.U32 R2, R0.reuse, c[0x0][0x3a0], RZ ;  /* 0x0000e80000020a25 */ /* 0x040fe400078e00ff */
[----:B------:R-:W-:Y:S02]  /*6300*/  STS [R168+0x5400], R30 ;  /* 0x0054001ea8007388 */ /* 0x000fe40000000800 */
[----:B------:R-:W-:Y:S01]  /*6310*/  @P0 IMAD R8, R0, c[0x0][0x3a4], R3 ;  /* 0x0000e90000080a24 */ /* 0x000fe200078e0203 */
[----:B------:R-:W-:Y:S01]  /*6320*/  @P0 MOV R7, R2 ;  /* 0x0000000200070202 */ /* 0x000fe20000000f00 */
        /* <DEDUP_REMOVED lines=8> */
[----:B-1----:R-:W1:Y:S02]  /*63b0*/  S2R R168, SR_CTAID.Y ;  /* 0x0000000000a87919 */ /* 0x002e640000002600 */
[----:B-1----:R-:W-:Y:S01]  /*63c0*/  SHF.R.S32.HI R5, RZ, 0x1f, R168 ;  /* 0x0000001fff057819 */ /* 0x002fe200000114a8 */
        /* <DEDUP_REMOVED lines=11> */
.L_x_166:
        /* <DEDUP_REMOVED lines=15> */
.L_x_167:
[----:B------:R-:W2:Y:S01]  /*6570*/  LDL R9, [R1+0x10] ;  /* 0x0000100001097983 */ /* 0x000ea20000100800 */
[----:B------:R-:W-:Y:S01]  /*6580*/  SHF.R.S32.HI R3, RZ, 0x1f, R218 ;  /* 0x0000001fff037819 */ /* 0x000fe200000114da */
[----:B------:R-:W-:Y:S01]  /*6590*/  BSSY B0, `(.L_x_168) ;  /* 0x0000027000007945 */ /* 0x000fe20003800000 */
[----:B------:R-:W-:Y:S01]  /*65a0*/  MOV R2, R218 ;  /* 0x000000da00027202 */ /* 0x000fe20000000f00 */
[----:B------:R-:W-:Y:S01]  /*65b0*/  BAR.SYNC.DEFER_BLOCKING 0x0 ;  /* 0x0000000000007b1d */ /* 0x000fe20000010000 */
[----:B------:R-:W-:Y:S02]  /*65c0*/  SHF.R.S32.HI R22, RZ, 0x1f, R244 ;  /* 0x0000001fff167819 */ /* 0x000fe400000114f4 */
[----:B------:R-:W-:-:S03]  /*65d0*/  SHF.R.S32.HI R49, RZ, 0x1f, R242 ;  /* 0x0000001fff317819 */ /* 0x000fc600000114f2 */
[----:B------:R1:W3:Y:S04]  /*65e0*/  LDS.128 R28, [R208+0xd000] ;  /* 0x00d00000d01c7984 */ /* 0x0002e80000000c00 */
[----:B------:R1:W4:Y:S04]  /*65f0*/  LDS.128 R24, [R208+0xf000] ;  /* 0x00f00000d0187984 */ /* 0x0003280000000c00 */
[----:B------:R1:W1:Y:S04]  /*6600*/  LDS.128 R36, [R208+0x10000] ;  /* 0x01000000d0247984 */ /* 0x0002680000000c00 */
[----:B------:R1:W1:Y:S04]  /*6610*/  LDS.128 R44, [R208+0x11000] ;  /* 0x01100000d02c7984 */ /* 0x0002680000000c00 */
[----:B------:R1:W1:Y:S04]  /*6620*/  LDS.128 R32, [R208+0x12000] ;  /* 0x01200000d0207984 */ /* 0x0002680000000c00 */
[----:B------:R1:W1:Y:S01]  /*6630*/  LDS.128 R40, [R208+0x13000] ;  /* 0x01300000d0287984 */ /* 0x0002620000000c00 */
[C---:B--2---:R-:W-:Y:S01]  /*6640*/  SHF.L.U32 R0, R9.reuse, 0x6, RZ ;  /* 0x0000000609007819 */ /* 0x044fe200000006ff */
[----:B------:R-:W-:-:S03]  /*6650*/  IMAD R11, R9, -0x40, R209 ;  /* 0xffffffc0090b7824 */ /* 0x000fc600078e02d1 */
[----:B------:R-:W-:Y:S01]  /*6660*/  SHF.R.S32.HI R20, RZ, 0x1f, R0 ;  /* 0x0000001fff147819 */ /* 0x000fe20000011400 */
[----:B------:R-:W-:Y:S01]  /*6670*/  IMAD.WIDE.U32 R4, R0, c[0x0][0x3a0], R2 ;  /* 0x0000e80000047a25 */ /* 0x000fe200078e0002 */
[----:B------:R-:W-:-:S03]  /*6680*/  ISETP.GE.AND P3, PT, R242, R11, PT ;  /* 0x0000000bf200720c */ /* 0x000fc60003f66270 */
[----:B------:R-:W-:Y:S01]  /*6690*/  IMAD R6, R20, c[0x0][0x3a0], RZ ;  /* 0x0000e80014067a24 */ /* 0x000fe200078e02ff */
[----:B------:R-:W-:-:S03]  /*66a0*/  IADD3 R4, P0, R7, R4, RZ ;  /* 0x0000000407047210 */ /* 0x000fc60007f1e0ff */
[----:B------:R-:W-:-:S05]  /*66b0*/  IMAD R6, R0, c[0x0][0x3a4], R6 ;  /* 0x0000e90000067a24 */ /* 0x000fca00078e0206 */
[----:B------:R-:W-:Y:S01]  /*66c0*/  IADD3.X R5, R8, R5, R6, P0, !PT ;  /* 0x0000000508057210 */ /* 0x000fe200007fe406 */
[----:B------:R-:W-:-:S04]  /*66d0*/  IMAD R6, R22, c[0x0][0x3b8], RZ ;  /* 0x0000ee0016067a24 */ /* 0x000fc800078e02ff */
[C---:B------:R-:W-:Y:S02]  /*66e0*/  IMAD R6, R244.reuse, c[0x0][0x3bc], R6 ;  /* 0x0000ef00f4067a24 */ /* 0x040fe400078e0206 */
[----:B------:R-:W-:-:S05]  /*66f0*/  IMAD.WIDE.U32 R4, R244, c[0x0][0x3b8], R4 ;  /* 0x0000ee00f4047a25 */ /* 0x000fca00078e0004 */
[----:B------:R-:W-:Y:S01]  /*6700*/  IADD3 R10, R5, R6, RZ ;  /* 0x00000006050a7210 */ /* 0x000fe20007ffe0ff */
[----:B------:R-:W-:Y:S05]  /*6710*/  @P3 BRA `(.L_x_169) ;  /* 0x000000e000003947 */ /* 0x000fea0003800000 */
[----:B-1-34-:R-:W-:Y:S01]  /*6720*/  ISETP.GE.AND P2, PT, R218, c[0x0][0x220], PT ;  /* 0x00008800da007a0c */ /* 0x01afe20003f46270 */
[----:B------:R-:W1:Y:S01]  /*6730*/  LDS.128 R16, [R208+0xe000] ;  /* 0x00e00000d0107984 */ /* 0x000e620000000c00 */
[----:B------:R-:W-:Y:S01]  /*6740*/  MOV R7, R10 ;  /* 0x0000000a00077202 */ /* 0x000fe20000000f00 */
[----:B------:R-:W-:Y:S01]  /*6750*/  IMAD.MOV.U32 R6, RZ, RZ, R4 ;  /* 0x000000ffff067224 */ /* 0x000fe200078e0004 */
[----:B------:R-:W-:Y:S01]  /*6760*/  ISETP.GE.AND P1, PT, R229, c[0x0][0x220], PT ;  /* 0x00008800e5007a0c */ /* 0x000fe20003f26270 */
[----:B------:R-:W-:Y:S02]  /*6770*/  IMAD R48, R49, c[0x0][0x3a0], RZ ;  /* 0x0000e80031307a24 */ /* 0x000fe400078e02ff */
[----:B------:R-:W-:-:S04]  /*6780*/  IMAD.WIDE.U32 R8, R242, c[0x0][0x3a0], R6 ;  /* 0x0000e800f2087a25 */ /* 0x000fc800078e0006 */
[----:B------:R-:W-:Y:S02]  /*6790*/  IMAD R6, R242, c[0x0][0x3a4], R48 ;  /* 0x0000e900f2067a24 */ /* 0x000fe400078e0230 */
[----:B------:R-:W2:Y:S02]  /*67a0*/  @!P2 LDS.128 R12, [R208+0xc000] ;  /* 0x00c00000d00ca984 */ /* 0x000ea40000000c00 */
[----:B------:R-:W-:Y:S01]  /*67b0*/  IMAD.IADD R7, R9, 0x1, R6 ;  /* 0x0000000109077824 */ /* 0x000fe200078e0206 */
[----:B------:R-:W-:-:S04]  /*67c0*/  LEA R6, P0, R8, c[0x0][0x340], 0x1 ;  /* 0x0000d00008067a11 */ /* 0x000fc800078008ff */
[----:B------:R-:W-:-:S05]  /*67d0*/  LEA.HI.X R7, R8, c[0x0][0x344], R7, 0x1, P0 ;  /* 0x0000d10008077a11 */ /* 0x000fca00000f0c07 */
[----:B-1----:R1:W-:Y:S04]  /*67e0*/  @!P1 STG.E.128 [R6.64+0x80], R16 ;  /* 0x0000801006009986 */ /* 0x0023e8000c101d06 */
[----:B--2---:R1:W-:Y:S02]  /*67f0*/  @!P2 STG.E.128 [R6.64], R12 ;  /* 0x0000000c0600a986 */ /* 0x0043e4000c101d06 */
.L_x_169:
[----:B-1-34-:R-:W-:Y:S05]  /*6800*/  BSYNC B0 ;  /* 0x0000000000007941 */ /* 0x01afea0003800000 */
.L_x_168:
[----:B------:R-:W-:Y:S01]  /*6810*/  IADD3 R6, R242, 0x20, RZ ;  /* 0x00000020f2067810 */ /* 0x000fe20007ffe0ff */
        /* <DEDUP_REMOVED lines=15> */
[----:B------:R1:W-:Y:S04]  /*6910*/  @!P1 STG.E.128 [R4.64], R28 ;  /* 0x0000001c04009986 */ /* 0x0003e8000c101d06 */
[----:B------:R1:W-:Y:S02]  /*6920*/  @!P0 STG.E.128 [R4.64+0x80], R24 ;  /* 0x0000801804008986 */ /* 0x0003e4000c101d06 */
.L_x_171:
[----:B------:R-:W-:Y:S05]  /*6930*/  BSYNC B0 ;  /* 0x0000000000007941 */ /* 0x000fea0003800000 */
.L_x_170:
        /* <DEDUP_REMOVED lines=22> */
[----:B------:R1:W-:Y:S02]  /*6aa0*/  @!P0 STG.E.128 [R4.64+0x80], R32 ;  /* 0x0000802004008986 */ /* 0x0003e4000c101d06 */
.L_x_173:
[----:B------:R-:W-:Y:S05]  /*6ab0*/  BSYNC B0 ;  /* 0x0000000000007941 */ /* 0x000fea0003800000 */
.L_x_172:
        /* <DEDUP_REMOVED lines=16> */
.L_x_144:
        /* <DEDUP_REMOVED lines=19> */
.L_x_175:
        /* <DEDUP_REMOVED lines=15> */
.L_x_176:
[----:B------:R-:W2:Y:S01]  /*6de0*/  LDL R7, [R1+0x10] ;  /* 0x0000100001077983 */ /* 0x000ea20000100800 */
[----:B------:R-:W-:Y:S01]  /*6df0*/  SHF.R.S32.HI R12, RZ, 0x1f, R244 ;  /* 0x0000001fff0c7819 */ /* 0x000fe200000114f4 */
[----:B------:R-:W-:Y:S01]  /*6e00*/  BSSY B0, `(.L_x_177) ;  /* 0x000001c000007945 */ /* 0x000fe20003800000 */
[----:B------:R-:W-:-:S03]  /*6e10*/  SHF.R.S32.HI R15, RZ, 0x1f, R242 ;  /* 0x0000001fff0f7819 */ /* 0x000fc600000114f2 */
[----:B------:R-:W-:-:S04]  /*6e20*/  IMAD R8, R12, c[0x0][0x3b8], RZ ;  /* 0x0000ee000c087a24 */ /* 0x000fc800078e02ff */
[----:B------:R-:W-:Y:S01]  /*6e30*/  IMAD R8, R244, c[0x0][0x3bc], R8 ;  /* 0x0000ef00f4087a24 */ /* 0x000fe200078e0208 */
        /* <DEDUP_REMOVED lines=8> */
[----:B------:R-:W-:-:S05]  /*6ec0*/  IADD3.X R3, R6, R3, R4, P0, !PT ;  /* 0x0000000306037210 */ /* 0x000fca00007fe404 */
[----:B------:R-:W-:-:S05]  /*6ed0*/  IMAD.WIDE.U32 R2, R244, c[0x0][0x3b8], R2 ;  /* 0x0000ee00f4027a25 */ /* 0x000fca00078e0002 */
        /* <DEDUP_REMOVED lines=14> */
.L_x_178:
[----:B------:R-:W-:Y:S05]  /*6fc0*/  BSYNC B0 ;  /* 0x0000000000007941 */ /* 0x000fea0003800000 */
.L_x_177:
[----:B-1----:R-:W-:Y:S01]  /*6fd0*/  IADD3 R4, R242, 0x20, RZ ;  /* 0x00000020f2047810 */ /* 0x002fe20007ffe0ff */
        /* <DEDUP_REMOVED lines=15> */
[----:B------:R1:W-:Y:S04]  /*70d0*/  @!P1 STG.E.128 [R2.64], RZ ;  /* 0x000000ff02009986 */ /* 0x0003e8000c101d06 */
[----:B------:R1:W-:Y:S02]  /*70e0*/  @!P0 STG.E.128 [R2.64+0x80], RZ ;  /* 0x000080ff02008986 */ /* 0x0003e4000c101d06 */
.L_x_180:
[----:B------:R-:W-:Y:S05]  /*70f0*/  BSYNC B0 ;  /* 0x0000000000007941 */ /* 0x000fea0003800000 */
.L_x_179:
        /* <DEDUP_REMOVED lines=23> */
.L_x_182:
[----:B------:R-:W-:Y:S05]  /*7270*/  BSYNC B0 ;  /* 0x0000000000007941 */ /* 0x000fea0003800000 */
.L_x_181:
        /* <DEDUP_REMOVED lines=14> */
.L_x_174:
[----:B------:R-:W-:Y:S05]  /*7360*/  BSYNC B1 ;  /* 0x0000000000017941 */ /* 0x000fea0003800000 */
.L_x_139:
[----:B------:R-:W3:Y:S01]  /*7370*/  LDL.LU R0, [R1+0x10] ;  /* 0x0000100001007983 */ /* 0x000ee20000300800 */
[----:B------:R-:W-:Y:S02]  /*7380*/  ULDC UR5, c[0x0][0x218] ;  /* 0x0000860000057ab9 */ /* 0x000fe40000000800 */
[----:B------:R-:W-:-:S04]  /*7390*/  UIADD3 UR5, UR5, 0x3f, URZ ;  /* 0x0000003f05057890 */ /* 0x000fc8000fffe03f */
[----:B------:R-:W-:-:S04]  /*73a0*/  USHF.R.S32.HI UR4, URZ, 0x1f, UR5 ;  /* 0x0000001f3f047899 */ /* 0x000fc80008011405 */
[----:B------:R-:W-:-:S04]  /*73b0*/  ULEA.HI UR4, UR4, UR5, URZ, 0x6 ;  /* 0x0000000504047291 */ /* 0x000fc8000f8f303f */
[----:B------:R-:W-:Y:S01]  /*73c0*/  USHF.R.S32.HI UR4, URZ, 0x6, UR4 ;  /* 0x000000063f047899 */ /* 0x000fe20008011404 */
[----:B---3--:R-:W-:-:S05]  /*73d0*/  IADD3 R0, R0, c[0x0][0xc], RZ ;  /* 0x0000030000007a10 */ /* 0x008fca0007ffe0ff */
[----:B------:R-:W-:Y:S01]  /*73e0*/  ISETP.GE.AND P0, PT, R0, UR4, PT ;  /* 0x0000000400007c0c */ /* 0x000fe2000bf06270 */
[----:B------:R3:W-:-:S12]  /*73f0*/  STL [R1+0x10], R0 ;  /* 0x0000100001007387 */ /* 0x0007d80000100800 */
[----:B------:R-:W-:Y:S01]  /*7400*/  @P0 CALL.REL.NOINC `(.L_x_183) ;  /* 0x0000001000000944 */ /* 0x000fe20003c00000 */
[----:B------:R-:W-:Y:S05]  /*7410*/  BRA `(.L_x_184) ;  /* 0xffff947000007947 */ /* 0x000fea000383ffff */
.L_x_183:
[----:B------:R-:W-:Y:S05]  /*7420*/  EXIT ;  /* 0x000000000000794d */ /* 0x000fea0003800000 */
.L_x_185:
        /* <DEDUP_REMOVED lines=13> */
.L_x_2050:


//--------------------- .text._ZN5flash44flash_bwd_dq_dk_dv_loop_seqk_parallel_kernelI23Flash_bwd_kernel_traitsILi128ELi64ELi64ELi8ELi4ELi2ELi2ELb1ELb0EN7cutlass10bfloat16_tE19Flash_kernel_traitsILi128ELi64ELi64ELi8ES3_EELb0ELb0ELb1ELb0ELb0ELb1ELb0EEEvNS_16Flash_bwd_paramsE --------------------------
	.section	.text._ZN5flash44flash_bwd_dq_dk_dv_loop_seqk_parallel_kernelI23Flash_bwd_kernel_traitsILi128ELi64ELi64ELi8ELi4ELi2ELi2ELb1ELb0EN7cutlass10bfloat16_tE19Flash_kernel_traitsILi128ELi64ELi64ELi8ES3_EELb0ELb0ELb1ELb0ELb0ELb1ELb0EEEvNS_16Flash_bwd_paramsE,"ax",@progbits
	.sectioninfo	@"SHI_REGISTERS=255"
	.align	128
        .global         _ZN5flash44flash_bwd_dq_dk_dv_loop_seqk_parallel_kernelI23Flash_bwd_kernel_traitsILi128ELi64ELi64ELi8ELi4ELi2ELi2ELb1ELb0EN7cutlass10bfloat16_tE19Flash_kernel_traitsILi128ELi64ELi64ELi8ES3_EELb0ELb0ELb1ELb0ELb0ELb1ELb0EEEvNS_16Flash_bwd_paramsE
        .type           _ZN5flash44flash_bwd_dq_dk_dv_loop_seqk_parallel_kernelI23Flash_bwd_kernel_traitsILi128ELi64ELi64ELi8ELi4ELi2ELi2ELb1ELb0EN7cutlass10bfloat16_tE19Flash_kernel_traitsILi128ELi64ELi64ELi8ES3_EELb0ELb0ELb1ELb0ELb0ELb1ELb0EEEvNS_16Flash_bwd_paramsE,@function
        .size           _ZN5flash44flash_bwd_dq_dk_dv_loop_seqk_parallel_kernelI23Flash_bwd_kernel_traitsILi128ELi64ELi64ELi8ELi4ELi2ELi2ELb1ELb0EN7cutlass10bfloat16_tE19Flash_kernel_traitsILi128ELi64ELi64ELi8ES3_EELb0ELb0ELb1ELb0ELb0ELb1ELb0EEEvNS_16Flash_bwd_paramsE,(.L_x_2051 - _ZN5flash44flash_bwd_dq_dk_dv_loop_seqk_parallel_kernelI23Flash_bwd_kernel_traitsILi128ELi64ELi64ELi8ELi4ELi2ELi2ELb1ELb0EN7cutlass10bfloat16_tE19Flash_kernel_traitsILi128ELi64ELi64ELi8ES3_EELb0ELb0ELb1ELb0ELb0ELb1ELb0EEEvNS_16Flash_bwd_paramsE)
        .other          _ZN5flash44flash_bwd_dq_dk_dv_loop_seqk_parallel_kernelI23Flash_bwd_kernel_traitsILi128ELi64ELi64ELi8ELi4ELi2ELi2ELb1ELb0EN7cutlass10bfloat16_tE19Flash_kernel_traitsILi128ELi64ELi64ELi8ES3_EELb0ELb0ELb1ELb0ELb0ELb1ELb0EEEvNS_16Flash_bwd_paramsE,@"STO_CUDA_ENTRY STV_DEFAULT"
_ZN5flash44flash_bwd_dq_dk_dv_loop_seqk_parallel_kernelI23Flash_bwd_kernel_traitsILi128ELi64ELi64ELi8ELi4ELi2ELi2ELb1ELb0EN7cutlass10bfloat16_tE19Flash_kernel_traitsILi128ELi64ELi64ELi8ES3_EELb0ELb0ELb1ELb0ELb0ELb1ELb0EEEvNS_16Flash_bwd_paramsE:
.text._ZN5flash44flash_bwd_dq_dk_dv_loop_seqk_parallel_kernelI23Flash_bwd_kernel_traitsILi128ELi64ELi64ELi8ELi4ELi2ELi2ELb1ELb0EN7cutlass10bfloat16_tE19Flash_kernel_traitsILi128ELi64ELi64ELi8ES3_EELb0ELb0ELb1ELb0ELb0ELb1ELb0EEEvNS_16Flash_bwd_paramsE:
        /* <DEDUP_REMOVED lines=11> */
[----:B------:R-:W-:Y:S02]  /*00b0*/  ULDC.64 UR6, c[0x0][0x118] ;  /* 0x0000460000067ab9 */ /* 0x000fe40000000a00 */
[----:B------:R-:W2:Y:S04]  /*00c0*/  S2R R215, SR_CTAID.Y ;  /* 0x0000000000d77919 */ /* 0x000ea80000002600 */
[----:B------:R-:W3:Y:S01]  /*00d0*/  S2R R235, SR_CTAID.Z ;  /* 0x0000000000eb7919 */ /* 0x000ee20000002700 */
[----:B-1----:R-:W-:Y:S01]  /*00e0*/  SHF.R.S32.HI R8, RZ, 0x1f, R5 ;  /* 0x0000001fff087819 */ /* 0x002fe20000011405 */
[----:B------:R-:W-:-:S03]  /*00f0*/  IMAD.SHL.U32 R210, R5, 0x2, RZ ;  /* 0x0000000205d27824 */ /* 0x000fc600078e00ff */
[CC--:B------:R-:W-:Y:S02]  /*0100*/  LEA.HI R3, R8.reuse, R5.reuse, RZ, 0x5 ;  /* 0x0000000508037211 */ /* 0x0c0fe400078f28ff */
[----:B------:R-:W-:Y:S02]  /*0110*/  LEA.HI R11, R8, R5, RZ, 0x4 ;  /* 0x00000005080b7211 */ /* 0x000fe400078f20ff */
[--C-:B------:R-:W-:Y:S02]  /*0120*/  SHF.R.S32.HI R10, RZ, 0x5, R3.reuse ;  /* 0x00000005ff0a7819 */ /* 0x100fe40000011403 */
[----:B------:R-:W-:Y:S02]  /*0130*/  SHF.R.S32.HI R209, RZ, 0x1f, R3 ;  /* 0x0000001fffd17819 */ /* 0x000fe40000011403 */
[----:B------:R-:W-:Y:S02]  /*0140*/  SHF.R.S32.HI R7, RZ, 0x4, R11 ;  /* 0x00000004ff077819 */ /* 0x000fe4000001140b */
[----:B------:R-:W-:-:S02]  /*0150*/  LEA.HI R209, R209, R10, RZ, 0x2 ;  /* 0x0000000ad1d17211 */ /* 0x000fc400078f10ff */
[----:B------:R-:W-:Y:S02]  /*0160*/  LEA.HI R2, R3, R10, RZ, 0x1 ;  /* 0x0000000a03027211 */ /* 0x000fe400078f08ff */
[----:B------:R-:W-:Y:S02]  /*0170*/  LEA.HI R9, R8, R5, RZ, 0x2 ;  /* 0x0000000508097211 */ /* 0x000fe400078f10ff */
[----:B------:R-:W-:Y:S02]  /*0180*/  LOP3.LUT R209, R209, 0xfffffffc, RZ, 0xc0, !PT ;  /* 0xfffffffcd1d17812 */ /* 0x000fe400078ec0ff */
[----:B------:R-:W-:Y:S02]  /*0190*/  LOP3.LUT R2, R2, 0xfffffffe, RZ, 0xc0, !PT ;  /* 0xfffffffe02027812 */ /* 0x000fe400078ec0ff */
[----:B------:R-:W-:Y:S01]  /*01a0*/  LEA.HI R4, R11, R7, RZ, 0x1 ;  /* 0x000000070b047211 */ /* 0x000fe200078f08ff */
[----:B------:R-:W-:Y:S01]  /*01b0*/  IMAD.IADD R209, R10, 0x1, -R209 ;  /* 0x000000010ad17824 */ /* 0x000fe200078e0ad1 */
[----:B------:R-:W-:Y:S01]  /*01c0*/  LEA.HI R14, R8, R5, RZ, 0x3 ;  /* 0x00000005080e7211 */ /* 0x000fe200078f18ff */
[----:B------:R-:W-:Y:S01]  /*01d0*/  IMAD.IADD R2, R10, 0x1, -R2 ;  /* 0x000000010a027824 */ /* 0x000fe200078e0a02 */
[----:B------:R-:W-:-:S02]  /*01e0*/  SHF.R.S32.HI R0, RZ, 0x2, R9 ;  /* 0x00000002ff007819 */ /* 0x000fc40000011409 */
[----:B------:R-:W-:Y:S01]  /*01f0*/  SHF.R.S32.HI R6, RZ, 0x1f, R9 ;  /* 0x0000001fff067819 */ /* 0x000fe20000011409 */
[----:B------:R-:W-:Y:S01]  /*0200*/  IMAD.SHL.U32 R206, R2, 0x10, RZ ;  /* 0x0000001002ce7824 */ /* 0x000fe200078e00ff */
[----:B------:R-:W-:Y:S02]  /*0210*/  LOP3.LUT R4, R4, 0xfffffffe, RZ, 0xc0, !PT ;  /* 0xfffffffe04047812 */ /* 0x000fe400078ec0ff */
[----:B------:R-:W-:Y:S02]  /*0220*/  SHF.R.S32.HI R214, RZ, 0x3, R14 ;  /* 0x00000003ffd67819 */ /* 0x000fe4000001140e */
[----:B------:R-:W-:Y:S01]  /*0230*/  LEA.HI R6, R6, R0, RZ, 0x3 ;  /* 0x0000000006067211 */ /* 0x000fe200078f18ff */
[----:B------:R-:W-:Y:S01]  /*0240*/  IMAD.IADD R4, R7, 0x1, -R4 ;  /* 0x0000000107047824 */ /* 0x000fe200078e0a04 */
[----:B------:R-:W-:Y:S01]  /*0250*/  LOP3.LUT R3, R3, 0xffffffe0, RZ, 0xc0, !PT ;  /* 0xffffffe003037812 */ /* 0x000fe200078ec0ff */
[----:B------:R-:W-:Y:S01]  /*0260*/  IMAD.SHL.U32 R7, R214, 0x40, RZ ;  /* 0x00000040d6077824 */ /* 0x000fe200078e00ff */
[----:B------:R-:W-:Y:S01]  /*0270*/  LOP3.LUT R10, R14, 0xfffffff8, RZ, 0xc0, !PT ;  /* 0xfffffff80e0a7812 */ /* 0x000fe200078ec0ff */
[----:B------:R-:W-:Y:S01]  /*0280*/  IMAD.SHL.U32 R208, R4, 0x20, RZ ;  /* 0x0000002004d07824 */ /* 0x000fe200078e00ff */
[----:B------:R-:W-:Y:S01]  /*0290*/  LOP3.LUT R6, R6, 0xfffffff8, RZ, 0xc0, !PT ;  /* 0xfffffff806067812 */ /* 0x000fe200078ec0ff */
[----:B------:R-:W-:Y:S01]  /*02a0*/  IMAD.IADD R3, R5, 0x1, -R3 ;  /* 0x0000000105037824 */ /* 0x000fe200078e0a03 */
[----:B------:R-:W-:Y:S01]  /*02b0*/  LOP3.LUT R11, R11, 0xfffffff0, RZ, 0xc0, !PT ;  /* 0xfffffff00b0b7812 */ /* 0x000fe200078ec0ff */
[----:B------:R-:W-:Y:S01]  /*02c0*/  IMAD.IADD R10, R5, 0x1, -R10 ;  /* 0x00000001050a7824 */ /* 0x000fe200078e0a0a */
[----:B------:R-:W-:Y:S01]  /*02d0*/  LOP3.LUT R7, R7, 0x1c0, RZ, 0xc0, !PT ;  /* 0x000001c007077812 */ /* 0x000fe200078ec0ff */
[----:B------:R-:W-:Y:S01]  /*02e0*/  IMAD.IADD R6, R0, 0x1, -R6 ;  /* 0x0000000100067824 */ /* 0x000fe200078e0a06 */
[----:B------:R-:W-:Y:S01]  /*02f0*/  SHF.R.S32.HI R0, RZ, 0x1f, R3 ;  /* 0x0000001fff007819 */ /* 0x000fe20000011403 */
[----:B------:R-:W-:Y:S01]  /*0300*/  IMAD.SHL.U32 R216, R10, 0x8, RZ ;  /* 0x000000080ad87824 */ /* 0x000fe200078e00ff */
[----:B------:R-:W-:Y:S01]  /*0310*/  SHF.R.U32.HI R213, RZ, 0x3, R7 ;  /* 0x00000003ffd57819 */ /* 0x000fe20000011607 */
[----:B------:R-:W-:Y:S01]  /*0320*/  IMAD.IADD R11, R5, 0x1, -R11 ;  /* 0x00000001050b7824 */ /* 0x000fe200078e0a0b */
[----:B------:R-:W-:-:S02]  /*0330*/  LEA.HI R0, R0, R3, RZ, 0x2 ;  /* 0x0000000300007211 */ /* 0x000fc400078f10ff */
[----:B------:R-:W-:Y:S02]  /*0340*/  LOP3.LUT R7, R7, 0x38, R216, 0xf8, !PT ;  /* 0x0000003807077812 */ /* 0x000fe400078ef8d8 */
[----:B------:R-:W-:Y:S02]  /*0350*/  SHF.R.S32.HI R3, RZ, 0x1f, R11 ;  /* 0x0000001fff037819 */ /* 0x000fe4000001140b */
[----:B------:R-:W-:Y:S02]  /*0360*/  LOP3.LUT R213, R7, R213, RZ, 0x3c, !PT ;  /* 0x000000d507d57212 */ /* 0x000fe400078e3cff */
[----:B------:R-:W-:Y:S02]  /*0370*/  LEA.HI R3, R3, R11, RZ, 0x3 ;  /* 0x0000000b03037211 */ /* 0x000fe400078f18ff */
[CC--:B------:R-:W-:Y:S02]  /*0380*/  LEA.HI R7, R8.reuse, R5.reuse, RZ, 0x7 ;  /* 0x0000000508077211 */ /* 0x0c0fe400078f38ff */
[----:B------:R-:W-:-:S02]  /*0390*/  LEA.HI R8, R8, R5, RZ, 0x6 ;  /* 0x0000000508087211 */ /* 0x000fc400078f30ff */
[C---:B------:R-:W-:Y:S01]  /*03a0*/  LOP3.LUT R212, R3.reuse, 0xfffffff8, RZ, 0xc0, !PT ;  /* 0xfffffff803d47812 */ /* 0x040fe200078ec0ff */
[----:B------:R-:W-:Y:S01]  /*03b0*/  IMAD.SHL.U32 R3, R3, 0x40, RZ ;  /* 0x0000004003037824 */ /* 0x000fe200078e00ff */
[----:B------:R-:W-:Y:S02]  /*03c0*/  LOP3.LUT R13, R6, 0x1, RZ, 0xc0, !PT ;  /* 0x00000001060d7812 */ /* 0x000fe400078ec0ff */
[----:B------:R-:W-:Y:S01]  /*03d0*/  SHF.R.S32.HI R8, RZ, 0x6, R8 ;  /* 0x00000006ff087819 */ /* 0x000fe20000011408 */
[----:B------:R-:W-:Y:S01]  /*03e0*/  IMAD.IADD R212, R11, 0x1, -R212 ;  /* 0x000000010bd47824 */ /* 0x000fe200078e0ad4 */
[----:B------:R-:W-:Y:S01]  /*03f0*/  LOP3.LUT R9, R9, 0x7ffffffc, RZ, 0xc0, !PT ;  /* 0x7ffffffc09097812 */ /* 0x000fe200078ec0ff */
[----:B------:R-:W-:Y:S01]  /*0400*/  IMAD.SHL.U32 R11, R4, 0x200, RZ ;  /* 0x00000200040b7824 */ /* 0x000fe200078e00ff */
[----:B------:R-:W-:Y:S01]  /*0410*/  LOP3.LUT P4, RZ, R10, 0x2, RZ, 0xc0, !PT ;  /* 0x000000020aff7812 */ /* 0x000fe2000788c0ff */
[----:B------:R-:W-:Y:S01]  /*0420*/  IMAD R213, R8, 0x200, R213 ;  /* 0x0000020008d57824 */ /* 0x000fe200078e02d5 */
[----:B------:R-:W-:Y:S01]  /*0430*/  LOP3.LUT P3, RZ, R10, 0x4, RZ, 0xc0, !PT ;  /* 0x000000040aff7812 */ /* 0x000fe2000786c0ff */
[----:B------:R-:W-:Y:S01]  /*0440*/  IMAD.SHL.U32 R221, R8, 0x8, RZ ;  /* 0x0000000808dd7824 */ /* 0x000fe200078e00ff */
[----:B------:R-:W-:Y:S01]  /*0450*/  ISETP.NE.U32.AND P0, PT, R13, 0x1, PT ;  /* 0x000000010d00780c */ /* 0x000fe20003f05070 */
[----:B------:R-:W-:Y:S01]  /*0460*/  IMAD.IADD R8, R5, 0x1, -R9 ;  /* 0x0000000105087824 */ /* 0x000fe200078e0a09 */
[----:B------:R-:W-:Y:S01]  /*0470*/  SHF.R.S32.HI R7, RZ, 0x7, R7 ;  /* 0x00000007ff077819 */ /* 0x000fe20000011407 */
[C---:B------:R-:W-:Y:S01]  /*0480*/  IMAD.SHL.U32 R9, R6.reuse, 0x40, RZ ;  /* 0x0000004006097824 */ /* 0x040fe200078e00ff */
[----:B------:R-:W-:Y:S01]  /*0490*/  R2P PR, R6, 0x6 ;  /* 0x0000000606007804 */ /* 0x000fe20000000000 */
[----:B------:R-:W-:Y:S01]  /*04a0*/  IMAD.SHL.U32 R6, R212, 0x40, RZ ;  /* 0x00000040d4067824 */ /* 0x000fe200078e00ff */
[----:B------:R-:W-:Y:S01]  /*04b0*/  LOP3.LUT R221, R221, 0x18, RZ, 0xc0, !PT ;  /* 0x00000018dddd7812 */ /* 0x000fe200078ec0ff */
[----:B------:R-:W-:Y:S01]  /*04c0*/  IMAD.SHL.U32 R10, R10, 0x40, RZ ;  /* 0x000000400a0a7824 */ /* 0x000fe200078e00ff */
[----:B------:R-:W-:Y:S01]  /*04d0*/  LOP3.LUT R9, R9, 0x1c0, RZ, 0xc0, !PT ;  /* 0x000001c009097812 */ /* 0x000fe200078ec0ff */
[C---:B------:R-:W-:Y:S01]  /*04e0*/  IMAD R12, R7.reuse, 0x800, R11 ;  /* 0x00000800070c7824 */ /* 0x040fe200078e020b */
[----:B------:R-:W-:Y:S01]  /*04f0*/  LOP3.LUT R6, R6, 0x1c0, RZ, 0xc0, !PT ;  /* 0x000001c006067812 */ /* 0x000fe200078ec0ff */
[----:B------:R-:W-:Y:S01]  /*0500*/  IMAD.SHL.U32 R7, R7, 0x20, RZ ;  /* 0x0000002007077824 */ /* 0x000fe200078e00ff */
[----:B------:R-:W-:Y:S01]  /*0510*/  LOP3.LUT R10, R10, 0x1c0, RZ, 0xc0, !PT ;  /* 0x000001c00a0a7812 */ /* 0x000fe200078ec0ff */
[----:B------:R-:W-:Y:S01]  /*0520*/  IMAD.SHL.U32 R5, R8, 0x2, RZ ;  /* 0x0000000208057824 */ /* 0x000fe200078e00ff */
[----:B------:R-:W-:Y:S01]  /*0530*/  SHF.R.U32.HI R8, RZ, 0x3, R9 ;  /* 0x00000003ff087819 */ /* 0x000fe20000011609 */
[----:B------:R-:W-:Y:S01]  /*0540*/  IMAD.SHL.U32 R4, R4, 0x8, RZ ;  /* 0x0000000804047824 */ /* 0x000fe200078e00ff */
[----:B------:R-:W-:Y:S01]  /*0550*/  LOP3.LUT R220, R9, 0x20, R7, 0xf8, !PT ;  /* 0x0000002009dc7812 */ /* 0x000fe200078ef807 */
[----:B------:R-:W-:Y:S01]  /*0560*/  IMAD.SHL.U32 R219, R213, 0x2, RZ ;  /* 0x00000002d5db7824 */ /* 0x000fe200078e00ff */
[----:B------:R-:W-:-:S02]  /*0570*/  LOP3.LUT R208, R221, 0x20, R208, 0xf8, !PT ;  /* 0x00000020ddd07812 */ /* 0x000fc400078ef8d0 */
[----:B------:R-:W-:Y:S02]  /*0580*/  SHF.R.U32.HI R205, RZ, 0x3, R6 ;  /* 0x00000003ffcd7819 */ /* 0x000fe40000011606 */
[C---:B------:R-:W-:Y:S02]  /*0590*/  LOP3.LUT R207, R10.reuse, 0x8, R14, 0xf8, !PT ;  /* 0x000000080acf7812 */ /* 0x040fe400078ef80e */
[----:B------:R-:W-:Y:S02]  /*05a0*/  LOP3.LUT R206, R10, 0x10, R206, 0xf8, !PT ;  /* 0x000000100ace7812 */ /* 0x000fe400078ef8ce */
[----:B------:R-:W-:Y:S02]  /*05b0*/  SHF.R.U32.HI R10, RZ, 0x3, R10 ;  /* 0x00000003ff0a7819 */ /* 0x000fe4000001160a */
[----:B------:R-:W-:Y:S02]  /*05c0*/  SHF.R.S32.HI R211, RZ, 0x2, R0 ;  /* 0x00000002ffd37819 */ /* 0x000fe40000011400 */
[----:B------:R-:W-:Y:S01]  /*05d0*/  LOP3.LUT R210, R7, 0x6, R210, 0xf8, !PT ;  /* 0x0000000607d27812 */ /* 0x000fe200078ef8d2 */
[--C-:B------:R-:W-:Y:S01]  /*05e0*/  IMAD R7, R209, 0x400, R5.reuse ;  /* 0x00000400d1077824 */ /* 0x100fe200078e0205 */
[----:B------:R-:W-:Y:S01]  /*05f0*/  LOP3.LUT R220, R220, R8, RZ, 0x3c, !PT ;  /* 0x00000008dcdc7212 */ /* 0x000fe200078e3cff */
[----:B------:R-:W-:Y:S01]  /*0600*/  IMAD R5, R2, 0x400, R5 ;  /* 0x0000040002057824 */ /* 0x000fe200078e0205 */
[----:B------:R-:W-:Y:S01]  /*0610*/  LOP3.LUT R0, R3, 0xfffffe00, RZ, 0xc0, !PT ;  /* 0xfffffe0003007812 */ /* 0x000fe200078ec0ff */
[----:B------:R-:W-:Y:S01]  /*0620*/  IMAD R211, R209, 0x10, R211 ;  /* 0x00000010d1d37824 */ /* 0x000fe200078e02d3 */
[----:B------:R-:W-:Y:S01]  /*0630*/  LOP3.LUT R208, R205, R208, R6, 0x1e, !PT ;  /* 0x000000d0cdd07212 */ /* 0x000fe200078e1e06 */
[----:B------:R-:W-:Y:S01]  /*0640*/  IMAD.IADD R220, R7, 0x1, R220 ;  /* 0x0000000107dc7824 */ /* 0x000fe200078e02dc */
[----:B------:R-:W-:Y:S01]  /*0650*/  LOP3.LUT R207, R207, R10, RZ, 0x3c, !PT ;  /* 0x0000000acfcf7212 */ /* 0x000fe200078e3cff */
[--C-:B------:R-:W-:Y:S01]  /*0660*/  IMAD R209, R209, 0x400, R0.reuse ;  /* 0x00000400d1d17824 */ /* 0x100fe200078e0200 */
[----:B------:R-:W-:Y:S01]  /*0670*/  LOP3.LUT R221, R8, R9, R221, 0x1e, !PT ;  /* 0x0000000908dd7212 */ /* 0x000fe200078e1edd */
[----:B------:R-:W-:Y:S01]  /*0680*/  IMAD R2, R2, 0x400, R0 ;  /* 0x0000040002027824 */ /* 0x000fe200078e0200 */
[----:B------:R-:W-:Y:S01]  /*0690*/  LOP3.LUT R4, R6, 0x8, R4, 0xf8, !PT ;  /* 0x0000000806047812 */ /* 0x000fe200078ef804 */
[----:B------:R-:W-:Y:S01]  /*06a0*/  IMAD.IADD R207, R12, 0x1, R207 ;  /* 0x000000010ccf7824 */ /* 0x000fe200078e02cf */
[----:B------:R-:W-:Y:S01]  /*06b0*/  LOP3.LUT R208, R208, R0, RZ, 0xfc, !PT ;  /* 0x00000000d0d07212 */ /* 0x000fe200078efcff */
[----:B------:R-:W-:Y:S01]  /*06c0*/  IMAD.MOV.U32 R0, RZ, RZ, 0x40 ;  /* 0x00000040ff007424 */ /* 0x000fe200078e00ff */
[----:B------:R-:W-:Y:S01]  /*06d0*/  LOP3.LUT R205, R4, R205, RZ, 0x3c, !PT ;  /* 0x000000cd04cd7212 */ /* 0x000fe200078e3cff */
[----:B------:R-:W-:Y:S01]  /*06e0*/  IMAD.MOV.U32 R3, RZ, RZ, 0x20 ;  /* 0x00000020ff037424 */ /* 0x000fe200078e00ff */
[----:B------:R-:W-:Y:S01]  /*06f0*/  LOP3.LUT R206, R206, 0x8, R14, 0xf8, !PT ;  /* 0x00000008cece7812 */ /* 0x000fe200078ef80e */
[----:B------:R-:W-:Y:S01]  /*0700*/  IMAD.SHL.U32 R220, R220, 0x2, RZ ;  /* 0x00000002dcdc7824 */ /* 0x000fe200078e00ff */
[----:B------:R-:W-:Y:S01]  /*0710*/  SEL R0, R0, 0xffffffc0, !P3 ;  /* 0xffffffc000007807 */ /* 0x000fe20005800000 */
[----:B------:R-:W-:Y:S01]  /*0720*/  IMAD.IADD R221, R5, 0x1, R221 ;  /* 0x0000000105dd7824 */ /* 0x000fe200078e02dd */
[----:B------:R-:W-:Y:S01]  /*0730*/  LOP3.LUT R206, R11, R206, R10, 0xf6, !PT ;  /* 0x000000ce0bce7212 */ /* 0x000fe200078ef60a */
[----:B------:R-:W-:Y:S01]  /*0740*/  IMAD.SHL.U32 R207, R207, 0x2, RZ ;  /* 0x00000002cfcf7824 */ /* 0x000fe200078e00ff */
[----:B------:R-:W-:Y:S01]  /*0750*/  SEL R3, R3, 0xffffffe0, !P4 ;  /* 0xffffffe003037807 */ /* 0x000fe20006000000 */
[----:B------:R-:W-:Y:S01]  /*0760*/  IMAD.IADD R209, R209, 0x1, R205 ;  /* 0x00000001d1d17824 */ /* 0x000fe200078e02cd */
[----:B------:R-:W-:Y:S01]  /*0770*/  SEL R228, R228, 0x10, !P0 ;  /* 0x00000010e4e47807 */ /* 0x000fe20004000000 */
[----:B------:R-:W-:Y:S01]  /*0780*/  IMAD.IADD R205, R205, 0x1, R2 ;  /* 0x00000001cdcd7824 */ /* 0x000fe200078e0202 */
[C---:B------:R-:W-:Y:S01]  /*0790*/  IADD3 R222, R220.reuse, 0x20, RZ ;  /* 0x00000020dcde7810 */ /* 0x040fe20007ffe0ff */
[----:B------:R-:W-:Y:S01]  /*07a0*/  IMAD.IADD R196, R207, 0x1, R0 ;  /* 0x00000001cfc47824 */ /* 0x000fe200078e0200 */
[----:B------:R-:W-:Y:S01]  /*07b0*/  LEA R221, R221, 0xc000, 0x1 ;  /* 0x0000c000dddd7811 */ /* 0x000fe200078e08ff */
[--C-:B------:R-:W-:Y:S01]  /*07c0*/  IMAD.IADD R197, R207, 0x1, R3.reuse ;  /* 0x00000001cfc57824 */ /* 0x100fe200078e0203 */
[C---:B------:R-:W-:Y:S01]  /*07d0*/  @P1 IADD3 R222, R220.reuse, -0x20, RZ ;  /* 0xffffffe0dcde1810 */ /* 0x040fe20007ffe0ff */
[----:B------:R-:W-:Y:S01]  /*07e0*/  IMAD.IADD R224, R220, 0x1, R228 ;  /* 0x00000001dce07824 */ /* 0x000fe200078e02e4 */
[----:B------:R-:W-:Y:S01]  /*07f0*/  IADD3 R2, R0, R207, R3 ;  /* 0x000000cf00027210 */ /* 0x000fe20007ffe003 */
[C---:B------:R-:W-:Y:S01]  /*0800*/  IMAD R0, R206.reuse, 0x2, R0 ;  /* 0x00000002ce007824 */ /* 0x040fe200078e0200 */
[----:B------:R-:W-:Y:S01]  /*0810*/  IADD3 R223, R221, 0x40, RZ ;  /* 0x00000040dddf7810 */ /* 0x000fe20007ffe0ff */
[----:B------:R-:W-:Y:S01]  /*0820*/  IMAD.SHL.U32 R206, R206, 0x2, RZ ;  /* 0x00000002cece7824 */ /* 0x000fe200078e00ff */
[----:B------:R-:W-:Y:S01]  /*0830*/  LEA R205, R205, 0x10000, 0x1 ;  /* 0x00010000cdcd7811 */ /* 0x000fe200078e08ff */
[----:B------:R-:W-:Y:S01]  /*0840*/  IMAD.IADD R3, R3, 0x1, R196 ;  /* 0x0000000103037824 */ /* 0x000fe200078e02c4 */
[----:B------:R-:W-:Y:S01]  /*0850*/  @P2 IADD3 R223, R221, -0x40, RZ ;  /* 0xffffffc0dddf2810 */ /* 0x000fe20007ffe0ff */
[----:B--23--:R-:W-:-:S02]  /*0860*/  IMAD.IADD R228, R228, 0x1, R222 ;  /* 0x00000001e4e47824 */ /* 0x00cfc400078e02de */
.L_x_216:
[----:B-1----:R-:W1:Y:S01]  /*0870*/  LDC.U8 R5, c[0x0][0x312] ;  /* 0x0000c480ff057b82 */ /* 0x002e620000000000 */
[----:B------:R-:W-:Y:S01]  /*0880*/  ISETP.NE.U32.AND P4, PT, RZ, c[0x0][0x240], PT ;  /* 0x00009000ff007a0c */ /* 0x000fe20003f85070 */
[----:B----4-:R-:W-:Y:S01]  /*0890*/  IMAD.SHL.U32 R6, R215, 0x4, RZ ;  /* 0x00000004d7067824 */ /* 0x010fe200078e00ff */
[----:B------:R-:W-:Y:S01]  /*08a0*/  ISETP.NE.U32.AND P2, PT, RZ, c[0x0][0x250], PT ;  /* 0x00009400ff007a0c */ /* 0x000fe20003f45070 */
[----:B------:R-:W-:Y:S01]  /*08b0*/  IMAD.MOV.U32 R20, RZ, RZ, -0x1 ;  /* 0xffffffffff147424 */ /* 0x000fe200078e00ff */
[----:B--2---:R-:W-:-:S02]  /*08c0*/  SHF.R.S32.HI R10, RZ, 0x1f, R215 ;  /* 0x0000001fff0a7819 */ /* 0x004fc400000114d7 */
[----:B------:R-:W-:Y:S02]  /*08d0*/  ISETP.NE.AND.EX P4, PT, RZ, c[0x0][0x244], PT, P4 ;  /* 0x00009100ff007a0c */ /* 0x000fe40003f85340 */
[----:B------:R-:W-:Y:S02]  /*08e0*/  ISETP.NE.AND.EX P2, PT, RZ, c[0x0][0x254], PT, P2 ;  /* 0x00009500ff007a0c */ /* 0x000fe40003f45320 */
[----:B------:R-:W-:Y:S02]  /*08f0*/  SHF.L.U64.HI R4, R215, 0x2, R10 ;  /* 0x00000002d7047819 */ /* 0x000fe4000001020a */
[----:B------:R-:W-:Y:S02]  /*0900*/  IADD3 R8, P0, R6, c[0x0][0x240], RZ ;  /* 0x0000900006087a10 */ /* 0x000fe40007f1e0ff */
[----:B------:R-:W-:Y:S02]  /*0910*/  ISETP.EQ.U32.AND P5, PT, RZ, c[0x0][0x248], PT ;  /* 0x00009200ff007a0c */ /* 0x000fe40003fa2070 */
[----:B------:R-:W-:Y:S01]  /*0920*/  IADD3.X R9, R4, c[0x0][0x244], RZ, P0, !PT ;  /* 0x0000910004097a10 */ /* 0x000fe200007fe4ff */
[----:B------:R-:W-:-:S04]  /*0930*/  IMAD.MOV.U32 R242, RZ, RZ, RZ ;  /* 0x000000fffff27224 */ /* 0x000fc800078e00ff */
[----:B---3--:R2:W3:Y:S01]  /*0940*/  @P4 LDG.E R20, [R8.64] ;  /* 0x0000000608144981 */ /* 0x0084e2000c1e1900 */
[----:B------:R-:W-:Y:S02]  /*0950*/  @P2 IADD3 R12, P0, R6, c[0x0][0x250], RZ ;  /* 0x00009400060c2a10 */ /* 0x000fe40007f1e0ff */
[----:B-1----:R-:W-:Y:S01]  /*0960*/  ISETP.NE.AND P3, PT, R5, RZ, PT ;  /* 0x000000ff0500720c */ /* 0x002fe20003f65270 */
[----:B------:R2:W3:Y:S03]  /*0970*/  @P4 LDG.E R243, [R8.64+0x4] ;  /* 0x0000040608f34981 */ /* 0x0004e6000c1e1900 */
[----:B------:R-:W-:Y:S01]  /*0980*/  ISETP.EQ.OR.EX P5, PT, RZ, c[0x0][0x24c], !P3, P5 ;  /* 0x00009300ff007a0c */ /* 0x000fe20005fa2750 */
[----:B------:R-:W-:Y:S01]  /*0990*/  IMAD.MOV.U32 R244, RZ, RZ, -0x1 ;  /* 0xfffffffffff47424 */ /* 0x000fe200078e00ff */
[----:B------:R-:W-:-:S05]  /*09a0*/  @P2 IADD3.X R13, R4, c[0x0][0x254], RZ, P0, !PT ;  /* 0x00009500040d2a10 */ /* 0x000fca00007fe4ff */
[----:B-----5:R1:W5:Y:S01]  /*09b0*/  @P2 LDG.E R242, [R12.64] ;  /* 0x000000060cf22981 */ /* 0x020362000c1e1900 */
[----:B--2---:R-:W-:-:S04]  /*09c0*/  IADD3 R8, P1, R6, c[0x0][0x248], RZ ;  /* 0x0000920006087a10 */ /* 0x004fc80007f3e0ff */
[----:B------:R-:W-:-:S05]  /*09d0*/  IADD3.X R9, R4, c[0x0][0x24c], RZ, P1, !PT ;  /* 0x0000930004097a10 */ /* 0x000fca0000ffe4ff */
[----:B------:R1:W5:Y:S01]  /*09e0*/  @!P5 LDG.E R244, [R8.64] ;  /* 0x0000000608f4d981 */ /* 0x000362000c1e1900 */
[----:B------:R-:W-:-:S04]  /*09f0*/  ISETP.NE.U32.AND P0, PT, RZ, c[0x0][0x248], PT ;  /* 0x00009200ff007a0c */ /* 0x000fc80003f05070 */
[----:B------:R-:W-:Y:S01]  /*0a00*/  ISETP.NE.AND.EX P0, PT, RZ, c[0x0][0x24c], PT, P0 ;  /* 0x00009300ff007a0c */ /* 0x000fe20003f05300 */
[----:B------:R-:W-:Y:S02]  /*0a10*/  IMAD.MOV.U32 R5, RZ, RZ, c[0x0][0x218] ;  /* 0x00008600ff057624 */ /* 0x000fe400078e00ff */
[----:B---3--:R-:W-:Y:S02]  /*0a20*/  @P4 IMAD.IADD R243, R243, 0x1, -R20 ;  /* 0x00000001f3f34824 */ /* 0x008fe400078e0a14 */
[----:B------:R-:W-:-:S08]  /*0a30*/  @!P4 IMAD.MOV.U32 R243, RZ, RZ, c[0x0][0x214] ;  /* 0x00008500fff3c624 */ /* 0x000fd000078e00ff */
[----:B------:R-:W-:Y:S05]  /*0a40*/  @!P0 BRA `(.L_x_186) ;  /* 0x0000003000008947 */ /* 0x000fea0003800000 */
[----:B-1----:R-:W2:Y:S02]  /*0a50*/  @P3 LDG.E R5, [R8.64+0x4] ;  /* 0x0000040608053981 */ /* 0x002ea4000c1e1900 */
[----:B--2--5:R-:W-:-:S06]  /*0a60*/  @P3 IADD3 R5, R5, -R244, RZ ;  /* 0x800000f405053210 */ /* 0x024fcc0007ffe0ff */
[----:B------:R1:W5:Y:S02]  /*0a70*/  @!P3 LDG.E R5, [R8.64] ;  /* 0x000000060805b981 */ /* 0x000364000c1e1900 */
.L_x_186:
        /* <DEDUP_REMOVED lines=14> */
[----:B------:R-:W-:Y:S01]  /*0b60*/  IMAD R15, R10, c[0x0][0x178], RZ ;  /* 0x00005e000a0f7a24 */ /* 0x000fe200078e02ff */
[----:B------:R-:W-:Y:S01]  /*0b70*/  IADD3 R6, R243, 0x3f, RZ ;  /* 0x0000003ff3067810 */ /* 0x000fe20007ffe0ff */
[----:B------:R-:W-:Y:S01]  /*0b80*/  IMAD.WIDE.U32 R16, R215, c[0x0][0x178], RZ ;  /* 0x00005e00d7107a25 */ /* 0x000fe200078e00ff */
[----:B------:R-:W-:Y:S02]  /*0b90*/  IADD3 R5, R5, c[0x0][0x2e4], -R241 ;  /* 0x0000b90005057a10 */ /* 0x000fe40007ffe8f1 */
[----:B------:R-:W-:Y:S01]  /*0ba0*/  ISETP.NE.AND P0, PT, R244, -0x1, PT ;  /* 0xfffffffff400780c */ /* 0x000fe20003f05270 */
[----:B------:R-:W-:Y:S01]  /*0bb0*/  IMAD R15, R215, c[0x0][0x17c], R15 ;  /* 0x00005f00d70f7a24 */ /* 0x000fe200078e020f */
[----:B------:R-:W-:Y:S01]  /*0bc0*/  IADD3 R5, R5, 0x3f, RZ ;  /* 0x0000003f05057810 */ /* 0x000fe20007ffe0ff */
[----:B------:R-:W-:Y:S01]  /*0bd0*/  IMAD.WIDE.U32 R12, R20, c[0x0][0x190], RZ ;  /* 0x00006400140c7a25 */ /* 0x000fe200078e00ff */
[----:B------:R-:W-:-:S02]  /*0be0*/  SHF.R.S32.HI R4, RZ, 0x1f, R6 ;  /* 0x0000001fff047819 */ /* 0x000fc40000011406 */
[----:B------:R-:W-:Y:S01]  /*0bf0*/  SHF.R.S32.HI R240, RZ, 0x1f, R5 ;  /* 0x0000001ffff07819 */ /* 0x000fe20000011405 */
[----:B------:R-:W-:Y:S01]  /*0c00*/  IMAD.IADD R15, R17, 0x1, R15 ;  /* 0x00000001110f7824 */ /* 0x000fe200078e020f */
[----:B------:R-:W-:Y:S02]  /*0c10*/  LEA.HI R4, R4, R6, RZ, 0x6 ;  /* 0x0000000604047211 */ /* 0x000fe400078f30ff */
[----:B------:R-:W-:Y:S02]  /*0c20*/  LEA.HI R240, R240, R5, RZ, 0x6 ;  /* 0x00000005f0f07211 */ /* 0x000fe400078f30ff */
[----:B------:R-:W-:Y:S01]  /*0c30*/  ISETP.NE.AND P1, PT, R20, -0x1, PT ;  /* 0xffffffff1400780c */ /* 0x000fe20003f25270 */
[----:B------:R-:W-:Y:S01]  /*0c40*/  @P0 IMAD.IADD R7, R242, 0x1, R244 ;  /* 0x00000001f2070824 */ /* 0x000fe200078e02f4 */
[----:B------:R-:W-:Y:S02]  /*0c50*/  SHF.R.S32.HI R4, RZ, 0x6, R4 ;  /* 0x00000006ff047819 */ /* 0x000fe40000011404 */
[----:B------:R-:W-:Y:S01]  /*0c60*/  SHF.R.S32.HI R240, RZ, 0x6, R240 ;  /* 0x00000006fff07819 */ /* 0x000fe200000114f0 */
[----:B------:R-:W-:Y:S01]  /*0c70*/  @P0 IMAD.WIDE.U32 R8, R7, c[0x0][0x198], RZ ;  /* 0x0000660007080a25 */ /* 0x000fe200078e00ff */
[----:B------:R-:W-:-:S02]  /*0c80*/  SEL R16, R16, R12, !P1 ;  /* 0x0000000c10107207 */ /* 0x000fc40004800000 */
[----:B------:R-:W-:Y:S01]  /*0c90*/  IMNMX R240, R4, R240, PT ;  /* 0x000000f004f07217 */ /* 0x000fe20003800200 */
[----:B------:R-:W-:Y:S02]  /*0ca0*/  IMAD R4, R20, c[0x0][0x194], RZ ;  /* 0x0000650014047a24 */ /* 0x000fe400078e02ff */
        /* <DEDUP_REMOVED lines=15> */
.L_x_188:
        /* <DEDUP_REMOVED lines=13> */
.L_x_189:
[----:B------:R-:W-:Y:S01]  /*0e70*/  IABS R6, c[0x0][0x1c8] ;  /* 0x0000720000067a13 */ /* 0x000fe20000000000 */
[----:B------:R-:W1:Y:S01]  /*0e80*/  LDC.U8 R18, c[0x0][0x328] ;  /* 0x0000ca00ff127b82 */ /* 0x000e620000000000 */
[----:B------:R-:W-:Y:S01]  /*0e90*/  IABS R14, R235 ;  /* 0x000000eb000e7213 */ /* 0x000fe20000000000 */
[----:B------:R-:W-:Y:S01]  /*0ea0*/  @!P1 IMAD R13, R10, c[0x0][0x368], RZ ;  /* 0x0000da000a0d9a24 */ /* 0x000fe200078e02ff */
[----:B------:R-:W2:Y:S01]  /*0eb0*/  I2F.RP R4, R6 ;  /* 0x0000000600047306 */ /* 0x000ea20000209400 */
[----:B------:R-:W-:Y:S01]  /*0ec0*/  MOV R21, c[0x0][0x224] ;  /* 0x0000890000157a02 */ /* 0x000fe20000000f00 */
[C---:B------:R-:W-:Y:S01]  /*0ed0*/  @P1 IMAD.WIDE.U32 R32, R20.reuse, c[0x0][0x370], RZ ;  /* 0x0000dc0014201a25 */ /* 0x040fe200078e00ff */
[----:B------:R-:W-:Y:S02]  /*0ee0*/  LOP3.LUT R22, R235, c[0x0][0x1c8], RZ, 0x3c, !PT ;  /* 0x00007200eb167a12 */ /* 0x000fe400078e3cff */
[----:B------:R-:W-:Y:S01]  /*0ef0*/  SHF.R.S32.HI R21, RZ, 0x1f, R21 ;  /* 0x0000001fff157819 */ /* 0x000fe20000011415 */
[----:B------:R-:W-:Y:S01]  /*0f00*/  @!P1 IMAD R13, R215, c[0x0][0x36c], R13 ;  /* 0x0000db00d70d9a24 */ /* 0x000fe200078e020d */
[----:B------:R-:W-:Y:S01]  /*0f10*/  MOV R31, c[0x0][0x22c] ;  /* 0x00008b00001f7a02 */ /* 0x000fe20000000f00 */
[----:B------:R-:W-:Y:S01]  /*0f20*/  @P1 IMAD R33, R20, c[0x0][0x374], R33 ;  /* 0x0000dd0014211a24 */ /* 0x000fe200078e0221 */
[----:B------:R-:W-:Y:S01]  /*0f30*/  ISETP.GE.AND P3, PT, R22, RZ, PT ;  /* 0x000000ff1600720c */ /* 0x000fe20003f66270 */
[----:B------:R-:W-:Y:S01]  /*0f40*/  IMAD R21, R21, R215, RZ ;  /* 0x000000d715157224 */ /* 0x000fe200078e02ff */
[C---:B------:R-:W-:Y:S01]  /*0f50*/  SHF.L.U32 R36, R215.reuse, 0x7, RZ ;  /* 0x00000007d7247819 */ /* 0x040fe200000006ff */
[----:B------:R-:W-:-:S03]  /*0f60*/  IMAD.WIDE.U32 R28, R215, c[0x0][0x224], RZ ;  /* 0x00008900d71c7a25 */ /* 0x000fc600078e00ff */
[----:B------:R-:W-:Y:S01]  /*0f70*/  SEL R36, R36, RZ, P4 ;  /* 0x000000ff24247207 */ /* 0x000fe20002000000 */
[----:B--2---:R-:W2:Y:S01]  /*0f80*/  MUFU.RCP R4, R4 ;  /* 0x0000000400047308 */ /* 0x004ea20000001000 */
[----:B------:R-:W-:Y:S02]  /*0f90*/  IMAD R21, R10, c[0x0][0x224], R21 ;  /* 0x000089000a157a24 */ /* 0x000fe400078e0215 */
[----:B------:R-:W-:Y:S01]  /*0fa0*/  IMAD.WIDE R22, R31, c[0x0][0x1c0], RZ ;  /* 0x000070001f167a25 */ /* 0x000fe200078e02ff */
[----:B-1----:R-:W-:-:S03]  /*0fb0*/  ISETP.NE.AND P2, PT, R18, RZ, PT ;  /* 0x000000ff1200720c */ /* 0x002fc60003f45270 */
[----:B------:R-:W-:Y:S02]  /*0fc0*/  IMAD.IADD R21, R29, 0x1, R21 ;  /* 0x000000011d157824 */ /* 0x000fe400078e0215 */
[----:B------:R-:W-:Y:S01]  /*0fd0*/  IMAD.WIDE.U32 R26, R22, R20, RZ ;  /* 0x00000014161a7225 */ /* 0x000fe200078e00ff */
[----:B--2---:R-:W-:-:S07]  /*0fe0*/  IADD3 R4, R4, 0xffffffe, RZ ;  /* 0x0ffffffe04047810 */ /* 0x004fce0007ffe0ff */
[----:B------:R-:W-:Y:S01]  /*0ff0*/  @P2 IMAD R34, R215, c[0x0][0x214], RZ ;  /* 0x00008500d7222a24 */ /* 0x000fe200078e02ff */
[----:B------:R-:W1:Y:S04]  /*1000*/  F2I.FTZ.U32.TRUNC.NTZ R5, R4 ;  /* 0x0000000400057305 */ /* 0x000e68000021f000 */
[----:B------:R-:W-:-:S05]  /*1010*/  @P2 SEL R34, R34, R20, !P1 ;  /* 0x0000001422222207 */ /* 0x000fca0004800000 */
[----:B------:R-:W-:Y:S01]  /*1020*/  @P2 IMAD R34, R235, c[0x0][0x234], R34 ;  /* 0x00008d00eb222a24 */ /* 0x000fe200078e0222 */
[----:B-1----:R-:W-:-:S05]  /*1030*/  IADD3 R4, RZ, -R5, RZ ;  /* 0x80000005ff047210 */ /* 0x002fca0007ffe0ff */
[----:B------:R-:W-:Y:S02]  /*1040*/  IMAD R11, R4, R6, RZ ;  /* 0x00000006040b7224 */ /* 0x000fe400078e02ff */
[----:B------:R-:W-:-:S04]  /*1050*/  IMAD.MOV.U32 R4, RZ, RZ, RZ ;  /* 0x000000ffff047224 */ /* 0x000fc800078e00ff */
[----:B------:R-:W-:-:S04]  /*1060*/  IMAD.HI.U32 R11, R5, R11, R4 ;  /* 0x0000000b050b7227 */ /* 0x000fc800078e0004 */
[----:B------:R-:W-:-:S04]  /*1070*/  @!P1 IMAD.WIDE.U32 R4, R215, c[0x0][0x368], RZ ;  /* 0x0000da00d7049a25 */ /* 0x000fc800078e00ff */
[----:B------:R-:W-:Y:S01]  /*1080*/  IMAD.HI.U32 R11, R11, R14, RZ ;  /* 0x0000000e0b0b7227 */ /* 0x000fe200078e00ff */
[----:B------:R-:W-:Y:S02]  /*1090*/  @!P1 MOV R32, R4 ;  /* 0x0000000400209202 */ /* 0x000fe40000000f00 */
[----:B------:R-:W1:Y:S01]  /*10a0*/  S2R R4, SR_CTAID.X ;  /* 0x0000000000047919 */ /* 0x000e620000002500 */
[----:B------:R-:W-:Y:S02]  /*10b0*/  IMAD.MOV R17, RZ, RZ, -R11 ;  /* 0x000000ffff117224 */ /* 0x000fe400078e0a0b */
[----:B------:R-:W-:Y:S01]  /*10c0*/  @!P1 IMAD.IADD R33, R5, 0x1, R13 ;  /* 0x0000000105219824 */ /* 0x000fe200078e020d */
[----:B------:R-:W-:Y:S01]  /*10d0*/  SHF.L.U64.HI R13, R215, 0x7, R10 ;  /* 0x00000007d70d7819 */ /* 0x000fe2000001020a */
[----:B------:R-:W-:Y:S01]  /*10e0*/  IMAD R17, R6, R17, R14 ;  /* 0x0000001106117224 */ /* 0x000fe200078e020e */
[----:B------:R-:W2:Y:S01]  /*10f0*/  LDC.U8 R5, c[0x0][0x3d0] ;  /* 0x0000f400ff057b82 */ /* 0x000ea20000000000 */
[-C--:B------:R-:W-:Y:S01]  /*1100*/  IMAD R14, R23, R28.reuse, RZ ;  /* 0x0000001c170e7224 */ /* 0x080fe200078e02ff */
[----:B------:R-:W-:Y:S01]  /*1110*/  SEL R13, R13, RZ, P4 ;  /* 0x000000ff0d0d7207 */ /* 0x000fe20002000000 */
[----:B------:R-:W-:Y:S01]  /*1120*/  IMAD.WIDE.U32 R28, R22, R28, RZ ;  /* 0x0000001c161c7225 */ /* 0x000fe200078e00ff */
[----:B------:R-:W-:-:S02]  /*1130*/  ISETP.GT.U32.AND P5, PT, R6, R17, PT ;  /* 0x000000110600720c */ /* 0x000fc40003fa4070 */
[----:B------:R-:W-:Y:S01]  /*1140*/  IADD3 R36, P4, R19, R36, RZ ;  /* 0x0000002413247210 */ /* 0x000fe20007f9e0ff */
[----:B------:R-:W-:Y:S01]  /*1150*/  IMAD R14, R22, R21, R14 ;  /* 0x00000015160e7224 */ /* 0x000fe200078e020e */
[----:B------:R-:W-:Y:S01]  /*1160*/  SEL R24, R28, R26, !P1 ;  /* 0x0000001a1c187207 */ /* 0x000fe20004800000 */
[----:B------:R-:W-:Y:S01]  /*1170*/  IMAD R28, R235, c[0x0][0x22c], RZ ;  /* 0x00008b00eb1c7a24 */ /* 0x000fe200078e02ff */
[----:B------:R-:W-:Y:S01]  /*1180*/  IADD3.X R13, R25, R13, RZ, P4, !PT ;  /* 0x0000000d190d7210 */ /* 0x000fe200027fe4ff */
[----:B------:R-:W-:-:S03]  /*1190*/  IMAD.IADD R14, R29, 0x1, R14 ;  /* 0x000000011d0e7824 */ /* 0x000fc600078e020e */
[----:B------:R-:W-:-:S03]  /*11a0*/  SHF.R.S32.HI R30, RZ, 0x1f, R28 ;  /* 0x0000001fff1e7819 */ /* 0x000fc6000001141c */
[----:B------:R-:W-:Y:S01]  /*11b0*/  @!P5 IMAD.IADD R17, R17, 0x1, -R6 ;  /* 0x000000011111d824 */ /* 0x000fe200078e0a06 */
[----:B------:R-:W-:Y:S02]  /*11c0*/  @!P5 IADD3 R11, R11, 0x1, RZ ;  /* 0x000000010b0bd810 */ /* 0x000fe40007ffe0ff */
[----:B------:R-:W-:Y:S02]  /*11d0*/  ISETP.NE.AND P5, PT, RZ, c[0x0][0x1c8], PT ;  /* 0x00007200ff007a0c */ /* 0x000fe40003fa5270 */
[----:B------:R-:W-:Y:S01]  /*11e0*/  ISETP.GE.U32.AND P6, PT, R17, R6, PT ;  /* 0x000000061100720c */ /* 0x000fe20003fc6070 */
[----:B------:R-:W-:Y:S01]  /*11f0*/  IMAD R6, R23, R20, RZ ;  /* 0x0000001417067224 */ /* 0x000fe200078e02ff */
[----:B--2---:R-:W-:Y:S01]  /*1200*/  ISETP.NE.AND P4, PT, R5, RZ, PT ;  /* 0x000000ff0500720c */ /* 0x004fe20003f85270 */
[-C--:B------:R-:W-:Y:S02]  /*1210*/  IMAD R23, R23, R36.reuse, RZ ;  /* 0x0000002417177224 */ /* 0x080fe400078e02ff */
[----:B------:R-:W-:Y:S01]  /*1220*/  IMAD.WIDE.U32 R36, R22, R36, RZ ;  /* 0x0000002416247225 */ /* 0x000fe200078e00ff */
[----:B------:R-:W-:-:S03]  /*1230*/  @P1 IADD3 R14, R27, R6, RZ ;  /* 0x000000061b0e1210 */ /* 0x000fc60007ffe0ff */
[----:B-1----:R-:W-:-:S04]  /*1240*/  IMAD.WIDE.U32 R26, R4, c[0x0][0x3d8], RZ ;  /* 0x0000f600041a7a25 */ /* 0x002fc800078e00ff */
[----:B------:R-:W-:Y:S01]  /*1250*/  @P6 IADD3 R11, R11, 0x1, RZ ;  /* 0x000000010b0b6810 */ /* 0x000fe20007ffe0ff */
[----:B------:R-:W-:Y:S01]  /*1260*/  IMAD R23, R22, R13, R23 ;  /* 0x0000000d16177224 */ /* 0x000fe200078e0217 */
[----:B------:R-:W-:Y:S01]  /*1270*/  SHF.R.S32.HI R13, RZ, 0x1f, R235 ;  /* 0x0000001fff0d7819 */ /* 0x000fe200000114eb */
[----:B------:R-:W-:Y:S01]  /*1280*/  IMAD R18, R4, c[0x0][0x3dc], R27 ;  /* 0x0000f70004127a24 */ /* 0x000fe200078e021b */
[----:B------:R-:W-:Y:S01]  /*1290*/  SEL R27, R26, RZ, P4 ;  /* 0x000000ff1a1b7207 */ /* 0x000fe20002000000 */
[----:B------:R-:W-:Y:S01]  /*12a0*/  IMAD.MOV.U32 R6, RZ, RZ, R11 ;  /* 0x000000ffff067224 */ /* 0x000fe200078e000b */
[----:B------:R-:W-:Y:S01]  /*12b0*/  SHF.R.S32.HI R11, RZ, 0x1f, R227 ;  /* 0x0000001fff0b7819 */ /* 0x000fe200000114e3 */
[----:B------:R-:W-:Y:S01]  /*12c0*/  @!P2 IMAD R4, R215, c[0x0][0x1c0], R235 ;  /* 0x00007000d704aa24 */ /* 0x000fe200078e02eb */
[----:B------:R-:W-:Y:S02]  /*12d0*/  SEL R18, R18, RZ, P4 ;  /* 0x000000ff12127207 */ /* 0x000fe40002000000 */
[----:B------:R-:W-:Y:S01]  /*12e0*/  @!P3 IADD3 R6, -R6, RZ, RZ ;  /* 0x000000ff0606b210 */ /* 0x000fe20007ffe1ff */
[----:B------:R-:W-:Y:S01]  /*12f0*/  @!P2 IMAD R34, R4, c[0x0][0x214], RZ ;  /* 0x000085000422aa24 */ /* 0x000fe200078e02ff */
[----:B------:R-:W-:-:S02]  /*1300*/  @!P5 LOP3.LUT R6, RZ, c[0x0][0x1c8], RZ, 0x33, !PT ;  /* 0x00007200ff06da12 */ /* 0x000fc400078e33ff */
        /* <DEDUP_REMOVED lines=10> */
.L_x_190:
[----:B------:R-:W-:-:S04]  /*13b0*/  IMAD R20, R215, c[0x0][0x1c0], R235 ;  /* 0x00007000d7147a24 */ /* 0x000fc800078e02eb */
[----:B------:R-:W-:Y:S02]  /*13c0*/  IMAD R20, R20, c[0x0][0x224], RZ ;  /* 0x0000890014147a24 */ /* 0x000fe400078e02ff */
.L_x_191:
[----:B------:R-:W1:Y:S01]  /*13d0*/  S2R R4, SR_TID.X ;  /* 0x0000000000047919 */ /* 0x000e620000002100 */
[----:B------:R-:W-:Y:S01]  /*13e0*/  IADD3 R32, P3, R216, R32, RZ ;  /* 0x00000020d8207210 */ /* 0x000fe20007f7e0ff */
[----:B------:R-:W-:Y:S01]  /*13f0*/  IMAD R31, R31, c[0x0][0x1c0], RZ ;  /* 0x000070001f1f7a24 */ /* 0x000fe200078e02ff */
[----:B------:R-:W-:Y:S01]  /*1400*/  SHF.R.S32.HI R217, RZ, 0x1f, R216 ;  /* 0x0000001fffd97819 */ /* 0x000fe200000114d8 */
[----:B------:R-:W-:Y:S01]  /*1410*/  IMAD R26, R25, c[0x0][0x370], RZ ;  /* 0x0000dc00191a7a24 */ /* 0x000fe200078e02ff */
[----:B------:R-:W-:Y:S01]  /*1420*/  BSSY B1, `(.L_x_187) ;  /* 0x00004c5000017945 */ /* 0x000fe20003800000 */
[----:B------:R-:W-:Y:S02]  /*1430*/  IMAD.SHL.U32 R29, R31, 0x40, RZ ;  /* 0x000000401f1d7824 */ /* 0x000fe400078e00ff */
[----:B------:R-:W-:Y:S02]  /*1440*/  IMAD.X R33, R217, 0x1, R33, P3 ;  /* 0x00000001d9217824 */ /* 0x000fe400018e0621 */
[C---:B------:R-:W-:Y:S01]  /*1450*/  IMAD.IADD R34, R19.reuse, 0x1, R34 ;  /* 0x0000000113227824 */ /* 0x040fe200078e0222 */
[----:B------:R-:W-:Y:S01]  /*1460*/  IADD3 R28, P2, P1, R36, R29, R28 ;  /* 0x0000001d241c7210 */ /* 0x000fe2000795e01c */
[C---:B------:R-:W-:Y:S01]  /*1470*/  IMAD.IADD R20, R19.reuse, 0x1, R20 ;  /* 0x0000000113147824 */ /* 0x040fe200078e0214 */
[----:B------:R-:W-:Y:S01]  /*1480*/  SHF.R.S32.HI R29, RZ, 0x1f, R29 ;  /* 0x0000001fff1d7819 */ /* 0x000fe2000001141d */
[----:B------:R-:W-:-:S02]  /*1490*/  IMAD R26, R19, c[0x0][0x374], R26 ;  /* 0x0000dd00131a7a24 */ /* 0x000fc400078e021a */
[----:B------:R-:W-:Y:S01]  /*14a0*/  IMAD.WIDE.U32 R32, R19, c[0x0][0x370], R32 ;  /* 0x0000dc0013207a25 */ /* 0x000fe200078e0020 */
[----:B------:R-:W-:Y:S02]  /*14b0*/  IADD3 R19, P3, R214, R19, RZ ;  /* 0x00000013d6137210 */ /* 0x000fe40007f7e0ff */
[----:B------:R-:W-:Y:S01]  /*14c0*/  IADD3.X R23, R23, R29, R30, P2, P1 ;  /* 0x0000001d17177210 */ /* 0x000fe200017e241e */
[----:B------:R-:W-:Y:S01]  /*14d0*/  IMAD.IADD R226, R227, 0x1, R243 ;  /* 0x00000001e3e27824 */ /* 0x000fe200078e02f3 */
[----:B------:R-:W-:Y:S01]  /*14e0*/  IADD3 R24, P2, P1, R27, R28, R24 ;  /* 0x0000001c1b187210 */ /* 0x000fe2000795e018 */
[----:B------:R-:W-:Y:S01]  /*14f0*/  IMAD.WIDE.U32 R28, R19, c[0x0][0x190], R216 ;  /* 0x00006400131c7a25 */ /* 0x000fe200078e00d8 */
[----:B------:R-:W-:Y:S02]  /*1500*/  IADD3 R33, R33, R26, RZ ;  /* 0x0000001a21217210 */ /* 0x000fe40007ffe0ff */
[----:B-1----:R-:W-:Y:S01]  /*1510*/  SHF.R.S32.HI R21, RZ, 0x1f, R4 ;  /* 0x0000001fff157819 */ /* 0x002fe20000011404 */
[----:B------:R-:W-:Y:S01]  /*1520*/  IMAD.MOV.U32 R17, RZ, RZ, 0x4 ;  /* 0x00000004ff117424 */ /* 0x000fe200078e00ff */
[----:B------:R-:W-:Y:S01]  /*1530*/  IADD3 R26, R226, -c[0x0][0x2e8], -R241 ;  /* 0x8000ba00e21a7a10 */ /* 0x000fe20007ffe8f1 */
[----:B------:R-:W-:Y:S01]  /*1540*/  IMAD.WIDE.U32 R32, R235, c[0x0][0x378], R32 ;  /* 0x0000de00eb207a25 */ /* 0x000fe200078e0020 */
[----:B------:R-:W-:-:S02]  /*1550*/  LEA.HI R21, R21, R4, RZ, 0x5 ;  /* 0x0000000415157211 */ /* 0x000fc400078f28ff */
[----:B------:R-:W-:Y:S01]  /*1560*/  IADD3.X R14, R18, R23, R14, P2, P1 ;  /* 0x00000017120e7210 */ /* 0x000fe200017e240e */
[----:B------:R-:W-:Y:S01]  /*1570*/  IMAD.WIDE R34, R34, R17, c[0x0][0x200] ;  /* 0x0000800022227625 */ /* 0x000fe200078e0211 */
[----:B------:R-:W-:Y:S02]  /*1580*/  LOP3.LUT R22, R21, 0xffffffe0, RZ, 0xc0, !PT ;  /* 0xffffffe015167812 */ /* 0x000fe400078ec0ff */
[----:B------:R-:W-:Y:S01]  /*1590*/  IADD3 R28, P2, R16, R28, RZ ;  /* 0x0000001c101c7210 */ /* 0x000fe20007f5e0ff */
[----:B------:R-:W-:Y:S01]  /*15a0*/  IMAD R16, R13, c[0x0][0x1a8], RZ ;  /* 0x00006a000d107a24 */ /* 0x000fe200078e02ff */
[----:B------:R-:W-:Y:S01]  /*15b0*/  SHF.R.S32.HI R18, RZ, 0x1f, R26 ;  /* 0x0000001fff127819 */ /* 0x000fe2000001141a */
[----:B------:R-:W-:Y:S01]  /*15c0*/  IMAD.IADD R22, R4, 0x1, -R22 ;  /* 0x0000000104167824 */ /* 0x000fe200078e0a16 */
[----:B------:R-:W-:Y:S01]  /*15d0*/  SHF.R.S32.HI R4, RZ, 0x1f, R214 ;  /* 0x0000001fff047819 */ /* 0x000fe200000114d6 */
[----:B------:R-:W-:Y:S01]  /*15e0*/  IMAD R16, R235, c[0x0][0x1ac], R16 ;  /* 0x00006b00eb107a24 */ /* 0x000fe200078e0210 */
[----:B------:R-:W-:Y:S01]  /*15f0*/  SHF.R.S32.HI R21, RZ, 0x5, R21 ;  /* 0x00000005ff157819 */ /* 0x000fe20000011415 */
[----:B------:R-:W-:Y:S01]  /*1600*/  IMAD.MOV.U32 R229, RZ, RZ, R35 ;  /* 0x000000ffffe57224 */ /* 0x000fe200078e0023 */
[----:B------:R-:W-:Y:S01]  /*1610*/  LEA.HI R18, R18, R26, RZ, 0x6 ;  /* 0x0000001a12127211 */ /* 0x000fe200078f30ff */
[----:B------:R-:W-:Y:S01]  /*1620*/  IMAD.X R25, R4, 0x1, R25, P3 ;  /* 0x0000000104197824 */ /* 0x000fe200018e0619 */
[----:B------:R-:W-:Y:S01]  /*1630*/  MOV R230, R34 ;  /* 0x0000002200e67202 */ /* 0x000fe20000000f00 */
[----:B------:R-:W-:Y:S01]  /*1640*/  IMAD R21, R21, R31, R22 ;  /* 0x0000001f15157224 */ /* 0x000fe200078e0216 */
[----:B------:R-:W-:Y:S01]  /*1650*/  SHF.R.S32.HI R18, RZ, 0x6, R18 ;  /* 0x00000006ff127819 */ /* 0x000fe20000011412 */
[----:B------:R-:W-:-:S02]  /*1660*/  IMAD R25, R25, c[0x0][0x190], RZ ;  /* 0x0000640019197a24 */ /* 0x000fc400078e02ff */
[----:B------:R-:W-:Y:S01]  /*1670*/  IMAD R22, R13, c[0x0][0x378], RZ ;  /* 0x0000de000d167a24 */ /* 0x000fe200078e02ff */
[----:B------:R-:W-:Y:S01]  /*1680*/  IMNMX R225, RZ, R18, !PT ;  /* 0x00000012ffe17217 */ /* 0x000fe20007800200 */
[----:B------:R-:W-:Y:S01]  /*1690*/  IMAD R25, R19, c[0x0][0x194], R25 ;  /* 0x0000650013197a24 */ /* 0x000fe200078e0219 */
[----:B------:R-:W-:Y:S01]  /*16a0*/  IADD3 R24, P1, R21, R24, RZ ;  /* 0x0000001815187210 */ /* 0x000fe20007f3e0ff */
[----:B------:R-:W-:-:S03]  /*16b0*/  IMAD R22, R235, c[0x0][0x37c], R22 ;  /* 0x0000df00eb167a24 */ /* 0x000fc600078e0216 */
[----:B------:R-:W-:Y:S01]  /*16c0*/  IADD3.X R29, R15, R29, R25, P2, !PT ;  /* 0x0000001d0f1d7210 */ /* 0x000fe200017fe419 */
[----:B------:R-:W-:Y:S01]  /*16d0*/  IMAD.IADD R23, R33, 0x1, R22 ;  /* 0x0000000121177824 */ /* 0x000fe200078e0216 */
[----:B------:R-:W-:Y:S01]  /*16e0*/  MOV R22, R32 ;  /* 0x0000002000167202 */ /* 0x000fe20000000f00 */
[----:B------:R-:W-:Y:S01]  /*16f0*/  IMAD R15, R4, c[0x0][0x370], RZ ;  /* 0x0000dc00040f7a24 */ /* 0x000fe200078e02ff */
[----:B------:R-:W-:Y:S01]  /*1700*/  LEA.HI.X.SX32 R14, R21, R14, 0x1, P1 ;  /* 0x0000000e150e7211 */ /* 0x000fe200008f0eff */
[----:B------:R-:W-:Y:S01]  /*1710*/  IMAD.WIDE.U32 R28, R235, c[0x0][0x1a8], R28 ;  /* 0x00006a00eb1c7a25 */ /* 0x000fe200078e001c */
[----:B------:R-:W-:-:S03]  /*1720*/  LEA R246, P1, R24, c[0x0][0x350], 0x2 ;  /* 0x0000d40018f67a11 */ /* 0x000fc600078210ff */
[----:B------:R-:W-:Y:S01]  /*1730*/  IMAD.IADD R16, R29, 0x1, R16 ;  /* 0x000000011d107824 */ /* 0x000fe200078e0210 */
[----:B------:R-:W-:Y:S01]  /*1740*/  LEA R250, P3, R28, c[0x0][0x160], 0x1 ;  /* 0x000058001cfa7a11 */ /* 0x000fe200078608ff */
[----:B------:R-:W-:Y:S01]  /*1750*/  IMAD R15, R214, c[0x0][0x374], R15 ;  /* 0x0000dd00d60f7a24 */ /* 0x000fe200078e020f */
[----:B------:R-:W-:Y:S01]  /*1760*/  LEA.HI.X R247, R24, c[0x0][0x354], R14, 0x2, P1 ;  /* 0x0000d50018f77a11 */ /* 0x000fe200008f140e */
[----:B------:R-:W-:Y:S01]  /*1770*/  IMAD.WIDE.U32 R22, R214, c[0x0][0x370], R22 ;  /* 0x0000dc00d6167a25 */ /* 0x000fe200078e0016 */
[----:B------:R-:W-:Y:S02]  /*1780*/  LEA.HI.X R251, R28, c[0x0][0x164], R16, 0x1, P3 ;  /* 0x000059001cfb7a11 */ /* 0x000fe400018f0c10 */
[----:B------:R-:W-:Y:S01]  /*1790*/  ISETP.GT.AND P3, PT, R240, R225, PT ;  /* 0x000000e1f000720c */ /* 0x000fe20003f64270 */
[----:B------:R-:W-:Y:S01]  /*17a0*/  IMAD.WIDE R20, R20, R17, c[0x0][0x3c8] ;  /* 0x0000f20014147625 */ /* 0x000fe200078e0211 */
[----:B------:R-:W-:Y:S02]  /*17b0*/  LEA R248, P2, R22, c[0x0][0x330], 0x1 ;  /* 0x0000cc0016f87a11 */ /* 0x000fe400078408ff */
[----:B------:R-:W-:Y:S01]  /*17c0*/  IADD3 R240, R240, -0x1, RZ ;  /* 0xfffffffff0f07810 */ /* 0x000fe20007ffe0ff */
[----:B------:R-:W-:Y:S01]  /*17d0*/  IMAD.IADD R15, R23, 0x1, R15 ;  /* 0x00000001170f7824 */ /* 0x000fe200078e020f */
[----:B------:R-:W-:Y:S01]  /*17e0*/  MOV R232, R20 ;  /* 0x0000001400e87202 */ /* 0x000fe20000000f00 */
[----:B------:R-:W-:-:S03]  /*17f0*/  IMAD.MOV.U32 R231, RZ, RZ, R21 ;  /* 0x000000ffffe77224 */ /* 0x000fc600078e0015 */
[----:B------:R-:W-:-:S03]  /*1800*/  LEA.HI.X R249, R22, c[0x0][0x334], R15, 0x1, P2 ;  /* 0x0000cd0016f97a11 */ /* 0x000fc600010f0c0f */
        /* <DEDUP_REMOVED lines=11> */
[----:B------:R-:W-:Y:S02]  /*18c0*/  IADD3 R7, R9, R6, RZ ;  /* 0x0000000609077210 */ /* 0x000fe40007ffe0ff */
[----:B------:R-:W-:-:S05]  /*18d0*/  MOV R6, R8 ;  /* 0x0000000800067202 */ /* 0x000fca0000000f00 */
[----:B------:R-:W-:-:S05]  /*18e0*/  IMAD.WIDE.U32 R6, R215, c[0x0][0x388], R6 ;  /* 0x0000e200d7067a25 */ /* 0x000fca00078e0006 */
[----:B------:R-:W-:Y:S02]  /*18f0*/  IADD3 R7, R7, R5, RZ ;  /* 0x0000000507077210 */ /* 0x000fe40007ffe0ff */
[----:B------:R-:W-:Y:S02]  /*1900*/  MOV R8, R6 ;  /* 0x0000000600087202 */ /* 0x000fe40000000f00 */
.L_x_193:
        /* <DEDUP_REMOVED lines=15> */
.L_x_194:
        /* <DEDUP_REMOVED lines=23> */
.L_x_196:
[----:B------:R-:W-:Y:S05]  /*1b70*/  BSYNC B0 ;  /* 0x0000000000007941 */ /* 0x000fea0003800000 */
.L_x_195:
[----:B------:R-:W-:Y:S01]  /*1b80*/  IADD3 R8, R214, 0x20, RZ ;  /* 0x00000020d6087810 */ /* 0x000fe20007ffe0ff */
[----:B------:R-:W-:Y:S03]  /*1b90*/  BSSY B0, `(.L_x_197) ;  /* 0x000000e000007945 */ /* 0x000fe60003800000 */
[----:B------:R-:W-:-:S13]  /*1ba0*/  ISETP.GE.AND P0, PT, R8, R241, PT ;  /* 0x000000f10800720c */ /* 0x000fda0003f06270 */
[----:B------:R-:W-:Y:S05]  /*1bb0*/  @P0 BRA `(.L_x_198) ;  /* 0x000000b000000947 */ /* 0x000fea0003800000 */
[----:B------:R-:W-:Y:S02]  /*1bc0*/  IADD3 R9, P2, R214, 0x20, RZ ;  /* 0x00000020d6097810 */ /* 0x000fe40007f5e0ff */
[----:B------:R-:W-:Y:S02]  /*1bd0*/  MOV R15, R7 ;  /* 0x00000007000f7202 */ /* 0x000fe40000000f00 */
[----:B------:R-:W-:-:S03]  /*1be0*/  IADD3.X R8, RZ, R4, RZ, P2, !PT ;  /* 0x00000004ff087210 */ /* 0x000fc600017fe4ff */
        /* <DEDUP_REMOVED lines=8> */
.L_x_198:
[----:B------:R-:W-:Y:S05]  /*1c70*/  BSYNC B0 ;  /* 0x0000000000007941 */ /* 0x000fea0003800000 */
.L_x_197:
[----:B------:R-:W-:Y:S01]  /*1c80*/  IMAD.WIDE.U32 R8, R227, c[0x0][0x3a8], R216 ;  /* 0x0000ea00e3087a25 */ /* 0x000fe200078e00d8 */
[----:B------:R-:W-:Y:S03]  /*1c90*/  BSSY B0, `(.L_x_199) ;  /* 0x0000014000007945 */ /* 0x000fe60003800000 */
[----:B------:R-:W-:Y:S01]  /*1ca0*/  IMAD R11, R11, c[0x0][0x3a8], RZ ;  /* 0x0000ea000b0b7a24 */ /* 0x000fe200078e02ff */
[----:B------:R-:W-:Y:S01]  /*1cb0*/  IADD3 R8, P2, R6, R8, RZ ;  /* 0x0000000806087210 */ /* 0x000fe20007f5e0ff */
[----:B------:R-:W-:-:S02]  /*1cc0*/  IMAD R13, R13, c[0x0][0x3c0], RZ ;  /* 0x0000f0000d0d7a24 */ /* 0x000fc400078e02ff */
[----:B------:R-:W-:-:S05]  /*1cd0*/  IMAD R11, R227, c[0x0][0x3ac], R11 ;  /* 0x0000eb00e30b7a24 */ /* 0x000fca00078e020b */
        /* <DEDUP_REMOVED lines=15> */
.L_x_200:
[----:B------:R-:W-:Y:S05]  /*1dd0*/  BSYNC B0 ;  /* 0x0000000000007941 */ /* 0x000fea0003800000 */
.L_x_199:
[----:B------:R-:W-:Y:S05]  /*1de0*/  @P0 BRA `(.L_x_201) ;  /* 0x0000428000000947 */ /* 0x000fea0003800000 */
[----:B------:R-:W-:Y:S02]  /*1df0*/  IADD3 R6, P0, R214, 0x20, RZ ;  /* 0x00000020d6067810 */ /* 0x000fe40007f1e0ff */
[----:B------:R-:W-:Y:S02]  /*1e00*/  MOV R9, R5 ;  /* 0x0000000500097202 */ /* 0x000fe40000000f00 */
[----:B------:R-:W-:-:S03]  /*1e10*/  IADD3.X R4, RZ, R4, RZ, P0, !PT ;  /* 0x00000004ff047210 */ /* 0x000fc600007fe4ff */
[----:B------:R-:W-:-:S04]  /*1e20*/  IMAD.WIDE.U32 R8, R6, c[0x0][0x3a8], R8 ;  /* 0x0000ea0006087a25 */ /* 0x000fc800078e0008 */
[----:B------:R-:W-:-:S04]  /*1e30*/  IMAD R4, R4, c[0x0][0x3a8], RZ ;  /* 0x0000ea0004047a24 */ /* 0x000fc800078e02ff */
[----:B------:R-:W-:Y:S01]  /*1e40*/  IMAD R4, R6, c[0x0][0x3ac], R4 ;  /* 0x0000eb0006047a24 */ /* 0x000fe200078e0204 */
[----:B------:R-:W-:-:S04]  /*1e50*/  LEA R6, P0, R8, c[0x0][0x348], 0x1 ;  /* 0x0000d20008067a11 */ /* 0x000fc800078008ff */
[----:B------:R-:W-:-:S04]  /*1e60*/  IADD3 R4, R9, R4, RZ ;  /* 0x0000000409047210 */ /* 0x000fc80007ffe0ff */
[----:B------:R-:W-:-:S05]  /*1e70*/  LEA.HI.X R7, R8, c[0x0][0x34c], R4, 0x1, P0 ;  /* 0x0000d30008077a11 */ /* 0x000fca00000f0c04 */
[----:B------:R4:W-:Y:S04]  /*1e80*/  STG.E.128 [R6.64], RZ ;  /* 0x000000ff06007986 */ /* 0x0009e8000c101d06 */
[----:B------:R4:W-:Y:S01]  /*1e90*/  STG.E.128 [R6.64+0x80], RZ ;  /* 0x000080ff06007986 */ /* 0x0009e2000c101d06 */
[----:B------:R-:W-:Y:S05]  /*1ea0*/  BRA `(.L_x_201) ;  /* 0x000041c000007947 */ /* 0x000fea0003800000 */
.L_x_192:
[----:B------:R-:W-:Y:S01]  /*1eb0*/  IMAD R14, R218, -0x40, R241 ;  /* 0xffffffc0da0e7824 */ /* 0x000fe200078e02f1 */
[----:B------:R-:W-:Y:S01]  /*1ec0*/  IADD3 R13, R214, 0x20, RZ ;  /* 0x00000020d60d7810 */ /* 0x000fe20007ffe0ff */
[----:B------:R-:W-:Y:S01]  /*1ed0*/  IMAD R10, R240, -0x40, R243 ;  /* 0xffffffc0f00a7824 */ /* 0x000fe200078e02f3 */
[----:B------:R-:W-:Y:S01]  /*1ee0*/  @P4 BAR.SYNC.DEFER_BLOCKING 0x0 ;  /* 0x0000000000004b1d */ /* 0x000fe20000010000 */
[----:B------:R-:W-:Y:S01]  /*1ef0*/  IMAD R15, R11, c[0x0][0x1a0], RZ ;  /* 0x000068000b0f7a24 */ /* 0x000fe200078e02ff */
[----:B------:R-:W-:Y:S01]  /*1f00*/  ISETP.GE.AND P2, PT, R13, R14, PT ;  /* 0x0000000e0d00720c */ /* 0x000fe20003f46270 */
[----:B------:R-:W-:Y:S01]  /*1f10*/  IMAD.WIDE.U32 R16, R227, c[0x0][0x1a0], R216 ;  /* 0x00006800e3107a25 */ /* 0x000fe200078e00d8 */
[----:B------:R-:W-:-:S02]  /*1f20*/  ISETP.GE.AND P1, PT, R13, R10, PT ;  /* 0x0000000a0d00720c */ /* 0x000fc40003f26270 */
[----:B------:R-:W-:Y:S01]  /*1f30*/  ISETP.GE.AND P3, PT, R214, R14, PT ;  /* 0x0000000ed600720c */ /* 0x000fe20003f66270 */
[----:B------:R-:W-:Y:S01]  /*1f40*/  IMAD R13, R227, c[0x0][0x1a4], R15 ;  /* 0x00006900e30d7a24 */ /* 0x000fe200078e020f */
[----:B------:R-:W-:Y:S01]  /*1f50*/  IADD3 R18, P0, R12, R16, RZ ;  /* 0x000000100c127210 */ /* 0x000fe20007f1e0ff */
[----:B------:R-:W-:Y:S01]  /*1f60*/  IMAD.MOV.U32 R201, RZ, RZ, 0x40 ;  /* 0x00000040ffc97424 */ /* 0x000fe200078e00ff */
[----:B------:R-:W-:Y:S01]  /*1f70*/  ISETP.GE.AND P4, PT, R214, R10, PT ;  /* 0x0000000ad600720c */ /* 0x000fe20003f86270 */
[----:B------:R-:W-:Y:S01]  /*1f80*/  IMAD R12, R11, c[0x0][0x198], RZ ;  /* 0x000066000b0c7a24 */ /* 0x000fe200078e02ff */
[----:B------:R-:W-:Y:S01]  /*1f90*/  IADD3.X R19, R9, R17, R13, P0, !PT ;  /* 0x0000001109137210 */ /* 0x000fe200007fe40d */
[----:B------:R-:W-:Y:S01]  /*1fa0*/  IMAD.WIDE.U32 R16, R227, c[0x0][0x198], R216 ;  /* 0x00006600e3107a25 */ /* 0x000fe200078e00d8 */
[----:B------:R-:W-:Y:S02]  /*1fb0*/  SHF.R.S32.HI R233, RZ, 0x1f, R211 ;  /* 0x0000001fffe97819 */ /* 0x000fe400000114d3 */
[----:B------:R-:W-:Y:S01]  /*1fc0*/  SHF.L.U32 R234, R211, 0x2, RZ ;  /* 0x00000002d3ea7819 */ /* 0x000fe200000006ff */
[----:B------:R-:W-:Y:S01]  /*1fd0*/  IMAD.WIDE.U32 R22, R201, c[0x0][0x370], RZ ;  /* 0x0000dc00c9167a25 */ /* 0x000fe200078e00ff */
[----:B------:R-:W-:-:S02]  /*1fe0*/  IADD3 R20, P0, R8, R16, RZ ;  /* 0x0000001008147210 */ /* 0x000fc40007f1e0ff */
[----:B------:R-:W-:Y:S01]  /*1ff0*/  SHF.L.U64.HI R233, R211, 0x2, R233 ;  /* 0x00000002d3e97819 */ /* 0x000fe200000102e9 */
[----:B------:R-:W-:Y:S01]  /*2000*/  IMAD.WIDE.U32 R14, R201, c[0x0][0x190], RZ ;  /* 0x00006400c90e7a25 */ /* 0x000fe200078e00ff */
[----:B------:R-:W-:Y:S01]  /*2010*/  @!P1 IADD3 R16, P6, R248, R22, RZ ;  /* 0x00000016f8109210 */ /* 0x000fe20007fde0ff */
[----:B------:R1:W-:Y:S02]  /*2020*/  @P3 STS.128 [R219+0x10000], RZ ;  /* 0x010000ffdb003388 */ /* 0x0003e40000000c00 */
[----:B------:R-:W-:Y:S01]  /*2030*/  IMAD R9, R227, c[0x0][0x19c], R12 ;  /* 0x00006700e3097a24 */ /* 0x000fe200078e020c */
[----:B------:R-:W-:Y:S01]  /*2040*/  @!P1 IADD3 R12, P5, R250, R14, RZ ;  /* 0x0000000efa0c9210 */ /* 0x000fe20007fbe0ff */
[----:B------:R-:W-:Y:S01]  /*2050*/  IMAD R13, R201, c[0x0][0x374], RZ ;  /* 0x0000dd00c90d7a24 */ /* 0x000fe200078e02ff */
[----:B------:R-:W-:Y:S01]  /*2060*/  LEA.HI R14, R240, R240, RZ, 0x1 ;  /* 0x000000f0f00e7211 */ /* 0x000fe200078f08ff */
[----:B------:R-:W-:Y:S01]  /*2070*/  IMAD R11, R5, c[0x0][0x1b8], RZ ;  /* 0x00006e00050b7a24 */ /* 0x000fe200078e02ff */
[----:B------:R-:W-:Y:S01]  /*2080*/  IADD3.X R21, R7, R17, R9, P0, !PT ;  /* 0x0000001107157210 */ /* 0x000fe200007fe409 */
[----:B------:R-:W-:Y:S01]  /*2090*/  IMAD R8, R201, c[0x0][0x194], RZ ;  /* 0x00006500c9087a24 */ /* 0x000fe200078e02ff */
[----:B------:R-:W-:Y:S01]  /*20a0*/  @!P1 IADD3.X R17, R249, R23, R13, P6, !PT ;  /* 0x00000017f9119210 */ /* 0x000fe200037fe40d */
[----:B------:R-:W-:Y:S01]  /*20b0*/  IMAD R11, R6, c[0x0][0x1bc], R11 ;  /* 0x00006f00060b7a24 */ /* 0x000fe200078e020b */
[----:B------:R-:W-:Y:S01]  /*20c0*/  LOP3.LUT R14, R14, 0xfffffffe, RZ, 0xc0, !PT ;  /* 0xfffffffe0e0e7812 */ /* 0x000fe200078ec0ff */
[----:B------:R-:W-:Y:S01]  /*20d0*/  IMAD.WIDE.U32 R18, R6, c[0x0][0x1b8], R18 ;  /* 0x00006e0006127a25 */ /* 0x000fe200078e0012 */
[----:B------:R-:W-:Y:S01]  /*20e0*/  @!P1 IADD3.X R13, R251, R15, R8, P5, !PT ;  /* 0x0000000ffb0d9210 */ /* 0x000fe20002ffe408 */
[----:B------:R1:W-:Y:S01]  /*20f0*/  @P3 STS.128 [R219+0x12000], RZ ;  /* 0x012000ffdb003388 */ /* 0x0003e20000000c00 */
[C---:B------:R-:W-:Y:S01]  /*2100*/  @!P2 IADD3 R9, P5, R214.reuse, 0x20, RZ ;  /* 0x00000020d609a810 */ /* 0x040fe20007fbe0ff */
[----:B------:R-:W-:Y:S01]  /*2110*/  IMAD.IADD R23, R19, 0x1, R11 ;  /* 0x0000000113177824 */ /* 0x000fe200078e020b */
[----:B------:R-:W-:Y:S01]  /*2120*/  @!P2 IADD3 R7, P0, R214, 0x20, RZ ;  /* 0x00000020d607a810 */ /* 0x000fe20007f1e0ff */
[----:B------:R-:W-:-:S02]  /*2130*/  @!P3 IMAD.MOV.U32 R22, RZ, RZ, R18 ;  /* 0x000000ffff16b224 */ /* 0x000fc400078e0012 */
[----:B------:R-:W-:Y:S01]  /*2140*/  @!P3 IMAD R11, R4, c[0x0][0x1a0], RZ ;  /* 0x00006800040bba24 */ /* 0x000fe200078e02ff */
[----:B------:R-:W-:Y:S01]  /*2150*/  @!P2 MOV R19, R23 ;  /* 0x000000170013a202 */ /* 0x000fe20000000f00 */
[----:B------:R-:W-:Y:S02]  /*2160*/  @!P2 IMAD.X R8, RZ, RZ, R4, P5 ;  /* 0x000000ffff08a224 */ /* 0x000fe400028e0604 */
[C---:B------:R-:W-:Y:S02]  /*2170*/  @!P3 IMAD R11, R214.reuse, c[0x0][0x1a4], R11 ;  /* 0x00006900d60bba24 */ /* 0x040fe400078e020b */
[----:B------:R-:W-:-:S04]  /*2180*/  @!P3 IMAD.WIDE.U32 R22, R214, c[0x0][0x1a0], R22 ;  /* 0x00006800d616ba25 */ /* 0x000fc800078e0016 */
[----:B------:R-:W-:Y:S01]  /*2190*/  @!P2 IMAD R8, R8, c[0x0][0x1a0], RZ ;  /* 0x000068000808aa24 */ /* 0x000fe200078e02ff */
[C---:B------:R-:W-:Y:S01]  /*21a0*/  @!P3 LEA R24, P5, R22.reuse, c[0x0][0x170], 0x1 ;  /* 0x00005c001618ba11 */ /* 0x040fe200078a08ff */
[----:B------:R-:W-:Y:S02]  /*21b0*/  @!P3 IMAD.IADD R11, R23, 0x1, R11 ;  /* 0x00000001170bb824 */ /* 0x000fe400078e020b */
[C---:B------:R-:W-:Y:S02]  /*21c0*/  @!P2 IMAD R8, R9.reuse, c[0x0][0x1a4], R8 ;  /* 0x000069000908aa24 */ /* 0x040fe400078e0208 */
[----:B------:R-:W-:Y:S01]  /*21d0*/  @!P2 IMAD.WIDE.U32 R18, R9, c[0x0][0x1a0], R18 ;  /* 0x000068000912aa25 */ /* 0x000fe200078e0012 */
[----:B------:R-:W-:-:S03]  /*21e0*/  @!P3 LEA.HI.X R25, R22, c[0x0][0x174], R11, 0x1, P5 ;  /* 0x00005d001619ba11 */ /* 0x000fc600028f0c0b */
[----:B------:R-:W-:Y:S01]  /*21f0*/  IMAD R5, R5, c[0x0][0x1b0], RZ ;  /* 0x00006c0005057a24 */ /* 0x000fe200078e02ff */
[----:B------:R-:W-:Y:S01]  /*2200*/  @!P2 LEA R22, P5, R18, c[0x0][0x170], 0x1 ;  /* 0x00005c001216aa11 */ /* 0x000fe200078a08ff */
[----:B------:R-:W-:Y:S01]  /*2210*/  @!P2 IMAD.IADD R8, R19, 0x1, R8 ;  /* 0x000000011308a824 */ /* 0x000fe200078e0208 */
[----:B------:R-:W-:Y:S01]  /*2220*/  @!PT LDS RZ, [RZ] ;  /* 0x00000000fffff984 */ /* 0x000fe20000000800 */
[----:B------:R-:W-:Y:S01]  /*2230*/  @!PT LDS RZ, [RZ] ;  /* 0x00000000fffff984 */ /* 0x000fe20000000800 */
[----:B------:R-:W-:Y:S01]  /*2240*/  @!PT LDS RZ, [RZ] ;  /* 0x00000000fffff984 */ /* 0x000fe20000000800 */
[----:B------:R2:W-:Y:S01]  /*2250*/  @!P3 LDGSTS.E.BYPASS.LTC128B.128 [R219+0x10000], [R24.64] ;  /* 0x1000000018dbbfae */ /* 0x0005e2000b901d46 */
[C---:B------:R-:W-:Y:S02]  /*2260*/  IMAD R5, R6.reuse, c[0x0][0x1b4], R5 ;  /* 0x00006d0006057a24 */ /* 0x040fe400078e0205 */
[----:B------:R-:W-:Y:S01]  /*2270*/  IMAD.WIDE.U32 R20, R6, c[0x0][0x1b0], R20 ;  /* 0x00006c0006147a25 */ /* 0x000fe200078e0014 */
[----:B------:R-:W-:Y:S01]  /*2280*/  @!P2 IADD3.X R6, RZ, R4, RZ, P0, !PT ;  /* 0x00000004ff06a210 */ /* 0x000fe200007fe4ff */
[----:B------:R2:W-:Y:S01]  /*2290*/  @!P3 LDGSTS.E.BYPASS.LTC128B.128 [R219+0x12000], [R24.64+0x80] ;  /* 0x1200008018dbbfae */ /* 0x0005e2000b901d46 */
[----:B------:R-:W-:Y:S01]  /*22a0*/  @!P2 LEA.HI.X R23, R18, c[0x0][0x174], R8, 0x1, P5 ;  /* 0x00005d001217aa11 */ /* 0x000fe200028f0c08 */
[----:B------:R-:W-:-:S02]  /*22b0*/  IMAD.IADD R14, R240, 0x1, -R14 ;  /* 0x00000001f00e7824 */ /* 0x000fc400078e0a0e */
[----:B------:R-:W-:Y:S01]  /*22c0*/  IMAD.IADD R15, R21, 0x1, R5 ;  /* 0x00000001150f7824 */ /* 0x000fe200078e0205 */
[----:B------:R-:W-:Y:S01]  /*22d0*/  IADD3 R5, R213, 0x2000, RZ ;  /* 0x00002000d5057810 */ /* 0x000fe20007ffe0ff */
[----:B------:R1:W-:Y:S01]  /*22e0*/  @P2 STS.128 [R219+0x11000], RZ ;  /* 0x011000ffdb002388 */ /* 0x0003e20000000c00 */
[----:B------:R-:W-:Y:S01]  /*22f0*/  ISETP.NE.AND P0, PT, R14, 0x1, PT ;  /* 0x000000010e00780c */ /* 0x000fe20003f05270 */
[----:B------:R-:W-:Y:S01]  /*2300*/  @!P3 IMAD R4, R4, c[0x0][0x198], RZ ;  /* 0x000066000404ba24 */ /* 0x000fe200078e02ff */
[----:B------:R-:W-:Y:S01]  /*2310*/  @!P3 MOV R14, R20 ;  /* 0x00000014000eb202 */ /* 0x000fe20000000f00 */
[----:B------:R1:W-:Y:S01]  /*2320*/  @P2 STS.128 [R219+0x13000], RZ ;  /* 0x013000ffdb002388 */ /* 0x0003e20000000c00 */
[----:B------:R-:W-:Y:S01]  /*2330*/  SEL R5, R5, R213, !P0 ;  /* 0x000000d505057207 */ /* 0x000fe20004000000 */
[----:B------:R-:W-:Y:S02]  /*2340*/  @!P2 IMAD R6, R6, c[0x0][0x198], RZ ;  /* 0x000066000606aa24 */ /* 0x000fe400078e02ff */
[----:B------:R-:W-:Y:S01]  /*2350*/  @!PT LDS RZ, [RZ] ;  /* 0x00000000fffff984 */ /* 0x000fe20000000800 */
[----:B------:R-:W-:Y:S01]  /*2360*/  @!PT LDS RZ, [RZ] ;  /* 0x00000000fffff984 */ /* 0x000fe20000000800 */
[----:B------:R-:W-:Y:S01]  /*2370*/  @!PT LDS RZ, [RZ] ;  /* 0x00000000fffff984 */ /* 0x000fe20000000800 */
[----:B------:R3:W-:Y:S01]  /*2380*/  @!P2 LDGSTS.E.BYPASS.LTC128B.128 [R219+0x11000], [R22.64] ;  /* 0x1100000016dbafae */ /* 0x0007e2000b901d46 */
[--C-:B------:R-:W-:Y:S01]  /*2390*/  @!P2 IMAD.MOV.U32 R21, RZ, RZ, R15.reuse ;  /* 0x000000ffff15a224 */ /* 0x100fe200078e000f */
[----:B------:R-:W-:Y:S01]  /*23a0*/  SHF.L.U32 R239, R5, 0x1, RZ ;  /* 0x0000000105ef7819 */ /* 0x000fe200000006ff */
[C---:B------:R-:W-:Y:S01]  /*23b0*/  @!P3 IMAD R4, R214.reuse, c[0x0][0x19c], R4 ;  /* 0x00006700d604ba24 */ /* 0x040fe200078e0204 */
[----:B------:R3:W-:Y:S01]  /*23c0*/  @!P2 LDGSTS.E.BYPASS.LTC128B.128 [R219+0x13000], [R22.64+0x80] ;  /* 0x1300008016dbafae */ /* 0x0007e2000b901d46 */
[----:B------:R-:W-:Y:S01]  /*23d0*/  @!P3 IMAD.WIDE.U32 R14, R214, c[0x0][0x198], R14 ;  /* 0x00006600d60eba25 */ /* 0x000fe200078e000e */
[----:B------:R-:W-:-:S02]  /*23e0*/  IADD3 R5, R211, 0x8, RZ ;  /* 0x00000008d3057810 */ /* 0x000fc40007ffe0ff */
[----:B------:R-:W0:Y:S01]  /*23f0*/  LDGDEPBAR ;  /* 0x00000000000079af */ /* 0x000e220000000000 */
[----:B------:R-:W-:Y:S01]  /*2400*/  @!P2 IMAD R6, R7, c[0x0][0x19c], R6 ;  /* 0x000067000706aa24 */ /* 0x000fe200078e0206 */
[----:B------:R-:W-:Y:S01]  /*2410*/  ISETP.GE.AND P6, PT, R5, R10, PT ;  /* 0x0000000a0500720c */ /* 0x000fe20003fc6270 */
[----:B------:R-:W-:Y:S01]  /*2420*/  @!P2 IMAD.WIDE.U32 R20, R7, c[0x0][0x198], R20 ;  /* 0x000066000714aa25 */ /* 0x000fe200078e0014 */
[----:B------:R1:W-:Y:S03]  /*2430*/  @P4 STS.128 [R219+0x8000], RZ ;  /* 0x008000ffdb004388 */ /* 0x0003e60000000c00 */
[----:B------:R-:W-:Y:S01]  /*2440*/  @!P3 IMAD.IADD R4, R15, 0x1, R4 ;  /* 0x000000010f04b824 */ /* 0x000fe200078e0204 */
[----:B------:R1:W-:Y:S01]  /*2450*/  @P4 STS.128 [R219+0xa000], RZ ;  /* 0x00a000ffdb004388 */ /* 0x0003e20000000c00 */
[----:B------:R-:W-:Y:S02]  /*2460*/  @!P2 IMAD.IADD R6, R21, 0x1, R6 ;  /* 0x000000011506a824 */ /* 0x000fe400078e0206 */
[----:B------:R-:W-:Y:S01]  /*2470*/  IMAD.MOV.U32 R237, RZ, RZ, 0x7f800000 ;  /* 0x7f800000ffed7424 */ /* 0x000fe200078e00ff */
[----:B------:R-:W-:Y:S01]  /*2480*/  @!PT LDS RZ, [RZ] ;  /* 0x00000000fffff984 */ /* 0x000fe20000000800 */
[----:B------:R-:W-:Y:S01]  /*2490*/  @!PT LDS RZ, [RZ] ;  /* 0x00000000fffff984 */ /* 0x000fe20000000800 */
[----:B------:R-:W-:Y:S01]  /*24a0*/  @!PT LDS RZ, [RZ] ;  /* 0x00000000fffff984 */ /* 0x000fe20000000800 */
[----:B------:R1:W-:Y:S01]  /*24b0*/  @!P4 LDGSTS.E.BYPASS.LTC128B.128 [R219+0x8000], [R248.64] ;  /* 0x08000000f8dbcfae */ /* 0x0003e2000b901d46 */
[----:B------:R-:W-:-:S03]  /*24c0*/  IMAD.MOV.U32 R238, RZ, RZ, 0x7f800000 ;  /* 0x7f800000ffee7424 */ /* 0x000fc600078e00ff */
        /* <DEDUP_REMOVED lines=8> */
[----:B------:R1:W-:Y:S04]  /*2550*/  @P4 STS [R239], RZ ;  /* 0x000000ffef004388 */ /* 0x0003e80000000800 */
[----:B------:R1:W-:Y:S04]  /*2560*/  @P4 STS [R239+0x4], RZ ;  /* 0x000004ffef004388 */ /* 0x0003e80000000800 */
[----:B------:R1:W-:Y:S04]  /*2570*/  @P4 STS [R239+0x8], RZ ;  /* 0x000008ffef004388 */ /* 0x0003e80000000800 */
[----:B------:R1:W-:Y:S04]  /*2580*/  @P4 STS [R239+0xc], RZ ;  /* 0x00000cffef004388 */ /* 0x0003e80000000800 */
[----:B------:R1:W-:Y:S04]  /*2590*/  @P4 STS [R239+0x2000], RZ ;  /* 0x002000ffef004388 */ /* 0x0003e80000000800 */
[----:B------:R1:W-:Y:S01]  /*25a0*/  @P4 STS [R239+0x2004], RZ ;  /* 0x002004ffef004388 */ /* 0x0003e20000000800 */
[----:B----4-:R-:W-:-:S03]  /*25b0*/  @!P3 LEA R16, P5, R14, c[0x0][0x168], 0x1 ;  /* 0x00005a000e10ba11 */ /* 0x010fc600078a08ff */
[----:B------:R1:W-:Y:S01]  /*25c0*/  @P4 STS [R239+0x2008], RZ ;  /* 0x002008ffef004388 */ /* 0x0003e20000000800 */
[----:B------:R-:W-:-:S03]  /*25d0*/  @!P3 LEA.HI.X R17, R14, c[0x0][0x16c], R4, 0x1, P5 ;  /* 0x00005b000e11ba11 */ /* 0x000fc600028f0c04 */
[----:B------:R1:W-:Y:S01]  /*25e0*/  @P4 STS [R239+0x200c], RZ ;  /* 0x00200cffef004388 */ /* 0x0003e20000000800 */
[----:B------:R-:W-:-:S03]  /*25f0*/  ISETP.GE.AND P5, PT, R211, R10, PT ;  /* 0x0000000ad300720c */ /* 0x000fc60003fa6270 */
[----:B------:R-:W-:Y:S01]  /*2600*/  @!PT LDS RZ, [RZ] ;  /* 0x00000000fffff984 */ /* 0x000fe20000000800 */
[----:B------:R-:W-:Y:S01]  /*2610*/  @!PT LDS RZ, [RZ] ;  /* 0x00000000fffff984 */ /* 0x000fe20000000800 */
[----:B------:R-:W-:Y:S01]  /*2620*/  @!PT LDS RZ, [RZ] ;  /* 0x00000000fffff984 */ /* 0x000fe20000000800 */
[----:B------:R1:W-:Y:S04]  /*2630*/  @!P4 LDGSTS.E.BYPASS.LTC128B.128 [R239], [R250.64] ;  /* 0x00000000faefcfae */ /* 0x0003e8000b901d46 */
[----:B------:R1:W-:Y:S01]  /*2640*/  @!P4 LDGSTS.E.BYPASS.LTC128B.128 [R239+0x2000], [R250.64+0x80] ;  /* 0x02000080faefcfae */ /* 0x0003e2000b901d46 */
[----:B------:R-:W-:-:S03]  /*2650*/  @!P2 LEA R8, P4, R20, c[0x0][0x168], 0x1 ;  /* 0x00005a001408aa11 */ /* 0x000fc600078808ff */
        /* <DEDUP_REMOVED lines=13> */
[----:B------:R1:W-:Y:S01]  /*2730*/  @!P1 LDGSTS.E.BYPASS.LTC128B.128 [R239+0x3000], [R12.64+0x80] ;  /* 0x030000800cef9fae */ /* 0x0003e2000b901d46 */
[----:B------:R-:W-:-:S03]  /*2740*/  IADD3 R4, P1, R234, R230, RZ ;  /* 0x000000e6ea047210 */ /* 0x000fc60007f3e0ff */
[----:B------:R1:W-:Y:S01]  /*2750*/  @P3 STS.128 [R219+0xc000], RZ ;  /* 0x00c000ffdb003388 */ /* 0x0003e20000000c00 */
[----:B------:R-:W-:-:S03]  /*2760*/  IADD3.X R5, R233, R229, RZ, P1, !PT ;  /* 0x000000e5e9057210 */ /* 0x000fc60000ffe4ff */
        /* <DEDUP_REMOVED lines=13> */
[----:B------:R-:W0:Y:S04]  /*2840*/  LDGDEPBAR ;  /* 0x00000000000079af */ /* 0x000e280000000000 */
[----:B------:R1:W5:Y:S04]  /*2850*/  @!P5 LDG.E R237, [R4.64] ;  /* 0x0000000604edd981 */ /* 0x000368000c1e1900 */
[----:B------:R1:W5:Y:S01]  /*2860*/  @!P6 LDG.E R238, [R4.64+0x20] ;  /* 0x0000200604eee981 */ /* 0x000362000c1e1900 */
[----:B------:R-:W-:Y:S01]  /*2870*/  R2P PR, R212, 0x6 ;  /* 0x00000006d4007804 */ /* 0x000fe20000000000 */
[----:B------:R-:W-:Y:S01]  /*2880*/  IMAD.MOV.U32 R202, RZ, RZ, 0x20 ;  /* 0x00000020ffca7424 */ /* 0x000fe200078e00ff */
[----:B------:R-:W-:Y:S01]  /*2890*/  IADD3 R203, R208, 0x2000, RZ ;  /* 0x00002000d0cb7810 */ /* 0x000fe20007ffe0ff */
[----:B------:R-:W-:Y:S01]  /*28a0*/  IMAD.MOV.U32 R236, RZ, RZ, c[0x0][0x2e4] ;  /* 0x0000b900ffec7624 */ /* 0x000fe200078e00ff */
[----:B------:R-:W-:Y:S01]  /*28b0*/  IADD3 R204, R209, 0x2000, RZ ;  /* 0x00002000d1cc7810 */ /* 0x000fe20007ffe0ff */
[----:B------:R-:W-:Y:S01]  /*28c0*/  CS2R R94, SRZ ;  /* 0x00000000005e7805 */ /* 0x000fe2000001ff00 */
[----:B------:R-:W-:Y:S01]  /*28d0*/  SEL R202, R202, 0xffffffe0, !P1 ;  /* 0xffffffe0caca7807 */ /* 0x000fe20004800000 */
[----:B------:R-:W-:Y:S01]  /*28e0*/  CS2R R92, SRZ ;  /* 0x00000000005c7805 */ /* 0x000fe2000001ff00 */
[----:B------:R-:W-:Y:S01]  /*28f0*/  SEL R201, R201, 0xffffffc0, !P2 ;  /* 0xffffffc0c9c97807 */ /* 0x000fe20005000000 */
[----:B------:R-:W-:Y:S01]  /*2900*/  CS2R R98, SRZ ;  /* 0x0000000000627805 */ /* 0x000fe2000001ff00 */
[----:B------:R-:W-:Y:S01]  /*2910*/  SEL R203, R203, R208, !P0 ;  /* 0x000000d0cbcb7207 */ /* 0x000fe20004000000 */
[----:B------:R-:W-:Y:S01]  /*2920*/  IMAD.IADD R200, R205, 0x1, R202 ;  /* 0x00000001cdc87824 */ /* 0x000fe200078e02ca */
[----:B------:R-:W-:Y:S01]  /*2930*/  IADD3 R245, -R241, 0x40, R226 ;  /* 0x00000040f1f57810 */ /* 0x000fe20007ffe1e2 */
[----:B------:R-:W-:Y:S01]  /*2940*/  CS2R R96, SRZ ;  /* 0x0000000000607805 */ /* 0x000fe2000001ff00 */
[----:B------:R-:W-:Y:S01]  /*2950*/  SEL R204, R204, R209, !P0 ;  /* 0x000000d1cccc7207 */ /* 0x000fe20004000000 */
        /* <DEDUP_REMOVED lines=25> */
[----:B------:R1:W4:Y:S01]  /*2af0*/  LDSM.16.M88.4 R108, [R207+0x10000] ;  /* 0x01000000cf6c783b */ /* 0x0003220000000200 */
[----:B------:R-:W-:Y:S01]  /*2b00*/  CS2R R32, SRZ ;  /* 0x0000000000207805 */ /* 0x000fe2000001ff00 */
[----:B------:R-:W-:Y:S01]  /*2b10*/  CS2R R26, SRZ ;  /* 0x00000000001a7805 */ /* 0x000fe2000001ff00 */
[----:B--2---:R-:W-:Y:S01]  /*2b20*/  CS2R R24, SRZ ;  /* 0x0000000000187805 */ /* 0x004fe2000001ff00 */
[----:B------:R1:W2:Y:S01]  /*2b30*/  LDSM.16.M88.4 R112, [R207+0x10800] ;  /* 0x01080000cf70783b */ /* 0x0002a20000000200 */
[----:B---3--:R-:W-:Y:S01]  /*2b40*/  CS2R R22, SRZ ;  /* 0x0000000000167805 */ /* 0x008fe2000001ff00 */
[----:B------:R-:W-:Y:S01]  /*2b50*/  CS2R R20, SRZ ;  /* 0x0000000000147805 */ /* 0x000fe2000001ff00 */
[----:B------:R-:W-:Y:S01]  /*2b60*/  IADD3 R245, R245, -c[0x0][0x2e8], RZ ;  /* 0x8000ba00f5f57a10 */ /* 0x000fe20007ffe0ff */
[----:B------:R1:W3:Y:S01]  /*2b70*/  LDSM.16.M88.4 R116, [R197+0x10000] ;  /* 0x01000000c574783b */ /* 0x0002e20000000200 */
[----:B------:R-:W-:Y:S01]  /*2b80*/  SHF.L.U32 R204, R204, 0x1, RZ ;  /* 0x00000001cccc7819 */ /* 0x000fe200000006ff */
[----:B------:R-:W-:Y:S01]  /*2b90*/  IMAD.SHL.U32 R203, R203, 0x2, RZ ;  /* 0x00000002cbcb7824 */ /* 0x000fe200078e00ff */
[----:B------:R-:W-:Y:S01]  /*2ba0*/  IADD3 R198, R205, R201, RZ ;  /* 0x000000c9cdc67210 */ /* 0x000fe20007ffe0ff */
        /* <DEDUP_REMOVED lines=14> */
.L_x_206:
[----:B------:R-:W0:Y:S01]  /*2c90*/  LDGDEPBAR ;  /* 0x00000000000079af */ /* 0x000e220000000000 */
[----:B-1----:R-:W-:Y:S01]  /*2ca0*/  IADD3 R4, P0, R234, R232, RZ ;  /* 0x000000e8ea047210 */ /* 0x002fe20007f1e0ff */
[C---:B------:R-:W-:Y:S01]  /*2cb0*/  IMAD.IADD R174, R204.reuse, 0x1, R202 ;  /* 0x00000001ccae7824 */ /* 0x040fe200078e02ca */
[----:B------:R-:W-:Y:S03]  /*2cc0*/  IADD3 R173, R204, R201, RZ ;  /* 0x000000c9ccad7210 */ /* 0x000fe60007ffe0ff */
[----:B------:R-:W-:Y:S02]  /*2cd0*/  IMAD.X R5, R233, 0x1, R231, P0 ;  /* 0x00000001e9057824 */ /* 0x000fe400000e06e7 */
[----:B------:R-:W-:Y:S01]  /*2ce0*/  IMAD.IADD R172, R174, 0x1, R201 ;  /* 0x00000001aeac7824 */ /* 0x000fe200078e02c9 */
[----:B------:R-:W-:Y:S04]  /*2cf0*/  DEPBAR.LE SB0, 0x0 ;  /* 0x000080000000791a */ /* 0x000fe80000000000 */
[----:B------:R-:W-:Y:S06]  /*2d00*/  BAR.SYNC.DEFER_BLOCKING 0x0 ;  /* 0x0000000000007b1d */ /* 0x000fec0000010000 */
[----:B------:R-:W-:Y:S04]  /*2d10*/  LDSM.16.M88.4 R16, [R204] ;  /* 0x00000000cc10783b */ /* 0x000fe80000000200 */
[----:B------:R-:W1:Y:S04]  /*2d20*/  LDSM.16.M88.4 R8, [R207+0xc000] ;  /* 0x00c00000cf08783b */ /* 0x000e680000000200 */
[----:B-----5:R1:W5:Y:S04]  /*2d30*/  LDG.E R176, [R4.64] ;  /* 0x0000000604b07981 */ /* 0x020368000c1e1900 */
[----:B------:R1:W5:Y:S04]  /*2d40*/  LDG.E R175, [R4.64+0x20] ;  /* 0x0000200604af7981 */ /* 0x000368000c1e1900 */
[----:B------:R-:W2:Y:S04]  /*2d50*/  LDSM.16.M88.4 R52, [R207+0xc800] ;  /* 0x00c80000cf34783b */ /* 0x000ea80000000200 */
[----:B------:R-:W-:Y:S04]  /*2d60*/  LDSM.16.M88.4 R56, [R174] ;  /* 0x00000000ae38783b */ /* 0x000fe80000000200 */
[----:B------:R-:W3:Y:S04]  /*2d70*/  LDSM.16.M88.4 R60, [R197+0xc000] ;  /* 0x00c00000c53c783b */ /* 0x000ee80000000200 */
[----:B------:R-:W4:Y:S04]  /*2d80*/  LDSM.16.M88.4 R64, [R197+0xc800] ;  /* 0x00c80000c540783b */ /* 0x000f280000000200 */
[----:B------:R-:W-:Y:S04]  /*2d90*/  LDSM.16.M88.4 R100, [R196+0xc000] ;  /* 0x00c00000c464783b */ /* 0x000fe80000000200 */
[----:B------:R-:W-:Y:S01]  /*2da0*/  LDSM.16.M88.4 R104, [R196+0xc800] ;  /* 0x00c80000c468783b */ /* 0x000fe20000000200 */
[C---:B-1----:R-:W-:Y:S08]  /*2db0*/  HMMA.16816.F32.BF16 R4, R16.reuse, R8, RZ ;  /* 0x000000081004723c */ /* 0x042ff000000418ff */
[C---:B------:R-:W-:Y:S08]  /*2dc0*/  HMMA.16816.F32.BF16 R8, R16.reuse, R10, RZ ;  /* 0x0000000a1008723c */ /* 0x040ff000000418ff */
[C---:B--2---:R-:W-:Y:S08]  /*2dd0*/  HMMA.16816.F32.BF16 R12, R16.reuse, R52, RZ ;  /* 0x00000034100c723c */ /* 0x044ff000000418ff */
[----:B------:R-:W-:Y:S01]  /*2de0*/  HMMA.16816.F32.BF16 R16, R16, R54, RZ ;  /* 0x000000361010723c */ /* 0x000fe200000418ff */
[----:B------:R-:W1:Y:S07]  /*2df0*/  LDSM.16.M88.4 R52, [R173] ;  /* 0x00000000ad34783b */ /* 0x000e6e0000000200 */
[C---:B---3--:R-:W-:Y:S08]  /*2e00*/  HMMA.16816.F32.BF16 R4, R56.reuse, R60, R4 ;  /* 0x0000003c3804723c */ /* 0x048ff00000041804 */
[C---:B------:R-:W-:Y:S01]  /*2e10*/  HMMA.16816.F32.BF16 R8, R56.reuse, R62, R8 ;  /* 0x0000003e3808723c */ /* 0x040fe20000041808 */
[----:B------:R-:W-:Y:S07]  /*2e20*/  LDSM.16.M88.4 R60, [R2+0xc000] ;  /* 0x00c00000023c783b */ /* 0x000fee0000000200 */
[C---:B----4-:R-:W-:Y:S08]  /*2e30*/  HMMA.16816.F32.BF16 R12, R56.reuse, R64, R12 ;  /* 0x00000040380c723c */ /* 0x050ff0000004180c */
[----:B------:R-:W-:Y:S01]  /*2e40*/  HMMA.16816.F32.BF16 R16, R56, R66, R16 ;  /* 0x000000423810723c */ /* 0x000fe20000041810 */
[----:B------:R-:W2:Y:S04]  /*2e50*/  LDSM.16.M88.4 R56, [R172] ;  /* 0x00000000ac38783b */ /* 0x000ea80000000200 */
[----:B------:R-:W3:Y:S03]  /*2e60*/  LDSM.16.M88.4 R64, [R2+0xc800] ;  /* 0x00c800000240783b */ /* 0x000ee60000000200 */
[C---:B-1----:R-:W-:Y:S08]  /*2e70*/  HMMA.16816.F32.BF16 R4, R52.reuse, R100, R4 ;  /* 0x000000643404723c */ /* 0x042ff00000041804 */
[C---:B------:R-:W-:Y:S01]  /*2e80*/  HMMA.16816.F32.BF16 R8, R52.reuse, R102, R8 ;  /* 0x000000663408723c */ /* 0x040fe20000041808 */
[----:B------:R-:W-:Y:S07]  /*2e90*/  LDSM.16.M88.4 R100, [R207+0xe000] ;  /* 0x00e00000cf64783b */ /* 0x000fee0000000200 */
[C---:B------:R-:W-:Y:S08]  /*2ea0*/  HMMA.16816.F32.BF16 R12, R52.reuse, R104, R12 ;  /* 0x00000068340c723c */ /* 0x040ff0000004180c */
[----:B------:R-:W-:Y:S01]  /*2eb0*/  HMMA.16816.F32.BF16 R16, R52, R106, R16 ;  /* 0x0000006a3410723c */ /* 0x000fe20000041810 */
[----:B------:R-:W1:Y:S04]  /*2ec0*/  LDSM.16.M88.4 R52, [R204+0x2000] ;  /* 0x00200000cc34783b */ /* 0x000e680000000200 */
[----:B------:R-:W4:Y:S03]  /*2ed0*/  LDSM.16.M88.4 R104, [R207+0xe800] ;  /* 0x00e80000cf68783b */ /* 0x000f260000000200 */
[C---:B--2---:R-:W-:Y:S08]  /*2ee0*/  HMMA.16816.F32.BF16 R4, R56.reuse, R60, R4 ;  /* 0x0000003c3804723c */ /* 0x044ff00000041804 */
[C---:B------:R-:W-:Y:S01]  /*2ef0*/  HMMA.16816.F32.BF16 R8, R56.reuse, R62, R8 ;  /* 0x0000003e3808723c */ /* 0x040fe20000041808 */
[----:B------:R-:W-:Y:S07]  /*2f00*/  LDSM.16.M88.4 R60, [R197+0xe000] ;  /* 0x00e00000c53c783b */ /* 0x000fee0000000200 */
[C---:B---3--:R-:W-:Y:S08]  /*2f10*/  HMMA.16816.F32.BF16 R12, R56.reuse, R64, R12 ;  /* 0x00000040380c723c */ /* 0x048ff0000004180c */
[----:B------:R-:W-:Y:S01]  /*2f20*/  HMMA.16816.F32.BF16 R16, R56, R66, R16 ;  /* 0x000000423810723c */ /* 0x000fe20000041810 */
[----:B------:R-:W2:Y:S04]  /*2f30*/  LDSM.16.M88.4 R56, [R174+0x2000] ;  /* 0x00200000ae38783b */ /* 0x000ea80000000200 */
[----:B------:R-:W3:Y:S03]  /*2f40*/  LDSM.16.M88.4 R64, [R197+0xe800] ;  /* 0x00e80000c540783b */ /* 0x000ee60000000200 */
[C---:B-1----:R-:W-:Y:S08]  /*2f50*/  HMMA.16816.F32.BF16 R4, R52.reuse, R100, R4 ;  /* 0x000000643404723c */ /* 0x042ff00000041804 */
[C---:B------:R-:W-:Y:S01]  /*2f60*/  HMMA.16816.F32.BF16 R8, R52.reuse, R102, R8 ;  /* 0x000000663408723c */ /* 0x040fe20000041808 */
[----:B------:R-:W-:Y:S07]  /*2f70*/  LDSM.16.M88.4 R100, [R196+0xe000] ;  /* 0x00e00000c464783b */ /* 0x000fee0000000200 */
[C---:B----4-:R-:W-:Y:S08]  /*2f80*/  HMMA.16816.F32.BF16 R12, R52.reuse, R104, R12 ;  /* 0x00000068340c723c */ /* 0x050ff0000004180c */
        /* <DEDUP_REMOVED lines=11> */
[C---:B------:R-:W-:Y:S08]  /*3040*/  HMMA.16816.F32.BF16 R8, R52.reuse, R102, R8 ;  /* 0x000000663408723c */ /* 0x040ff00000041808 */
[C---:B----4-:R-:W-:Y:S08]  /*3050*/  HMMA.16816.F32.BF16 R12, R52.reuse, R104, R12 ;  /* 0x00000068340c723c */ /* 0x050ff0000004180c */
[----:B------:R-:W-:Y:S07]  /*3060*/  HMMA.16816.F32.BF16 R16, R52, R106, R16 ;  /* 0x0000006a3410723c */ /* 0x000fee0000041810 */
[----:B------:R-:W-:Y:S01]  /*3070*/  IMAD.MOV.U32 R52, RZ, RZ, c[0x0][0x2e4] ;  /* 0x0000b900ff347624 */ /* 0x000fe200078e00ff */
[C---:B--2---:R-:W-:Y:S08]  /*3080*/  HMMA.16816.F32.BF16 R4, R56.reuse, R60, R4 ;  /* 0x0000003c3804723c */ /* 0x044ff00000041804 */
[C---:B------:R-:W-:Y:S07]  /*3090*/  HMMA.16816.F32.BF16 R8, R56.reuse, R62, R8 ;  /* 0x0000003e3808723c */ /* 0x040fee0000041808 */
[----:B------:R-:W-:Y:S01]  /*30a0*/  SHF.L.U32 R63, R240, 0x6, RZ ;  /* 0x00000006f03f7819 */ /* 0x000fe200000006ff */
[C---:B---3--:R-:W-:Y:S03]  /*30b0*/  HMMA.16816.F32.BF16 R12, R56.reuse, R64, R12 ;  /* 0x00000040380c723c */ /* 0x048fe6000004180c */
[----:B------:R-:W-:Y:S05]  /*30c0*/  ISETP.GE.AND P0, PT, R63, R245, PT ;  /* 0x000000f53f00720c */ /* 0x000fea0003f06270 */
[----:B------:R-:W-:Y:S08]  /*30d0*/  HMMA.16816.F32.BF16 R16, R56, R66, R16 ;  /* 0x000000423810723c */ /* 0x000ff00000041810 */
[----:B------:R-:W-:-:S05]  /*30e0*/  @!P0 BRA `(.L_x_202) ;  /* 0x0000008000008947 */ /* 0x000fca0003800000 */
[----:B------:R-:W-:Y:S02]  /*30f0*/  IADD3 R53, R236, R226, -R241 ;  /* 0x000000e2ec357210 */ /* 0x000fe40007ffe8f1 */
[----:B------:R-:W-:Y:S02]  /*3100*/  IADD3 R52, R63, 0x40, RZ ;  /* 0x000000403f347810 */ /* 0x000fe40007ffe0ff */
[----:B------:R-:W-:Y:S02]  /*3110*/  IADD3 R54, R227, 0x40, RZ ;  /* 0x00000040e3367810 */ /* 0x000fe40007ffe0ff */
[----:B------:R-:W-:Y:S01]  /*3120*/  ISETP.GE.AND P1, PT, R52, R53, PT ;  /* 0x000000353400720c */ /* 0x000fe20003f26270 */
[----:B------:R-:W-:Y:S01]  /*3130*/  IMAD.MOV.U32 R52, RZ, RZ, R236 ;  /* 0x000000ffff347224 */ /* 0x000fe200078e00ec */
[----:B------:R-:W-:Y:S11]  /*3140*/  ISETP.LT.AND P0, PT, R54, R241, PT ;  /* 0x000000f13600720c */ /* 0x000ff60003f01270 */
[----:B------:R-:W-:Y:S02]  /*3150*/  @!UPT UIADD3 URZ, URZ, URZ, URZ ;  /* 0x0000003f3f3ff290 */ /* 0x000fe4000fffe03f */
[----:B------:R-:W-:-:S05]  /*3160*/  @!P1 BRA P0, `(.L_x_203) ;  /* 0x0000046000009947 */ /* 0x000fca0000000000 */
.L_x_202:
[----:B------:R-:W-:Y:S01]  /*3170*/  IADD3 R55, R241, 0x1, -R243 ;  /* 0x00000001f1377810 */ /* 0x000fe20007ffe8f3 */
[----:B------:R-:W-:Y:S01]  /*3180*/  IMAD.IADD R63, R211, 0x1, R63 ;  /* 0x00000001d33f7824 */ /* 0x000fe200078e023f */
[-C--:B------:R-:W-:Y:S01]  /*3190*/  IADD3 R54, -R52, R241.reuse, -R243 ;  /* 0x000000f134367210 */ /* 0x080fe20007ffe9f3 */
[----:B------:R-:W-:Y:S01]  /*31a0*/  IMAD R62, R218, 0x40, R210 ;  /* 0x00000040da3e7824 */ /* 0x000fe200078e02d2 */
[----:B------:R-:W-:Y:S01]  /*31b0*/  IADD3 R55, R55, c[0x0][0x2e8], RZ ;  /* 0x0000ba0037377a10 */ /* 0x000fe20007ffe0ff */
[----:B------:R-:W-:Y:S01]  /*31c0*/  IMAD.MOV.U32 R236, RZ, RZ, R52 ;  /* 0x000000ffffec7224 */ /* 0x000fe200078e0034 */
[C---:B------:R-:W-:Y:S01]  /*31d0*/  IADD3 R53, R63.reuse, 0x8, RZ ;  /* 0x000000083f357810 */ /* 0x040fe20007ffe0ff */
[C---:B------:R-:W-:Y:S01]  /*31e0*/  IMAD.IADD R64, R63.reuse, 0x1, R54 ;  /* 0x000000013f407824 */ /* 0x040fe200078e0236 */
[C---:B------:R-:W-:Y:S01]  /*31f0*/  IADD3 R61, R62.reuse, 0x1, RZ ;  /* 0x000000013e3d7810 */ /* 0x040fe20007ffe0ff */
[----:B------:R-:W-:Y:S01]  /*3200*/  IMAD.IADD R63, R63, 0x1, R55 ;  /* 0x000000013f3f7824 */ /* 0x000fe200078e0237 */
[----:B------:R-:W-:Y:S01]  /*3210*/  IADD3 R60, R62, 0x8, RZ ;  /* 0x000000083e3c7810 */ /* 0x000fe20007ffe0ff */
[--C-:B------:R-:W-:Y:S01]  /*3220*/  IMAD.IADD R54, R54, 0x1, R53.reuse ;  /* 0x0000000136367824 */ /* 0x100fe200078e0235 */
[----:B------:R-:W-:Y:S01]  /*3230*/  IMNMX R64, RZ, R64, !PT ;  /* 0x00000040ff407217 */ /* 0x000fe20007800200 */
[----:B------:R-:W-:Y:S01]  /*3240*/  IMAD.IADD R53, R55, 0x1, R53 ;  /* 0x0000000137357824 */ /* 0x000fe200078e0235 */
[----:B------:R-:W-:Y:S02]  /*3250*/  IMNMX R63, R63, R241, PT ;  /* 0x000000f13f3f7217 */ /* 0x000fe40003800200 */
[CC--:B------:R-:W-:Y:S02]  /*3260*/  ISETP.GE.AND P1, PT, R62.reuse, R64.reuse, PT ;  /* 0x000000403e00720c */ /* 0x0c0fe40003f26270 */
[C---:B------:R-:W-:Y:S02]  /*3270*/  ISETP.GE.AND P0, PT, R61.reuse, R64, PT ;  /* 0x000000403d00720c */ /* 0x040fe40003f06270 */
        /* <DEDUP_REMOVED lines=17> */
[-C--:B------:R-:W-:Y:S02]  /*3390*/  ISETP.GE.AND P0, PT, R62, R54.reuse, PT ;  /* 0x000000363e00720c */ /* 0x080fe40003f06270 */
[-C--:B------:R-:W-:Y:S02]  /*33a0*/  ISETP.GE.OR P6, PT, R60, R63.reuse, !P6 ;  /* 0x0000003f3c00720c */ /* 0x080fe400077c6670 */
[-C--:B------:R-:W-:Y:S02]  /*33b0*/  ISETP.GE.OR P5, PT, R59, R63.reuse, !P5 ;  /* 0x0000003f3b00720c */ /* 0x080fe40006fa6670 */
[-C--:B------:R-:W-:Y:S02]  /*33c0*/  ISETP.GE.OR P4, PT, R58, R63.reuse, !P4 ;  /* 0x0000003f3a00720c */ /* 0x080fe40006786670 */
[-C--:B------:R-:W-:Y:S02]  /*33d0*/  ISETP.GE.OR P3, PT, R57, R63.reuse, !P3 ;  /* 0x0000003f3900720c */ /* 0x080fe40005f66670 */
[-C--:B------:R-:W-:Y:S02]  /*33e0*/  ISETP.GE.OR P2, PT, R56, R63.reuse, !P2 ;  /* 0x0000003f3800720c */ /* 0x080fe40005746670 */
[----:B------:R-:W-:Y:S02]  /*33f0*/  ISETP.GE.OR P1, PT, R55, R63, !P1 ;  /* 0x0000003f3700720c */ /* 0x000fe40004f26670 */
[-C--:B------:R-:W-:Y:S02]  /*3400*/  ISETP.GE.OR P0, PT, R62, R53.reuse, !P0 ;  /* 0x000000353e00720c */ /* 0x080fe40004706670 */
        /* <DEDUP_REMOVED lines=28> */
.L_x_203:
[C---:B------:R-:W-:Y:S01]  /*35d0*/  FMUL.FTZ R52, R237.reuse, 1.4426950216293334961 ;  /* 0x3fb8aa3bed347820 */ /* 0x040fe20000410000 */
[----:B------:R-:W-:Y:S02]  /*35e0*/  FSETP.NEU.FTZ.AND P0, PT, R237, -INF , PT ;  /* 0xff800000ed00780b */ /* 0x000fe40003f1d000 */
[----:B------:R-:W-:Y:S02]  /*35f0*/  SHF.L.U32 R67, R209, 0x1, RZ ;  /* 0x00000001d1437819 */ /* 0x000fe400000006ff */
[----:B------:R-:W-:Y:S02]  /*3600*/  FSEL R52, R52, RZ, P0 ;  /* 0x000000ff34347208 */ /* 0x000fe40000000000 */
[----:B------:R-:W-:Y:S02]  /*3610*/  FSETP.NEU.FTZ.AND P0, PT, R238, -INF , PT ;  /* 0xff800000ee00780b */ /* 0x000fe40003f1d000 */
[-C--:B------:R-:W-:Y:S01]  /*3620*/  IADD3 R66, R202, R67.reuse, RZ ;  /* 0x00000043ca427210 */ /* 0x080fe20007ffe0ff */
[--C-:B------:R-:W-:Y:S01]  /*3630*/  FFMA.FTZ R100, R4, c[0x0][0x23c], -R52.reuse ;  /* 0x00008f0004647a23 */ /* 0x100fe20000010834 */
[C---:B------:R-:W-:Y:S01]  /*3640*/  IADD3 R65, R201.reuse, R67, RZ ;  /* 0x00000043c9417210 */ /* 0x040fe20007ffe0ff */
[----:B------:R-:W-:Y:S01]  /*3650*/  FMUL.FTZ R4, R238, 1.4426950216293334961 ;  /* 0x3fb8aa3bee047820 */ /* 0x000fe20000410000 */
[----:B------:R-:W-:Y:S01]  /*3660*/  IADD3 R64, R201, R66, RZ ;  /* 0x00000042c9407210 */ /* 0x000fe20007ffe0ff */
[--C-:B------:R-:W-:Y:S01]  /*3670*/  FFMA.FTZ R101, R5, c[0x0][0x23c], -R52.reuse ;  /* 0x00008f0005657a23 */ /* 0x100fe20000010834 */
[----:B------:R-:W-:Y:S01]  /*3680*/  MOV R252, c[0x0][0x22c] ;  /* 0x00008b0000fc7a02 */ /* 0x000fe20000000f00 */
[--C-:B------:R-:W-:Y:S01]  /*3690*/  FFMA.FTZ R104, R8, c[0x0][0x23c], -R52.reuse ;  /* 0x00008f0008687a23 */ /* 0x100fe20000010834 */
[----:B------:R-:W-:Y:S01]  /*36a0*/  FSEL R4, R4, RZ, P0 ;  /* 0x000000ff04047208 */ /* 0x000fe20000000000 */
[--C-:B------:R-:W-:Y:S01]  /*36b0*/  FFMA.FTZ R105, R9, c[0x0][0x23c], -R52.reuse ;  /* 0x00008f0009697a23 */ /* 0x100fe20000010834 */
[----:B------:R-:W-:Y:S01]  /*36c0*/  MUFU.EX2 R100, R100 ;  /* 0x0000006400647308 */ /* 0x000fe20000000800 */
[----:B------:R-:W-:Y:S01]  /*36d0*/  FFMA.FTZ R172, R12, c[0x0][0x23c], -R52 ;  /* 0x00008f000cac7a23 */ /* 0x000fe20000010834 */
[----:B------:R-:W-:Y:S01]  /*36e0*/  ISETP.GT.AND P3, PT, R240, R225, PT ;  /* 0x000000e1f000720c */ /* 0x000fe20003f64270 */
[--C-:B------:R-:W-:Y:S02]  /*36f0*/  FFMA.FTZ R102, R6, c[0x0][0x23c], -R4.reuse ;  /* 0x00008f0006667a23 */ /* 0x100fe40000010804 */
[--C-:B------:R-:W-:Y:S02]  /*3700*/  FFMA.FTZ R103, R7, c[0x0][0x23c], -R4.reuse ;  /* 0x00008f0007677a23 */ /* 0x100fe40000010804 */
[--C-:B------:R-:W-:Y:S02]  /*3710*/  FFMA.FTZ R106, R10, c[0x0][0x23c], -R4.reuse ;  /* 0x00008f000a6a7a23 */ /* 0x100fe40000010804 */
[--C-:B------:R-:W-:Y:S01]  /*3720*/  FFMA.FTZ R107, R11, c[0x0][0x23c], -R4.reuse ;  /* 0x00008f000b6b7a23 */ /* 0x100fe20000010804 */
[----:B------:R-:W1:Y:S01]  /*3730*/  MUFU.EX2 R101, R101 ;  /* 0x0000006500657308 */ /* 0x000e620000000800 */
[--C-:B------:R-:W-:Y:S02]  /*3740*/  FFMA.FTZ R180, R18, c[0x0][0x23c], -R4.reuse ;  /* 0x00008f0012b47a23 */ /* 0x100fe40000010804 */
[--C-:B------:R-:W-:Y:S02]  /*3750*/  FFMA.FTZ R174, R14, c[0x0][0x23c], -R4.reuse ;  /* 0x00008f000eae7a23 */ /* 0x100fe40000010804 */
[--C-:B------:R-:W-:Y:S02]  /*3760*/  FFMA.FTZ R177, R15, c[0x0][0x23c], -R4.reuse ;  /* 0x00008f000fb17a23 */ /* 0x100fe40000010804 */
[----:B------:R-:W-:Y:S02]  /*3770*/  FFMA.FTZ R4, R19, c[0x0][0x23c], -R4 ;  /* 0x00008f0013047a23 */ /* 0x000fe40000010804 */
[--C-:B------:R-:W-:Y:S01]  /*3780*/  FFMA.FTZ R173, R13, c[0x0][0x23c], -R52.reuse ;  /* 0x00008f000dad7a23 */ /* 0x100fe20000010834 */
[----:B------:R-:W-:Y:S01]  /*3790*/  MUFU.EX2 R102, R102 ;  /* 0x0000006600667308 */ /* 0x000fe20000000800 */
[--C-:B------:R-:W-:Y:S02]  /*37a0*/  FFMA.FTZ R178, R16, c[0x0][0x23c], -R52.reuse ;  /* 0x00008f0010b27a23 */ /* 0x100fe40000010834 */
[----:B------:R-:W-:Y:S02]  /*37b0*/  FFMA.FTZ R52, R17, c[0x0][0x23c], -R52 ;  /* 0x00008f0011347a23 */ /* 0x000fe40000010834 */
[----:B------:R-:W-:Y:S05]  /*37c0*/  IMAD R252, R252, c[0x0][0x1c0], RZ ;  /* 0x00007000fcfc7a24 */ /* 0x000fea00078e02ff */
[----:B------:R-:W2:Y:S10]  /*37d0*/  MUFU.EX2 R103, R103 ;  /* 0x0000006700677308 */ /* 0x000eb40000000800 */
[----:B------:R-:W-:Y:S10]  /*37e0*/  MUFU.EX2 R104, R104 ;  /* 0x0000006800687308 */ /* 0x000ff40000000800 */
[----:B------:R-:W3:Y:S10]  /*37f0*/  MUFU.EX2 R105, R105 ;  /* 0x0000006900697308 */ /* 0x000ef40000000800 */
[----:B------:R-:W-:Y:S10]  /*3800*/  MUFU.EX2 R106, R106 ;  /* 0x0000006a006a7308 */ /* 0x000ff40000000800 */
[----:B------:R-:W4:Y:S10]  /*3810*/  MUFU.EX2 R107, R107 ;  /* 0x0000006b006b7308 */ /* 0x000f340000000800 */
[----:B------:R4:W-:Y:S10]  /*3820*/  MUFU.EX2 R181, R4 ;  /* 0x0000000400b57308 */ /* 0x0009f40000000800 */
[----:B------:R-:W-:Y:S10]  /*3830*/  MUFU.EX2 R172, R172 ;  /* 0x000000ac00ac7308 */ /* 0x000ff40000000800 */
[----:B------:R-:W1:Y:S10]  /*3840*/  MUFU.EX2 R173, R173 ;  /* 0x000000ad00ad7308 */ /* 0x000e740000000800 */
[----:B------:R-:W-:Y:S10]  /*3850*/  MUFU.EX2 R174, R174 ;  /* 0x000000ae00ae7308 */ /* 0x000ff40000000800 */
[----:B------:R-:W1:Y:S10]  /*3860*/  MUFU.EX2 R177, R177 ;  /* 0x000000b100b17308 */ /* 0x000e740000000800 */
[----:B------:R-:W-:Y:S10]  /*3870*/  MUFU.EX2 R179, R52 ;  /* 0x0000003400b37308 */ /* 0x000ff40000000800 */
[----:B------:R-:W4:Y:S10]  /*3880*/  MUFU.EX2 R178, R178 ;  /* 0x000000b200b27308 */ /* 0x000f340000000800 */
[----:B------:R-:W4:Y:S01]  /*3890*/  MUFU.EX2 R180, R180 ;  /* 0x000000b400b47308 */ /* 0x000f220000000800 */
[----:B-1----:R-:W-:Y:S02]  /*38a0*/  F2FP.BF16.PACK_AB R7, R101, R100 ;  /* 0x000000646507723e */ /* 0x002fe400000010ff */
[----:B--2---:R-:W-:Y:S02]  /*38b0*/  F2FP.BF16.PACK_AB R6, R103, R102 ;  /* 0x000000666706723e */ /* 0x004fe400000010ff */
[----:B---3--:R-:W-:Y:S01]  /*38c0*/  F2FP.BF16.PACK_AB R5, R105, R104 ;  /* 0x000000686905723e */ /* 0x008fe200000010ff */
[----:B------:R1:W-:Y:S01]  /*38d0*/  STS [R220+0x12000], R7 ;  /* 0x01200007dc007388 */ /* 0x0003e20000000800 */
[----:B----4-:R-:W-:Y:S03]  /*38e0*/  F2FP.BF16.PACK_AB R4, R107, R106 ;  /* 0x0000006a6b04723e */ /* 0x010fe600000010ff */
[----:B------:R2:W-:Y:S04]  /*38f0*/  STS [R220+0x12400], R6 ;  /* 0x01240006dc007388 */ /* 0x0005e80000000800 */
[----:B------:R3:W-:Y:S04]  /*3900*/  STS [R224+0x12000], R5 ;  /* 0x01200005e0007388 */ /* 0x0007e80000000800 */
[----:B------:R4:W-:Y:S01]  /*3910*/  STS [R224+0x12400], R4 ;  /* 0x01240004e0007388 */ /* 0x0009e20000000800 */
[----:B-1----:R-:W-:Y:S02]  /*3920*/  F2FP.BF16.PACK_AB R7, R173, R172 ;  /* 0x000000acad07723e */ /* 0x002fe400000010ff */
[----:B--2---:R-:W-:Y:S03]  /*3930*/  F2FP.BF16.PACK_AB R6, R177, R174 ;  /* 0x000000aeb106723e */ /* 0x004fe600000010ff */
[----:B------:R-:W-:Y:S01]  /*3940*/  STS [R222+0x12000], R7 ;  /* 0x01200007de007388 */ /* 0x000fe20000000800 */
[----:B---3--:R-:W-:Y:S03]  /*3950*/  F2FP.BF16.PACK_AB R5, R179, R178 ;  /* 0x000000b2b305723e */ /* 0x008fe600000010ff */
[----:B------:R-:W-:Y:S01]  /*3960*/  STS [R222+0x12400], R6 ;  /* 0x01240006de007388 */ /* 0x000fe20000000800 */
[----:B----4-:R-:W-:Y:S03]  /*3970*/  F2FP.BF16.PACK_AB R4, R181, R180 ;  /* 0x000000b4b504723e */ /* 0x010fe600000010ff */
[----:B------:R-:W-:Y:S04]  /*3980*/  STS [R228+0x12000], R5 ;  /* 0x01200005e4007388 */ /* 0x000fe80000000800 */
[----:B------:R-:W-:Y:S04]  /*3990*/  STS [R228+0x12400], R4 ;  /* 0x01240004e4007388 */ /* 0x000fe80000000800 */
[----:B------:R-:W1:Y:S08]  /*39a0*/  LDSM.16.M88.4 R16, [R67+0x8000] ;  /* 0x008000004310783b */ /* 0x000e700000000200 */
[----:B------:R-:W2:Y:S08]  /*39b0*/  LDSM.16.M88.4 R52, [R66+0x8000] ;  /* 0x008000004234783b */ /* 0x000eb00000000200 */
[----:B------:R-:W3:Y:S08]  /*39c0*/  LDSM.16.M88.4 R56, [R65+0x8000] ;  /* 0x008000004138783b */ /* 0x000ef00000000200 */
[----:B------:R-:W4:Y:S01]  /*39d0*/  LDSM.16.M88.4 R60, [R64+0x8000] ;  /* 0x00800000403c783b */ /* 0x000f220000000200 */
[C---:B-1----:R-:W-:Y:S08]  /*39e0*/  HMMA.16816.F32.BF16 R4, R16.reuse, R108, RZ ;  /* 0x0000006c1004723c */ /* 0x042ff000000418ff */
[C---:B------:R-:W-:Y:S08]  /*39f0*/  HMMA.16816.F32.BF16 R8, R16.reuse, R110, RZ ;  /* 0x0000006e1008723c */ /* 0x040ff000000418ff */
[C---:B------:R-:W-:Y:S08]  /*3a00*/  HMMA.16816.F32.BF16 R12, R16.reuse, R112, RZ ;  /* 0x00000070100c723c */ /* 0x040ff000000418ff */
[----:B------:R-:W-:Y:S08]  /*3a10*/  HMMA.16816.F32.BF16 R16, R16, R114, RZ ;  /* 0x000000721010723c */ /* 0x000ff000000418ff */
[C---:B--2---:R-:W-:Y:S08]  /*3a20*/  HMMA.16816.F32.BF16 R4, R52.reuse, R116, R4 ;  /* 0x000000743404723c */ /* 0x044ff00000041804 */
[C---:B------:R-:W-:Y:S08]  /*3a30*/  HMMA.16816.F32.BF16 R8, R52.reuse, R118, R8 ;  /* 0x000000763408723c */ /* 0x040ff00000041808 */
[C---:B------:R-:W-:Y:S08]  /*3a40*/  HMMA.16816.F32.BF16 R12, R52.reuse, R120, R12 ;  /* 0x00000078340c723c */ /* 0x040ff0000004180c */
[----:B------:R-:W-:Y:S01]  /*3a50*/  HMMA.16816.F32.BF16 R16, R52, R122, R16 ;  /* 0x0000007a3410723c */ /* 0x000fe20000041810 */
        /* <DEDUP_REMOVED lines=19> */
[----:B------:R-:W-:Y:S07]  /*3b90*/  HMMA.16816.F32.BF16 R16, R56, R154, R16 ;  /* 0x0000009a3810723c */ /* 0x000fee0000041810 */
[----:B------:R-:W-:Y:S01]  /*3ba0*/  LEA R56, -R252, RZ, 0x6 ;  /* 0x000000fffc387211 */ /* 0x000fe200078e31ff */
[C---:B---3--:R-:W-:Y:S05]  /*3bb0*/  HMMA.16816.F32.BF16 R4, R60.reuse, R156, R4 ;  /* 0x0000009c3c04723c */ /* 0x048fea0000041804 */
[C---:B------:R-:W-:Y:S03]  /*3bc0*/  LEA R246, P0, R56.reuse, R246, 0x2 ;  /* 0x000000f638f67211 */ /* 0x040fe600078010ff */
[C---:B------:R-:W-:Y:S04]  /*3bd0*/  HMMA.16816.F32.BF16 R8, R60.reuse, R158, R8 ;  /* 0x0000009e3c08723c */ /* 0x040fe80000041808 */
[----:B------:R-:W-:Y:S04]  /*3be0*/  LEA.HI.X.SX32 R247, R56, R247, 0x2, P0 ;  /* 0x000000f738f77211 */ /* 0x000fe800000f16ff */
[C---:B------:R-:W-:Y:S08]  /*3bf0*/  HMMA.16816.F32.BF16 R12, R60.reuse, R160, R12 ;  /* 0x000000a03c0c723c */ /* 0x040ff0000004180c */
[----:B------:R-:W-:Y:S08]  /*3c00*/  HMMA.16816.F32.BF16 R16, R60, R162, R16 ;  /* 0x000000a23c10723c */ /* 0x000ff00000041810 */
[C---:B-1----:R-:W-:Y:S08]  /*3c10*/  HMMA.16816.F32.BF16 R4, R52.reuse, R164, R4 ;  /* 0x000000a43404723c */ /* 0x042ff00000041804 */
[C---:B------:R-:W-:Y:S08]  /*3c20*/  HMMA.16816.F32.BF16 R8, R52.reuse, R166, R8 ;  /* 0x000000a63408723c */ /* 0x040ff00000041808 */
[C---:B------:R-:W-:Y:S08]  /*3c30*/  HMMA.16816.F32.BF16 R12, R52.reuse, R168, R12 ;  /* 0x000000a8340c723c */ /* 0x040ff0000004180c */
[C---:B-----5:R-:W-:Y:S01]  /*3c40*/  FADD.FTZ R4, -R176.reuse, R4 ;  /* 0x00000004b0047221 */ /* 0x060fe20000010100 */
[----:B------:R-:W-:Y:S03]  /*3c50*/  HMMA.16816.F32.BF16 R16, R52, R170, R16 ;  /* 0x000000aa3410723c */ /* 0x000fe60000041810 */
[C---:B------:R-:W-:Y:S02]  /*3c60*/  FADD.FTZ R5, -R176.reuse, R5 ;  /* 0x00000005b0057221 */ /* 0x040fe40000010100 */
[C---:B------:R-:W-:Y:S02]  /*3c70*/  FADD.FTZ R6, -R175.reuse, R6 ;  /* 0x00000006af067221 */ /* 0x040fe40000010100 */
[C---:B------:R-:W-:Y:S02]  /*3c80*/  FADD.FTZ R7, -R175.reuse, R7 ;  /* 0x00000007af077221 */ /* 0x040fe40000010100 */
[C---:B------:R-:W-:Y:S03]  /*3c90*/  FADD.FTZ R8, -R176.reuse, R8 ;  /* 0x00000008b0087221 */ /* 0x040fe60000010100 */
[C---:B------:R-:W-:Y:S02]  /*3ca0*/  FADD.FTZ R9, -R176.reuse, R9 ;  /* 0x00000009b0097221 */ /* 0x040fe40000010100 */
[C---:B------:R-:W-:Y:S02]  /*3cb0*/  FADD.FTZ R10, -R175.reuse, R10 ;  /* 0x0000000aaf0a7221 */ /* 0x040fe40000010100 */
[C---:B------:R-:W-:Y:S02]  /*3cc0*/  FADD.FTZ R11, -R175.reuse, R11 ;  /* 0x0000000baf0b7221 */ /* 0x040fe40000010100 */
        /* <DEDUP_REMOVED lines=29> */
[----:B------:R-:W-:Y:S04]  /*3ea0*/  ISETP.NE.U32.AND P1, PT, R55, 0x1, PT ;  /* 0x000000013700780c */ /* 0x000fe80003f25070 */
[----:B------:R-:W-:Y:S02]  /*3eb0*/  SEL R54, R54, 0x4000, !P1 ;  /* 0x0000400036367807 */ /* 0x000fe40004800000 */
[C---:B------:R-:W-:Y:S03]  /*3ec0*/  LEA R250, P0, R52.reuse, R250, 0x1 ;  /* 0x000000fa34fa7211 */ /* 0x040fe600078008ff */
[--C-:B------:R-:W-:Y:S01]  /*3ed0*/  IMAD.IADD R239, R239, 0x1, R54.reuse ;  /* 0x00000001efef7824 */ /* 0x100fe200078e0236 */
[----:B------:R-:W-:Y:S01]  /*3ee0*/  LEA.HI.X.SX32 R251, R52, R251, 0x1, P0 ;  /* 0x000000fb34fb7211 */ /* 0x000fe200000f0eff */
[----:B------:R-:W-:Y:S01]  /*3ef0*/  IMAD.MOV.U32 R52, RZ, RZ, c[0x0][0x194] ;  /* 0x00006500ff347624 */ /* 0x000fe200078e00ff */
[C---:B------:R-:W-:Y:S01]  /*3f00*/  LEA R56, P0, R53.reuse, R250, 0x6 ;  /* 0x000000fa35387211 */ /* 0x040fe200078030ff */
[----:B------:R-:W-:Y:S02]  /*3f10*/  IMAD.IADD R204, R204, 0x1, R54 ;  /* 0x00000001cccc7824 */ /* 0x000fe400078e0236 */
        /* <DEDUP_REMOVED lines=9> */
.L_x_204:
[----:B------:R-:W-:Y:S01]  /*3fb0*/  F2FP.BF16.PACK_AB R4, R5, R4 ;  /* 0x000000040504723e */ /* 0x000fe200000010ff */
[----:B------:R-:W-:Y:S01]  /*3fc0*/  IMAD.SHL.U32 R192, R208, 0x2, RZ ;  /* 0x00000002d0c07824 */ /* 0x000fe200078e00ff */
        /* <DEDUP_REMOVED lines=17> */
[----:B------:R-:W2:Y:S04]  /*40e0*/  LDSM.16.MT88.4 R8, [R192+0x8000] ;  /* 0x00800000c008783b */ /* 0x000ea80000004200 */
[----:B------:R-:W3:Y:S04]  /*40f0*/  LDSM.16.MT88.4 R12, [R0+0x12000] ;  /* 0x01200000000c783b */ /* 0x000ee80000004200 */
[----:B------:R-:W4:Y:S04]  /*4100*/  LDSM.16.MT88.4 R16, [R192+0xa000] ;  /* 0x00a00000c010783b */ /* 0x000f280000004200 */
[----:B------:R-:W-:Y:S04]  /*4110*/  LDSM.16.MT88.4 R52, [R206+0x12800] ;  /* 0x01280000ce34783b */ /* 0x000fe80000004200 */
[----:B-1----:R-:W1:Y:S04]  /*4120*/  LDSM.16.MT88.4 R56, [R192+0x8800] ;  /* 0x00880000c038783b */ /* 0x002e680000004200 */
[----:B------:R-:W5:Y:S04]  /*4130*/  LDSM.16.MT88.4 R60, [R0+0x12800] ;  /* 0x01280000003c783b */ /* 0x000f680000004200 */
[----:B------:R-:W1:Y:S01]  /*4140*/  LDSM.16.MT88.4 R64, [R192+0xa800] ;  /* 0x00a80000c040783b */ /* 0x000e620000004200 */
[-C--:B--2---:R-:W-:Y:S08]  /*4150*/  HMMA.16816.F32.BF16 R20, R4, R8.reuse, R20 ;  /* 0x000000080414723c */ /* 0x084ff00000041814 */
[C---:B---3--:R-:W-:Y:S08]  /*4160*/  HMMA.16816.F32.BF16 R24, R12.reuse, R8, R24 ;  /* 0x000000080c18723c */ /* 0x048ff00000041818 */
[-C--:B------:R-:W-:Y:S08]  /*4170*/  HMMA.16816.F32.BF16 R28, R12, R10.reuse, R28 ;  /* 0x0000000a0c1c723c */ /* 0x080ff0000004181c */
[C---:B------:R-:W-:Y:S01]  /*4180*/  HMMA.16816.F32.BF16 R32, R4.reuse, R10, R32 ;  /* 0x0000000a0420723c */ /* 0x040fe20000041820 */
[----:B------:R-:W-:Y:S07]  /*4190*/  LDSM.16.MT88.4 R8, [R192+0x9000] ;  /* 0x00900000c008783b */ /* 0x000fee0000004200 */
[-C--:B----4-:R-:W-:Y:S08]  /*41a0*/  HMMA.16816.F32.BF16 R36, R4, R16.reuse, R36 ;  /* 0x000000100424723c */ /* 0x090ff00000041824 */
[C---:B------:R-:W-:Y:S08]  /*41b0*/  HMMA.16816.F32.BF16 R40, R12.reuse, R16, R40 ;  /* 0x000000100c28723c */ /* 0x040ff00000041828 */
[-C--:B------:R-:W-:Y:S01]  /*41c0*/  HMMA.16816.F32.BF16 R44, R12, R18.reuse, R44 ;  /* 0x000000120c2c723c */ /* 0x080fe2000004182c */
[----:B------:R-:W-:Y:S07]  /*41d0*/  LDSM.16.MT88.4 R12, [R0+0x13000] ;  /* 0x01300000000c783b */ /* 0x000fee0000004200 */
[----:B------:R-:W-:Y:S01]  /*41e0*/  HMMA.16816.F32.BF16 R48, R4, R18, R48 ;  /* 0x000000120430723c */ /* 0x000fe20000041830 */
[----:B------:R-:W2:Y:S04]  /*41f0*/  LDSM.16.MT88.4 R4, [R206+0x13000] ;  /* 0x01300000ce04783b */ /* 0x000ea80000004200 */
[----:B------:R-:W3:Y:S03]  /*4200*/  LDSM.16.MT88.4 R16, [R192+0xb000] ;  /* 0x00b00000c010783b */ /* 0x000ee60000004200 */
[-C--:B-1----:R-:W-:Y:S08]  /*4210*/  HMMA.16816.F32.BF16 R20, R52, R56.reuse, R20 ;  /* 0x000000383414723c */ /* 0x082ff00000041814 */
        /* <DEDUP_REMOVED lines=9> */
[----:B------:R-:W1:Y:S04]  /*42b0*/  LDSM.16.MT88.4 R52, [R206+0x13800] ;  /* 0x01380000ce34783b */ /* 0x000e680000004200 */
[----:B------:R-:W4:Y:S03]  /*42c0*/  LDSM.16.MT88.4 R64, [R192+0xb800] ;  /* 0x00b80000c040783b */ /* 0x000f260000004200 */
[-C--:B--2---:R-:W-:Y:S01]  /*42d0*/  HMMA.16816.F32.BF16 R20, R4, R8.reuse, R20 ;  /* 0x000000080414723c */ /* 0x084fe20000041814 */
[----:B------:R-:W-:Y:S07]  /*42e0*/  BAR.SYNC.DEFER_BLOCKING 0x0 ;  /* 0x0000000000007b1d */ /* 0x000fee0000010000 */
[C---:B------:R-:W-:Y:S08]  /*42f0*/  HMMA.16816.F32.BF16 R24, R12.reuse, R8, R24 ;  /* 0x000000080c18723c */ /* 0x040ff00000041818 */
[-C--:B------:R-:W-:Y:S08]  /*4300*/  HMMA.16816.F32.BF16 R28, R12, R10.reuse, R28 ;  /* 0x0000000a0c1c723c */ /* 0x080ff0000004181c */
[C---:B------:R-:W-:Y:S08]  /*4310*/  HMMA.16816.F32.BF16 R32, R4.reuse, R10, R32 ;  /* 0x0000000a0420723c */ /* 0x040ff00000041820 */
[-C--:B---3--:R-:W-:Y:S08]  /*4320*/  HMMA.16816.F32.BF16 R36, R4, R16.reuse, R36 ;  /* 0x000000100424723c */ /* 0x088ff00000041824 */
[C---:B------:R-:W-:Y:S08]  /*4330*/  HMMA.16816.F32.BF16 R40, R12.reuse, R16, R40 ;  /* 0x000000100c28723c */ /* 0x040ff00000041828 */
[-C--:B------:R-:W-:Y:S08]  /*4340*/  HMMA.16816.F32.BF16 R44, R12, R18.reuse, R44 ;  /* 0x000000120c2c723c */ /* 0x080ff0000004182c */
[----:B------:R-:W-:Y:S08]  /*4350*/  HMMA.16816.F32.BF16 R48, R4, R18, R48 ;  /* 0x000000120430723c */ /* 0x000ff00000041830 */
[-C--:B-1----:R-:W-:Y:S08]  /*4360*/  HMMA.16816.F32.BF16 R20, R52, R56.reuse, R20 ;  /* 0x000000383414723c */ /* 0x082ff00000041814 */
        /* <DEDUP_REMOVED lines=8> */
[----:B------:R-:W-:Y:S04]  /*43f0*/  IMAD.MOV.U32 R5, RZ, RZ, c[0x0][0x370] ;  /* 0x0000dc00ff057624 */ /* 0x000fe800078e00ff */
[C---:B------:R-:W-:Y:S05]  /*4400*/  IMAD.U32 R4, R5.reuse, -0x40, RZ ;  /* 0xffffffc005047824 */ /* 0x040fea00078e00ff */
[C---:B------:R-:W-:Y:S04]  /*4410*/  LEA R248, P0, R4.reuse, R248, 0x1 ;  /* 0x000000f804f87211 */ /* 0x040fe800078008ff */
[----:B------:R-:W-:Y:S01]  /*4420*/  LEA.HI.X.SX32 R249, R4, R249, 0x1, P0 ;  /* 0x000000f904f97211 */ /* 0x000fe200000f0eff */
[----:B------:R-:W-:Y:S01]  /*4430*/  IMAD.MOV.U32 R4, RZ, RZ, c[0x0][0x374] ;  /* 0x0000dd00ff047624 */ /* 0x000fe200078e00ff */
        /* <DEDUP_REMOVED lines=10> */
.L_x_205:
        /* <DEDUP_REMOVED lines=9> */
[----:B------:R-:W1:Y:S02]  /*4570*/  LDSM.16.MT88.4 R188, [R192+0xd000] ;  /* 0x00d00000c0bc783b */ /* 0x000e640000004200 */
[-C--:B-12---:R-:W-:Y:S08]  /*4580*/  HMMA.16816.F32.BF16 R4, R64, R16.reuse, RZ ;  /* 0x000000104004723c */ /* 0x086ff000000418ff */
[C---:B---3--:R-:W-:Y:S08]  /*4590*/  HMMA.16816.F32.BF16 R8, R60.reuse, R16, RZ ;  /* 0x000000103c08723c */ /* 0x048ff000000418ff */
[-C--:B------:R-:W-:Y:S08]  /*45a0*/  HMMA.16816.F32.BF16 R12, R60, R18.reuse, RZ ;  /* 0x000000123c0c723c */ /* 0x080ff000000418ff */
[C---:B------:R-:W-:Y:S08]  /*45b0*/  HMMA.16816.F32.BF16 R16, R64.reuse, R18, RZ ;  /* 0x000000124010723c */ /* 0x040ff000000418ff */
[-C--:B----4-:R-:W-:Y:S08]  /*45c0*/  HMMA.16816.F32.BF16 R52, R64, R100.reuse, RZ ;  /* 0x000000644034723c */ /* 0x090ff000000418ff */
[C---:B------:R-:W-:Y:S08]  /*45d0*/  HMMA.16816.F32.BF16 R56, R60.reuse, R100, RZ ;  /* 0x000000643c38723c */ /* 0x040ff000000418ff */
[-C--:B------:R-:W-:Y:S08]  /*45e0*/  HMMA.16816.F32.BF16 R60, R60, R102.reuse, RZ ;  /* 0x000000663c3c723c */ /* 0x080ff000000418ff */
[----:B------:R-:W-:Y:S01]  /*45f0*/  HMMA.16816.F32.BF16 R64, R64, R102, RZ ;  /* 0x000000664040723c */ /* 0x000fe200000418ff */
[----:B------:R-:W1:Y:S07]  /*4600*/  LDSM.16.M88.4 R100, [R198+0x1000] ;  /* 0x00100000c664783b */ /* 0x000e6e0000000200 */
[-C--:B------:R-:W-:Y:S08]  /*4610*/  HMMA.16816.F32.BF16 R4, R104, R172.reuse, R4 ;  /* 0x000000ac6804723c */ /* 0x080ff00000041804 */
[C---:B------:R-:W-:Y:S08]  /*4620*/  HMMA.16816.F32.BF16 R8, R176.reuse, R172, R8 ;  /* 0x000000acb008723c */ /* 0x040ff00000041808 */
[-C--:B------:R-:W-:Y:S08]  /*4630*/  HMMA.16816.F32.BF16 R12, R176, R174.reuse, R12 ;  /* 0x000000aeb00c723c */ /* 0x080ff0000004180c */
[C---:B------:R-:W-:Y:S01]  /*4640*/  HMMA.16816.F32.BF16 R16, R104.reuse, R174, R16 ;  /* 0x000000ae6810723c */ /* 0x040fe20000041810 */
[----:B------:R-:W2:Y:S07]  /*4650*/  LDSM.16.MT88.4 R172, [R192+0xf000] ;  /* 0x00f00000c0ac783b */ /* 0x000eae0000004200 */
[-C--:B------:R-:W-:Y:S08]  /*4660*/  HMMA.16816.F32.BF16 R52, R104, R180.reuse, R52 ;  /* 0x000000b46834723c */ /* 0x080ff00000041834 */
[C---:B------:R-:W-:Y:S08]  /*4670*/  HMMA.16816.F32.BF16 R56, R176.reuse, R180, R56 ;  /* 0x000000b4b038723c */ /* 0x040ff00000041838 */
[-C--:B------:R-:W-:Y:S01]  /*4680*/  HMMA.16816.F32.BF16 R60, R176, R182.reuse, R60 ;  /* 0x000000b6b03c723c */ /* 0x080fe2000004183c */
[----:B------:R-:W-:Y:S04]  /*4690*/  LDSM.16.MT88.4 R176, [R192+0xd800] ;  /* 0x00d80000c0b0783b */ /* 0x000fe80000004200 */
[----:B------:R-:W-:Y:S03]  /*46a0*/  LDSM.16.MT88.4 R192, [R192+0xf800] ;  /* 0x00f80000c0c0783b */ /* 0x000fe60000004200 */
[----:B------:R-:W-:Y:S01]  /*46b0*/  HMMA.16816.F32.BF16 R64, R104, R182, R64 ;  /* 0x000000b66840723c */ /* 0x000fe20000041840 */
[----:B------:R-:W3:Y:S04]  /*46c0*/  LDSM.16.M88.4 R104, [R199] ;  /* 0x00000000c768783b */ /* 0x000ee80000000200 */
[----:B------:R-:W4:Y:S03]  /*46d0*/  LDSM.16.M88.4 R180, [R199+0x1000] ;  /* 0x00100000c7b4783b */ /* 0x000f260000000200 */
[-C--:B------:R-:W-:Y:S08]  /*46e0*/  HMMA.16816.F32.BF16 R4, R184, R188.reuse, R4 ;  /* 0x000000bcb804723c */ /* 0x080ff00000041804 */
[C---:B-1----:R-:W-:Y:S08]  /*46f0*/  HMMA.16816.F32.BF16 R8, R100.reuse, R188, R8 ;  /* 0x000000bc6408723c */ /* 0x042ff00000041808 */
[-C--:B------:R-:W-:Y:S08]  /*4700*/  HMMA.16816.F32.BF16 R12, R100, R190.reuse, R12 ;  /* 0x000000be640c723c */ /* 0x080ff0000004180c */
[C---:B------:R-:W-:Y:S08]  /*4710*/  HMMA.16816.F32.BF16 R16, R184.reuse, R190, R16 ;  /* 0x000000beb810723c */ /* 0x040ff00000041810 */
[-C--:B--2---:R-:W-:Y:S08]  /*4720*/  HMMA.16816.F32.BF16 R52, R184, R172.reuse, R52 ;  /* 0x000000acb834723c */ /* 0x084ff00000041834 */
[C---:B------:R-:W-:Y:S08]  /*4730*/  HMMA.16816.F32.BF16 R56, R100.reuse, R172, R56 ;  /* 0x000000ac6438723c */ /* 0x040ff00000041838 */
[-C--:B------:R-:W-:Y:S07]  /*4740*/  HMMA.16816.F32.BF16 R60, R100, R174.reuse, R60 ;  /* 0x000000ae643c723c */ /* 0x080fee000004183c */
[----:B------:R-:W-:Y:S01]  /*4750*/  @P3 IADD3 R102, P0, R234, R230, RZ ;  /* 0x000000e6ea663210 */ /* 0x000fe20007f1e0ff */
[----:B------:R-:W-:Y:S04]  /*4760*/  HMMA.16816.F32.BF16 R64, R184, R174, R64 ;  /* 0x000000aeb840723c */ /* 0x000fe80000041840 */
[----:B------:R-:W-:Y:S02]  /*4770*/  @P3 IMAD.X R103, R233, 0x1, R229, P0 ;  /* 0x00000001e9673824 */ /* 0x000fe400000e06e5 */
[C---:B------:R-:W-:Y:S02]  /*4780*/  IMAD.SHL.U32 R100, R252.reuse, 0x8, RZ ;  /* 0x00000008fc647824 */ /* 0x040fe400078e00ff */
[-C--:B---3--:R-:W-:Y:S01]  /*4790*/  HMMA.16816.F32.BF16 R4, R104, R176.reuse, R4 ;  /* 0x000000b06804723c */ /* 0x088fe20000041804 */
[----:B------:R1:W5:Y:S04]  /*47a0*/  @P3 LDG.E R237, [R102.64+-0x100] ;  /* 0xffff000666ed3981 */ /* 0x000368000c1e1900 */
[----:B------:R1:W5:Y:S01]  /*47b0*/  @P3 LDG.E R238, [R102.64+-0xe0] ;  /* 0xffff200666ee3981 */ /* 0x000362000c1e1900 */
[----:B------:R-:W-:Y:S02]  /*47c0*/  IMAD.SHL.U32 R101, R252, 0x10, RZ ;  /* 0x00000010fc657824 */ /* 0x000fe400078e00ff */
[C---:B----4-:R-:W-:Y:S04]  /*47d0*/  HMMA.16816.F32.BF16 R8, R180.reuse, R176, R8 ;  /* 0x000000b0b408723c */ /* 0x050fe80000041808 */
[CC--:B------:R-:W-:Y:S04]  /*47e0*/  LEA R172, P1, R101.reuse, R246.reuse, 0x2 ;  /* 0x000000f665ac7211 */ /* 0x0c0fe800078210ff */
[-C--:B------:R-:W-:Y:S04]  /*47f0*/  HMMA.16816.F32.BF16 R12, R180, R178.reuse, R12 ;  /* 0x000000b2b40c723c */ /* 0x080fe8000004180c */
[CC--:B------:R-:W-:Y:S03]  /*4800*/  LEA.HI.X.SX32 R173, R101.reuse, R247.reuse, 0x2, P1 ;  /* 0x000000f765ad7211 */ /* 0x0c0fe600008f16ff */
[----:B------:R2:W-:Y:S01]  /*4810*/  RED.E.ADD.F32.FTZ.RN.STRONG.GPU [R246.64], R4 ;  /* 0x00000004f600798e */ /* 0x0005e2000c10e786 */
[C---:B------:R-:W-:Y:S04]  /*4820*/  HMMA.16816.F32.BF16 R16, R104.reuse, R178, R16 ;  /* 0x000000b26810723c */ /* 0x040fe80000041810 */
[CC--:B-1----:R-:W-:Y:S04]  /*4830*/  LEA R102, P0, R100.reuse, R246.reuse, 0x2 ;  /* 0x000000f664667211 */ /* 0x0c2fe800078010ff */
[-C--:B------:R-:W-:Y:S04]  /*4840*/  HMMA.16816.F32.BF16 R52, R104, R192.reuse, R52 ;  /* 0x000000c06834723c */ /* 0x080fe80000041834 */
[-C--:B------:R-:W-:Y:S04]  /*4850*/  LEA.HI.X.SX32 R103, R100, R247.reuse, 0x2, P0 ;  /* 0x000000f764677211 */ /* 0x080fe800000f16ff */
[C---:B------:R-:W-:Y:S01]  /*4860*/  HMMA.16816.F32.BF16 R56, R180.reuse, R192, R56 ;  /* 0x000000c0b438723c */ /* 0x040fe20000041838 */
[----:B------:R1:W-:Y:S04]  /*4870*/  RED.E.ADD.F32.FTZ.RN.STRONG.GPU [R102.64], R5 ;  /* 0x000000056600798e */ /* 0x0003e8000c10e786 */
[----:B------:R3:W-:Y:S03]  /*4880*/  RED.E.ADD.F32.FTZ.RN.STRONG.GPU [R172.64], R6 ;  /* 0x00000006ac00798e */ /* 0x0007e6000c10e786 */
[-C--:B------:R-:W-:Y:S04]  /*4890*/  HMMA.16816.F32.BF16 R60, R180, R194.reuse, R60 ;  /* 0x000000c2b43c723c */ /* 0x080fe8000004183c */
[----:B--2---:R-:W-:Y:S04]  /*48a0*/  IMAD.SHL.U32 R4, R252, 0x20, RZ ;  /* 0x00000020fc047824 */ /* 0x004fe800078e00ff */
[----:B------:R-:W-:Y:S04]  /*48b0*/  HMMA.16816.F32.BF16 R64, R104, R194, R64 ;  /* 0x000000c26840723c */ /* 0x000fe80000041840 */
[-C--:B------:R-:W-:Y:S03]  /*48c0*/  LEA R174, P1, R4, R246.reuse, 0x2 ;  /* 0x000000f604ae7211 */ /* 0x080fe600078210ff */
[----:B------:R-:W-:Y:S01]  /*48d0*/  IMAD R104, R252, 0x18, RZ ;  /* 0x00000018fc687824 */ /* 0x000fe200078e02ff */
[-C--:B------:R-:W-:Y:S04]  /*48e0*/  LEA.HI.X.SX32 R175, R4, R247.reuse, 0x2, P1 ;  /* 0x000000f704af7211 */ /* 0x080fe800008f16ff */
[-C--:B------:R-:W-:Y:S01]  /*48f0*/  LEA R106, P0, R104, R246.reuse, 0x2 ;  /* 0x000000f6686a7211 */ /* 0x080fe200078010ff */
[----:B-1----:R-:W-:Y:S01]  /*4900*/  IMAD R5, R252, 0x28, RZ ;  /* 0x00000028fc057824 */ /* 0x002fe200078e02ff */
[----:B------:R-:W-:Y:S02]  /*4910*/  IADD3 R4, R101, 0x20, RZ ;  /* 0x0000002065047810 */ /* 0x000fe40007ffe0ff */
[-C--:B------:R-:W-:Y:S01]  /*4920*/  LEA.HI.X.SX32 R107, R104, R247.reuse, 0x2, P0 ;  /* 0x000000f7686b7211 */ /* 0x080fe200000f16ff */
[C---:B---3--:R-:W-:Y:S01]  /*4930*/  IMAD R6, R252.reuse, 0x30, RZ ;  /* 0x00000030fc067824 */ /* 0x048fe200078e02ff */
[CC--:B------:R-:W-:Y:S01]  /*4940*/  LEA R104, P0, R5.reuse, R246.reuse, 0x2 ;  /* 0x000000f605687211 */ /* 0x0c0fe200078010ff */
[----:B------:R-:W-:Y:S02]  /*4950*/  IMAD R252, R252, 0x38, RZ ;  /* 0x00000038fcfc7824 */ /* 0x000fe400078e02ff */
[----:B------:R1:W-:Y:S01]  /*4960*/  RED.E.ADD.F32.FTZ.RN.STRONG.GPU [R106.64], R7 ;  /* 0x000000076a00798e */ /* 0x0003e2000c10e786 */
[-C--:B------:R-:W-:Y:S01]  /*4970*/  LEA.HI.X.SX32 R105, R5, R247.reuse, 0x2, P0 ;  /* 0x000000f705697211 */ /* 0x080fe200000f16ff */
[----:B------:R-:W-:Y:S02]  /*4980*/  IMAD.IADD R5, R100, 0x1, R4 ;  /* 0x0000000164057824 */ /* 0x000fe400078e0204 */
[----:B------:R2:W-:Y:S04]  /*4990*/  RED.E.ADD.F32.FTZ.RN.STRONG.GPU [R174.64], R8 ;  /* 0x00000008ae00798e */ /* 0x0005e8000c10e786 */
[----:B------:R3:W-:Y:S01]  /*49a0*/  RED.E.ADD.F32.FTZ.RN.STRONG.GPU [R104.64], R9 ;  /* 0x000000096800798e */ /* 0x0007e2000c10e786 */
[-C--:B-1----:R-:W-:Y:S02]  /*49b0*/  LEA R106, P1, R6, R246.reuse, 0x2 ;  /* 0x000000f6066a7211 */ /* 0x082fe400078210ff */
[-C--:B--2---:R-:W-:Y:S02]  /*49c0*/  LEA R8, P0, R252, R246.reuse, 0x2 ;  /* 0x000000f6fc087211 */ /* 0x084fe400078010ff */
[-C--:B------:R-:W-:Y:S02]  /*49d0*/  LEA.HI.X.SX32 R107, R6, R247.reuse, 0x2, P1 ;  /* 0x000000f7066b7211 */ /* 0x080fe400008f16ff */
[-C--:B---3--:R-:W-:Y:S02]  /*49e0*/  LEA.HI.X.SX32 R9, R252, R247.reuse, 0x2, P0 ;  /* 0x000000f7fc097211 */ /* 0x088fe400000f16ff */
[CC--:B------:R-:W-:Y:S01]  /*49f0*/  LEA R6, P0, R4.reuse, R246.reuse, 0x2 ;  /* 0x000000f604067211 */ /* 0x0c0fe200078010ff */
[----:B------:R-:W-:Y:S03]  /*4a00*/  RED.E.ADD.F32.FTZ.RN.STRONG.GPU [R106.64], R10 ;  /* 0x0000000a6a00798e */ /* 0x000fe6000c10e786 */
[-C--:B------:R-:W-:Y:S01]  /*4a10*/  LEA.HI.X.SX32 R7, R4, R247.reuse, 0x2, P0 ;  /* 0x000000f704077211 */ /* 0x080fe200000f16ff */
[----:B------:R1:W-:Y:S01]  /*4a20*/  RED.E.ADD.F32.FTZ.RN.STRONG.GPU [R8.64], R11 ;  /* 0x0000000b0800798e */ /* 0x0003e2000c10e786 */
[C---:B------:R-:W-:Y:S03]  /*4a30*/  IMAD.IADD R4, R100.reuse, 0x1, R5 ;  /* 0x0000000164047824 */ /* 0x040fe600078e0205 */
[----:B------:R2:W-:Y:S04]  /*4a40*/  RED.E.ADD.F32.FTZ.RN.STRONG.GPU [R246.64+0x80], R16 ;  /* 0x00008010f600798e */ /* 0x0005e8000c10e786 */
[----:B------:R-:W-:Y:S04]  /*4a50*/  RED.E.ADD.F32.FTZ.RN.STRONG.GPU [R102.64+0x80], R17 ;  /* 0x000080116600798e */ /* 0x000fe8000c10e786 */
[----:B------:R3:W-:Y:S01]  /*4a60*/  RED.E.ADD.F32.FTZ.RN.STRONG.GPU [R6.64], R18 ;  /* 0x000000120600798e */ /* 0x0007e2000c10e786 */
[CC--:B-1----:R-:W-:Y:S04]  /*4a70*/  LEA R8, P0, R5.reuse, R246.reuse, 0x2 ;  /* 0x000000f605087211 */ /* 0x0c2fe800078010ff */
[-C--:B------:R-:W-:Y:S01]  /*4a80*/  LEA.HI.X.SX32 R9, R5, R247.reuse, 0x2, P0 ;  /* 0x000000f705097211 */ /* 0x080fe200000f16ff */
[----:B------:R-:W-:Y:S01]  /*4a90*/  IMAD.IADD R5, R100, 0x1, R4 ;  /* 0x0000000164057824 */ /* 0x000fe200078e0204 */
[-C--:B--2---:R-:W-:Y:S03]  /*4aa0*/  LEA R16, P1, R4, R246.reuse, 0x2 ;  /* 0x000000f604107211 */ /* 0x084fe600078210ff */
[----:B------:R1:W-:Y:S01]  /*4ab0*/  RED.E.ADD.F32.FTZ.RN.STRONG.GPU [R8.64], R19 ;  /* 0x000000130800798e */ /* 0x0003e2000c10e786 */
[CC--:B------:R-:W-:Y:S01]  /*4ac0*/  LEA R10, P0, R5.reuse, R246.reuse, 0x2 ;  /* 0x000000f6050a7211 */ /* 0x0c0fe200078010ff */
[----:B---3--:R-:W-:Y:S01]  /*4ad0*/  IMAD.IADD R6, R100, 0x1, R5 ;  /* 0x0000000164067824 */ /* 0x008fe200078e0205 */
[-C--:B------:R-:W-:Y:S02]  /*4ae0*/  LEA.HI.X.SX32 R17, R4, R247.reuse, 0x2, P1 ;  /* 0x000000f704117211 */ /* 0x080fe400008f16ff */
[-C--:B------:R-:W-:Y:S01]  /*4af0*/  LEA.HI.X.SX32 R11, R5, R247.reuse, 0x2, P0 ;  /* 0x000000f7050b7211 */ /* 0x080fe200000f16ff */
[----:B------:R-:W-:Y:S01]  /*4b00*/  IMAD.IADD R4, R100, 0x1, R6 ;  /* 0x0000000164047824 */ /* 0x000fe200078e0206 */
[C---:B------:R-:W-:Y:S01]  /*4b10*/  IADD3 R5, R101.reuse, 0x40, RZ ;  /* 0x0000004065057810 */ /* 0x040fe20007ffe0ff */
[----:B------:R-:W-:Y:S01]  /*4b20*/  RED.E.ADD.F32.FTZ.RN.STRONG.GPU [R16.64], R12 ;  /* 0x0000000c1000798e */ /* 0x000fe2000c10e786 */
[----:B------:R-:W-:Y:S03]  /*4b30*/  IADD3 R101, R101, 0x60, RZ ;  /* 0x0000006065657810 */ /* 0x000fe60007ffe0ff */
[----:B------:R-:W-:Y:S01]  /*4b40*/  RED.E.ADD.F32.FTZ.RN.STRONG.GPU [R10.64], R13 ;  /* 0x0000000d0a00798e */ /* 0x000fe2000c10e786 */
[CC--:B-1----:R-:W-:Y:S04]  /*4b50*/  LEA R8, P0, R6.reuse, R246.reuse, 0x2 ;  /* 0x000000f606087211 */ /* 0x0c2fe800078010ff */
[-C--:B------:R-:W-:Y:S02]  /*4b60*/  LEA.HI.X.SX32 R9, R6, R247.reuse, 0x2, P0 ;  /* 0x000000f706097211 */ /* 0x080fe400000f16ff */
[CC--:B------:R-:W-:Y:S03]  /*4b70*/  LEA R6, P0, R4.reuse, R246.reuse, 0x2 ;  /* 0x000000f604067211 */ /* 0x0c0fe600078010ff */
[----:B------:R1:W-:Y:S01]  /*4b80*/  RED.E.ADD.F32.FTZ.RN.STRONG.GPU [R8.64], R14 ;  /* 0x0000000e0800798e */ /* 0x0003e2000c10e786 */
[-C--:B------:R-:W-:Y:S01]  /*4b90*/  LEA.HI.X.SX32 R7, R4, R247.reuse, 0x2, P0 ;  /* 0x000000f704077211 */ /* 0x080fe200000f16ff */
[C---:B------:R-:W-:Y:S04]  /*4ba0*/  IMAD.IADD R4, R100.reuse, 0x1, R5 ;  /* 0x0000000164047824 */ /* 0x040fe800078e0205 */
[----:B------:R2:W-:Y:S04]  /*4bb0*/  RED.E.ADD.F32.FTZ.RN.STRONG.GPU [R6.64], R15 ;  /* 0x0000000f0600798e */ /* 0x0005e8000c10e786 */
[----:B------:R-:W-:Y:S04]  /*4bc0*/  RED.E.ADD.F32.FTZ.RN.STRONG.GPU [R246.64+0x100], R52 ;  /* 0x00010034f600798e */ /* 0x000fe8000c10e786 */
[----:B------:R-:W-:Y:S01]  /*4bd0*/  RED.E.ADD.F32.FTZ.RN.STRONG.GPU [R102.64+0x100], R53 ;  /* 0x000100356600798e */ /* 0x000fe2000c10e786 */
[CC--:B-1----:R-:W-:Y:S04]  /*4be0*/  LEA R8, P0, R5.reuse, R246.reuse, 0x2 ;  /* 0x000000f605087211 */ /* 0x0c2fe800078010ff */
[-C--:B------:R-:W-:Y:S01]  /*4bf0*/  LEA.HI.X.SX32 R9, R5, R247.reuse, 0x2, P0 ;  /* 0x000000f705097211 */ /* 0x080fe200000f16ff */
[----:B------:R-:W-:Y:S01]  /*4c00*/  IMAD.IADD R5, R100, 0x1, R4 ;  /* 0x0000000164057824 */ /* 0x000fe200078e0204 */
[CC--:B------:R-:W-:Y:S03]  /*4c10*/  LEA R10, P0, R4.reuse, R246.reuse, 0x2 ;  /* 0x000000f6040a7211 */ /* 0x0c0fe600078010ff */
[----:B------:R1:W-:Y:S01]  /*4c20*/  RED.E.ADD.F32.FTZ.RN.STRONG.GPU [R8.64], R54 ;  /* 0x000000360800798e */ /* 0x0003e2000c10e786 */
[-C--:B------:R-:W-:Y:S01]  /*4c30*/  LEA.HI.X.SX32 R11, R4, R247.reuse, 0x2, P0 ;  /* 0x000000f7040b7211 */ /* 0x080fe200000f16ff */
[C---:B------:R-:W-:Y:S01]  /*4c40*/  IMAD.IADD R4, R100.reuse, 0x1, R5 ;  /* 0x0000000164047824 */ /* 0x040fe200078e0205 */
[CC--:B------:R-:W-:Y:S03]  /*4c50*/  LEA R12, P1, R5.reuse, R246.reuse, 0x2 ;  /* 0x000000f6050c7211 */ /* 0x0c0fe600078210ff */
[----:B------:R3:W-:Y:S01]  /*4c60*/  RED.E.ADD.F32.FTZ.RN.STRONG.GPU [R10.64], R55 ;  /* 0x000000370a00798e */ /* 0x0007e2000c10e786 */
[-C--:B------:R-:W-:Y:S01]  /*4c70*/  LEA.HI.X.SX32 R13, R5, R247.reuse, 0x2, P1 ;  /* 0x000000f7050d7211 */ /* 0x080fe200008f16ff */
[----:B--2---:R-:W-:Y:S02]  /*4c80*/  IMAD.IADD R6, R100, 0x1, R4 ;  /* 0x0000000164067824 */ /* 0x004fe400078e0204 */
[----:B------:R-:W-:Y:S04]  /*4c90*/  LDSM.16.MT88.4 R52, [R206+0x10800] ;  /* 0x01080000ce34783b */ /* 0x000fe80000004200 */
[----:B------:R-:W-:Y:S01]  /*4ca0*/  RED.E.ADD.F32.FTZ.RN.STRONG.GPU [R12.64], R56 ;  /* 0x000000380c00798e */ /* 0x000fe2000c10e786 */
[CC--:B-1----:R-:W-:Y:S04]  /*4cb0*/  LEA R8, P0, R4.reuse, R246.reuse, 0x2 ;  /* 0x000000f604087211 */ /* 0x0c2fe800078010ff */
[-C--:B------:R-:W-:Y:S01]  /*4cc0*/  LEA.HI.X.SX32 R9, R4, R247.reuse, 0x2, P0 ;  /* 0x000000f704097211 */ /* 0x080fe200000f16ff */
[----:B------:R-:W-:Y:S01]  /*4cd0*/  IMAD.IADD R4, R100, 0x1, R6 ;  /* 0x0000000164047824 */ /* 0x000fe200078e0206 */
[CC--:B---3--:R-:W-:Y:S03]  /*4ce0*/  LEA R10, P0, R6.reuse, R246.reuse, 0x2 ;  /* 0x000000f6060a7211 */ /* 0x0c8fe600078010ff */
[----:B------:R1:W-:Y:S01]  /*4cf0*/  RED.E.ADD.F32.FTZ.RN.STRONG.GPU [R8.64], R57 ;  /* 0x000000390800798e */ /* 0x0003e2000c10e786 */
[-C--:B------:R-:W-:Y:S02]  /*4d00*/  LEA.HI.X.SX32 R11, R6, R247.reuse, 0x2, P0 ;  /* 0x000000f7060b7211 */ /* 0x080fe400000f16ff */
[CC--:B------:R-:W-:Y:S03]  /*4d10*/  LEA R6, P0, R4.reuse, R246.reuse, 0x2 ;  /* 0x000000f604067211 */ /* 0x0c0fe600078010ff */
[----:B------:R2:W-:Y:S01]  /*4d20*/  RED.E.ADD.F32.FTZ.RN.STRONG.GPU [R10.64], R58 ;  /* 0x0000003a0a00798e */ /* 0x0005e2000c10e786 */
[-C--:B------:R-:W-:Y:S01]  /*4d30*/  LEA.HI.X.SX32 R7, R4, R247.reuse, 0x2, P0 ;  /* 0x000000f704077211 */ /* 0x080fe200000f16ff */
[C---:B------:R-:W-:Y:S04]  /*4d40*/  IMAD.IADD R4, R100.reuse, 0x1, R101 ;  /* 0x0000000164047824 */ /* 0x040fe800078e0265 */
[----:B------:R3:W-:Y:S01]  /*4d50*/  RED.E.ADD.F32.FTZ.RN.STRONG.GPU [R6.64], R59 ;  /* 0x0000003b0600798e */ /* 0x0007e2000c10e786 */
[----:B------:R-:W-:Y:S03]  /*4d60*/  IMAD.IADD R5, R100, 0x1, R4 ;  /* 0x0000000164057824 */ /* 0x000fe600078e0204 */
[----:B------:R-:W-:Y:S04]  /*4d70*/  RED.E.ADD.F32.FTZ.RN.STRONG.GPU [R246.64+0x180], R64 ;  /* 0x00018040f600798e */ /* 0x000fe8000c10e786 */
[----:B------:R-:W-:Y:S04]  /*4d80*/  RED.E.ADD.F32.FTZ.RN.STRONG.GPU [R102.64+0x180], R65 ;  /* 0x000180416600798e */ /* 0x000fe8000c10e786 */
[----:B------:R-:W-:Y:S01]  /*4d90*/  LDSM.16.MT88.4 R56, [R203+0x800] ;  /* 0x00080000cb38783b */ /* 0x000fe20000004200 */
[CC--:B-1----:R-:W-:Y:S04]  /*4da0*/  LEA R8, P0, R101.reuse, R246.reuse, 0x2 ;  /* 0x000000f665087211 */ /* 0x0c2fe800078010ff */
[-C--:B------:R-:W-:Y:S02]  /*4db0*/  LEA.HI.X.SX32 R9, R101, R247.reuse, 0x2, P0 ;  /* 0x000000f765097211 */ /* 0x080fe400000f16ff */
[CC--:B--2---:R-:W-:Y:S03]  /*4dc0*/  LEA R10, P0, R4.reuse, R246.reuse, 0x2 ;  /* 0x000000f6040a7211 */ /* 0x0c4fe600078010ff */
[----:B------:R1:W-:Y:S01]  /*4dd0*/  RED.E.ADD.F32.FTZ.RN.STRONG.GPU [R8.64], R66 ;  /* 0x000000420800798e */ /* 0x0003e2000c10e786 */
[-C--:B------:R-:W-:Y:S01]  /*4de0*/  LEA.HI.X.SX32 R11, R4, R247.reuse, 0x2, P0 ;  /* 0x000000f7040b7211 */ /* 0x080fe200000f16ff */
[C---:B---3--:R-:W-:Y:S01]  /*4df0*/  IMAD.IADD R6, R100.reuse, 0x1, R5 ;  /* 0x0000000164067824 */ /* 0x048fe200078e0205 */
[CC--:B------:R-:W-:Y:S03]  /*4e00*/  LEA R12, P0, R5.reuse, R246.reuse, 0x2 ;  /* 0x000000f6050c7211 */ /* 0x0c0fe600078010ff */
[----:B------:R-:W-:Y:S01]  /*4e10*/  RED.E.ADD.F32.FTZ.RN.STRONG.GPU [R10.64], R67 ;  /* 0x000000430a00798e */ /* 0x000fe2000c10e786 */
[----:B------:R-:W-:Y:S01]  /*4e20*/  IMAD.IADD R4, R100, 0x1, R6 ;  /* 0x0000000164047824 */ /* 0x000fe200078e0206 */
[-C--:B------:R-:W-:Y:S02]  /*4e30*/  LEA.HI.X.SX32 R13, R5, R247.reuse, 0x2, P0 ;  /* 0x000000f7050d7211 */ /* 0x080fe400000f16ff */
[-C--:B------:R-:W-:Y:S01]  /*4e40*/  LEA R16, P2, R6, R246.reuse, 0x2 ;  /* 0x000000f606107211 */ /* 0x080fe200078410ff */
[----:B------:R-:W-:Y:S01]  /*4e50*/  IMAD.IADD R100, R100, 0x1, R4 ;  /* 0x0000000164647824 */ /* 0x000fe200078e0204 */
[-C--:B------:R-:W-:Y:S01]  /*4e60*/  LEA R14, P1, R4, R246.reuse, 0x2 ;  /* 0x000000f6040e7211 */ /* 0x080fe200078210ff */
[----:B------:R-:W-:Y:S01]  /*4e70*/  RED.E.ADD.F32.FTZ.RN.STRONG.GPU [R12.64], R60 ;  /* 0x0000003c0c00798e */ /* 0x000fe2000c10e786 */
[-C--:B------:R-:W-:Y:S02]  /*4e80*/  LEA.HI.X.SX32 R17, R6, R247.reuse, 0x2, P2 ;  /* 0x000000f706117211 */ /* 0x080fe400010f16ff */
[-C--:B------:R-:W-:Y:S01]  /*4e90*/  LEA.HI.X.SX32 R15, R4, R247.reuse, 0x2, P1 ;  /* 0x000000f7040f7211 */ /* 0x080fe200008f16ff */
[----:B------:R-:W-:Y:S01]  /*4ea0*/  LDSM.16.MT88.4 R64, [R0+0x10800] ;  /* 0x010800000040783b */ /* 0x000fe20000004200 */
[----:B------:R-:W-:Y:S03]  /*4eb0*/  @P3 IADD3 R232, P1, R232, -0x100, RZ ;  /* 0xffffff00e8e83810 */ /* 0x000fe60007f3e0ff */
[----:B------:R-:W-:Y:S01]  /*4ec0*/  RED.E.ADD.F32.FTZ.RN.STRONG.GPU [R16.64], R61 ;  /* 0x0000003d1000798e */ /* 0x000fe2000c10e786 */
[----:B------:R-:W-:Y:S03]  /*4ed0*/  @P3 IADD3.X R231, R231, -0x1, RZ, P1, !PT ;  /* 0xffffffffe7e73810 */ /* 0x000fe60000ffe4ff */
[----:B------:R-:W-:Y:S01]  /*4ee0*/  RED.E.ADD.F32.FTZ.RN.STRONG.GPU [R14.64], R62 ;  /* 0x0000003e0e00798e */ /* 0x000fe2000c10e786 */
[C---:B-1----:R-:W-:Y:S03]  /*4ef0*/  LEA R8, P0, R100.reuse, R246, 0x2 ;  /* 0x000000f664087211 */ /* 0x042fe600078010ff */
[----:B------:R-:W-:Y:S01]  /*4f00*/  LDSM.16.MT88.4 R4, [R206+0x10000] ;  /* 0x01000000ce04783b */ /* 0x000fe20000004200 */
[----:B------:R-:W-:Y:S03]  /*4f10*/  LEA.HI.X.SX32 R9, R100, R247, 0x2, P0 ;  /* 0x000000f764097211 */ /* 0x000fe600000f16ff */
[----:B------:R-:W-:Y:S04]  /*4f20*/  LDSM.16.MT88.4 R12, [R0+0x10000] ;  /* 0x01000000000c783b */ /* 0x000fe80000004200 */
[----:B------:R-:W-:Y:S04]  /*4f30*/  RED.E.ADD.F32.FTZ.RN.STRONG.GPU [R8.64], R63 ;  /* 0x0000003f0800798e */ /* 0x000fe8000c10e786 */
[----:B------:R-:W1:Y:S04]  /*4f40*/  LDSM.16.MT88.4 R8, [R203] ;  /* 0x00000000cb08783b */ /* 0x000e680000004200 */
        /* <DEDUP_REMOVED lines=8> */
[-C--:B--2---:R-:W-:Y:S08]  /*4fd0*/  HMMA.16816.F32.BF16 R84, R4, R16.reuse, R84 ;  /* 0x000000100454723c */ /* 0x084ff00000041854 */
        /* <DEDUP_REMOVED lines=10> */
[----:B------:R-:W4:Y:S07]  /*5080*/  LDSM.16.MT88.4 R56, [R203+0x1800] ;  /* 0x00180000cb38783b */ /* 0x000f2e0000004200 */
[-C--:B---3--:R-:W-:Y:S08]  /*5090*/  HMMA.16816.F32.BF16 R84, R52, R100.reuse, R84 ;  /* 0x000000643454723c */ /* 0x088ff00000041854 */
[C---:B------:R-:W-:Y:S08]  /*50a0*/  HMMA.16816.F32.BF16 R88, R64.reuse, R100, R88 ;  /* 0x000000644058723c */ /* 0x040ff00000041858 */
[-C--:B------:R-:W-:Y:S01]  /*50b0*/  HMMA.16816.F32.BF16 R92, R64, R102.reuse, R92 ;  /* 0x00000066405c723c */ /* 0x080fe2000004185c */
[----:B------:R-:W3:Y:S07]  /*50c0*/  LDSM.16.MT88.4 R64, [R0+0x11800] ;  /* 0x011800000040783b */ /* 0x000eee0000004200 */
[----:B------:R-:W-:Y:S01]  /*50d0*/  HMMA.16816.F32.BF16 R96, R52, R102, R96 ;  /* 0x000000663460723c */ /* 0x000fe20000041860 */
[----:B------:R2:W3:Y:S07]  /*50e0*/  LDSM.16.MT88.4 R52, [R203+0x3800] ;  /* 0x00380000cb34783b */ /* 0x0004ee0000004200 */
[-C--:B-1----:R-:W-:Y:S08]  /*50f0*/  HMMA.16816.F32.BF16 R68, R8, R12.reuse, R68 ;  /* 0x0000000c0844723c */ /* 0x082ff00000041844 */
[C---:B------:R-:W-:Y:S08]  /*5100*/  HMMA.16816.F32.BF16 R72, R60.reuse, R12, R72 ;  /* 0x0000000c3c48723c */ /* 0x040ff00000041848 */
[-C--:B------:R-:W-:Y:S08]  /*5110*/  HMMA.16816.F32.BF16 R76, R60, R14.reuse, R76 ;  /* 0x0000000e3c4c723c */ /* 0x080ff0000004184c */
[C---:B------:R-:W-:Y:S08]  /*5120*/  HMMA.16816.F32.BF16 R80, R8.reuse, R14, R80 ;  /* 0x0000000e0850723c */ /* 0x040ff00000041850 */
[-C--:B--2---:R-:W-:Y:S08]  /*5130*/  HMMA.16816.F32.BF16 R84, R8, R4.reuse, R84 ;  /* 0x000000040854723c */ /* 0x084ff00000041854 */
        /* <DEDUP_REMOVED lines=9> */
[C---:B------:R-:W-:Y:S01]  /*51d0*/  ISETP.GT.AND P2, PT, R240.reuse, R225, PT ;  /* 0x000000e1f000720c */ /* 0x040fe20003f44270 */
[-C--:B----4-:R-:W-:Y:S05]  /*51e0*/  HMMA.16816.F32.BF16 R68, R16, R56.reuse, R68 ;  /* 0x000000381044723c */ /* 0x090fea0000041844 */
        /* <DEDUP_REMOVED lines=93> */
[----:B------:R-:W-:-:S03]  /*57c0*/  ISETP.NE.AND P0, PT, R244, -0x1, PT ;  /* 0xfffffffff400780c */ /* 0x000fc60003f05270 */
[----:B------:R-:W-:Y:S04]  /*57d0*/  STS [R221+0x4000], R20 ;  /* 0x00400014dd007388 */ /* 0x000fe80000000800 */
[----:B------:R-:W-:Y:S04]  /*57e0*/  STS [R221+0x4400], R22 ;  /* 0x00440016dd007388 */ /* 0x000fe80000000800 */
[----:B------:R-:W-:Y:S04]  /*57f0*/  STS [R223+0x4000], R32 ;  /* 0x00400020df007388 */ /* 0x000fe80000000800 */
[----:B------:R-:W-:Y:S04]  /*5800*/  STS [R223+0x4400], R34 ;  /* 0x00440022df007388 */ /* 0x000fe80000000800 */
[----:B------:R-:W-:Y:S04]  /*5810*/  STS [R221+0x5000], R24 ;  /* 0x00500018dd007388 */ /* 0x000fe80000000800 */
[----:B------:R-:W-:Y:S04]  /*5820*/  STS [R221+0x5400], R26 ;  /* 0x0054001add007388 */ /* 0x000fe80000000800 */
[----:B------:R1:W-:Y:S04]  /*5830*/  STS [R223+0x5000], R28 ;  /* 0x0050001cdf007388 */ /* 0x0003e80000000800 */
        /* <DEDUP_REMOVED lines=12> */
[----:B------:R2:W-:Y:S01]  /*5900*/  STS [R223+0x7400], R46 ;  /* 0x0074002edf007388 */ /* 0x0005e20000000800 */
        /* <DEDUP_REMOVED lines=13> */
.L_x_207:
[----:B--2---:R-:W-:-:S05]  /*59e0*/  @P0 IADD3 R36, R242, R244, RZ ;  /* 0x000000f4f2240210 */ /* 0x004fca0007ffe0ff */
        /* <DEDUP_REMOVED lines=14> */
.L_x_208:
        /* <DEDUP_REMOVED lines=12> */
[----:B------:R-:W-:Y:S01]  /*5b90*/  IADD3 R46, P0, R29, R32, RZ ;  /* 0x000000201d2e7210 */ /* 0x000fe20007f1e0ff */
[----:B------:R-:W-:-:S03]  /*5ba0*/  IMAD R42, R38, c[0x0][0x3b8], RZ ;  /* 0x0000ee00262a7a24 */ /* 0x000fc600078e02ff */
[----:B------:R-:W-:Y:S01]  /*5bb0*/  IADD3.X R47, R28, R33, R30, P0, !PT ;  /* 0x000000211c2f7210 */ /* 0x000fe200007fe41e */
[C---:B------:R-:W-:Y:S01]  /*5bc0*/  IMAD R42, R235.reuse, c[0x0][0x3bc], R42 ;  /* 0x0000ef00eb2a7a24 */ /* 0x040fe200078e022a */
[----:B------:R1:W2:Y:S03]  /*5bd0*/  LDS.128 R24, [R219+0xd000] ;  /* 0x00d00000db187984 */ /* 0x0002a60000000c00 */
[----:B------:R-:W-:Y:S01]  /*5be0*/  IMAD.WIDE.U32 R46, R235, c[0x0][0x3b8], R46 ;  /* 0x0000ee00eb2e7a25 */ /* 0x000fe200078e002e */
[----:B------:R1:W3:Y:S04]  /*5bf0*/  LDS.128 R20, [R219+0xf000] ;  /* 0x00f00000db147984 */ /* 0x0002e80000000c00 */
[----:B------:R-:W-:Y:S01]  /*5c00*/  IADD3 R42, R42, R47, RZ ;  /* 0x0000002f2a2a7210 */ /* 0x000fe20007ffe0ff */
[----:B------:R1:W4:Y:S04]  /*5c10*/  LDS.128 R16, [R219+0x10000] ;  /* 0x01000000db107984 */ /* 0x0003280000000c00 */
[----:B------:R1:W1:Y:S04]  /*5c20*/  LDS.128 R12, [R219+0x11000] ;  /* 0x01100000db0c7984 */ /* 0x0002680000000c00 */
[----:B------:R1:W1:Y:S04]  /*5c30*/  LDS.128 R8, [R219+0x12000] ;  /* 0x01200000db087984 */ /* 0x0002680000000c00 */
[----:B------:R1:W1:Y:S01]  /*5c40*/  LDS.128 R4, [R219+0x13000] ;  /* 0x01300000db047984 */ /* 0x0002620000000c00 */
[----:B------:R-:W-:Y:S05]  /*5c50*/  @P2 BRA `(.L_x_210) ;  /* 0x000000c000002947 */ /* 0x000fea0003800000 */
[----:B------:R-:W4:Y:S01]  /*5c60*/  LDS.128 R28, [R219+0xc000] ;  /* 0x00c00000db1c7984 */ /* 0x000f220000000c00 */
[----:B------:R-:W-:Y:S01]  /*5c70*/  MOV R48, R46 ;  /* 0x0000002e00307202 */ /* 0x000fe20000000f00 */
[----:B------:R-:W-:Y:S01]  /*5c80*/  IMAD R41, R40, c[0x0][0x3a0], RZ ;  /* 0x0000e80028297a24 */ /* 0x000fe200078e02ff */
[----:B------:R-:W-:Y:S01]  /*5c90*/  MOV R49, R42 ;  /* 0x0000002a00317202 */ /* 0x000fe20000000f00 */
[----:B------:R-:W3:Y:S02]  /*5ca0*/  LDS.128 R32, [R219+0xe000] ;  /* 0x00e00000db207984 */ /* 0x000ee40000000c00 */
[----:B------:R-:W-:-:S02]  /*5cb0*/  IMAD R41, R214, c[0x0][0x3a4], R41 ;  /* 0x0000e900d6297a24 */ /* 0x000fc400078e0229 */
[----:B------:R-:W-:-:S05]  /*5cc0*/  IMAD.WIDE.U32 R48, R214, c[0x0][0x3a0], R48 ;  /* 0x0000e800d6307a25 */ /* 0x000fca00078e0030 */
[----:B------:R-:W-:Y:S02]  /*5cd0*/  IADD3 R41, R41, R49, RZ ;  /* 0x0000003129297210 */ /* 0x000fe40007ffe0ff */
[----:B------:R-:W-:-:S04]  /*5ce0*/  LEA R50, P0, R48, c[0x0][0x340], 0x1 ;  /* 0x0000d00030327a11 */ /* 0x000fc800078008ff */
[----:B------:R-:W-:-:S05]  /*5cf0*/  LEA.HI.X R51, R48, c[0x0][0x344], R41, 0x1, P0 ;  /* 0x0000d10030337a11 */ /* 0x000fca00000f0c29 */
[----:B----4-:R4:W-:Y:S04]  /*5d00*/  STG.E.128 [R50.64], R28 ;  /* 0x0000001c32007986 */ /* 0x0109e8000c101d06 */
[----:B---3--:R4:W-:Y:S02]  /*5d10*/  STG.E.128 [R50.64+0x80], R32 ;  /* 0x0000802032007986 */ /* 0x0089e4000c101d06 */
.L_x_210:
[----:B------:R-:W-:Y:S05]  /*5d20*/  BSYNC B0 ;  /* 0x0000000000007941 */ /* 0x000fea0003800000 */
.L_x_209:
[----:B----4-:R-:W-:Y:S01]  /*5d30*/  IADD3 R28, R214, 0x20, RZ ;  /* 0x00000020d61c7810 */ /* 0x010fe20007ffe0ff */
        /* <DEDUP_REMOVED lines=13> */
[----:B--2---:R2:W-:Y:S04]  /*5e10*/  STG.E.128 [R32.64], R24 ;  /* 0x0000001820007986 */ /* 0x0045e8000c101d06 */
[----:B---3--:R2:W-:Y:S02]  /*5e20*/  STG.E.128 [R32.64+0x80], R20 ;  /* 0x0000801420007986 */ /* 0x0085e4000c101d06 */
.L_x_212:
[----:B------:R-:W-:Y:S05]  /*5e30*/  BSYNC B0 ;  /* 0x0000000000007941 */ /* 0x000fea0003800000 */
.L_x_211:
[----:B------:R-:W-:Y:S01]  /*5e40*/  IMAD.WIDE.U32 R44, R227, c[0x0][0x3a8], R44 ;  /* 0x0000ea00e32c7a25 */ /* 0x000fe200078e002c */
[----:B------:R-:W-:Y:S03]  /*5e50*/  BSSY B0, `(.L_x_213) ;  /* 0x0000014000007945 */ /* 0x000fe60003800000 */
[----:B------:R-:W-:Y:S01]  /*5e60*/  IMAD R39, R39, c[0x0][0x3a8], RZ ;  /* 0x0000ea0027277a24 */ /* 0x000fe200078e02ff */
[----:B--23--:R-:W-:Y:S01]  /*5e70*/  IADD3 R22, P0, R37, R44, RZ ;  /* 0x0000002c25167210 */ /* 0x00cfe20007f1e0ff */
        /* <DEDUP_REMOVED lines=16> */
[----:B-1----:R2:W-:Y:S02]  /*5f80*/  STG.E.128 [R26.64+0x80], R8 ;  /* 0x000080081a007986 */ /* 0x0025e4000c101d06 */
.L_x_214:
[----:B------:R-:W-:Y:S05]  /*5f90*/  BSYNC B0 ;  /* 0x0000000000007941 */ /* 0x000fea0003800000 */
.L_x_213:
[----:B------:R-:W-:Y:S05]  /*5fa0*/  @P1 BRA `(.L_x_201) ;  /* 0x000000c000001947 */ /* 0x000fea0003800000 */
[----:B-12---:R-:W-:Y:S01]  /*5fb0*/  IADD3 R8, P0, R214, 0x20, RZ ;  /* 0x00000020d6087810 */ /* 0x006fe20007f1e0ff */
[----:B------:R-:W-:Y:S01]  /*5fc0*/  IMAD.MOV.U32 R10, RZ, RZ, R22 ;  /* 0x000000ffff0a7224 */ /* 0x000fe200078e0016 */
[----:B------:R-:W-:-:S03]  /*5fd0*/  MOV R11, R21 ;  /* 0x00000015000b7202 */ /* 0x000fc60000000f00 */
[----:B------:R-:W-:Y:S02]  /*5fe0*/  IMAD.X R9, RZ, RZ, R40, P0 ;  /* 0x000000ffff097224 */ /* 0x000fe400000e0628 */
[----:B------:R-:W-:-:S04]  /*5ff0*/  IMAD.WIDE.U32 R10, R8, c[0x0][0x3a8], R10 ;  /* 0x0000ea00080a7a25 */ /* 0x000fc800078e000a */
[----:B------:R-:W-:-:S04]  /*6000*/  IMAD R9, R9, c[0x0][0x3a8], RZ ;  /* 0x0000ea0009097a24 */ /* 0x000fc800078e02ff */
[----:B------:R-:W-:Y:S01]  /*6010*/  IMAD R9, R8, c[0x0][0x3ac], R9 ;  /* 0x0000eb0008097a24 */ /* 0x000fe200078e0209 */
[----:B------:R-:W-:-:S04]  /*6020*/  LEA R8, P0, R10, c[0x0][0x348], 0x1 ;  /* 0x0000d2000a087a11 */ /* 0x000fc800078008ff */
[----:B------:R-:W-:-:S04]  /*6030*/  IADD3 R9, R9, R11, RZ ;  /* 0x0000000b09097210 */ /* 0x000fc80007ffe0ff */
[----:B------:R-:W-:-:S05]  /*6040*/  LEA.HI.X R9, R10, c[0x0][0x34c], R9, 0x1, P0 ;  /* 0x0000d3000a097a11 */ /* 0x000fca00000f0c09 */
[----:B------:R1:W-:Y:S04]  /*6050*/  STG.E.128 [R8.64], R12 ;  /* 0x0000000c08007986 */ /* 0x0003e8000c101d06 */
[----:B------:R1:W-:Y:S02]  /*6060*/  STG.E.128 [R8.64+0x80], R4 ;  /* 0x0000800408007986 */ /* 0x0003e4000c101d06 */
.L_x_201:
[----:B------:R-:W-:Y:S05]  /*6070*/  BSYNC B1 ;  /* 0x0000000000017941 */ /* 0x000fea0003800000 */
.L_x_187:
        /* <DEDUP_REMOVED lines=9> */
.L_x_215:
[----:B------:R-:W-:Y:S05]  /*6110*/  EXIT ;  /* 0x000000000000794d */ /* 0x000fea0003800000 */
.L_x_217:
        /* <DEDUP_REMOVED lines=14> */
.L_x_2051:


//--------------------- .text._ZN5flash44flash_bwd_dq_dk_dv_loop_seqk_parallel_kernelI23Flash_bwd_kernel_traitsILi128ELi64ELi64ELi8ELi4ELi2ELi2ELb1ELb0EN7cutlass10bfloat16_tE19Flash_kernel_traitsILi128ELi64ELi64ELi8ES3_EELb0ELb0ELb1ELb1ELb0ELb0ELb0EEEvNS_16Flash_bwd_paramsE --------------------------
	.section	.text._ZN5flash44flash_bwd_dq_dk_dv_loop_seqk_parallel_kernelI23Flash_bwd_kernel_traitsILi128ELi64ELi64ELi8ELi4ELi2ELi2ELb1ELb0EN7cutlass10bfloat16_tE19Flash_kernel_traitsILi128ELi64ELi64ELi8ES3_EELb0ELb0ELb1ELb1ELb0ELb0ELb0EEEvNS_16Flash_bwd_paramsE,"ax",@progbits
	.sectioninfo	@"SHI_REGISTERS=255"
	.align	128
        .global         _ZN5flash44flash_bwd_dq_dk_dv_loop_seqk_parallel_kernelI23Flash_bwd_kernel_traitsILi128ELi64ELi64ELi8ELi4ELi2ELi2ELb1ELb0EN7cutlass10bfloat16_tE19Flash_kernel_traitsILi128ELi64ELi64ELi8ES3_EELb0ELb0ELb1ELb1ELb0ELb0ELb0EEEvNS_16Flash_bwd_paramsE
        .type           _ZN5flash44flash_bwd_dq_dk_dv_loop_seqk_parallel_kernelI23Flash_bwd_kernel_traitsILi128ELi64ELi64ELi8ELi4ELi2ELi2ELb1ELb0EN7cutlass10bfloat16_tE19Flash_kernel_traitsILi128ELi64ELi64ELi8ES3_EELb0ELb0ELb1ELb1ELb0ELb0ELb0EEEvNS_16Flash_bwd_paramsE,@function
        .size           _ZN5flash44flash_bwd_dq_dk_dv_loop_seqk_parallel_kernelI23Flash_bwd_kernel_traitsILi128ELi64ELi64ELi8ELi4ELi2ELi2ELb1ELb0EN7cutlass10bfloat16_tE19Flash_kernel_traitsILi128ELi64ELi64ELi8ES3_EELb0ELb0ELb1ELb1ELb0ELb0ELb0EEEvNS_16Flash_bwd_paramsE,(.L_x_2052 - _ZN5flash44flash_bwd_dq_dk_dv_loop_seqk_parallel_kernelI23Flash_bwd_kernel_traitsILi128ELi64ELi64ELi8ELi4ELi2ELi2ELb1ELb0EN7cutlass10bfloat16_tE19Flash_kernel_traitsILi128ELi64ELi64ELi8ES3_EELb0ELb0ELb1ELb1ELb0ELb0ELb0EEEvNS_16Flash_bwd_paramsE)
        .other          _ZN5flash44flash_bwd_dq_dk_dv_loop_seqk_parallel_kernelI23Flash_bwd_kernel_traitsILi128ELi64ELi64ELi8ELi4ELi2ELi2ELb1ELb0EN7cutlass10bfloat16_tE19Flash_kernel_traitsILi128ELi64ELi64ELi8ES3_EELb0ELb0ELb1ELb1ELb0ELb0ELb0EEEvNS_16Flash_bwd_paramsE,@"STO_CUDA_ENTRY STV_DEFAULT"
_ZN5flash44flash_bwd_dq_dk_dv_loop_seqk_parallel_kernelI23Flash_bwd_kernel_traitsILi128ELi64ELi64ELi8ELi4ELi2ELi2ELb1ELb0EN7cutlass10bfloat16_tE19Flash_kernel_traitsILi128ELi64ELi64ELi8ES3_EELb0ELb0ELb1ELb1ELb0ELb0ELb0EEEvNS_16Flash_bwd_paramsE:
.text._ZN5flash44flash_bwd_dq_dk_dv_loop_seqk_parallel_kernelI23Flash_bwd_kernel_traitsILi128ELi64ELi64ELi8ELi4ELi2ELi2ELb1ELb0EN7cutlass10bfloat16_tE19Flash_kernel_traitsILi128ELi64ELi64ELi8ES3_EELb0ELb0ELb1ELb1ELb0ELb0ELb0EEEvNS_16Flash_bwd_paramsE:
        /* <DEDUP_REMOVED lines=15> */
[----:B-1----:R-:W-:Y:S01]  /*00f0*/  SHF.R.S32.HI R12, RZ, 0x1f, R14 ;  /* 0x0000001fff0c7819 */ /* 0x002fe2000001140e */
[----:B------:R-:W-:-:S03]  /*0100*/  IMAD.SHL.U32 R251, R14, 0x2, RZ ;  /* 0x000000020efb7824 */ /* 0x000fc600078e00ff */
[CC--:B------:R-:W-:Y:S02]  /*0110*/  LEA.HI R4, R12.reuse, R14.reuse, RZ, 0x5 ;  /* 0x0000000e0c047211 */ /* 0x0c0fe400078f28ff */
[----:B------:R-:W-:Y:S02]  /*0120*/  LEA.HI R9, R12, R14, RZ, 0x4 ;  /* 0x0000000e0c097211 */ /* 0x000fe400078f20ff */
[--C-:B------:R-:W-:Y:S02]  /*0130*/  SHF.R.S32.HI R6, RZ, 0x5, R4.reuse ;  /* 0x00000005ff067819 */ /* 0x100fe40000011404 */
[----:B------:R-:W-:Y:S02]  /*0140*/  SHF.R.S32.HI R0, RZ, 0x1f, R4 ;  /* 0x0000001fff007819 */ /* 0x000fe40000011404 */
[-C--:B------:R-:W-:Y:S02]  /*0150*/  LEA.HI R3, R4, R6.reuse, RZ, 0x1 ;  /* 0x0000000604037211 */ /* 0x080fe400078f08ff */
[----:B------:R-:W-:-:S02]  /*0160*/  LEA.HI R0, R0, R6, RZ, 0x2 ;  /* 0x0000000600007211 */ /* 0x000fc400078f10ff */
[----:B------:R-:W-:Y:S02]  /*0170*/  LEA.HI R16, R12, R14, RZ, 0x2 ;  /* 0x0000000e0c107211 */ /* 0x000fe400078f10ff */
[----:B------:R-:W-:Y:S02]  /*0180*/  SHF.R.S32.HI R8, RZ, 0x4, R9 ;  /* 0x00000004ff087819 */ /* 0x000fe40000011409 */
[----:B------:R-:W-:Y:S02]  /*0190*/  LOP3.LUT R2, R0, 0xfffffffc, RZ, 0xc0, !PT ;  /* 0xfffffffc00027812 */ /* 0x000fe400078ec0ff */
[----:B------:R-:W-:Y:S02]  /*01a0*/  LOP3.LUT R0, R3, 0xfffffffe, RZ, 0xc0, !PT ;  /* 0xfffffffe03007812 */ /* 0x000fe400078ec0ff */
[----:B------:R-:W-:Y:S01]  /*01b0*/  SHF.R.S32.HI R11, RZ, 0x2, R16 ;  /* 0x00000002ff0b7819 */ /* 0x000fe20000011410 */
[C---:B------:R-:W-:Y:S01]  /*01c0*/  IMAD.IADD R13, R6.reuse, 0x1, -R2 ;  /* 0x00000001060d7824 */ /* 0x040fe200078e0a02 */
[----:B------:R-:W-:Y:S01]  /*01d0*/  SHF.R.S32.HI R7, RZ, 0x1f, R16 ;  /* 0x0000001fff077819 */ /* 0x000fe20000011410 */
[----:B------:R-:W-:Y:S01]  /*01e0*/  IMAD.IADD R206, R6, 0x1, -R0 ;  /* 0x0000000106ce7824 */ /* 0x000fe200078e0a00 */
[----:B------:R-:W-:-:S02]  /*01f0*/  LEA.HI R5, R9, R8, RZ, 0x1 ;  /* 0x0000000809057211 */ /* 0x000fc400078f08ff */
[----:B------:R-:W-:Y:S02]  /*0200*/  LEA.HI R3, R7, R11, RZ, 0x3 ;  /* 0x0000000b07037211 */ /* 0x000fe400078f18ff */
[----:B------:R-:W-:Y:S02]  /*0210*/  LOP3.LUT R2, R4, 0xffffffe0, RZ, 0xc0, !PT ;  /* 0xffffffe004027812 */ /* 0x000fe400078ec0ff */
[----:B------:R-:W-:Y:S02]  /*0220*/  LOP3.LUT R0, R5, 0xfffffffe, RZ, 0xc0, !PT ;  /* 0xfffffffe05007812 */ /* 0x000fe400078ec0ff */
[----:B------:R-:W-:Y:S01]  /*0230*/  LEA.HI R15, R12, R14, RZ, 0x3 ;  /* 0x0000000e0c0f7211 */ /* 0x000fe200078f18ff */
[----:B------:R-:W-:Y:S01]  /*0240*/  IMAD.IADD R2, R14, 0x1, -R2 ;  /* 0x000000010e027824 */ /* 0x000fe200078e0a02 */
[----:B------:R-:W-:Y:S01]  /*0250*/  LOP3.LUT R3, R3, 0xfffffff8, RZ, 0xc0, !PT ;  /* 0xfffffff803037812 */ /* 0x000fe200078ec0ff */
[----:B------:R-:W-:Y:S01]  /*0260*/  IMAD.IADD R10, R8, 0x1, -R0 ;  /* 0x00000001080a7824 */ /* 0x000fe200078e0a00 */
[----:B------:R-:W-:-:S02]  /*0270*/  SHF.R.S32.HI R243, RZ, 0x3, R15 ;  /* 0x00000003fff37819 */ /* 0x000fc4000001140f */
[----:B------:R-:W-:Y:S01]  /*0280*/  LOP3.LUT R0, R15, 0xfffffff8, RZ, 0xc0, !PT ;  /* 0xfffffff80f007812 */ /* 0x000fe200078ec0ff */
[----:B------:R-:W-:Y:S01]  /*0290*/  IMAD.IADD R8, R11, 0x1, -R3 ;  /* 0x000000010b087824 */ /* 0x000fe200078e0a03 */
[----:B------:R-:W-:Y:S01]  /*02a0*/  SHF.R.S32.HI R5, RZ, 0x1f, R2 ;  /* 0x0000001fff057819 */ /* 0x000fe20000011402 */
[----:B------:R-:W-:Y:S01]  /*02b0*/  IMAD.SHL.U32 R4, R243, 0x40, RZ ;  /* 0x00000040f3047824 */ /* 0x000fe200078e00ff */
[----:B------:R-:W-:Y:S01]  /*02c0*/  LOP3.LUT R3, R9, 0xfffffff0, RZ, 0xc0, !PT ;  /* 0xfffffff009037812 */ /* 0x000fe200078ec0ff */
[----:B------:R-:W-:Y:S01]  /*02d0*/  IMAD.IADD R0, R14, 0x1, -R0 ;  /* 0x000000010e007824 */ /* 0x000fe200078e0a00 */
[----:B------:R-:W-:Y:S02]  /*02e0*/  LEA.HI R250, R5, R2, RZ, 0x2 ;  /* 0x0000000205fa7211 */ /* 0x000fe400078f10ff */
[----:B------:R-:W-:Y:S01]  /*02f0*/  LEA.HI R7, R12, R14, RZ, 0x7 ;  /* 0x0000000e0c077211 */ /* 0x000fe200078f38ff */
[----:B------:R-:W-:Y:S01]  /*0300*/  IMAD.IADD R2, R14, 0x1, -R3 ;  /* 0x000000010e027824 */ /* 0x000fe200078e0a03 */
[----:B------:R-:W-:Y:S01]  /*0310*/  LOP3.LUT R3, R4, 0x1c0, RZ, 0xc0, !PT ;  /* 0x000001c004037812 */ /* 0x000fe200078ec0ff */
[C---:B------:R-:W-:Y:S01]  /*0320*/  IMAD.SHL.U32 R224, R0.reuse, 0x8, RZ ;  /* 0x0000000800e07824 */ /* 0x040fe200078e00ff */
[----:B------:R-:W-:-:S02]  /*0330*/  LOP3.LUT P4, RZ, R0, 0x2, RZ, 0xc0, !PT ;  /* 0x0000000200ff7812 */ /* 0x000fc4000788c0ff */
[----:B------:R-:W-:Y:S02]  /*0340*/  SHF.R.U32.HI R4, RZ, 0x3, R3 ;  /* 0x00000003ff047819 */ /* 0x000fe40000011603 */
[C---:B------:R-:W-:Y:S01]  /*0350*/  LOP3.LUT P3, RZ, R0.reuse, 0x4, RZ, 0xc0, !PT ;  /* 0x0000000400ff7812 */ /* 0x040fe2000786c0ff */
[----:B------:R-:W-:Y:S01]  /*0360*/  IMAD.SHL.U32 R0, R0, 0x40, RZ ;  /* 0x0000004000007824 */ /* 0x000fe200078e00ff */
[----:B------:R-:W-:Y:S02]  /*0370*/  LOP3.LUT R3, R3, 0x38, R224, 0xf8, !PT ;  /* 0x0000003803037812 */ /* 0x000fe400078ef8e0 */
[----:B------:R-:W-:Y:S02]  /*0380*/  SHF.R.S32.HI R5, RZ, 0x1f, R2 ;  /* 0x0000001fff057819 */ /* 0x000fe40000011402 */
[----:B------:R-:W-:Y:S01]  /*0390*/  LOP3.LUT R9, R3, R4, RZ, 0x3c, !PT ;  /* 0x0000000403097212 */ /* 0x000fe200078e3cff */
[----:B------:R-:W-:Y:S01]  /*03a0*/  IMAD.SHL.U32 R3, R206, 0x10, RZ ;  /* 0x00000010ce037824 */ /* 0x000fe200078e00ff */
[----:B------:R-:W-:-:S02]  /*03b0*/  LOP3.LUT R0, R0, 0x1c0, RZ, 0xc0, !PT ;  /* 0x000001c000007812 */ /* 0x000fc400078ec0ff */
[----:B------:R-:W-:Y:S02]  /*03c0*/  LEA.HI R11, R5, R2, RZ, 0x3 ;  /* 0x00000002050b7211 */ /* 0x000fe400078f18ff */
[----:B------:R-:W-:Y:S02]  /*03d0*/  SHF.R.S32.HI R7, RZ, 0x7, R7 ;  /* 0x00000007ff077819 */ /* 0x000fe40000011407 */
[C---:B------:R-:W-:Y:S02]  /*03e0*/  LOP3.LUT R202, R0.reuse, 0x8, R15, 0xf8, !PT ;  /* 0x0000000800ca7812 */ /* 0x040fe400078ef80f */
[----:B------:R-:W-:Y:S01]  /*03f0*/  LOP3.LUT R6, R0, 0x10, R3, 0xf8, !PT ;  /* 0x0000001000067812 */ /* 0x000fe200078ef803 */
[----:B------:R-:W-:Y:S01]  /*0400*/  IMAD.SHL.U32 R3, R10, 0x200, RZ ;  /* 0x000002000a037824 */ /* 0x000fe200078e00ff */
[----:B------:R-:W-:Y:S02]  /*0410*/  SHF.R.U32.HI R198, RZ, 0x3, R0 ;  /* 0x00000003ffc67819 */ /* 0x000fe40000011600 */
[----:B------:R-:W-:Y:S01]  /*0420*/  LOP3.LUT R5, R11, 0xfffffff8, RZ, 0xc0, !PT ;  /* 0xfffffff80b057812 */ /* 0x000fe200078ec0ff */
[----:B------:R-:W-:Y:S01]  /*0430*/  IMAD R0, R7, 0x800, R3 ;  /* 0x0000080007007824 */ /* 0x000fe200078e0203 */
[----:B------:R-:W-:-:S02]  /*0440*/  LOP3.LUT R4, R8, 0x1, RZ, 0xc0, !PT ;  /* 0x0000000108047812 */ /* 0x000fc400078ec0ff */
[----:B------:R-:W-:Y:S01]  /*0450*/  LOP3.LUT R202, R202, R198, RZ, 0x3c, !PT ;  /* 0x000000c6caca7212 */ /* 0x000fe200078e3cff */
[----:B------:R-:W-:Y:S01]  /*0460*/  IMAD.IADD R5, R2, 0x1, -R5 ;  /* 0x0000000102057824 */ /* 0x000fe200078e0a05 */
[----:B------:R-:W-:Y:S02]  /*0470*/  LEA.HI R12, R12, R14, RZ, 0x6 ;  /* 0x0000000e0c0c7211 */ /* 0x000fe400078f30ff */
[----:B------:R-:W-:Y:S01]  /*0480*/  ISETP.NE.U32.AND P0, PT, R4, 0x1, PT ;  /* 0x000000010400780c */ /* 0x000fe20003f05070 */
[----:B------:R-:W-:Y:S01]  /*0490*/  IMAD.IADD R202, R0, 0x1, R202 ;  /* 0x0000000100ca7824 */ /* 0x000fe200078e02ca */
[----:B------:R-:W-:Y:S01]  /*04a0*/  LOP3.LUT R2, R6, 0x8, R15, 0xf8, !PT ;  /* 0x0000000806027812 */ /* 0x000fe200078ef80f */
[----:B------:R-:W-:Y:S01]  /*04b0*/  IMAD.SHL.U32 R6, R5, 0x40, RZ ;  /* 0x0000004005067824 */ /* 0x000fe200078e00ff */
[----:B------:R-:W-:Y:S01]  /*04c0*/  LOP3.LUT R4, R16, 0x7ffffffc, RZ, 0xc0, !PT ;  /* 0x7ffffffc10047812 */ /* 0x000fe200078ec0ff */
[----:B------:R-:W-:Y:S01]  /*04d0*/  IMAD.SHL.U32 R202, R202, 0x2, RZ ;  /* 0x00000002caca7824 */ /* 0x000fe200078e00ff */
[----:B------:R-:W-:-:S02]  /*04e0*/  SHF.R.S32.HI R0, RZ, 0x6, R12 ;  /* 0x00000006ff007819 */ /* 0x000fc4000001140c */
[----:B------:R-:W-:Y:S01]  /*04f0*/  LOP3.LUT R198, R3, R2, R198, 0xf6, !PT ;  /* 0x0000000203c67212 */ /* 0x000fe200078ef6c6 */
[----:B------:R-:W-:Y:S01]  /*0500*/  IMAD.IADD R3, R14, 0x1, -R4 ;  /* 0x000000010e037824 */ /* 0x000fe200078e0a04 */
[----:B------:R-:W-:Y:S01]  /*0510*/  R2P PR, R8, 0x6 ;  /* 0x0000000608007804 */ /* 0x000fe20000000000 */
[C---:B------:R-:W-:Y:S01]  /*0520*/  IMAD R17, R0.reuse, 0x200, R9 ;  /* 0x0000020000117824 */ /* 0x040fe200078e0209 */
[----:B------:R-:W-:Y:S01]  /*0530*/  SEL R197, R197, 0xffffffc0, !P3 ;  /* 0xffffffc0c5c57807 */ /* 0x000fe20005800000 */
[----:B------:R-:W-:Y:S01]  /*0540*/  IMAD.SHL.U32 R4, R0, 0x8, RZ ;  /* 0x0000000800047824 */ /* 0x000fe200078e00ff */
[----:B------:R-:W-:Y:S01]  /*0550*/  SEL R233, R233, 0x10, !P0 ;  /* 0x00000010e9e97807 */ /* 0x000fe20004000000 */
[----:B------:R-:W-:Y:S01]  /*0560*/  IMAD.SHL.U32 R0, R8, 0x40, RZ ;  /* 0x0000004008007824 */ /* 0x000fe200078e00ff */
[----:B------:R1:W-:Y:S01]  /*0570*/  STL [R1+0x8], R17 ;  /* 0x0000081101007387 */ /* 0x0003e20000100800 */
[----:B------:R-:W-:Y:S01]  /*0580*/  IMAD.SHL.U32 R2, R7, 0x20, RZ ;  /* 0x0000002007027824 */ /* 0x000fe200078e00ff */
[----:B------:R-:W-:Y:S01]  /*0590*/  LOP3.LUT R4, R4, 0x18, RZ, 0xc0, !PT ;  /* 0x0000001804047812 */ /* 0x000fe200078ec0ff */
[----:B------:R-:W-:Y:S01]  /*05a0*/  IMAD.SHL.U32 R7, R3, 0x2, RZ ;  /* 0x0000000203077824 */ /* 0x000fe200078e00ff */
[----:B------:R-:W-:Y:S01]  /*05b0*/  LOP3.LUT R0, R0, 0x1c0, RZ, 0xc0, !PT ;  /* 0x000001c000007812 */ /* 0x000fe200078ec0ff */
[----:B------:R-:W-:Y:S01]  /*05c0*/  IMAD.SHL.U32 R3, R10, 0x20, RZ ;  /* 0x000000200a037824 */ /* 0x000fe200078e00ff */
[----:B------:R-:W-:Y:S01]  /*05d0*/  LOP3.LUT R251, R2, 0x6, R251, 0xf8, !PT ;  /* 0x0000000602fb7812 */ /* 0x000fe200078ef8fb */
[----:B------:R-:W-:Y:S01]  /*05e0*/  IMAD R8, R13, 0x400, R7 ;  /* 0x000004000d087824 */ /* 0x000fe200078e0207 */
[----:B------:R-:W-:Y:S01]  /*05f0*/  LOP3.LUT R5, R0, 0x20, R2, 0xf8, !PT ;  /* 0x0000002000057812 */ /* 0x000fe200078ef802 */
[----:B------:R-:W-:Y:S01]  /*0600*/  IMAD.IADD R200, R202, 0x1, R197 ;  /* 0x00000001cac87824 */ /* 0x000fe200078e02c5 */
[----:B------:R-:W-:Y:S01]  /*0610*/  SHF.R.U32.HI R2, RZ, 0x3, R0 ;  /* 0x00000003ff027819 */ /* 0x000fe20000011600 */
[----:B------:R-:W-:Y:S01]  /*0620*/  IMAD.SHL.U32 R216, R17, 0x2, RZ ;  /* 0x0000000211d87824 */ /* 0x000fe200078e00ff */
[----:B------:R-:W-:-:S02]  /*0630*/  LOP3.LUT R9, R4, 0x20, R3, 0xf8, !PT ;  /* 0x0000002004097812 */ /* 0x000fc400078ef803 */
[----:B------:R-:W-:Y:S02]  /*0640*/  LOP3.LUT R3, R6, 0x1c0, RZ, 0xc0, !PT ;  /* 0x000001c006037812 */ /* 0x000fe400078ec0ff */
[----:B------:R-:W-:Y:S02]  /*0650*/  LOP3.LUT R5, R5, R2, RZ, 0x3c, !PT ;  /* 0x0000000205057212 */ /* 0x000fe400078e3cff */
[----:B------:R-:W-:Y:S01]  /*0660*/  LOP3.LUT R6, R2, R0, R4, 0x1e, !PT ;  /* 0x0000000002067212 */ /* 0x000fe200078e1e04 */
[----:B------:R-:W-:Y:S01]  /*0670*/  IMAD.SHL.U32 R0, R10, 0x8, RZ ;  /* 0x000000080a007824 */ /* 0x000fe200078e00ff */
[----:B------:R-:W-:Y:S01]  /*0680*/  SHF.R.U32.HI R2, RZ, 0x3, R3 ;  /* 0x00000003ff027819 */ /* 0x000fe20000011603 */
[----:B------:R-:W-:Y:S01]  /*0690*/  IMAD.IADD R8, R8, 0x1, R5 ;  /* 0x0000000108087824 */ /* 0x000fe200078e0205 */
[----:B------:R-:W-:Y:S01]  /*06a0*/  SHF.R.S32.HI R250, RZ, 0x2, R250 ;  /* 0x00000002fffa7819 */ /* 0x000fe200000114fa */
[----:B------:R-:W-:Y:S01]  /*06b0*/  IMAD.SHL.U32 R4, R11, 0x40, RZ ;  /* 0x000000400b047824 */ /* 0x000fe200078e00ff */
[----:B------:R-:W-:Y:S01]  /*06c0*/  LOP3.LUT R5, R3, 0x8, R0, 0xf8, !PT ;  /* 0x0000000803057812 */ /* 0x000fe200078ef800 */
[----:B------:R-:W-:Y:S01]  /*06d0*/  IMAD.SHL.U32 R231, R8, 0x2, RZ ;  /* 0x0000000208e77824 */ /* 0x000fe200078e00ff */
[----:B------:R-:W-:Y:S01]  /*06e0*/  LOP3.LUT R3, R2, R9, R3, 0x1e, !PT ;  /* 0x0000000902037212 */ /* 0x000fe200078e1e03 */
[----:B------:R-:W-:Y:S01]  /*06f0*/  IMAD R250, R13, 0x10, R250 ;  /* 0x000000100dfa7824 */ /* 0x000fe200078e02fa */
[----:B------:R-:W-:Y:S01]  /*0700*/  LOP3.LUT R2, R5, R2, RZ, 0x3c, !PT ;  /* 0x0000000205027212 */ /* 0x000fe200078e3cff */
[----:B------:R-:W-:Y:S01]  /*0710*/  IMAD R5, R206, 0x400, R7 ;  /* 0x00000400ce057824 */ /* 0x000fe200078e0207 */
[----:B------:R-:W-:Y:S01]  /*0720*/  LOP3.LUT R0, R4, 0xfffffe00, RZ, 0xc0, !PT ;  /* 0xfffffe0004007812 */ /* 0x000fe200078ec0ff */
[C---:B------:R-:W-:Y:S01]  /*0730*/  IMAD.IADD R234, R231.reuse, 0x1, R233 ;  /* 0x00000001e7ea7824 */ /* 0x040fe200078e02e9 */
[----:B------:R-:W-:Y:S01]  /*0740*/  IADD3 R232, R231, 0x20, RZ ;  /* 0x00000020e7e87810 */ /* 0x000fe20007ffe0ff */
[----:B------:R-:W-:Y:S01]  /*0750*/  IMAD.IADD R5, R5, 0x1, R6 ;  /* 0x0000000105057824 */ /* 0x000fe200078e0206 */
[----:B------:R-:W-:Y:S01]  /*0760*/  LOP3.LUT R211, R3, R0, RZ, 0xfc, !PT ;  /* 0x0000000003d37212 */ /* 0x000fe200078efcff */
[--C-:B------:R-:W-:Y:S01]  /*0770*/  IMAD R4, R13, 0x400, R0.reuse ;  /* 0x000004000d047824 */ /* 0x100fe200078e0200 */
[----:B------:R-:W-:Y:S01]  /*0780*/  @P1 IADD3 R232, R231, -0x20, RZ ;  /* 0xffffffe0e7e81810 */ /* 0x000fe20007ffe0ff */
[----:B------:R-:W-:Y:S01]  /*0790*/  IMAD R206, R206, 0x400, R0 ;  /* 0x00000400cece7824 */ /* 0x000fe200078e0200 */
[----:B------:R-:W-:Y:S01]  /*07a0*/  LEA R252, R5, 0xc000, 0x1 ;  /* 0x0000c00005fc7811 */ /* 0x000fe200078e08ff */
[----:B------:R-:W-:-:S02]  /*07b0*/  IMAD.IADD R210, R4, 0x1, R2 ;  /* 0x0000000104d27824 */ /* 0x000fc400078e0202 */
[----:B------:R-:W-:Y:S01]  /*07c0*/  IMAD.IADD R206, R2, 0x1, R206 ;  /* 0x0000000102ce7824 */ /* 0x000fe200078e02ce */
[C---:B------:R-:W-:Y:S01]  /*07d0*/  IADD3 R2, R252.reuse, 0x40, RZ ;  /* 0x00000040fc027810 */ /* 0x040fe20007ffe0ff */
[----:B------:R-:W-:Y:S01]  /*07e0*/  IMAD.MOV.U32 R0, RZ, RZ, 0x20 ;  /* 0x00000020ff007424 */ /* 0x000fe200078e00ff */
[----:B------:R-:W-:Y:S01]  /*07f0*/  @P2 IADD3 R2, R252, -0x40, RZ ;  /* 0xffffffc0fc022810 */ /* 0x000fe20007ffe0ff */
[----:B------:R-:W-:Y:S01]  /*0800*/  IMAD.IADD R233, R233, 0x1, R232 ;  /* 0x00000001e9e97824 */ /* 0x000fe200078e02e8 */
[----:B------:R-:W-:Y:S02]  /*0810*/  LEA R206, R206, 0x10000, 0x1 ;  /* 0x00010000cece7811 */ /* 0x000fe400078e08ff */
[----:B------:R-:W-:Y:S01]  /*0820*/  SEL R0, R0, 0xffffffe0, !P4 ;  /* 0xffffffe000007807 */ /* 0x000fe20006000000 */
[----:B------:R1:W-:Y:S03]  /*0830*/  STL [R1], R2 ;  /* 0x0000000201007387 */ /* 0x0003e60000100800 */
[----:B------:R-:W-:Y:S01]  /*0840*/  IADD3 R204, R197, R202, R0 ;  /* 0x000000cac5cc7210 */ /* 0x000fe20007ffe000 */
[----:B------:R-:W-:-:S02]  /*0850*/  IMAD R197, R198, 0x2, R197 ;  /* 0x00000002c6c57824 */ /* 0x000fc400078e02c5 */
[----:B------:R-:W-:Y:S02]  /*0860*/  IMAD.IADD R203, R202, 0x1, R0 ;  /* 0x00000001cacb7824 */ /* 0x000fe400078e0200 */
[----:B--2---:R-:W-:Y:S02]  /*0870*/  IMAD.SHL.U32 R198, R198, 0x2, RZ ;  /* 0x00000002c6c67824 */ /* 0x004fe400078e00ff */
.L_x_266:
[----:B--2---:R-:W2:Y:S01]  /*0880*/  S2R R34, SR_CTAID.Y ;  /* 0x0000000000227919 */ /* 0x004ea20000002600 */
[----:B---3--:R-:W3:Y:S01]  /*0890*/  LDC.U8 R0, c[0x0][0x312] ;  /* 0x0000c480ff007b82 */ /* 0x008ee20000000000 */
[----:B------:R-:W-:Y:S02]  /*08a0*/  ISETP.NE.U32.AND P2, PT, RZ, c[0x0][0x240], PT ;  /* 0x00009000ff007a0c */ /* 0x000fe40003f45070 */
[----:B------:R-:W-:Y:S02]  /*08b0*/  ISETP.EQ.U32.AND P5, PT, RZ, c[0x0][0x248], PT ;  /* 0x00009200ff007a0c */ /* 0x000fe40003fa2070 */
[----:B------:R-:W-:Y:S02]  /*08c0*/  ISETP.NE.AND.EX P2, PT, RZ, c[0x0][0x244], PT, P2 ;  /* 0x00009100ff007a0c */ /* 0x000fe40003f45320 */
[----:B------:R-:W-:Y:S01]  /*08d0*/  ISETP.NE.U32.AND P3, PT, RZ, c[0x0][0x250], PT ;  /* 0x00009400ff007a0c */ /* 0x000fe20003f65070 */
[----:B-1----:R-:W-:-:S03]  /*08e0*/  IMAD.MOV.U32 R35, RZ, RZ, -0x1 ;  /* 0xffffffffff237424 */ /* 0x002fc600078e00ff */
[----:B------:R-:W-:Y:S01]  /*08f0*/  ISETP.NE.AND.EX P3, PT, RZ, c[0x0][0x254], PT, P3 ;  /* 0x00009500ff007a0c */ /* 0x000fe20003f65330 */
[----:B--2---:R-:W-:Y:S01]  /*0900*/  IMAD.SHL.U32 R8, R34, 0x4, RZ ;  /* 0x0000000422087824 */ /* 0x004fe200078e00ff */
[----:B------:R-:W-:Y:S02]  /*0910*/  SHF.R.S32.HI R31, RZ, 0x1f, R34 ;  /* 0x0000001fff1f7819 */ /* 0x000fe40000011422 */
[----:B---3--:R-:W-:Y:S01]  /*0920*/  ISETP.NE.AND P4, PT, R0, RZ, PT ;  /* 0x000000ff0000720c */ /* 0x008fe20003f85270 */
[----:B------:R-:W-:Y:S01]  /*0930*/  IMAD.MOV.U32 R0, RZ, RZ, -0x1 ;  /* 0xffffffffff007424 */ /* 0x000fe200078e00ff */
[----:B------:R-:W-:Y:S02]  /*0940*/  SHF.L.U64.HI R7, R34, 0x2, R31 ;  /* 0x0000000222077819 */ /* 0x000fe4000001021f */
[----:B-1----:R-:W-:Y:S02]  /*0950*/  IADD3 R2, P0, R8, c[0x0][0x240], RZ ;  /* 0x0000900008027a10 */ /* 0x002fe40007f1e0ff */
        /* <DEDUP_REMOVED lines=21> */
.L_x_218:
        /* <DEDUP_REMOVED lines=13> */
[----:B------:R-:W-:Y:S01]  /*0b80*/  IADD3 R2, R230, 0x40, R17 ;  /* 0x00000040e6027810 */ /* 0x000fe20007ffe011 */
[----:B------:R-:W-:Y:S01]  /*0b90*/  IMAD.WIDE.U32 R8, R34, c[0x0][0x178], RZ ;  /* 0x00005e0022087a25 */ /* 0x000fe200078e00ff */
[----:B------:R-:W-:Y:S02]  /*0ba0*/  IADD3 R3, R230, 0x3f, RZ ;  /* 0x0000003fe6037810 */ /* 0x000fe40007ffe0ff */
[----:B------:R-:W-:Y:S02]  /*0bb0*/  IADD3 R2, R2, c[0x0][0x2e4], -R219 ;  /* 0x0000b90002027a10 */ /* 0x000fe40007ffe8db */
[----:B------:R-:W-:Y:S02]  /*0bc0*/  ISETP.NE.AND P0, PT, R35, -0x1, PT ;  /* 0xffffffff2300780c */ /* 0x000fe40003f05270 */
[----:B------:R-:W-:Y:S02]  /*0bd0*/  IADD3 R2, R2, 0x3f, RZ ;  /* 0x0000003f02027810 */ /* 0x000fe40007ffe0ff */
[----:B------:R-:W-:-:S02]  /*0be0*/  SHF.R.S32.HI R4, RZ, 0x1f, R3 ;  /* 0x0000001fff047819 */ /* 0x000fc40000011403 */
[----:B------:R-:W-:Y:S02]  /*0bf0*/  SHF.R.S32.HI R5, RZ, 0x1f, R2 ;  /* 0x0000001fff057819 */ /* 0x000fe40000011402 */
[----:B------:R-:W-:Y:S01]  /*0c00*/  LEA.HI R3, R4, R3, RZ, 0x6 ;  /* 0x0000000304037211 */ /* 0x000fe200078f30ff */
[----:B------:R-:W-:Y:S01]  /*0c10*/  IMAD R4, R31, c[0x0][0x178], RZ ;  /* 0x00005e001f047a24 */ /* 0x000fe200078e02ff */
[----:B------:R-:W-:Y:S02]  /*0c20*/  LEA.HI R2, R5, R2, RZ, 0x6 ;  /* 0x0000000205027211 */ /* 0x000fe400078f30ff */
[----:B------:R-:W-:Y:S01]  /*0c30*/  ISETP.NE.AND P1, PT, R0, -0x1, PT ;  /* 0xffffffff0000780c */ /* 0x000fe20003f25270 */
[----:B------:R-:W-:Y:S01]  /*0c40*/  @P0 IMAD.IADD R6, R244, 0x1, R35 ;  /* 0x00000001f4060824 */ /* 0x000fe200078e0223 */
[----:B------:R-:W-:Y:S02]  /*0c50*/  SHF.R.S32.HI R7, RZ, 0x6, R3 ;  /* 0x00000006ff077819 */ /* 0x000fe40000011403 */
[----:B------:R-:W-:Y:S01]  /*0c60*/  SHF.R.S32.HI R3, RZ, 0x6, R2 ;  /* 0x00000006ff037819 */ /* 0x000fe20000011402 */
[----:B------:R-:W-:-:S02]  /*0c70*/  IMAD R2, R34, c[0x0][0x17c], R4 ;  /* 0x00005f0022027a24 */ /* 0x000fc400078e0204 */
[----:B------:R-:W-:Y:S01]  /*0c80*/  IMAD.WIDE.U32 R4, R0, c[0x0][0x190], RZ ;  /* 0x0000640000047a25 */ /* 0x000fe200078e00ff */
[----:B------:R-:W-:-:S03]  /*0c90*/  IMNMX R217, R7, R3, PT ;  /* 0x0000000307d97217 */ /* 0x000fc60003800200 */
[----:B------:R-:W-:Y:S01]  /*0ca0*/  IMAD.IADD R23, R9, 0x1, R2 ;  /* 0x0000000109177824 */ /* 0x000fe200078e0202 */
[----:B------:R-:W-:Y:S01]  /*0cb0*/  LEA R9, R217, 0xffffffc0, 0x6 ;  /* 0xffffffc0d9097811 */ /* 0x000fe200078e30ff */
[----:B------:R-:W-:Y:S01]  /*0cc0*/  IMAD R7, R0, c[0x0][0x194], RZ ;  /* 0x0000650000077a24 */ /* 0x000fe200078e02ff */
[----:B------:R-:W-:Y:S01]  /*0cd0*/  SEL R27, R8, R4, !P1 ;  /* 0x00000004081b7207 */ /* 0x000fe20004800000 */
[----:B------:R-:W-:Y:S01]  /*0ce0*/  @P0 IMAD.WIDE.U32 R2, R6, c[0x0][0x198], RZ ;  /* 0x0000660006020a25 */ /* 0x000fe200078e00ff */
[----:B------:R-:W-:-:S03]  /*0cf0*/  SHF.R.S32.HI R19, RZ, 0x1f, R9 ;  /* 0x0000001fff137819 */ /* 0x000fc60000011409 */
[----:B------:R-:W-:Y:S02]  /*0d00*/  @P1 IMAD.IADD R23, R5, 0x1, R7 ;  /* 0x0000000105171824 */ /* 0x000fe400078e0207 */
        /* <DEDUP_REMOVED lines=13> */
.L_x_220:
        /* <DEDUP_REMOVED lines=15> */
.L_x_221:
[----:B------:R-:W-:Y:S01]  /*0ed0*/  IABS R12, c[0x0][0x1c8] ;  /* 0x00007200000c7a13 */ /* 0x000fe20000000000 */
[----:B------:R-:W2:Y:S01]  /*0ee0*/  LDC.U8 R13, c[0x0][0x328] ;  /* 0x0000ca00ff0d7b82 */ /* 0x000ea20000000000 */
[----:B------:R-:W-:Y:S01]  /*0ef0*/  IABS R7, R246 ;  /* 0x000000f600077213 */ /* 0x000fe20000000000 */
[C---:B------:R-:W-:Y:S01]  /*0f00*/  @P1 IMAD.WIDE.U32 R4, R0.reuse, c[0x0][0x370], RZ ;  /* 0x0000dc0000041a25 */ /* 0x040fe200078e00ff */
[----:B------:R-:W3:Y:S01]  /*0f10*/  I2F.RP R2, R12 ;  /* 0x0000000c00027306 */ /* 0x000ee20000209400 */
[----:B------:R-:W-:Y:S01]  /*0f20*/  MOV R10, c[0x0][0x224] ;  /* 0x00008900000a7a02 */ /* 0x000fe20000000f00 */
[----:B------:R-:W4:Y:S01]  /*0f30*/  S2R R14, SR_CTAID.X ;  /* 0x00000000000e7919 */ /* 0x000f220000002500 */
[----:B------:R-:W-:Y:S01]  /*0f40*/  MOV R8, R7 ;  /* 0x0000000700087202 */ /* 0x000fe20000000f00 */
[----:B------:R-:W-:Y:S01]  /*0f50*/  @P1 IMAD R18, R0, c[0x0][0x374], R5 ;  /* 0x0000dd0000121a24 */ /* 0x000fe200078e0205 */
[----:B------:R-:W-:Y:S01]  /*0f60*/  LOP3.LUT R7, R246, c[0x0][0x1c8], RZ, 0x3c, !PT ;  /* 0x00007200f6077a12 */ /* 0x000fe200078e3cff */
[----:B------:R-:W-:Y:S01]  /*0f70*/  @P1 IMAD.MOV.U32 R15, RZ, RZ, R4 ;  /* 0x000000ffff0f1224 */ /* 0x000fe200078e0004 */
[----:B------:R-:W-:Y:S01]  /*0f80*/  SHF.R.S32.HI R10, RZ, 0x1f, R10 ;  /* 0x0000001fff0a7819 */ /* 0x000fe2000001140a */
[----:B------:R-:W-:Y:S01]  /*0f90*/  @!P1 IMAD.WIDE.U32 R4, R34, c[0x0][0x368], RZ ;  /* 0x0000da0022049a25 */ /* 0x000fe200078e00ff */
[----:B------:R-:W-:Y:S01]  /*0fa0*/  ISETP.GE.AND P4, PT, R7, RZ, PT ;  /* 0x000000ff0700720c */ /* 0x000fe20003f86270 */
[----:B------:R-:W5:Y:S01]  /*0fb0*/  LDC.U8 R24, c[0x0][0x3d0] ;  /* 0x0000f400ff187b82 */ /* 0x000f620000000000 */
[----:B------:R-:W-:Y:S01]  /*0fc0*/  MOV R33, c[0x0][0x22c] ;  /* 0x00008b0000217a02 */ /* 0x000fe20000000f00 */
[----:B------:R-:W-:Y:S01]  /*0fd0*/  IMAD R7, R10, R34, RZ ;  /* 0x000000220a077224 */ /* 0x000fe200078e02ff */
[----:B------:R-:W-:Y:S01]  /*0fe0*/  @!P1 MOV R15, R4 ;  /* 0x00000004000f9202 */ /* 0x000fe20000000f00 */
[----:B------:R-:W-:Y:S01]  /*0ff0*/  IMAD.WIDE.U32 R10, R34, c[0x0][0x224], RZ ;  /* 0x00008900220a7a25 */ /* 0x000fe200078e00ff */
[----:B------:R-:W-:Y:S01]  /*1000*/  SHF.R.S32.HI R247, RZ, 0x1f, R246 ;  /* 0x0000001ffff77819 */ /* 0x000fe200000114f6 */
[----:B---3--:R-:W3:Y:S02]  /*1010*/  MUFU.RCP R2, R2 ;  /* 0x0000000200027308 */ /* 0x008ee40000001000 */
[----:B------:R-:W-:Y:S01]  /*1020*/  IMAD.WIDE R20, R33, c[0x0][0x1c0], RZ ;  /* 0x0000700021147a25 */ /* 0x000fe200078e02ff */
[----:B--2---:R-:W-:-:S02]  /*1030*/  ISETP.NE.AND P3, PT, R13, RZ, PT ;  /* 0x000000ff0d00720c */ /* 0x004fc40003f65270 */
[----:B---3--:R-:W-:-:S04]  /*1040*/  IADD3 R2, R2, 0xffffffe, RZ ;  /* 0x0ffffffe02027810 */ /* 0x008fc80007ffe0ff */
[----:B------:R-:W2:Y:S02]  /*1050*/  F2I.FTZ.U32.TRUNC.NTZ R3, R2 ;  /* 0x0000000200037305 */ /* 0x000ea4000021f000 */
[----:B--2---:R-:W-:-:S05]  /*1060*/  IADD3 R2, RZ, -R3, RZ ;  /* 0x80000003ff027210 */ /* 0x004fca0007ffe0ff */
[----:B------:R-:W-:Y:S02]  /*1070*/  IMAD R6, R2, R12, RZ ;  /* 0x0000000c02067224 */ /* 0x000fe400078e02ff */
[----:B------:R-:W-:-:S04]  /*1080*/  IMAD.MOV.U32 R2, RZ, RZ, RZ ;  /* 0x000000ffff027224 */ /* 0x000fc800078e00ff */
[----:B------:R-:W-:-:S04]  /*1090*/  IMAD.HI.U32 R2, R3, R6, R2 ;  /* 0x0000000603027227 */ /* 0x000fc800078e0002 */
[----:B------:R-:W-:Y:S02]  /*10a0*/  @!P1 IMAD R6, R31, c[0x0][0x368], RZ ;  /* 0x0000da001f069a24 */ /* 0x000fe400078e02ff */
[----:B------:R-:W-:-:S04]  /*10b0*/  IMAD.HI.U32 R2, R2, R8, RZ ;  /* 0x0000000802027227 */ /* 0x000fc800078e00ff */
[----:B------:R-:W-:Y:S02]  /*10c0*/  IMAD.MOV R3, RZ, RZ, -R2 ;  /* 0x000000ffff037224 */ /* 0x000fe400078e0a02 */
[----:B------:R-:W-:Y:S02]  /*10d0*/  @!P1 IMAD R6, R34, c[0x0][0x36c], R6 ;  /* 0x0000db0022069a24 */ /* 0x000fe400078e0206 */
        /* <DEDUP_REMOVED lines=15> */
[----:B-----5:R-:W-:Y:S02]  /*11d0*/  ISETP.NE.AND P2, PT, R24, RZ, PT ;  /* 0x000000ff1800720c */ /* 0x020fe40003f45270 */
[----:B------:R-:W-:Y:S01]  /*11e0*/  @!P5 IADD3 R2, R2, 0x1, RZ ;  /* 0x000000010202d810 */ /* 0x000fe20007ffe0ff */
[----:B------:R-:W-:Y:S01]  /*11f0*/  @!P5 IMAD.IADD R3, R3, 0x1, -R12 ;  /* 0x000000010303d824 */ /* 0x000fe200078e0a0c */
[----:B------:R-:W-:Y:S01]  /*1200*/  SEL R16, R10, R4, !P1 ;  /* 0x000000040a107207 */ /* 0x000fe20004800000 */
[----:B------:R-:W-:Y:S01]  /*1210*/  @P3 IMAD R4, R34, c[0x0][0x214], RZ ;  /* 0x0000850022043a24 */ /* 0x000fe200078e02ff */
[----:B------:R-:W-:Y:S01]  /*1220*/  ISETP.NE.AND P5, PT, RZ, c[0x0][0x1c8], PT ;  /* 0x00007200ff007a0c */ /* 0x000fe20003fa5270 */
[----:B------:R-:W-:Y:S01]  /*1230*/  IMAD.IADD R13, R11, 0x1, R7 ;  /* 0x000000010b0d7824 */ /* 0x000fe200078e0207 */
[----:B------:R-:W-:Y:S01]  /*1240*/  ISETP.GE.U32.AND P6, PT, R3, R12, PT ;  /* 0x0000000c0300720c */ /* 0x000fe20003fc6070 */
[----:B------:R-:W-:-:S02]  /*1250*/  IMAD R3, R21, R0, RZ ;  /* 0x0000000015037224 */ /* 0x000fc400078e02ff */
[----:B----4-:R-:W-:-:S03]  /*1260*/  IMAD.WIDE.U32 R10, R14, c[0x0][0x3d8], RZ ;  /* 0x0000f6000e0a7a25 */ /* 0x010fc600078e00ff */
[----:B------:R-:W-:Y:S01]  /*1270*/  @P1 IADD3 R13, R5, R3, RZ ;  /* 0x00000003050d1210 */ /* 0x000fe20007ffe0ff */
[----:B------:R-:W-:Y:S01]  /*1280*/  IMAD R12, R21, R6, RZ ;  /* 0x00000006150c7224 */ /* 0x000fe200078e02ff */
[----:B------:R-:W-:Y:S01]  /*1290*/  @P3 SEL R3, R4, R0, !P1 ;  /* 0x0000000004033207 */ /* 0x000fe20004800000 */
[----:B------:R-:W-:Y:S01]  /*12a0*/  IMAD R4, R14, c[0x0][0x3dc], R11 ;  /* 0x0000f7000e047a24 */ /* 0x000fe200078e020b */
[----:B------:R-:W-:Y:S01]  /*12b0*/  SEL R24, R10, RZ, P2 ;  /* 0x000000ff0a187207 */ /* 0x000fe20001000000 */
[----:B------:R-:W-:Y:S01]  /*12c0*/  IMAD.WIDE.U32 R6, R20, R6, RZ ;  /* 0x0000000614067225 */ /* 0x000fe200078e00ff */
[----:B------:R-:W-:Y:S02]  /*12d0*/  SHF.R.S32.HI R21, RZ, 0x1f, R17 ;  /* 0x0000001fff157819 */ /* 0x000fe40000011411 */
[----:B------:R-:W-:Y:S01]  /*12e0*/  @P6 IADD3 R2, R2, 0x1, RZ ;  /* 0x0000000102026810 */ /* 0x000fe20007ffe0ff */
[----:B------:R-:W-:Y:S01]  /*12f0*/  IMAD R8, R20, R8, R12 ;  /* 0x0000000814087224 */ /* 0x000fe200078e020c */
[----:B------:R-:W-:Y:S01]  /*1300*/  SEL R20, R4, RZ, P2 ;  /* 0x000000ff04147207 */ /* 0x000fe20001000000 */
[----:B------:R-:W-:-:S02]  /*1310*/  @!P3 IMAD R5, R34, c[0x0][0x1c0], R246 ;  /* 0x000070002205ba24 */ /* 0x000fc400078e02f6 */
[----:B------:R-:W-:Y:S01]  /*1320*/  IMAD.MOV.U32 R14, RZ, RZ, R2 ;  /* 0x000000ffff0e7224 */ /* 0x000fe200078e0002 */
[----:B------:R-:W-:Y:S01]  /*1330*/  IADD3 R8, R7, R8, RZ ;  /* 0x0000000807087210 */ /* 0x000fe20007ffe0ff */
[C---:B------:R-:W-:Y:S02]  /*1340*/  @P3 IMAD R2, R246.reuse, c[0x0][0x234], R3 ;  /* 0x00008d00f6023a24 */ /* 0x040fe400078e0203 */
[----:B------:R-:W-:Y:S01]  /*1350*/  IMAD R3, R246, c[0x0][0x22c], RZ ;  /* 0x00008b00f6037a24 */ /* 0x000fe200078e02ff */
[----:B------:R-:W-:Y:S01]  /*1360*/  @!P4 IADD3 R14, -R14, RZ, RZ ;  /* 0x000000ff0e0ec210 */ /* 0x000fe20007ffe1ff */
[----:B------:R-:W-:Y:S01]  /*1370*/  @!P3 IMAD R2, R5, c[0x0][0x214], RZ ;  /* 0x000085000502ba24 */ /* 0x000fe200078e02ff */
[----:B------:R-:W-:Y:S02]  /*1380*/  @!P5 LOP3.LUT R14, RZ, c[0x0][0x1c8], RZ, 0x33, !PT ;  /* 0x00007200ff0eda12 */ /* 0x000fe400078e33ff */
[----:B------:R-:W-:Y:S02]  /*1390*/  SHF.R.S32.HI R12, RZ, 0x1f, R3 ;  /* 0x0000001fff0c7819 */ /* 0x000fe40000011403 */
[----:B------:R-:W-:Y:S01]  /*13a0*/  SHF.R.S32.HI R26, RZ, 0x1f, R14 ;  /* 0x0000001fff1a7819 */ /* 0x000fe2000001140e */
[----:B------:R-:W-:Y:S05]  /*13b0*/  @!P3 BRA `(.L_x_222) ;  /* 0x000000700000b947 */ /* 0x000fea0003800000 */
[----:B------:R-:W-:Y:S01]  /*13c0*/  @!P1 IMAD R0, R34, c[0x0][0x224], RZ ;  /* 0x0000890022009a24 */ /* 0x000fe200078e02ff */
[----:B------:R-:W-:-:S02]  /*13d0*/  MOV R5, 0x80 ;  /* 0x0000008000057802 */ /* 0x000fc40000000f00 */
[----:B------:R-:W-:Y:S02]  /*13e0*/  MOV R4, c[0x0][0x210] ;  /* 0x0000840000047a02 */ /* 0x000fe40000000f00 */
[----:B------:R-:W-:-:S03]  /*13f0*/  LEA R0, R34, R0, 0x7 ;  /* 0x0000000022007211 */ /* 0x000fc600078e38ff */
[----:B------:R-:W-:-:S04]  /*1400*/  IMAD R4, R5, R4, c[0x0][0x234] ;  /* 0x00008d0005047624 */ /* 0x000fc800078e0204 */
[----:B------:R-:W-:Y:S01]  /*1410*/  IMAD R0, R4, R246, R0 ;  /* 0x000000f604007224 */ /* 0x000fe200078e0200 */
[----:B------:R-:W-:Y:S05]  /*1420*/  BRA `(.L_x_223) ;  /* 0x0000002000007947 */ /* 0x000fea0003800000 */
.L_x_222:
[----:B------:R-:W-:-:S04]  /*1430*/  IMAD R0, R34, c[0x0][0x1c0], R246 ;  /* 0x0000700022007a24 */ /* 0x000fc800078e02f6 */
[----:B------:R-:W-:Y:S02]  /*1440*/  IMAD R0, R0, c[0x0][0x224], RZ ;  /* 0x0000890000007a24 */ /* 0x000fe400078e02ff */
.L_x_223:
[----:B------:R-:W2:Y:S01]  /*1450*/  S2R R30, SR_TID.X ;  /* 0x00000000001e7919 */ /* 0x000ea20000002100 */
[----:B------:R-:W-:Y:S01]  /*1460*/  IMAD R33, R33, c[0x0][0x1c0], RZ ;  /* 0x0000700021217a24 */ /* 0x000fe200078e02ff */
[----:B------:R-:W-:Y:S01]  /*1470*/  SHF.R.S32.HI R225, RZ, 0x1f, R224 ;  /* 0x0000001fffe17819 */ /* 0x000fe200000114e0 */
[C---:B------:R-:W-:Y:S01]  /*1480*/  IMAD.IADD R2, R9.reuse, 0x1, R2 ;  /* 0x0000000109027824 */ /* 0x040fe200078e0202 */
[----:B------:R-:W-:Y:S01]  /*1490*/  BSSY B1, `(.L_x_219) ;  /* 0x00005ec000017945 */ /* 0x000fe20003800000 */
[----:B------:R-:W-:Y:S01]  /*14a0*/  IMAD.MOV.U32 R4, RZ, RZ, 0x4 ;  /* 0x00000004ff047424 */ /* 0x000fe200078e00ff */
[----:B------:R-:W-:Y:S01]  /*14b0*/  IADD3 R226, R224, 0x40, RZ ;  /* 0x00000040e0e27810 */ /* 0x000fe20007ffe0ff */
[----:B------:R-:W-:Y:S02]  /*14c0*/  IMAD.IADD R0, R9, 0x1, R0 ;  /* 0x0000000109007824 */ /* 0x000fe400078e0200 */
[----:B------:R-:W-:Y:S02]  /*14d0*/  IMAD.SHL.U32 R7, R33, 0x40, RZ ;  /* 0x0000004021077824 */ /* 0x000fe400078e00ff */
[----:B------:R-:W-:Y:S01]  /*14e0*/  IMAD.WIDE R10, R2, R4, c[0x0][0x200] ;  /* 0x00008000020a7625 */ /* 0x000fe200078e0204 */
[----:B------:R-:W-:-:S02]  /*14f0*/  IADD3 R2, P4, R224, R15, RZ ;  /* 0x0000000fe0027210 */ /* 0x000fc40007f9e0ff */
[----:B------:R-:W-:Y:S01]  /*1500*/  IADD3 R3, P3, P1, R6, R7, R3 ;  /* 0x0000000706037210 */ /* 0x000fe2000797e003 */
[----:B------:R-:W-:Y:S01]  /*1510*/  IMAD.WIDE R4, R0, R4, c[0x0][0x3c8] ;  /* 0x0000f20000047625 */ /* 0x000fe200078e0204 */
[----:B------:R-:W-:Y:S02]  /*1520*/  SHF.R.S32.HI R0, RZ, 0x1f, R7 ;  /* 0x0000001fff007819 */ /* 0x000fe40000011407 */
[----:B------:R-:W-:Y:S01]  /*1530*/  MOV R235, R11 ;  /* 0x0000000b00eb7202 */ /* 0x000fe20000000f00 */
[----:B------:R-:W-:Y:S01]  /*1540*/  IMAD.MOV.U32 R237, RZ, RZ, R5 ;  /* 0x000000ffffed7224 */ /* 0x000fe200078e0005 */
[----:B------:R-:W-:Y:S01]  /*1550*/  IADD3.X R6, R8, R0, R12, P3, P1 ;  /* 0x0000000008067210 */ /* 0x000fe20001fe240c */
[----:B------:R-:W-:Y:S01]  /*1560*/  IMAD R5, R19, c[0x0][0x370], RZ ;  /* 0x0000dc0013057a24 */ /* 0x000fe200078e02ff */
[----:B------:R-:W-:Y:S01]  /*1570*/  IADD3 R16, P3, P1, R24, R3, R16 ;  /* 0x0000000318107210 */ /* 0x000fe2000797e010 */
[----:B------:R-:W-:Y:S01]  /*1580*/  IMAD.MOV.U32 R238, RZ, RZ, R4 ;  /* 0x000000ffffee7224 */ /* 0x000fe200078e0004 */
[----:B--2---:R-:W-:Y:S01]  /*1590*/  SHF.R.S32.HI R32, RZ, 0x1f, R30 ;  /* 0x0000001fff207819 */ /* 0x004fe2000001141e */
[----:B------:R-:W-:Y:S01]  /*15a0*/  IMAD.X R3, R225, 0x1, R18, P4 ;  /* 0x00000001e1037824 */ /* 0x000fe200020e0612 */
[----:B------:R-:W-:Y:S01]  /*15b0*/  IADD3 R4, P5, R243, R9, RZ ;  /* 0x00000009f3047210 */ /* 0x000fe20007fbe0ff */
[C---:B------:R-:W-:Y:S01]  /*15c0*/  IMAD R7, R9.reuse, c[0x0][0x374], R5 ;  /* 0x0000dd0009077a24 */ /* 0x040fe200078e0205 */
[----:B------:R-:W-:Y:S01]  /*15d0*/  LEA.HI R8, R32, R30, RZ, 0x5 ;  /* 0x0000001e20087211 */ /* 0x000fe200078f28ff */
[----:B------:R-:W-:Y:S01]  /*15e0*/  IMAD.WIDE.U32 R2, R9, c[0x0][0x370], R2 ;  /* 0x0000dc0009027a25 */ /* 0x000fe200078e0002 */
[----:B------:R-:W-:-:S02]  /*15f0*/  SHF.R.S32.HI R18, RZ, 0x1f, R243 ;  /* 0x0000001fff127819 */ /* 0x000fc400000114f3 */
[----:B------:R-:W-:Y:S01]  /*1600*/  LOP3.LUT R0, R8, 0xffffffe0, RZ, 0xc0, !PT ;  /* 0xffffffe008007812 */ /* 0x000fe200078ec0ff */
[----:B------:R-:W-:Y:S01]  /*1610*/  IMAD.IADD R3, R3, 0x1, R7 ;  /* 0x0000000103037824 */ /* 0x000fe200078e0207 */
[----:B------:R-:W-:Y:S01]  /*1620*/  SHF.R.S32.HI R5, RZ, 0x5, R8 ;  /* 0x00000005ff057819 */ /* 0x000fe20000011408 */
[----:B------:R-:W-:Y:S01]  /*1630*/  IMAD.MOV.U32 R236, RZ, RZ, R10 ;  /* 0x000000ffffec7224 */ /* 0x000fe200078e000a */
[----:B------:R-:W-:Y:S01]  /*1640*/  IADD3 R8, -R0, R30, RZ ;  /* 0x0000001e00087210 */ /* 0x000fe20007ffe1ff */
[----:B------:R-:W-:Y:S01]  /*1650*/  IMAD.X R0, R18, 0x1, R19, P5 ;  /* 0x0000000112007824 */ /* 0x000fe200028e0613 */
[----:B------:R-:W-:Y:S01]  /*1660*/  IADD3.X R12, R20, R6, R13, P3, P1 ;  /* 0x00000006140c7210 */ /* 0x000fe20001fe240d */
[----:B------:R-:W-:Y:S02]  /*1670*/  IMAD R6, R247, c[0x0][0x378], RZ ;  /* 0x0000de00f7067a24 */ /* 0x000fe400078e02ff */
[----:B------:R-:W-:Y:S01]  /*1680*/  IMAD R8, R5, R33, R8 ;  /* 0x0000002105087224 */ /* 0x000fe200078e0208 */
[----:B------:R-:W-:Y:S01]  /*1690*/  IADD3 R5, -R219, R230, R17 ;  /* 0x000000e6db057210 */ /* 0x000fe20007ffe111 */
[----:B------:R-:W-:-:S02]  /*16a0*/  IMAD R9, R0, c[0x0][0x190], RZ ;  /* 0x0000640000097a24 */ /* 0x000fc400078e02ff */
[----:B------:R-:W-:Y:S01]  /*16b0*/  IMAD R10, R246, c[0x0][0x37c], R6 ;  /* 0x0000df00f60a7a24 */ /* 0x000fe200078e0206 */
[----:B------:R-:W-:Y:S01]  /*16c0*/  IADD3 R0, R5, -c[0x0][0x2e8], RZ ;  /* 0x8000ba0005007a10 */ /* 0x000fe20007ffe0ff */
[----:B------:R-:W-:Y:S01]  /*16d0*/  IMAD R13, R4, c[0x0][0x194], R9 ;  /* 0x00006500040d7a24 */ /* 0x000fe200078e0209 */
[----:B------:R-:W-:Y:S01]  /*16e0*/  IADD3 R9, P1, R8, R16, RZ ;  /* 0x0000001008097210 */ /* 0x000fe20007f3e0ff */
[----:B------:R-:W-:Y:S01]  /*16f0*/  IMAD.WIDE.U32 R4, R4, c[0x0][0x190], R224 ;  /* 0x0000640004047a25 */ /* 0x000fe200078e00e0 */
[----:B------:R-:W-:Y:S02]  /*1700*/  SHF.R.S32.HI R7, RZ, 0x1f, R0 ;  /* 0x0000001fff077819 */ /* 0x000fe40000011400 */
[----:B------:R-:W-:Y:S01]  /*1710*/  LEA.HI.X.SX32 R12, R8, R12, 0x1, P1 ;  /* 0x0000000c080c7211 */ /* 0x000fe200008f0eff */
[----:B------:R-:W-:Y:S01]  /*1720*/  IMAD.WIDE.U32 R2, R246, c[0x0][0x378], R2 ;  /* 0x0000de00f6027a25 */ /* 0x000fe200078e0002 */
[----:B------:R-:W-:Y:S02]  /*1730*/  IADD3 R6, P3, R27, R4, RZ ;  /* 0x000000041b067210 */ /* 0x000fe40007f7e0ff */
[----:B------:R-:W-:Y:S01]  /*1740*/  LEA.HI R4, R7, R0, RZ, 0x6 ;  /* 0x0000000007047211 */ /* 0x000fe200078f30ff */
[----:B------:R-:W-:Y:S01]  /*1750*/  IMAD R11, R247, c[0x0][0x1a8], RZ ;  /* 0x00006a00f70b7a24 */ /* 0x000fe200078e02ff */
[----:B------:R-:W-:Y:S01]  /*1760*/  IADD3.X R7, R23, R5, R13, P3, !PT ;  /* 0x0000000517077210 */ /* 0x000fe20001ffe40d */
[----:B------:R-:W-:Y:S01]  /*1770*/  IMAD.IADD R5, R3, 0x1, R10 ;  /* 0x0000000103057824 */ /* 0x000fe200078e020a */
[----:B------:R-:W-:Y:S01]  /*1780*/  SHF.R.S32.HI R3, RZ, 0x6, R4 ;  /* 0x00000006ff037819 */ /* 0x000fe20000011404 */
[----:B------:R-:W-:Y:S01]  /*1790*/  IMAD R0, R18, c[0x0][0x370], RZ ;  /* 0x0000dc0012007a24 */ /* 0x000fe200078e02ff */
[----:B------:R-:W-:Y:S01]  /*17a0*/  MOV R4, R2 ;  /* 0x0000000200047202 */ /* 0x000fe20000000f00 */
[C---:B------:R-:W-:Y:S01]  /*17b0*/  IMAD R8, R246.reuse, c[0x0][0x1ac], R11 ;  /* 0x00006b00f6087a24 */ /* 0x040fe200078e020b */
[----:B------:R-:W-:Y:S01]  /*17c0*/  IMNMX R242, RZ, R3, !PT ;  /* 0x00000003fff27217 */ /* 0x000fe20007800200 */
[----:B------:R-:W-:Y:S01]  /*17d0*/  IMAD.WIDE.U32 R10, R246, c[0x0][0x1a8], R6 ;  /* 0x00006a00f60a7a25 */ /* 0x000fe200078e0006 */
[----:B------:R-:W-:-:S02]  /*17e0*/  LEA R212, P1, R9, c[0x0][0x350], 0x2 ;  /* 0x0000d40009d47a11 */ /* 0x000fc400078210ff */
[----:B------:R-:W-:Y:S01]  /*17f0*/  ISETP.GT.AND P5, PT, R217, R242, PT ;  /* 0x000000f2d900720c */ /* 0x000fe20003fa4270 */
[C---:B------:R-:W-:Y:S01]  /*1800*/  IMAD R0, R243.reuse, c[0x0][0x374], R0 ;  /* 0x0000dd00f3007a24 */ /* 0x040fe200078e0200 */
[----:B------:R-:W-:Y:S01]  /*1810*/  LEA R222, P4, R10, c[0x0][0x160], 0x1 ;  /* 0x000058000ade7a11 */ /* 0x000fe200078808ff */
[----:B------:R-:W-:Y:S01]  /*1820*/  IMAD.WIDE.U32 R4, R243, c[0x0][0x370], R4 ;  /* 0x0000dc00f3047a25 */ /* 0x000fe200078e0004 */
[----:B------:R-:W-:Y:S02]  /*1830*/  LEA.HI.X R213, R9, c[0x0][0x354], R12, 0x2, P1 ;  /* 0x0000d50009d57a11 */ /* 0x000fe400008f140c */
[----:B------:R-:W-:Y:S01]  /*1840*/  IADD3 R217, R217, -0x1, RZ ;  /* 0xffffffffd9d97810 */ /* 0x000fe20007ffe0ff */
        /* <DEDUP_REMOVED lines=21> */
.L_x_225:
        /* <DEDUP_REMOVED lines=15> */
.L_x_226:
        /* <DEDUP_REMOVED lines=25> */
.L_x_228:
[----:B------:R-:W-:Y:S05]  /*1c20*/  BSYNC B0 ;  /* 0x0000000000007941 */ /* 0x000fea0003800000 */
.L_x_227:
[----:B------:R-:W-:Y:S01]  /*1c30*/  IADD3 R0, R243, 0x20, RZ ;  /* 0x00000020f3007810 */ /* 0x000fe20007ffe0ff */
[----:B------:R-:W-:Y:S03]  /*1c40*/  BSSY B0, `(.L_x_229) ;  /* 0x0000010000007945 */ /* 0x000fe60003800000 */
[----:B------:R-:W-:-:S13]  /*1c50*/  ISETP.GE.AND P2, PT, R0, R9, PT ;  /* 0x000000090000720c */ /* 0x000fda0003f46270 */
[----:B------:R-:W-:Y:S05]  /*1c60*/  @P2 BRA `(.L_x_230) ;  /* 0x000000d000002947 */ /* 0x000fea0003800000 */
[----:B------:R-:W-:Y:S02]  /*1c70*/  IADD3 R0, P0, R243, 0x20, RZ ;  /* 0x00000020f3007810 */ /* 0x000fe40007f1e0ff */
[----:B------:R-:W-:-:S03]  /*1c80*/  ISETP.GE.AND P1, PT, R224, c[0x0][0x220], PT ;  /* 0x00008800e0007a0c */ /* 0x000fc60003f26270 */
[----:B------:R-:W-:Y:S01]  /*1c90*/  IMAD.X R3, RZ, RZ, R18, P0 ;  /* 0x000000ffff037224 */ /* 0x000fe200000e0612 */
[----:B------:R-:W-:-:S03]  /*1ca0*/  ISETP.GE.AND P0, PT, R226, c[0x0][0x220], PT ;  /* 0x00008800e2007a0c */ /* 0x000fc60003f06270 */
[----:B--2---:R-:W-:Y:S01]  /*1cb0*/  IMAD R4, R3, c[0x0][0x3a0], RZ ;  /* 0x0000e80003047a24 */ /* 0x004fe200078e02ff */
        /* <DEDUP_REMOVED lines=8> */
.L_x_230:
[----:B------:R-:W-:Y:S05]  /*1d40*/  BSYNC B0 ;  /* 0x0000000000007941 */ /* 0x000fea0003800000 */
.L_x_229:
        /* <DEDUP_REMOVED lines=23> */
.L_x_232:
[----:B------:R-:W-:Y:S05]  /*1ec0*/  BSYNC B0 ;  /* 0x0000000000007941 */ /* 0x000fea0003800000 */
.L_x_231:
[----:B------:R-:W-:Y:S05]  /*1ed0*/  @P2 BRA `(.L_x_233) ;  /* 0x0000547000002947 */ /* 0x000fea0003800000 */
[----:B------:R-:W-:-:S05]  /*1ee0*/  IADD3 R0, P0, R243, 0x20, RZ ;  /* 0x00000020f3007810 */ /* 0x000fca0007f1e0ff */
        /* <DEDUP_REMOVED lines=14> */
.L_x_224:
        /* <DEDUP_REMOVED lines=43> */
.L_x_235:
[----:B------:R-:W-:Y:S05]  /*2280*/  BSYNC B0 ;  /* 0x0000000000007941 */ /* 0x000fea0003800000 */
.L_x_234:
[----:B---3--:R-:W-:Y:S01]  /*2290*/  IADD3 R8, R243, 0x20, RZ ;  /* 0x00000020f3087810 */ /* 0x008fe20007ffe0ff */
        /* <DEDUP_REMOVED lines=29> */
.L_x_237:
[----:B------:R-:W-:Y:S05]  /*2470*/  BSYNC B0 ;  /* 0x0000000000007941 */ /* 0x000fea0003800000 */
.L_x_236:
        /* <DEDUP_REMOVED lines=20> */
.L_x_239:
[----:B------:R-:W-:Y:S05]  /*25c0*/  BSYNC B0 ;  /* 0x0000000000007941 */ /* 0x000fea0003800000 */
.L_x_238:
        /* <DEDUP_REMOVED lines=18> */
[----:B----4-:R-:W-:Y:S02]  /*26f0*/  IMAD.MOV.U32 R3, RZ, RZ, c[0x0][0x370] ;  /* 0x0000dc00ff037624 */ /* 0x010fe400078e00ff */
        /* <DEDUP_REMOVED lines=9> */
.L_x_241:
[----:B------:R-:W-:Y:S05]  /*2790*/  BSYNC B0 ;  /* 0x0000000000007941 */ /* 0x000fea0003800000 */
.L_x_240:
[----:B----4-:R-:W4:Y:S01]  /*27a0*/  LDL R3, [R1+0x8] ;  /* 0x0000080001037983 */ /* 0x010f220000100800 */
[----:B------:R-:W-:Y:S01]  /*27b0*/  BSSY B0, `(.L_x_242) ;  /* 0x0000021000007945 */ /* 0x000fe20003800000 */
[----:B----4-:R-:W-:-:S04]  /*27c0*/  IADD3 R2, R3, 0x2000, RZ ;  /* 0x0000200003027810 */ /* 0x010fc80007ffe0ff */
        /* <DEDUP_REMOVED lines=12> */
.L_x_243:
        /* <DEDUP_REMOVED lines=19> */
.L_x_244:
[----:B------:R-:W-:Y:S05]  /*29c0*/  BSYNC B0 ;  /* 0x0000000000007941 */ /* 0x000fea0003800000 */
.L_x_242:
        /* <DEDUP_REMOVED lines=14> */
.L_x_246:
        /* <DEDUP_REMOVED lines=27> */
.L_x_247:
[----:B------:R-:W-:Y:S05]  /*2c60*/  BSYNC B0 ;  /* 0x0000000000007941 */ /* 0x000fea0003800000 */
.L_x_245:
[C---:B-1----:R-:W-:Y:S01]  /*2c70*/  IADD3 R3, R250.reuse, 0x8, RZ ;  /* 0x00000008fa037810 */ /* 0x042fe20007ffe0ff */
[C---:B------:R-:W-:Y:S01]  /*2c80*/  IMAD.SHL.U32 R241, R250.reuse, 0x4, RZ ;  /* 0x00000004faf17824 */ /* 0x040fe200078e00ff */
[----:B------:R-:W-:Y:S01]  /*2c90*/  SHF.R.S32.HI R2, RZ, 0x1f, R250 ;  /* 0x0000001fff027819 */ /* 0x000fe200000114fa */
[----:B------:R-:W-:Y:S01]  /*2ca0*/  IMAD.MOV.U32 R227, RZ, RZ, 0x7f800000 ;  /* 0x7f800000ffe37424 */ /* 0x000fe200078e00ff */
[CC--:B------:R-:W-:Y:S02]  /*2cb0*/  ISETP.GE.AND P3, PT, R250.reuse, R0.reuse, PT ;  /* 0x00000000fa00720c */ /* 0x0c0fe40003f66270 */
[----:B------:R-:W-:Y:S02]  /*2cc0*/  ISETP.GE.AND P2, PT, R3, R0, PT ;  /* 0x000000000300720c */ /* 0x000fe40003f46270 */
[----:B------:R-:W-:Y:S02]  /*2cd0*/  SHF.L.U64.HI R240, R250, 0x2, R2 ;  /* 0x00000002faf07819 */ /* 0x000fe40000010202 */
[----:B------:R-:W-:-:S02]  /*2ce0*/  IADD3 R2, P1, R241, R236, RZ ;  /* 0x000000ecf1027210 */ /* 0x000fc40007f3e0ff */
[----:B------:R-:W-:Y:S02]  /*2cf0*/  MOV R228, 0x7f800000 ;  /* 0x7f80000000e47802 */ /* 0x000fe40000000f00 */
[----:B------:R-:W-:Y:S01]  /*2d00*/  IADD3.X R3, R240, R235, RZ, P1, !PT ;  /* 0x000000ebf0037210 */ /* 0x000fe20000ffe4ff */
[----:B------:R1:W-:Y:S01]  /*2d10*/  @P6 STS.128 [R216+0xc000], RZ ;  /* 0x00c000ffd8006388 */ /* 0x0003e20000000c00 */
[----:B------:R-:W-:-:S03]  /*2d20*/  IMAD R0, R21, c[0x0][0x198], RZ ;  /* 0x0000660015007a24 */ /* 0x000fc600078e02ff */
[----:B------:R1:W-:Y:S04]  /*2d30*/  @P6 STS.128 [R216+0xe000], RZ ;  /* 0x00e000ffd8006388 */ /* 0x0003e80000000c00 */
        /* <DEDUP_REMOVED lines=35> */
.L_x_249:
[----:B-1----:R-:W-:Y:S05]  /*2f70*/  BSYNC B0 ;  /* 0x0000000000007941 */ /* 0x002fea0003800000 */
.L_x_248:
        /* <DEDUP_REMOVED lines=28> */
.L_x_251:
[----:B------:R-:W-:Y:S05]  /*3140*/  BSYNC B0 ;  /* 0x0000000000007941 */ /* 0x000fea0003800000 */
.L_x_250:
[----:B------:R-:W0:Y:S01]  /*3150*/  LDGDEPBAR ;  /* 0x00000000000079af */ /* 0x000e220000000000 */
[----:B------:R-:W-:-:S04]  /*3160*/  ISETP.NE.U32.AND P4, PT, RZ, c[0x0][0x318], PT ;  /* 0x0000c600ff007a0c */ /* 0x000fc80003f85070 */
[----:B------:R-:W-:-:S13]  /*3170*/  ISETP.NE.AND.EX P4, PT, RZ, c[0x0][0x31c], PT, P4 ;  /* 0x0000c700ff007a0c */ /* 0x000fda0003f85340 */
[----:B------:R-:W-:Y:S02]  /*3180*/  @P4 IMAD R0, R31, c[0x0][0x320], RZ ;  /* 0x0000c8001f004a24 */ /* 0x000fe400078e02ff */
[----:B--2---:R-:W-:Y:S01]  /*3190*/  @P4 IMAD.WIDE.U32 R2, R34, c[0x0][0x320], R246 ;  /* 0x0000c80022024a25 */ /* 0x004fe200078e00f6 */
[----:B------:R-:W-:-:S04]  /*31a0*/  DEPBAR.LE SB0, 0x1 ;  /* 0x000080400000791a */ /* 0x000fc80000000000 */
[----:B------:R-:W-:Y:S01]  /*31b0*/  BAR.SYNC.DEFER_BLOCKING 0x0 ;  /* 0x0000000000007b1d */ /* 0x000fe20000010000 */
[----:B------:R-:W-:Y:S01]  /*31c0*/  @P4 IMAD R0, R34, c[0x0][0x324], R0 ;  /* 0x0000c90022004a24 */ /* 0x000fe200078e0200 */
[----:B------:R-:W-:-:S03]  /*31d0*/  @P4 LEA R4, P1, R2, c[0x0][0x318], 0x2 ;  /* 0x0000c60002044a11 */ /* 0x000fc600078210ff */
[----:B------:R-:W-:-:S05]  /*31e0*/  @P4 IMAD.IADD R0, R3, 0x1, R0 ;  /* 0x0000000103004824 */ /* 0x000fca00078e0200 */
[----:B------:R-:W-:-:S05]  /*31f0*/  @P4 LEA.HI.X R5, R2, c[0x0][0x31c], R0, 0x2, P1 ;  /* 0x0000c70002054a11 */ /* 0x000fca00008f1400 */
[----:B---3--:R2:W3:Y:S01]  /*3200*/  @P4 LDG.E R4, [R4.64] ;  /* 0x0000000604044981 */ /* 0x0084e2000c1e1900 */
[CC--:B------:R-:W-:Y:S01]  /*3210*/  LEA.HI R3, R32.reuse, R30.reuse, RZ, 0x3 ;  /* 0x0000001e20037211 */ /* 0x0c0fe200078f18ff */
[----:B------:R-:W-:Y:S01]  /*3220*/  IMAD.MOV.U32 R172, RZ, RZ, 0x20 ;  /* 0x00000020ffac7424 */ /* 0x000fe200078e00ff */
[----:B------:R-:W-:Y:S01]  /*3230*/  LEA.HI R0, R32, R30, RZ, 0x4 ;  /* 0x0000001e20007211 */ /* 0x000fe200078f20ff */
[----:B------:R1:W4:Y:S01]  /*3240*/  LDSM.16.M88.4 R112, [R202+0x10000] ;  /* 0x01000000ca70783b */ /* 0x0003220000000200 */
[----:B------:R-:W-:Y:S01]  /*3250*/  LOP3.LUT R3, R3, 0xfffffff8, RZ, 0xc0, !PT ;  /* 0xfffffff803037812 */ /* 0x000fe200078ec0ff */
[----:B------:R-:W-:Y:S01]  /*3260*/  IMAD R249, R239, 0x40, R251 ;  /* 0x00000040eff97824 */ /* 0x000fe200078e02fb */
[----:B------:R-:W-:Y:S01]  /*3270*/  LOP3.LUT R0, R0, 0xfffffff0, RZ, 0xc0, !PT ;  /* 0xfffffff000007812 */ /* 0x000fe200078ec0ff */
[----:B------:R1:W1:Y:S01]  /*3280*/  LDSM.16.M88.4 R116, [R202+0x10800] ;  /* 0x01080000ca74783b */ /* 0x0002620000000200 */
[----:B------:R-:W-:Y:S01]  /*3290*/  IMAD.MOV.U32 R201, RZ, RZ, 0x40 ;  /* 0x00000040ffc97424 */ /* 0x000fe200078e00ff */
[----:B------:R-:W-:Y:S01]  /*32a0*/  IADD3 R196, R211, 0x2000, RZ ;  /* 0x00002000d3c47810 */ /* 0x000fe20007ffe0ff */
[C---:B------:R-:W-:Y:S01]  /*32b0*/  IMAD.IADD R3, R30.reuse, 0x1, -R3 ;  /* 0x000000011e037824 */ /* 0x040fe200078e0a03 */
[----:B------:R1:W1:Y:S01]  /*32c0*/  LDSM.16.M88.4 R120, [R203+0x10000] ;  /* 0x01000000cb78783b */ /* 0x0002620000000200 */
[----:B------:R-:W-:Y:S01]  /*32d0*/  IMAD.IADD R0, R30, 0x1, -R0 ;  /* 0x000000011e007824 */ /* 0x000fe200078e0a00 */
[----:B------:R-:W-:Y:S01]  /*32e0*/  IADD3 R199, R210, 0x2000, RZ ;  /* 0x00002000d2c77810 */ /* 0x000fe20007ffe0ff */
[----:B------:R-:W-:Y:S01]  /*32f0*/  IMAD.IADD R248, R17, 0x1, R230 ;  /* 0x0000000111f87824 */ /* 0x000fe200078e02e6 */
[----:B------:R-:W-:Y:S01]  /*3300*/  LOP3.LUT P3, RZ, R3, 0x2, RZ, 0xc0, !PT ;  /* 0x0000000203ff7812 */ /* 0x000fe2000786c0ff */
[----:B------:R1:W1:Y:S01]  /*3310*/  LDSM.16.M88.4 R124, [R203+0x10800] ;  /* 0x01080000cb7c783b */ /* 0x0002620000000200 */
[----:B------:R-:W-:Y:S01]  /*3320*/  SHF.R.S32.HI R2, RZ, 0x1f, R0 ;  /* 0x0000001fff027819 */ /* 0x000fe20000011400 */
[----:B------:R-:W-:Y:S01]  /*3330*/  IMAD.MOV.U32 R215, RZ, RZ, RZ ;  /* 0x000000ffffd77224 */ /* 0x000fe200078e00ff */
[----:B------:R-:W-:Y:S01]  /*3340*/  SEL R172, R172, 0xffffffe0, !P3 ;  /* 0xffffffe0acac7807 */ /* 0x000fe20005800000 */
[----:B------:R1:W1:Y:S01]  /*3350*/  LDSM.16.M88.4 R128, [R200+0x10000] ;  /* 0x01000000c880783b */ /* 0x0002620000000200 */
[----:B------:R-:W-:Y:S01]  /*3360*/  LEA.HI R2, R2, R0, RZ, 0x3 ;  /* 0x0000000002027211 */ /* 0x000fe200078f18ff */
[----:B------:R-:W-:Y:S01]  /*3370*/  IMAD.MOV.U32 R229, RZ, RZ, c[0x0][0x2e4] ;  /* 0x0000b900ffe57624 */ /* 0x000fe200078e00ff */
[----:B------:R-:W-:Y:S01]  /*3380*/  SEL R196, R196, R211, !P0 ;  /* 0x000000d3c4c47207 */ /* 0x000fe20004000000 */
[----:B------:R-:W-:Y:S01]  /*3390*/  IMAD.IADD R172, R172, 0x1, R200 ;  /* 0x00000001acac7824 */ /* 0x000fe200078e02c8 */
[----:B------:R1:W1:Y:S01]  /*33a0*/  LDSM.16.M88.4 R132, [R200+0x10800] ;  /* 0x01080000c884783b */ /* 0x0002620000000200 */
[----:B------:R-:W-:Y:S01]  /*33b0*/  LOP3.LUT R2, R2, 0xfffffff8, RZ, 0xc0, !PT ;  /* 0xfffffff802027812 */ /* 0x000fe200078ec0ff */
[----:B--2---:R-:W3:Y:S01]  /*33c0*/  @P4 MUFU.RCP R5, c[0x0][0x238] ;  /* 0x00008e0000054b08 */ /* 0x004ee20000001000 */
[----:B------:R-:W-:Y:S01]  /*33d0*/  SEL R199, R199, R210, !P0 ;  /* 0x000000d2c7c77207 */ /* 0x000fe20004000000 */
[----:B------:R2:W1:Y:S01]  /*33e0*/  LDSM.16.M88.4 R136, [R172+0x10000] ;  /* 0x01000000ac88783b */ /* 0x0004620000000200 */
[----:B------:R-:W-:Y:S01]  /*33f0*/  IADD3 R249, -R230, R250, -R249 ;  /* 0x000000fae6f97210 */ /* 0x000fe20007ffe9f9 */
[----:B------:R-:W-:Y:S01]  /*3400*/  IMAD.IADD R0, R0, 0x1, -R2 ;  /* 0x0000000100007824 */ /* 0x000fe200078e0a02 */
[----:B------:R-:W-:Y:S01]  /*3410*/  IADD3 R248, -R219, 0x40, R248 ;  /* 0x00000040dbf87810 */ /* 0x000fe20007ffe1f8 */
[----:B------:R2:W1:Y:S01]  /*3420*/  LDSM.16.M88.4 R140, [R172+0x10800] ;  /* 0x01080000ac8c783b */ /* 0x0004620000000200 */
[----:B------:R-:W-:Y:S01]  /*3430*/  IMAD.MOV.U32 R218, RZ, RZ, R214 ;  /* 0x000000ffffda7224 */ /* 0x000fe200078e00d6 */
[----:B------:R-:W-:Y:S01]  /*3440*/  CS2R R94, SRZ ;  /* 0x00000000005e7805 */ /* 0x000fe2000001ff00 */
[----:B------:R-:W-:Y:S01]  /*3450*/  R2P PR, R0, 0x6 ;  /* 0x0000000600007804 */ /* 0x000fe20000000000 */
[----:B------:R2:W1:Y:S01]  /*3460*/  LDSM.16.M88.4 R168, [R172+0x12000] ;  /* 0x01200000aca8783b */ /* 0x0004620000000200 */
[----:B------:R-:W-:Y:S01]  /*3470*/  CS2R R92, SRZ ;  /* 0x00000000005c7805 */ /* 0x000fe2000001ff00 */
[----:B------:R-:W-:Y:S01]  /*3480*/  CS2R R98, SRZ ;  /* 0x0000000000627805 */ /* 0x000fe2000001ff00 */
[----:B------:R-:W-:Y:S01]  /*3490*/  CS2R R96, SRZ ;  /* 0x0000000000607805 */ /* 0x000fe2000001ff00 */
[----:B------:R2:W1:Y:S01]  /*34a0*/  LDSM.16.M88.4 R144, [R202+0x12000] ;  /* 0x01200000ca90783b */ /* 0x0004620000000200 */
[----:B------:R-:W-:Y:S01]  /*34b0*/  SEL R205, R205, 0xffffffe0, !P1 ;  /* 0xffffffe0cdcd7807 */ /* 0x000fe20004800000 */
[----:B------:R-:W-:Y:S01]  /*34c0*/  CS2R R90, SRZ ;  /* 0x00000000005a7805 */ /* 0x000fe2000001ff00 */
[----:B------:R-:W-:Y:S01]  /*34d0*/  SEL R201, R201, 0xffffffc0, !P2 ;  /* 0xffffffc0c9c97807 */ /* 0x000fe20005000000 */
[----:B------:R2:W1:Y:S01]  /*34e0*/  LDSM.16.M88.4 R148, [R202+0x12800] ;  /* 0x01280000ca94783b */ /* 0x0004620000000200 */
[----:B------:R-:W-:Y:S01]  /*34f0*/  CS2R R88, SRZ ;  /* 0x0000000000587805 */ /* 0x000fe2000001ff00 */
[----:B------:R-:W-:Y:S01]  /*3500*/  IMAD.IADD R207, R206, 0x1, R205 ;  /* 0x00000001cecf7824 */ /* 0x000fe200078e02cd */
[----:B------:R-:W-:Y:S01]  /*3510*/  CS2R R86, SRZ ;  /* 0x0000000000567805 */ /* 0x000fe2000001ff00 */
[----:B------:R2:W1:Y:S01]  /*3520*/  LDSM.16.M88.4 R152, [R203+0x12000] ;  /* 0x01200000cb98783b */ /* 0x0004620000000200 */
        /* <DEDUP_REMOVED lines=29> */
[----:B------:R-:W-:Y:S01]  /*3700*/  IADD3 R248, R248, -c[0x0][0x2e8], RZ ;  /* 0x8000ba00f8f87a10 */ /* 0x000fe20007ffe0ff */
[----:B------:R-:W-:-:S02]  /*3710*/  IMAD.SHL.U32 R196, R196, 0x2, RZ ;  /* 0x00000002c4c47824 */ /* 0x000fc400078e00ff */
[----:B------:R-:W-:Y:S02]  /*3720*/  IMAD.SHL.U32 R199, R199, 0x2, RZ ;  /* 0x00000002c7c77824 */ /* 0x000fe400078e00ff */
[----:B------:R-:W-:Y:S02]  /*3730*/  IMAD.IADD R249, R249, 0x1, R219 ;  /* 0x00000001f9f97824 */ /* 0x000fe400078e02db */
[----:B------:R-:W-:Y:S02]  /*3740*/  IMAD.IADD R208, R206, 0x1, R201 ;  /* 0x00000001ced07824 */ /* 0x000fe400078e02c9 */
[----:B------:R-:W-:Y:S02]  /*3750*/  IMAD.IADD R209, R201, 0x1, R207 ;  /* 0x00000001c9d17824 */ /* 0x000fe400078e02cf */
[----:B-1234-:R-:W-:Y:S02]  /*3760*/  @P4 FMUL.FTZ R215, R4, R5 ;  /* 0x0000000504d74220 */ /* 0x01efe40000410000 */
.L_x_256:
[----:B------:R-:W0:Y:S01]  /*3770*/  LDGDEPBAR ;  /* 0x00000000000079af */ /* 0x000e220000000000 */
[----:B------:R-:W-:Y:S01]  /*3780*/  IADD3 R2, P0, R241, R238, RZ ;  /* 0x000000eef1027210 */ /* 0x000fe20007f1e0ff */
[C---:B------:R-:W-:Y:S04]  /*3790*/  IMAD.IADD R0, R199.reuse, 0x1, R205 ;  /* 0x00000001c7007824 */ /* 0x040fe800078e02cd */
[----:B------:R-:W-:Y:S01]  /*37a0*/  IMAD.X R3, R240, 0x1, R237, P0 ;  /* 0x00000001f0037824 */ /* 0x000fe200000e06ed */
[----:B------:R-:W-:Y:S04]  /*37b0*/  DEPBAR.LE SB0, 0x0 ;  /* 0x000080000000791a */ /* 0x000fe80000000000 */
[----:B------:R-:W-:Y:S06]  /*37c0*/  BAR.SYNC.DEFER_BLOCKING 0x0 ;  /* 0x0000000000007b1d */ /* 0x000fec0000010000 */
[----:B------:R-:W-:Y:S06]  /*37d0*/  LDSM.16.M88.4 R16, [R199] ;  /* 0x00000000c710783b */ /* 0x000fec0000000200 */
[----:B------:R-:W1:Y:S06]  /*37e0*/  LDSM.16.M88.4 R8, [R202+0xc000] ;  /* 0x00c00000ca08783b */ /* 0x000e6c0000000200 */
[----:B------:R-:W2:Y:S06]  /*37f0*/  LDSM.16.M88.4 R52, [R202+0xc800] ;  /* 0x00c80000ca34783b */ /* 0x000eac0000000200 */
[----:B------:R-:W-:Y:S06]  /*3800*/  LDSM.16.M88.4 R56, [R0] ;  /* 0x000000000038783b */ /* 0x000fec0000000200 */
[----:B------:R-:W3:Y:S06]  /*3810*/  LDSM.16.M88.4 R60, [R203+0xc000] ;  /* 0x00c00000cb3c783b */ /* 0x000eec0000000200 */
[----:B-----5:R4:W5:Y:S06]  /*3820*/  LDG.E R177, [R2.64] ;  /* 0x0000000602b17981 */ /* 0x02096c000c1e1900 */
[----:B------:R4:W5:Y:S06]  /*3830*/  LDG.E R176, [R2.64+0x20] ;  /* 0x0000200602b07981 */ /* 0x00096c000c1e1900 */
[----:B------:R-:W3:Y:S01]  /*3840*/  LDSM.16.M88.4 R64, [R203+0xc800] ;  /* 0x00c80000cb40783b */ /* 0x000ee20000000200 */
[C---:B-1----:R-:W-:Y:S05]  /*3850*/  HMMA.16816.F32.BF16 R4, R16.reuse, R8, RZ ;  /* 0x000000081004723c */ /* 0x042fea00000418ff */
[----:B------:R-:W-:Y:S03]  /*3860*/  LDSM.16.M88.4 R104, [R200+0xc000] ;  /* 0x00c00000c868783b */ /* 0x000fe60000000200 */
[C---:B------:R-:W-:Y:S03]  /*3870*/  HMMA.16816.F32.BF16 R8, R16.reuse, R10, RZ ;  /* 0x0000000a1008723c */ /* 0x040fe600000418ff */
[----:B------:R-:W-:Y:S01]  /*3880*/  LDSM.16.M88.4 R108, [R204+0xc000] ;  /* 0x00c00000cc6c783b */ /* 0x000fe20000000200 */
[--C-:B----4-:R-:W-:Y:S04]  /*3890*/  IMAD.IADD R2, R199, 0x1, R201.reuse ;  /* 0x00000001c7027824 */ /* 0x110fe800078e02c9 */
[C---:B--2---:R-:W-:Y:S01]  /*38a0*/  HMMA.16816.F32.BF16 R12, R16.reuse, R52, RZ ;  /* 0x00000034100c723c */ /* 0x044fe200000418ff */
[----:B------:R-:W-:Y:S01]  /*38b0*/  IMAD.IADD R3, R0, 0x1, R201 ;  /* 0x0000000100037824 */ /* 0x000fe200078e02c9 */
[----:B------:R-:W1:Y:S06]  /*38c0*/  LDSM.16.M88.4 R100, [R2] ;  /* 0x000000000264783b */ /* 0x000e6c0000000200 */
[----:B------:R-:W-:Y:S01]  /*38d0*/  HMMA.16816.F32.BF16 R16, R16, R54, RZ ;  /* 0x000000361010723c */ /* 0x000fe200000418ff */
[----:B------:R-:W2:Y:S07]  /*38e0*/  LDSM.16.M88.4 R52, [R200+0xc800] ;  /* 0x00c80000c834783b */ /* 0x000eae0000000200 */
[C---:B---3--:R-:W-:Y:S08]  /*38f0*/  HMMA.16816.F32.BF16 R4, R56.reuse, R60, R4 ;  /* 0x0000003c3804723c */ /* 0x048ff00000041804 */
[C---:B------:R-:W-:Y:S01]  /*3900*/  HMMA.16816.F32.BF16 R8, R56.reuse, R62, R8 ;  /* 0x0000003e3808723c */ /* 0x040fe20000041808 */
[----:B------:R-:W3:Y:S07]  /*3910*/  LDSM.16.M88.4 R60, [R3] ;  /* 0x00000000033c783b */ /* 0x000eee0000000200 */
[C---:B------:R-:W-:Y:S08]  /*3920*/  HMMA.16816.F32.BF16 R12, R56.reuse, R64, R12 ;  /* 0x00000040380c723c */ /* 0x040ff0000004180c */
[----:B------:R-:W-:Y:S01]  /*3930*/  HMMA.16816.F32.BF16 R16, R56, R66, R16 ;  /* 0x000000423810723c */ /* 0x000fe20000041810 */
[----:B------:R-:W4:Y:S06]  /*3940*/  LDSM.16.M88.4 R56, [R204+0xc800] ;  /* 0x00c80000cc38783b */ /* 0x000f2c0000000200 */
[----:B------:R-:W-:Y:S01]  /*3950*/  LDSM.16.M88.4 R64, [R199+0x2000] ;  /* 0x00200000c740783b */ /* 0x000fe20000000200 */
[C---:B-1----:R-:W-:Y:S08]  /*3960*/  HMMA.16816.F32.BF16 R4, R100.reuse, R104, R4 ;  /* 0x000000686404723c */ /* 0x042ff00000041804 */
[C---:B------:R-:W-:Y:S01]  /*3970*/  HMMA.16816.F32.BF16 R8, R100.reuse, R106, R8 ;  /* 0x0000006a6408723c */ /* 0x040fe20000041808 */
[----:B------:R-:W1:Y:S07]  /*3980*/  LDSM.16.M88.4 R104, [R202+0xe000] ;  /* 0x00e00000ca68783b */ /* 0x000e6e0000000200 */
[C---:B--2---:R-:W-:Y:S08]  /*3990*/  HMMA.16816.F32.BF16 R12, R100.reuse, R52, R12 ;  /* 0x00000034640c723c */ /* 0x044ff0000004180c */
[----:B------:R-:W-:Y:S01]  /*39a0*/  HMMA.16816.F32.BF16 R16, R100, R54, R16 ;  /* 0x000000366410723c */ /* 0x000fe20000041810 */
[----:B------:R-:W2:Y:S06]  /*39b0*/  LDSM.16.M88.4 R52, [R202+0xe800] ;  /* 0x00e80000ca34783b */ /* 0x000eac0000000200 */
[----:B------:R1:W-:Y:S01]  /*39c0*/  LDSM.16.M88.4 R100, [R0+0x2000] ;  /* 0x002000000064783b */ /* 0x0003e20000000200 */
[C---:B---3--:R-:W-:Y:S08]  /*39d0*/  HMMA.16816.F32.BF16 R4, R60.reuse, R108, R4 ;  /* 0x0000006c3c04723c */ /* 0x048ff00000041804 */
[C---:B------:R-:W-:Y:S01]  /*39e0*/  HMMA.16816.F32.BF16 R8, R60.reuse, R110, R8 ;  /* 0x0000006e3c08723c */ /* 0x040fe20000041808 */
[----:B------:R-:W3:Y:S07]  /*39f0*/  LDSM.16.M88.4 R108, [R203+0xe000] ;  /* 0x00e00000cb6c783b */ /* 0x000eee0000000200 */
[C---:B----4-:R-:W-:Y:S08]  /*3a00*/  HMMA.16816.F32.BF16 R12, R60.reuse, R56, R12 ;  /* 0x000000383c0c723c */ /* 0x050ff0000004180c */
[----:B------:R-:W-:Y:S01]  /*3a10*/  HMMA.16816.F32.BF16 R16, R60, R58, R16 ;  /* 0x0000003a3c10723c */ /* 0x000fe20000041810 */
[----:B------:R-:W4:Y:S06]  /*3a20*/  LDSM.16.M88.4 R56, [R203+0xe800] ;  /* 0x00e80000cb38783b */ /* 0x000f2c0000000200 */
[----:B------:R-:W-:Y:S01]  /*3a30*/  LDSM.16.M88.4 R60, [R200+0xe000] ;  /* 0x00e00000c83c783b */ /* 0x000fe20000000200 */
[C---:B-1----:R-:W-:Y:S08]  /*3a40*/  HMMA.16816.F32.BF16 R4, R64.reuse, R104, R4 ;  /* 0x000000684004723c */ /* 0x042ff00000041804 */
[C---:B------:R-:W-:Y:S07]  /*3a50*/  HMMA.16816.F32.BF16 R8, R64.reuse, R106, R8 ;  /* 0x0000006a4008723c */ /* 0x040fee0000041808 */
[----:B------:R-:W-:Y:S01]  /*3a60*/  IMAD.SHL.U32 R106, R217, 0x40, RZ ;  /* 0x00000040d96a7824 */ /* 0x000fe200078e00ff */
[C---:B--2---:R-:W-:Y:S04]  /*3a70*/  HMMA.16816.F32.BF16 R12, R64.reuse, R52, R12 ;  /* 0x00000034400c723c */ /* 0x044fe8000004180c */
[----:B------:R-:W-:Y:S04]  /*3a80*/  IMAD.IADD R0, R249, 0x1, R106 ;  /* 0x00000001f9007824 */ /* 0x000fe800078e026a */
[----:B------:R-:W-:Y:S01]  /*3a90*/  HMMA.16816.F32.BF16 R16, R64, R54, R16 ;  /* 0x000000364010723c */ /* 0x000fe20000041810 */
[----:B------:R1:W2:Y:S03]  /*3aa0*/  LDSM.16.M88.4 R52, [R2+0x2000] ;  /* 0x002000000234783b */ /* 0x0002a60000000200 */
[C---:B------:R-:W-:Y:S02]  /*3ab0*/  IADD3 R105, R0.reuse, 0x8, RZ ;  /* 0x0000000800697810 */ /* 0x040fe40007ffe0ff */
[C---:B------:R-:W-:Y:S01]  /*3ac0*/  IADD3 R104, R0.reuse, -0x1, RZ ;  /* 0xffffffff00687810 */ /* 0x040fe20007ffe0ff */
[----:B------:R-:W2:Y:S01]  /*3ad0*/  LDSM.16.M88.4 R64, [R200+0xe800] ;  /* 0x00e80000c840783b */ /* 0x000ea20000000200 */
[C---:B---3--:R-:W-:Y:S05]  /*3ae0*/  HMMA.16816.F32.BF16 R4, R100.reuse, R108, R4 ;  /* 0x0000006c6404723c */ /* 0x048fea0000041804 */
[----:B------:R-:W-:Y:S03]  /*3af0*/  ISETP.GE.AND P1, PT, R105, RZ, PT ;  /* 0x000000ff6900720c */ /* 0x000fe60003f26270 */
[C---:B------:R-:W-:Y:S08]  /*3b00*/  HMMA.16816.F32.BF16 R8, R100.reuse, R110, R8 ;  /* 0x0000006e6408723c */ /* 0x040ff00000041808 */
[C---:B----4-:R-:W-:Y:S04]  /*3b10*/  HMMA.16816.F32.BF16 R12, R100.reuse, R56, R12 ;  /* 0x00000038640c723c */ /* 0x050fe8000004180c */
[----:B-1----:R-:W-:Y:S02]  /*3b20*/  IABS R2, R0 ;  /* 0x0000000000027213 */ /* 0x002fe40000000000 */
[----:B------:R-:W-:Y:S02]  /*3b30*/  @!P1 IADD3 R105, -R0, -0x8, RZ ;  /* 0xfffffff800699810 */ /* 0x000fe40007ffe1ff */
[----:B------:R-:W-:Y:S01]  /*3b40*/  HMMA.16816.F32.BF16 R16, R100, R58, R16 ;  /* 0x0000003a6410723c */ /* 0x000fe20000041810 */
[----:B------:R-:W-:Y:S01]  /*3b50*/  LDSM.16.M88.4 R100, [R204+0xe000] ;  /* 0x00e00000cc64783b */ /* 0x000fe20000000200 */
[----:B------:R-:W1:Y:S01]  /*3b60*/  I2F R107, R105 ;  /* 0x00000069006b7306 */ /* 0x000e620000201400 */
[----:B------:R-:W-:Y:S01]  /*3b70*/  ISETP.GE.AND P1, PT, R104, RZ, PT ;  /* 0x000000ff6800720c */ /* 0x000fe20003f26270 */
[----:B------:R-:W-:Y:S01]  /*3b80*/  IMAD.MOV.U32 R56, RZ, RZ, R2 ;  /* 0x000000ffff387224 */ /* 0x000fe200078e0002 */
[----:B------:R-:W-:Y:S03]  /*3b90*/  IADD3 R2, R0, 0x7, RZ ;  /* 0x0000000700027810 */ /* 0x000fe60007ffe0ff */
[C---:B--2---:R-:W-:Y:S04]  /*3ba0*/  HMMA.16816.F32.BF16 R4, R52.reuse, R60, R4 ;  /* 0x0000003c3404723c */ /* 0x044fe80000041804 */
[----:B------:R2:W-:Y:S01]  /*3bb0*/  I2F R108, R56 ;  /* 0x00000038006c7306 */ /* 0x0005e20000201400 */
[----:B------:R-:W-:Y:S03]  /*3bc0*/  ISETP.GE.AND P0, PT, R2, RZ, PT ;  /* 0x000000ff0200720c */ /* 0x000fe60003f06270 */
[C---:B------:R-:W-:Y:S01]  /*3bd0*/  @!P1 IADD3 R104, -R0.reuse, 0x1, RZ ;  /* 0x0000000100689810 */ /* 0x040fe20007ffe1ff */
[C---:B------:R-:W-:Y:S01]  /*3be0*/  HMMA.16816.F32.BF16 R8, R52.reuse, R62, R8 ;  /* 0x0000003e3408723c */ /* 0x040fe20000041808 */
[----:B------:R-:W-:Y:S04]  /*3bf0*/  LDSM.16.M88.4 R60, [R204+0xe800] ;  /* 0x00e80000cc3c783b */ /* 0x000fe80000000200 */
[----:B------:R-:W-:Y:S03]  /*3c00*/  I2F R104, R104 ;  /* 0x0000006800687306 */ /* 0x000fe60000201400 */
[C---:B------:R-:W-:Y:S04]  /*3c10*/  HMMA.16816.F32.BF16 R12, R52.reuse, R64, R12 ;  /* 0x00000040340c723c */ /* 0x040fe8000004180c */
[C---:B------:R-:W-:Y:S03]  /*3c20*/  @!P0 IADD3 R2, -R0.reuse, -0x7, RZ ;  /* 0xfffffff900028810 */ /* 0x040fe60007ffe1ff */
[C---:B------:R-:W-:Y:S01]  /*3c30*/  IADD3 R64, R0.reuse, -0x10, RZ ;  /* 0xfffffff000407810 */ /* 0x040fe20007ffe0ff */
[----:B------:R3:W4:Y:S01]  /*3c40*/  I2F R105, R2 ;  /* 0x0000000200697306 */ /* 0x0007220000201400 */
[----:B------:R-:W-:Y:S01]  /*3c50*/  HMMA.16816.F32.BF16 R16, R52, R66, R16 ;  /* 0x000000423410723c */ /* 0x000fe20000041810 */
[----:B--2---:R2:W1:Y:S06]  /*3c60*/  LDSM.16.M88.4 R56, [R3+0x2000] ;  /* 0x002000000338783b */ /* 0x00446c0000000200 */
[C---:B------:R-:W-:Y:S02]  /*3c70*/  IADD3 R52, R0.reuse, -0x19, RZ ;  /* 0xffffffe700347810 */ /* 0x040fe40007ffe0ff */
[C---:B---3--:R-:W-:Y:S03]  /*3c80*/  IADD3 R2, R0.reuse, -0x9, RZ ;  /* 0xfffffff700027810 */ /* 0x048fe60007ffe0ff */
[----:B--2---:R-:W-:Y:S02]  /*3c90*/  IADD3 R3, R0, -0x8, RZ ;  /* 0xfffffff800037810 */ /* 0x004fe40007ffe0ff */
[----:B------:R-:W-:Y:S02]  /*3ca0*/  ISETP.GE.AND P1, PT, R2, RZ, PT ;  /* 0x000000ff0200720c */ /* 0x000fe40003f26270 */
[----:B------:R-:W-:Y:S11]  /*3cb0*/  ISETP.GE.AND P0, PT, R3, RZ, PT ;  /* 0x000000ff0300720c */ /* 0x000ff60003f06270 */
[C---:B------:R-:W-:Y:S02]  /*3cc0*/  @!P1 IADD3 R2, -R0.reuse, 0x9, RZ ;  /* 0x0000000900029810 */ /* 0x040fe40007ffe1ff */
[----:B------:R-:W-:Y:S01]  /*3cd0*/  @!P0 IADD3 R3, -R0, 0x8, RZ ;  /* 0x0000000800038810 */ /* 0x000fe20007ffe1ff */
[C---:B-1----:R-:W-:Y:S01]  /*3ce0*/  HMMA.16816.F32.BF16 R4, R56.reuse, R100, R4 ;  /* 0x000000643804723c */ /* 0x042fe20000041804 */
[----:B------:R1:W-:Y:S04]  /*3cf0*/  I2F R53, R2 ;  /* 0x0000000200357306 */ /* 0x0003e80000201400 */
[----:B------:R-:W-:Y:S03]  /*3d00*/  ISETP.GE.AND P0, PT, R64, RZ, PT ;  /* 0x000000ff4000720c */ /* 0x000fe60003f06270 */
[C---:B------:R-:W-:Y:S03]  /*3d10*/  HMMA.16816.F32.BF16 R8, R56.reuse, R102, R8 ;  /* 0x000000663808723c */ /* 0x040fe60000041808 */
[----:B------:R2:W3:Y:S05]  /*3d20*/  I2F R65, R3 ;  /* 0x0000000300417306 */ /* 0x0004ea0000201400 */
[C---:B------:R-:W-:Y:S04]  /*3d30*/  HMMA.16816.F32.BF16 R12, R56.reuse, R60, R12 ;  /* 0x0000003c380c723c */ /* 0x040fe8000004180c */
[----:B------:R-:W-:Y:S02]  /*3d40*/  @!P0 IADD3 R64, -R0, 0x10, RZ ;  /* 0x0000001000408810 */ /* 0x000fe40007ffe1ff */
[----:B------:R-:W-:Y:S01]  /*3d50*/  ISETP.GE.AND P0, PT, R52, RZ, PT ;  /* 0x000000ff3400720c */ /* 0x000fe20003f06270 */
[----:B------:R-:W-:Y:S01]  /*3d60*/  IMAD.MOV.U32 R60, RZ, RZ, c[0x0][0x2e4] ;  /* 0x0000b900ff3c7624 */ /* 0x000fe200078e00ff */
[----:B------:R-:W-:Y:S02]  /*3d70*/  HMMA.16816.F32.BF16 R16, R56, R62, R16 ;  /* 0x0000003e3810723c */ /* 0x000fe40000041810 */
[----:B------:R-:W3:Y:S02]  /*3d80*/  I2F R64, R64 ;  /* 0x0000004000407306 */ /* 0x000ee40000201400 */
[-C--:B------:R-:W-:Y:S01]  /*3d90*/  FFMA.FTZ R6, R107, -R215.reuse, R6 ;  /* 0x800000d76b067223 */ /* 0x080fe20000010006 */
[----:B-1----:R-:W-:Y:S01]  /*3da0*/  IADD3 R2, R0, -0x18, RZ ;  /* 0xffffffe800027810 */ /* 0x002fe20007ffe0ff */
[-C--:B----4-:R-:W-:Y:S02]  /*3db0*/  FFMA.FTZ R7, R105, -R215.reuse, R7 ;  /* 0x800000d769077223 */ /* 0x090fe40000010007 */
[-C--:B------:R-:W-:Y:S01]  /*3dc0*/  FFMA.FTZ R5, R104, -R215.reuse, R5 ;  /* 0x800000d768057223 */ /* 0x080fe20000010005 */
[----:B------:R-:W-:Y:S03]  /*3dd0*/  ISETP.GE.AND P1, PT, R2, RZ, PT ;  /* 0x000000ff0200720c */ /* 0x000fe60003f26270 */
[----:B--2---:R-:W-:Y:S01]  /*3de0*/  IADD3 R3, R0, -0x11, RZ ;  /* 0xffffffef00037810 */ /* 0x004fe20007ffe0ff */
[-C--:B------:R-:W-:Y:S01]  /*3df0*/  FFMA.FTZ R4, R108, -R215.reuse, R4 ;  /* 0x800000d76c047223 */ /* 0x080fe20000010004 */
[----:B------:R-:W-:Y:S01]  /*3e00*/  @!P0 IADD3 R52, -R0, 0x19, RZ ;  /* 0x0000001900348810 */ /* 0x000fe20007ffe1ff */
[-C--:B------:R-:W-:Y:S01]  /*3e10*/  FFMA.FTZ R11, R104, -R215.reuse, R11 ;  /* 0x800000d7680b7223 */ /* 0x080fe2000001000b */
[----:B------:R-:W-:Y:S01]  /*3e20*/  ISETP.GE.AND P2, PT, R3, RZ, PT ;  /* 0x000000ff0300720c */ /* 0x000fe20003f46270 */
[-C--:B------:R-:W-:Y:S01]  /*3e30*/  FFMA.FTZ R10, R108, -R215.reuse, R10 ;  /* 0x800000d76c0a7223 */ /* 0x080fe2000001000a */
[----:B------:R-:W-:Y:S01]  /*3e40*/  ISETP.GE.AND P0, PT, R106, R248, PT ;  /* 0x000000f86a00720c */ /* 0x000fe20003f06270 */
[-C--:B---3--:R-:W-:Y:S01]  /*3e50*/  FFMA.FTZ R8, R65, -R215.reuse, R8 ;  /* 0x800000d741087223 */ /* 0x088fe20000010008 */
[----:B------:R-:W1:Y:S01]  /*3e60*/  I2F R52, R52 ;  /* 0x0000003400347306 */ /* 0x000e620000201400 */
[-C--:B------:R-:W-:Y:S01]  /*3e70*/  FFMA.FTZ R9, R53, -R215.reuse, R9 ;  /* 0x800000d735097223 */ /* 0x080fe20000010009 */
[----:B------:R-:W-:Y:S01]  /*3e80*/  @!P1 IADD3 R2, -R0, 0x18, RZ ;  /* 0x0000001800029810 */ /* 0x000fe20007ffe1ff */
[-C--:B------:R-:W-:Y:S02]  /*3e90*/  FFMA.FTZ R14, R65, -R215.reuse, R14 ;  /* 0x800000d7410e7223 */ /* 0x080fe4000001000e */
[-C--:B------:R-:W-:Y:S02]  /*3ea0*/  FFMA.FTZ R15, R53, -R215.reuse, R15 ;  /* 0x800000d7350f7223 */ /* 0x080fe4000001000f */
[-C--:B------:R-:W-:Y:S02]  /*3eb0*/  FFMA.FTZ R12, R64, -R215.reuse, R12 ;  /* 0x800000d7400c7223 */ /* 0x080fe4000001000c */
[----:B------:R-:W-:Y:S01]  /*3ec0*/  @!P2 IADD3 R3, -R0, 0x11, RZ ;  /* 0x000000110003a810 */ /* 0x000fe20007ffe1ff */
[----:B------:R-:W2:Y:S01]  /*3ed0*/  I2F R2, R2 ;  /* 0x0000000200027306 */ /* 0x000ea20000201400 */
[-C--:B------:R-:W-:Y:S09]  /*3ee0*/  FFMA.FTZ R18, R64, -R215.reuse, R18 ;  /* 0x800000d740127223 */ /* 0x080ff20000010012 */
[----:B------:R-:W3:Y:S01]  /*3ef0*/  I2F R3, R3 ;  /* 0x0000000300037306 */ /* 0x000ee20000201400 */
[-C--:B-1----:R-:W-:Y:S02]  /*3f00*/  FFMA.FTZ R17, R52, -R215.reuse, R17 ;  /* 0x800000d734117223 */ /* 0x082fe40000010011 */
[-C--:B--2---:R-:W-:Y:S02]  /*3f10*/  FFMA.FTZ R16, R2, -R215.reuse, R16 ;  /* 0x800000d702107223 */ /* 0x084fe40000010010 */
[CC--:B---3--:R-:W-:Y:S02]  /*3f20*/  FFMA.FTZ R13, R3.reuse, -R215.reuse, R13 ;  /* 0x800000d7030d7223 */ /* 0x0c8fe4000001000d */
[----:B------:R-:W-:Y:S01]  /*3f30*/  FFMA.FTZ R19, R3, -R215, R19 ;  /* 0x800000d703137223 */ /* 0x000fe20000010013 */
[----:B------:R-:W-:-:S05]  /*3f40*/  @!P0 BRA `(.L_x_252) ;  /* 0x000000a000008947 */ /* 0x000fca0003800000 */
[----:B------:R-:W-:Y:S01]  /*3f50*/  IADD3 R52, R106, 0x40, RZ ;  /* 0x000000406a347810 */ /* 0x000fe20007ffe0ff */
[----:B------:R-:W-:Y:S02]  /*3f60*/  IMAD.SHL.U32 R0, R239, 0x40, RZ ;  /* 0x00000040ef007824 */ /* 0x000fe400078e00ff */
[----:B------:R-:W-:Y:S02]  /*3f70*/  IMAD.MOV.U32 R60, RZ, RZ, R229 ;  /* 0x000000ffff3c7224 */ /* 0x000fe400078e00e5 */
[C---:B------:R-:W-:Y:S01]  /*3f80*/  IMAD.IADD R2, R0.reuse, 0x1, R230 ;  /* 0x0000000100027824 */ /* 0x040fe200078e02e6 */
[----:B------:R-:W-:Y:S04]  /*3f90*/  IADD3 R3, R0, 0x40, RZ ;  /* 0x0000004000037810 */ /* 0x000fe80007ffe0ff */
[----:B------:R-:W-:Y:S02]  /*3fa0*/  IADD3 R0, R229, R2, -R219 ;  /* 0x00000002e5007210 */ /* 0x000fe40007ffe8db */
[----:B------:R-:W-:Y:S02]  /*3fb0*/  ISETP.LT.AND P0, PT, R3, R219, PT ;  /* 0x000000db0300720c */ /* 0x000fe40003f01270 */
[----:B------:R-:W-:Y:S11]  /*3fc0*/  ISETP.GE.AND P1, PT, R52, R0, PT ;  /* 0x000000003400720c */ /* 0x000ff60003f26270 */
[----:B------:R-:W-:Y:S02]  /*3fd0*/  @!UPT UIADD3 URZ, URZ, URZ, URZ ;  /* 0x0000003f3f3ff290 */ /* 0x000fe4000fffe03f */
[----:B------:R-:W-:-:S05]  /*3fe0*/  @!P1 BRA P0, `(.L_x_253) ;  /* 0x0000046000009947 */ /* 0x000fca0000000000 */
.L_x_252:
[----:B------:R-:W-:Y:S01]  /*3ff0*/  IADD3 R52, R219, 0x1, -R230 ;  /* 0x00000001db347810 */ /* 0x000fe20007ffe8e6 */
[----:B------:R-:W-:Y:S01]  /*4000*/  IMAD.IADD R2, R250, 0x1, R106 ;  /* 0x00000001fa027824 */ /* 0x000fe200078e026a */
[-C--:B------:R-:W-:Y:S01]  /*4010*/  IADD3 R53, -R60, R219.reuse, -R230 ;  /* 0x000000db3c357210 */ /* 0x080fe20007ffe9e6 */
        /* <DEDUP_REMOVED lines=11> */
[-C--:B------:R-:W-:Y:S02]  /*40d0*/  IMNMX R52, R63, R219.reuse, PT ;  /* 0x000000db3f347217 */ /* 0x080fe40003800200 */
        /* <DEDUP_REMOVED lines=55> */
.L_x_253:
[C---:B------:R-:W-:Y:S01]  /*4450*/  FMUL.FTZ R2, R227.reuse, 1.4426950216293334961 ;  /* 0x3fb8aa3be3027820 */ /* 0x040fe20000410000 */
[----:B------:R-:W-:Y:S01]  /*4460*/  FSETP.NEU.FTZ.AND P0, PT, R227, -INF , PT ;  /* 0xff800000e300780b */ /* 0x000fe20003f1d000 */
[----:B------:R-:W-:Y:S01]  /*4470*/  FMUL.FTZ R0, R228, 1.4426950216293334961 ;  /* 0x3fb8aa3be4007820 */ /* 0x000fe20000410000 */
[----:B------:R-:W-:Y:S02]  /*4480*/  MOV R245, c[0x0][0x22c] ;  /* 0x00008b0000f57a02 */ /* 0x000fe40000000f00 */
[----:B------:R-:W-:Y:S02]  /*4490*/  FSEL R2, R2, RZ, P0 ;  /* 0x000000ff02027208 */ /* 0x000fe40000000000 */
[----:B------:R-:W-:Y:S01]  /*44a0*/  FSETP.NEU.FTZ.AND P0, PT, R228, -INF , PT ;  /* 0xff800000e400780b */ /* 0x000fe20003f1d000 */
[----:B------:R-:W-:Y:S01]  /*44b0*/  IMAD R245, R245, c[0x0][0x1c0], RZ ;  /* 0x00007000f5f57a24 */ /* 0x000fe200078e02ff */
[----:B------:R-:W-:Y:S01]  /*44c0*/  ISETP.GT.AND P5, PT, R217, R242, PT ;  /* 0x000000f2d900720c */ /* 0x000fe20003fa4270 */
[--C-:B------:R-:W-:Y:S01]  /*44d0*/  FFMA.FTZ R4, R4, c[0x0][0x23c], -R2.reuse ;  /* 0x00008f0004047a23 */ /* 0x100fe20000010802 */
[----:B------:R-:W-:Y:S01]  /*44e0*/  FSEL R0, R0, RZ, P0 ;  /* 0x000000ff00007208 */ /* 0x000fe20000000000 */
[--C-:B------:R-:W-:Y:S02]  /*44f0*/  FFMA.FTZ R5, R5, c[0x0][0x23c], -R2.reuse ;  /* 0x00008f0005057a23 */ /* 0x100fe40000010802 */
[----:B------:R-:W-:Y:S01]  /*4500*/  FFMA.FTZ R16, R16, c[0x0][0x23c], -R2 ;  /* 0x00008f0010107a23 */ /* 0x000fe20000010802 */
[----:B------:R-:W-:Y:S01]  /*4510*/  MUFU.EX2 R109, R4 ;  /* 0x00000004006d7308 */ /* 0x000fe20000000800 */
[--C-:B------:R-:W-:Y:S02]  /*4520*/  FFMA.FTZ R6, R6, c[0x0][0x23c], -R0.reuse ;  /* 0x00008f0006067a23 */ /* 0x100fe40000010800 */
[----:B------:R-:W-:Y:S02]  /*4530*/  FFMA.FTZ R7, R7, c[0x0][0x23c], -R0 ;  /* 0x00008f0007077a23 */ /* 0x000fe40000010800 */
[--C-:B------:R-:W-:Y:S02]  /*4540*/  FFMA.FTZ R8, R8, c[0x0][0x23c], -R2.reuse ;  /* 0x00008f0008087a23 */ /* 0x100fe40000010802 */
[--C-:B------:R-:W-:Y:S02]  /*4550*/  FFMA.FTZ R9, R9, c[0x0][0x23c], -R2.reuse ;  /* 0x00008f0009097a23 */ /* 0x100fe40000010802 */
[--C-:B------:R-:W-:Y:S01]  /*4560*/  FFMA.FTZ R12, R12, c[0x0][0x23c], -R2.reuse ;  /* 0x00008f000c0c7a23 */ /* 0x100fe20000010802 */
[----:B------:R-:W1:Y:S01]  /*4570*/  MUFU.EX2 R107, R5 ;  /* 0x00000005006b7308 */ /* 0x000e620000000800 */
[--C-:B------:R-:W-:Y:S02]  /*4580*/  FFMA.FTZ R13, R13, c[0x0][0x23c], -R2.reuse ;  /* 0x00008f000d0d7a23 */ /* 0x100fe40000010802 */
[----:B------:R-:W-:Y:S02]  /*4590*/  FFMA.FTZ R2, R17, c[0x0][0x23c], -R2 ;  /* 0x00008f0011027a23 */ /* 0x000fe40000010802 */
[--C-:B------:R-:W-:Y:S02]  /*45a0*/  FFMA.FTZ R18, R18, c[0x0][0x23c], -R0.reuse ;  /* 0x00008f0012127a23 */ /* 0x100fe40000010800 */
[--C-:B------:R-:W-:Y:S02]  /*45b0*/  FFMA.FTZ R10, R10, c[0x0][0x23c], -R0.reuse ;  /* 0x00008f000a0a7a23 */ /* 0x100fe40000010800 */
[--C-:B------:R-:W-:Y:S01]  /*45c0*/  FFMA.FTZ R11, R11, c[0x0][0x23c], -R0.reuse ;  /* 0x00008f000b0b7a23 */ /* 0x100fe20000010800 */
[----:B------:R-:W-:Y:S01]  /*45d0*/  MUFU.EX2 R102, R6 ;  /* 0x0000000600667308 */ /* 0x000fe20000000800 */
[--C-:B------:R-:W-:Y:S02]  /*45e0*/  FFMA.FTZ R14, R14, c[0x0][0x23c], -R0.reuse ;  /* 0x00008f000e0e7a23 */ /* 0x100fe40000010800 */
[--C-:B------:R-:W-:Y:S02]  /*45f0*/  FFMA.FTZ R15, R15, c[0x0][0x23c], -R0.reuse ;  /* 0x00008f000f0f7a23 */ /* 0x100fe40000010800 */
[----:B------:R-:W-:Y:S05]  /*4600*/  FFMA.FTZ R0, R19, c[0x0][0x23c], -R0 ;  /* 0x00008f0013007a23 */ /* 0x000fea0000010800 */
[----:B------:R-:W2:Y:S10]  /*4610*/  MUFU.EX2 R100, R7 ;  /* 0x0000000700647308 */ /* 0x000eb40000000800 */
[----:B------:R-:W-:Y:S10]  /*4620*/  MUFU.EX2 R106, R8 ;  /* 0x00000008006a7308 */ /* 0x000ff40000000800 */
[----:B------:R-:W3:Y:S10]  /*4630*/  MUFU.EX2 R104, R9 ;  /* 0x0000000900687308 */ /* 0x000ef40000000800 */
[----:B------:R3:W-:Y:S10]  /*4640*/  MUFU.EX2 R103, R2 ;  /* 0x0000000200677308 */ /* 0x0007f40000000800 */
[----:B------:R-:W-:Y:S10]  /*4650*/  MUFU.EX2 R101, R10 ;  /* 0x0000000a00657308 */ /* 0x000ff40000000800 */
[----:B------:R-:W4:Y:S10]  /*4660*/  MUFU.EX2 R67, R11 ;  /* 0x0000000b00437308 */ /* 0x000f340000000800 */
[----:B------:R4:W-:Y:S10]  /*4670*/  MUFU.EX2 R65, R0 ;  /* 0x0000000000417308 */ /* 0x0009f40000000800 */
[----:B------:R-:W-:Y:S10]  /*4680*/  MUFU.EX2 R178, R12 ;  /* 0x0000000c00b27308 */ /* 0x000ff40000000800 */
[----:B------:R-:W1:Y:S10]  /*4690*/  MUFU.EX2 R111, R13 ;  /* 0x0000000d006f7308 */ /* 0x000e740000000800 */
[----:B------:R-:W-:Y:S10]  /*46a0*/  MUFU.EX2 R110, R14 ;  /* 0x0000000e006e7308 */ /* 0x000ff40000000800 */
[----:B------:R-:W3:Y:S10]  /*46b0*/  MUFU.EX2 R108, R15 ;  /* 0x0000000f006c7308 */ /* 0x000ef40000000800 */
[----:B------:R-:W4:Y:S10]  /*46c0*/  MUFU.EX2 R105, R16 ;  /* 0x0000001000697308 */ /* 0x000f340000000800 */
[----:B------:R-:W4:Y:S01]  /*46d0*/  MUFU.EX2 R66, R18 ;  /* 0x0000001200427308 */ /* 0x000f220000000800 */
[----:B-1----:R-:W-:Y:S02]  /*46e0*/  F2FP.BF16.PACK_AB R4, R107, R109 ;  /* 0x0000006d6b04723e */ /* 0x002fe400000010ff */
[----:B--2---:R-:W-:Y:S02]  /*46f0*/  F2FP.BF16.PACK_AB R3, R100, R102 ;  /* 0x000000666403723e */ /* 0x004fe400000010ff */
[----:B---3--:R-:W-:Y:S01]  /*4700*/  F2FP.BF16.PACK_AB R2, R104, R106 ;  /* 0x0000006a6802723e */ /* 0x008fe200000010ff */
[----:B------:R1:W-:Y:S01]  /*4710*/  STS [R231+0x12000], R4 ;  /* 0x01200004e7007388 */ /* 0x0003e20000000800 */
[----:B----4-:R-:W-:Y:S02]  /*4720*/  F2FP.BF16.PACK_AB R0, R67, R101 ;  /* 0x000000654300723e */ /* 0x010fe400000010ff */
[----:B------:R-:W-:Y:S01]  /*4730*/  F2FP.BF16.PACK_AB R5, R111, R178 ;  /* 0x000000b26f05723e */ /* 0x000fe200000010ff */
[----:B------:R2:W-:Y:S04]  /*4740*/  STS [R231+0x12400], R3 ;  /* 0x01240003e7007388 */ /* 0x0005e80000000800 */
[----:B------:R3:W-:Y:S04]  /*4750*/  STS [R234+0x12000], R2 ;  /* 0x01200002ea007388 */ /* 0x0007e80000000800 */
[----:B------:R4:W-:Y:S04]  /*4760*/  STS [R234+0x12400], R0 ;  /* 0x01240000ea007388 */ /* 0x0009e80000000800 */
[----:B------:R-:W-:Y:S01]  /*4770*/  STS [R232+0x12000], R5 ;  /* 0x01200005e8007388 */ /* 0x000fe20000000800 */
[----:B-1----:R-:W-:Y:S02]  /*4780*/  F2FP.BF16.PACK_AB R4, R108, R110 ;  /* 0x0000006e6c04723e */ /* 0x002fe400000010ff */
[----:B--2---:R-:W-:Y:S03]  /*4790*/  F2FP.BF16.PACK_AB R3, R103, R105 ;  /* 0x000000696703723e */ /* 0x004fe600000010ff */
[----:B------:R-:W-:Y:S01]  /*47a0*/  STS [R232+0x12400], R4 ;  /* 0x01240004e8007388 */ /* 0x000fe20000000800 */
[----:B---3--:R-:W-:Y:S03]  /*47b0*/  F2FP.BF16.PACK_AB R2, R65, R66 ;  /* 0x000000424102723e */ /* 0x008fe600000010ff */
[----:B------:R1:W-:Y:S01]  /*47c0*/  STS [R233+0x12000], R3 ;  /* 0x01200003e9007388 */ /* 0x0003e20000000800 */
[----:B----4-:R-:W-:Y:S03]  /*47d0*/  SHF.L.U32 R0, R210, 0x1, RZ ;  /* 0x00000001d2007819 */ /* 0x010fe600000006ff */
[----:B------:R2:W-:Y:S04]  /*47e0*/  STS [R233+0x12400], R2 ;  /* 0x01240002e9007388 */ /* 0x0005e80000000800 */
[----:B------:R-:W3:Y:S01]  /*47f0*/  LDSM.16.M88.4 R16, [R0+0x8000] ;  /* 0x008000000010783b */ /* 0x000ee20000000200 */
[-C--:B-1----:R-:W-:Y:S02]  /*4800*/  IADD3 R3, R201, R0.reuse, RZ ;  /* 0x00000000c9037210 */ /* 0x082fe40007ffe0ff */
[----:B--2---:R-:W-:Y:S05]  /*4810*/  IADD3 R2, R205, R0, RZ ;  /* 0x00000000cd027210 */ /* 0x004fea0007ffe0ff */
[----:B------:R-:W-:Y:S01]  /*4820*/  LDSM.16.M88.4 R56, [R3+0x8000] ;  /* 0x008000000338783b */ /* 0x000fe20000000200 */
[----:B------:R-:W-:Y:S07]  /*4830*/  IADD3 R64, R201, R2, RZ ;  /* 0x00000002c9407210 */ /* 0x000fee0007ffe0ff */
[----:B------:R-:W1:Y:S08]  /*4840*/  LDSM.16.M88.4 R52, [R2+0x8000] ;  /* 0x008000000234783b */ /* 0x000e700000000200 */
[----:B------:R-:W2:Y:S01]  /*4850*/  LDSM.16.M88.4 R60, [R64+0x8000] ;  /* 0x00800000403c783b */ /* 0x000ea20000000200 */
[C---:B---3--:R-:W-:Y:S08]  /*4860*/  HMMA.16816.F32.BF16 R4, R16.reuse, R112, RZ ;  /* 0x000000701004723c */ /* 0x048ff000000418ff */
[C---:B------:R-:W-:Y:S08]  /*4870*/  HMMA.16816.F32.BF16 R8, R16.reuse, R114, RZ ;  /* 0x000000721008723c */ /* 0x040ff000000418ff */
[C---:B------:R-:W-:Y:S08]  /*4880*/  HMMA.16816.F32.BF16 R12, R16.reuse, R116, RZ ;  /* 0x00000074100c723c */ /* 0x040ff000000418ff */
[----:B------:R-:W-:Y:S08]  /*4890*/  HMMA.16816.F32.BF16 R16, R16, R118, RZ ;  /* 0x000000761010723c */ /* 0x000ff000000418ff */
[C---:B-1----:R-:W-:Y:S08]  /*48a0*/  HMMA.16816.F32.BF16 R4, R52.reuse, R120, R4 ;  /* 0x000000783404723c */ /* 0x042ff00000041804 */
[C---:B------:R-:W-:Y:S08]  /*48b0*/  HMMA.16816.F32.BF16 R8, R52.reuse, R122, R8 ;  /* 0x0000007a3408723c */ /* 0x040ff00000041808 */
[C---:B------:R-:W-:Y:S08]  /*48c0*/  HMMA.16816.F32.BF16 R12, R52.reuse, R124, R12 ;  /* 0x0000007c340c723c */ /* 0x040ff0000004180c */
[----:B------:R-:W-:Y:S01]  /*48d0*/  HMMA.16816.F32.BF16 R16, R52, R126, R16 ;  /* 0x0000007e3410723c */ /* 0x000fe20000041810 */
[----:B------:R1:W3:Y:S07]  /*48e0*/  LDSM.16.M88.4 R52, [R0+0xa000] ;  /* 0x00a000000034783b */ /* 0x0002ee0000000200 */
[C---:B------:R-:W-:Y:S08]  /*48f0*/  HMMA.16816.F32.BF16 R4, R56.reuse, R128, R4 ;  /* 0x000000803804723c */ /* 0x040ff00000041804 */
[C---:B------:R-:W-:Y:S08]  /*4900*/  HMMA.16816.F32.BF16 R8, R56.reuse, R130, R8 ;  /* 0x000000823808723c */ /* 0x040ff00000041808 */
[C---:B------:R-:W-:Y:S04]  /*4910*/  HMMA.16816.F32.BF16 R12, R56.reuse, R132, R12 ;  /* 0x00000084380c723c */ /* 0x040fe8000004180c */
[----:B-1----:R-:W-:Y:S04]  /*4920*/  LEA R0, -R245, RZ, 0x6 ;  /* 0x000000fff5007211 */ /* 0x002fe800078e31ff */
[----:B------:R-:W-:Y:S01]  /*4930*/  HMMA.16816.F32.BF16 R16, R56, R134, R16 ;  /* 0x000000863810723c */ /* 0x000fe20000041810 */
[----:B------:R-:W1:Y:S03]  /*4940*/  LDSM.16.M88.4 R56, [R2+0xa000] ;  /* 0x00a000000238783b */ /* 0x000e660000000200 */
[C---:B------:R-:W-:Y:S04]  /*4950*/  LEA R212, P0, R0.reuse, R212, 0x2 ;  /* 0x000000d400d47211 */ /* 0x040fe800078010ff */
[C---:B--2---:R-:W-:Y:S05]  /*4960*/  HMMA.16816.F32.BF16 R4, R60.reuse, R136, R4 ;  /* 0x000000883c04723c */ /* 0x044fea0000041804 */
[----:B------:R-:W-:Y:S03]  /*4970*/  LEA.HI.X.SX32 R213, R0, R213, 0x2, P0 ;  /* 0x000000d500d57211 */ /* 0x000fe600000f16ff */
[C---:B------:R-:W-:Y:S08]  /*4980*/  HMMA.16816.F32.BF16 R8, R60.reuse, R138, R8 ;  /* 0x0000008a3c08723c */ /* 0x040ff00000041808 */
[C---:B------:R-:W-:Y:S08]  /*4990*/  HMMA.16816.F32.BF16 R12, R60.reuse, R140, R12 ;  /* 0x0000008c3c0c723c */ /* 0x040ff0000004180c */
[----:B------:R-:W-:Y:S01]  /*49a0*/  HMMA.16816.F32.BF16 R16, R60, R142, R16 ;  /* 0x0000008e3c10723c */ /* 0x000fe20000041810 */
[----:B------:R-:W2:Y:S07]  /*49b0*/  LDSM.16.M88.4 R60, [R3+0xa000] ;  /* 0x00a00000033c783b */ /* 0x000eae0000000200 */
[C---:B---3--:R-:W-:Y:S08]  /*49c0*/  HMMA.16816.F32.BF16 R4, R52.reuse, R144, R4 ;  /* 0x000000903404723c */ /* 0x048ff00000041804 */
[C---:B------:R-:W-:Y:S08]  /*49d0*/  HMMA.16816.F32.BF16 R8, R52.reuse, R146, R8 ;  /* 0x000000923408723c */ /* 0x040ff00000041808 */
[C---:B------:R-:W-:Y:S08]  /*49e0*/  HMMA.16816.F32.BF16 R12, R52.reuse, R148, R12 ;  /* 0x00000094340c723c */ /* 0x040ff0000004180c */
[----:B------:R-:W-:Y:S01]  /*49f0*/  HMMA.16816.F32.BF16 R16, R52, R150, R16 ;  /* 0x000000963410723c */ /* 0x000fe20000041810 */
[----:B------:R-:W3:Y:S07]  /*4a00*/  LDSM.16.M88.4 R52, [R64+0xa000] ;  /* 0x00a000004034783b */ /* 0x000eee0000000200 */
[C---:B-1----:R-:W-:Y:S08]  /*4a10*/  HMMA.16816.F32.BF16 R4, R56.reuse, R152, R4 ;  /* 0x000000983804723c */ /* 0x042ff00000041804 */
[C---:B------:R-:W-:Y:S08]  /*4a20*/  HMMA.16816.F32.BF16 R8, R56.reuse, R154, R8 ;  /* 0x0000009a3808723c */ /* 0x040ff00000041808 */
[C---:B------:R-:W-:Y:S08]  /*4a30*/  HMMA.16816.F32.BF16 R12, R56.reuse, R156, R12 ;  /* 0x0000009c380c723c */ /* 0x040ff0000004180c */
[----:B------:R-:W-:Y:S08]  /*4a40*/  HMMA.16816.F32.BF16 R16, R56, R158, R16 ;  /* 0x0000009e3810723c */ /* 0x000ff00000041810 */
[C---:B--2---:R-:W-:Y:S08]  /*4a50*/  HMMA.16816.F32.BF16 R4, R60.reuse, R160, R4 ;  /* 0x000000a03c04723c */ /* 0x044ff00000041804 */
[C---:B------:R-:W-:Y:S08]  /*4a60*/  HMMA.16816.F32.BF16 R8, R60.reuse, R162, R8 ;  /* 0x000000a23c08723c */ /* 0x040ff00000041808 */
[C---:B------:R-:W-:Y:S08]  /*4a70*/  HMMA.16816.F32.BF16 R12, R60.reuse, R164, R12 ;  /* 0x000000a43c0c723c */ /* 0x040ff0000004180c */
[----:B------:R-:W-:Y:S08]  /*4a80*/  HMMA.16816.F32.BF16 R16, R60, R166, R16 ;  /* 0x000000a63c10723c */ /* 0x000ff00000041810 */
[C---:B---3--:R-:W-:Y:S08]  /*4a90*/  HMMA.16816.F32.BF16 R4, R52.reuse, R168, R4 ;  /* 0x000000a83404723c */ /* 0x048ff00000041804 */
        /* <DEDUP_REMOVED lines=49> */
[--C-:B------:R-:W-:Y:S01]  /*4db0*/  IMAD.IADD R214, R214, 0x1, R0.reuse ;  /* 0x00000001d6d67824 */ /* 0x100fe200078e0200 */
        /* <DEDUP_REMOVED lines=42> */
.L_x_254:
[----:B-1----:R-:W-:Y:S01]  /*5060*/  F2FP.BF16.PACK_AB R6, R55, R56 ;  /* 0x000000383706723e */ /* 0x002fe200000010ff */
        /* <DEDUP_REMOVED lines=70> */
[C---:B------:R-:W-:Y:S05]  /*54d0*/  IMAD.U32 R3, R8.reuse, -0x40, RZ ;  /* 0xffffffc008037824 */ /* 0x040fea00078e00ff */
[C---:B------:R-:W-:Y:S02]  /*54e0*/  LEA R2, P0, R3.reuse, R220, 0x1 ;  /* 0x000000dc03027211 */ /* 0x040fe400078008ff */
[----:B------:R-:W-:Y:S01]  /*54f0*/  SHF.R.S32.HI R4, RZ, 0x1f, R3 ;  /* 0x0000001fff047819 */ /* 0x000fe20000011403 */
[----:B------:R-:W-:Y:S01]  /*5500*/  @!P1 IMAD.MOV.U32 R5, RZ, RZ, c[0x0][0x374] ;  /* 0x0000dd00ff059624 */ /* 0x000fe200078e00ff */
[C---:B------:R-:W-:Y:S01]  /*5510*/  @!P1 LEA R0, P3, R8.reuse, R3, 0x5 ;  /* 0x0000000308009211 */ /* 0x040fe200078628ff */
[----:B------:R1:W-:Y:S01]  /*5520*/  @P2 STS.128 [R216+0x8000], RZ ;  /* 0x008000ffd8002388 */ /* 0x0003e20000000c00 */
[----:B------:R-:W-:Y:S01]  /*5530*/  LEA.HI.X.SX32 R3, R3, R221, 0x1, P0 ;  /* 0x000000dd03037211 */ /* 0x000fe200000f0eff */
[----:B------:R-:W-:Y:S01]  /*5540*/  @!P2 IMAD.MOV.U32 R7, RZ, RZ, c[0x0][0x374] ;  /* 0x0000dd00ff07a624 */ /* 0x000fe200078e00ff */
[C---:B------:R-:W-:Y:S02]  /*5550*/  @!P1 LEA.HI.X R5, R8.reuse, R4, R5, 0x5, P3 ;  /* 0x0000000408059211 */ /* 0x040fe400018f2c05 */
        /* <DEDUP_REMOVED lines=26> */
.L_x_255:
[----:B------:R-:W-:Y:S01]  /*5700*/  LDSM.16.M88.4 R64, [R206] ;  /* 0x00000000ce40783b */ /* 0x000fe20000000200 */
[----:B-1----:R-:W-:Y:S01]  /*5710*/  @P5 IADD3 R2, P0, R241, R236, RZ ;  /* 0x000000ecf1025210 */ /* 0x002fe20007f1e0ff */
[C---:B------:R-:W-:Y:S02]  /*5720*/  IMAD R0, R245.reuse, 0x18, RZ ;  /* 0x00000018f5007824 */ /* 0x040fe400078e02ff */
[----:B------:R-:W1:Y:S02]  /*5730*/  LDSM.16.MT88.4 R16, [R192+0xc000] ;  /* 0x00c00000c010783b */ /* 0x000e640000004200 */
[----:B------:R-:W-:Y:S02]  /*5740*/  @P5 IMAD.X R3, R240, 0x1, R235, P0 ;  /* 0x00000001f0035824 */ /* 0x000fe400000e06eb */
[----:B------:R-:W2:Y:S04]  /*5750*/  LDSM.16.M88.4 R60, [R206+0x1000] ;  /* 0x00100000ce3c783b */ /* 0x000ea80000000200 */
[----:B------:R-:W3:Y:S04]  /*5760*/  LDSM.16.MT88.4 R100, [R192+0xe000] ;  /* 0x00e00000c064783b */ /* 0x000ee80000004200 */
[----:B------:R-:W-:Y:S04]  /*5770*/  LDSM.16.M88.4 R104, [R207] ;  /* 0x00000000cf68783b */ /* 0x000fe80000000200 */
[----:B------:R-:W4:Y:S04]  /*5780*/  LDSM.16.MT88.4 R108, [R192+0xc800] ;  /* 0x00c80000c06c783b */ /* 0x000f280000004200 */
[----:B------:R-:W3:Y:S04]  /*5790*/  LDSM.16.M88.4 R176, [R207+0x1000] ;  /* 0x00100000cfb0783b */ /* 0x000ee80000000200 */
[----:B------:R-:W3:Y:S04]  /*57a0*/  LDSM.16.MT88.4 R180, [R192+0xe800] ;  /* 0x00e80000c0b4783b */ /* 0x000ee80000004200 */
[----:B------:R-:W-:Y:S04]  /*57b0*/  LDSM.16.M88.4 R184, [R208] ;  /* 0x00000000d0b8783b */ /* 0x000fe80000000200 */
[----:B------:R-:W3:Y:S04]  /*57c0*/  LDSM.16.MT88.4 R188, [R192+0xd000] ;  /* 0x00d00000c0bc783b */ /* 0x000ee80000004200 */
[----:B------:R3:W5:Y:S01]  /*57d0*/  @P5 LDG.E R227, [R2.64+-0x100] ;  /* 0xffff000602e35981 */ /* 0x000762000c1e1900 */
[-C--:B-1----:R-:W-:Y:S03]  /*57e0*/  HMMA.16816.F32.BF16 R4, R64, R16.reuse, RZ ;  /* 0x000000104004723c */ /* 0x082fe600000418ff */
[----:B------:R1:W5:Y:S05]  /*57f0*/  @P5 LDG.E R228, [R2.64+-0xe0] ;  /* 0xffff200602e45981 */ /* 0x00036a000c1e1900 */
[C---:B--2---:R-:W-:Y:S08]  /*5800*/  HMMA.16816.F32.BF16 R8, R60.reuse, R16, RZ ;  /* 0x000000103c08723c */ /* 0x044ff000000418ff */
[-C--:B------:R-:W-:Y:S08]  /*5810*/  HMMA.16816.F32.BF16 R12, R60, R18.reuse, RZ ;  /* 0x000000123c0c723c */ /* 0x080ff000000418ff */
[C---:B------:R-:W-:Y:S08]  /*5820*/  HMMA.16816.F32.BF16 R16, R64.reuse, R18, RZ ;  /* 0x000000124010723c */ /* 0x040ff000000418ff */
[-C--:B---3--:R-:W-:Y:S08]  /*5830*/  HMMA.16816.F32.BF16 R52, R64, R100.reuse, RZ ;  /* 0x000000644034723c */ /* 0x088ff000000418ff */
[C---:B------:R-:W-:Y:S08]  /*5840*/  HMMA.16816.F32.BF16 R56, R60.reuse, R100, RZ ;  /* 0x000000643c38723c */ /* 0x040ff000000418ff */
[-C--:B------:R-:W-:Y:S08]  /*5850*/  HMMA.16816.F32.BF16 R60, R60, R102.reuse, RZ ;  /* 0x000000663c3c723c */ /* 0x080ff000000418ff */
[----:B------:R-:W-:Y:S01]  /*5860*/  HMMA.16816.F32.BF16 R64, R64, R102, RZ ;  /* 0x000000664040723c */ /* 0x000fe200000418ff */
[----:B------:R-:W2:Y:S07]  /*5870*/  LDSM.16.M88.4 R100, [R208+0x1000] ;  /* 0x00100000d064783b */ /* 0x000eae0000000200 */
[-C--:B----4-:R-:W-:Y:S08]  /*5880*/  HMMA.16816.F32.BF16 R4, R104, R108.reuse, R4 ;  /* 0x0000006c6804723c */ /* 0x090ff00000041804 */
[C---:B------:R-:W-:Y:S08]  /*5890*/  HMMA.16816.F32.BF16 R8, R176.reuse, R108, R8 ;  /* 0x0000006cb008723c */ /* 0x040ff00000041808 */
[-C--:B------:R-:W-:Y:S08]  /*58a0*/  HMMA.16816.F32.BF16 R12, R176, R110.reuse, R12 ;  /* 0x0000006eb00c723c */ /* 0x080ff0000004180c */
[C---:B------:R-:W-:Y:S01]  /*58b0*/  HMMA.16816.F32.BF16 R16, R104.reuse, R110, R16 ;  /* 0x0000006e6810723c */ /* 0x040fe20000041810 */
[----:B------:R-:W3:Y:S07]  /*58c0*/  LDSM.16.MT88.4 R108, [R192+0xf000] ;  /* 0x00f00000c06c783b */ /* 0x000eee0000004200 */
[-C--:B------:R-:W-:Y:S08]  /*58d0*/  HMMA.16816.F32.BF16 R52, R104, R180.reuse, R52 ;  /* 0x000000b46834723c */ /* 0x080ff00000041834 */
[C---:B------:R-:W-:Y:S08]  /*58e0*/  HMMA.16816.F32.BF16 R56, R176.reuse, R180, R56 ;  /* 0x000000b4b038723c */ /* 0x040ff00000041838 */
[-C--:B------:R-:W-:Y:S01]  /*58f0*/  HMMA.16816.F32.BF16 R60, R176, R182.reuse, R60 ;  /* 0x000000b6b03c723c */ /* 0x080fe2000004183c */
[----:B------:R-:W-:Y:S04]  /*5900*/  LDSM.16.MT88.4 R176, [R192+0xd800] ;  /* 0x00d80000c0b0783b */ /* 0x000fe80000004200 */
[----:B------:R-:W-:Y:S03]  /*5910*/  LDSM.16.MT88.4 R192, [R192+0xf800] ;  /* 0x00f80000c0c0783b */ /* 0x000fe60000004200 */
[----:B------:R-:W-:Y:S01]  /*5920*/  HMMA.16816.F32.BF16 R64, R104, R182, R64 ;  /* 0x000000b66840723c */ /* 0x000fe20000041840 */
[----:B------:R-:W4:Y:S04]  /*5930*/  LDSM.16.M88.4 R104, [R209] ;  /* 0x00000000d168783b */ /* 0x000f280000000200 */
[----:B------:R-:W1:Y:S03]  /*5940*/  LDSM.16.M88.4 R180, [R209+0x1000] ;  /* 0x00100000d1b4783b */ /* 0x000e660000000200 */
[-C--:B------:R-:W-:Y:S08]  /*5950*/  HMMA.16816.F32.BF16 R4, R184, R188.reuse, R4 ;  /* 0x000000bcb804723c */ /* 0x080ff00000041804 */
[C---:B--2---:R-:W-:Y:S08]  /*5960*/  HMMA.16816.F32.BF16 R8, R100.reuse, R188, R8 ;  /* 0x000000bc6408723c */ /* 0x044ff00000041808 */
[-C--:B------:R-:W-:Y:S08]  /*5970*/  HMMA.16816.F32.BF16 R12, R100, R190.reuse, R12 ;  /* 0x000000be640c723c */ /* 0x080ff0000004180c */
[C---:B------:R-:W-:Y:S08]  /*5980*/  HMMA.16816.F32.BF16 R16, R184.reuse, R190, R16 ;  /* 0x000000beb810723c */ /* 0x040ff00000041810 */
[-C--:B---3--:R-:W-:Y:S08]  /*5990*/  HMMA.16816.F32.BF16 R52, R184, R108.reuse, R52 ;  /* 0x0000006cb834723c */ /* 0x088ff00000041834 */
[C---:B------:R-:W-:Y:S07]  /*59a0*/  HMMA.16816.F32.BF16 R56, R100.reuse, R108, R56 ;  /* 0x0000006c6438723c */ /* 0x040fee0000041838 */
[C---:B------:R-:W-:Y:S01]  /*59b0*/  IMAD.SHL.U32 R108, R245.reuse, 0x8, RZ ;  /* 0x00000008f56c7824 */ /* 0x040fe200078e00ff */
[-C--:B------:R-:W-:Y:S04]  /*59c0*/  HMMA.16816.F32.BF16 R60, R100, R110.reuse, R60 ;  /* 0x0000006e643c723c */ /* 0x080fe8000004183c */
[CC--:B-1----:R-:W-:Y:S01]  /*59d0*/  LEA R2, P0, R108.reuse, R212.reuse, 0x2 ;  /* 0x000000d46c027211 */ /* 0x0c2fe200078010ff */
[C---:B------:R-:W-:Y:S02]  /*59e0*/  IMAD.SHL.U32 R109, R245.reuse, 0x10, RZ ;  /* 0x00000010f56d7824 */ /* 0x040fe400078e00ff */
[----:B------:R-:W-:Y:S01]  /*59f0*/  IMAD.SHL.U32 R101, R245, 0x20, RZ ;  /* 0x00000020f5657824 */ /* 0x000fe200078e00ff */
[----:B------:R-:W-:Y:S04]  /*5a00*/  HMMA.16816.F32.BF16 R64, R184, R110, R64 ;  /* 0x0000006eb840723c */ /* 0x000fe80000041840 */
[-C--:B------:R-:W-:Y:S02]  /*5a10*/  LEA.HI.X.SX32 R3, R108, R213.reuse, 0x2, P0 ;  /* 0x000000d56c037211 */ /* 0x080fe400000f16ff */
[CC--:B------:R-:W-:Y:S02]  /*5a20*/  LEA R102, P1, R109.reuse, R212.reuse, 0x2 ;  /* 0x000000d46d667211 */ /* 0x0c0fe400078210ff */
[-C--:B----4-:R-:W-:Y:S05]  /*5a30*/  HMMA.16816.F32.BF16 R4, R104, R176.reuse, R4 ;  /* 0x000000b06804723c */ /* 0x090fea0000041804 */
[-C--:B------:R-:W-:Y:S02]  /*5a40*/  LEA.HI.X.SX32 R103, R109, R213.reuse, 0x2, P1 ;  /* 0x000000d56d677211 */ /* 0x080fe400008f16ff */
[CC--:B------:R-:W-:Y:S01]  /*5a50*/  LEA R100, P1, R101.reuse, R212.reuse, 0x2 ;  /* 0x000000d465647211 */ /* 0x0c0fe200078210ff */
[C---:B------:R-:W-:Y:S04]  /*5a60*/  HMMA.16816.F32.BF16 R8, R180.reuse, R176, R8 ;  /* 0x000000b0b408723c */ /* 0x040fe80000041808 */
[-C--:B------:R-:W-:Y:S04]  /*5a70*/  LEA.HI.X.SX32 R101, R101, R213.reuse, 0x2, P1 ;  /* 0x000000d565657211 */ /* 0x080fe800008f16ff */
[-C--:B------:R-:W-:Y:S07]  /*5a80*/  HMMA.16816.F32.BF16 R12, R180, R178.reuse, R12 ;  /* 0x000000b2b40c723c */ /* 0x080fee000004180c */
[----:B------:R1:W-:Y:S01]  /*5a90*/  RED.E.ADD.F32.FTZ.RN.STRONG.GPU [R212.64], R4 ;  /* 0x00000004d400798e */ /* 0x0003e2000c10e786 */
[C---:B------:R-:W-:Y:S03]  /*5aa0*/  HMMA.16816.F32.BF16 R16, R104.reuse, R178, R16 ;  /* 0x000000b26810723c */ /* 0x040fe60000041810 */
[----:B------:R2:W-:Y:S04]  /*5ab0*/  RED.E.ADD.F32.FTZ.RN.STRONG.GPU [R2.64], R5 ;  /* 0x000000050200798e */ /* 0x0005e8000c10e786 */
[----:B------:R3:W-:Y:S01]  /*5ac0*/  RED.E.ADD.F32.FTZ.RN.STRONG.GPU [R102.64], R6 ;  /* 0x000000066600798e */ /* 0x0007e2000c10e786 */
[-C--:B------:R-:W-:Y:S08]  /*5ad0*/  HMMA.16816.F32.BF16 R52, R104, R192.reuse, R52 ;  /* 0x000000c06834723c */ /* 0x080ff00000041834 */
[C---:B------:R-:W-:Y:S08]  /*5ae0*/  HMMA.16816.F32.BF16 R56, R180.reuse, R192, R56 ;  /* 0x000000c0b438723c */ /* 0x040ff00000041838 */
[-C--:B------:R-:W-:Y:S04]  /*5af0*/  HMMA.16816.F32.BF16 R60, R180, R194.reuse, R60 ;  /* 0x000000c2b43c723c */ /* 0x080fe8000004183c */
[CC--:B-1----:R-:W-:Y:S04]  /*5b00*/  LEA R4, P0, R0.reuse, R212.reuse, 0x2 ;  /* 0x000000d400047211 */ /* 0x0c2fe800078010ff */
[----:B------:R-:W-:Y:S04]  /*5b10*/  HMMA.16816.F32.BF16 R64, R104, R194, R64 ;  /* 0x000000c26840723c */ /* 0x000fe80000041840 */
[-C--:B--2---:R-:W-:Y:S01]  /*5b20*/  LEA.HI.X.SX32 R5, R0, R213.reuse, 0x2, P0 ;  /* 0x000000d500057211 */ /* 0x084fe200000f16ff */
[C---:B---3--:R-:W-:Y:S02]  /*5b30*/  IMAD R102, R245.reuse, 0x30, RZ ;  /* 0x00000030f5667824 */ /* 0x048fe400078e02ff */
[C---:B------:R-:W-:Y:S02]  /*5b40*/  IMAD R104, R245.reuse, 0x28, RZ ;  /* 0x00000028f5687824 */ /* 0x040fe400078e02ff */
[----:B------:R1:W-:Y:S03]  /*5b50*/  RED.E.ADD.F32.FTZ.RN.STRONG.GPU [R4.64], R7 ;  /* 0x000000070400798e */ /* 0x0003e6000c10e786 */
[CC--:B------:R-:W-:Y:S01]  /*5b60*/  LEA R6, P0, R104.reuse, R212.reuse, 0x2 ;  /* 0x000000d468067211 */ /* 0x0c0fe200078010ff */
[----:B------:R2:W-:Y:S01]  /*5b70*/  RED.E.ADD.F32.FTZ.RN.STRONG.GPU [R100.64], R8 ;  /* 0x000000086400798e */ /* 0x0005e2000c10e786 */
[----:B------:R-:W-:Y:S02]  /*5b80*/  IMAD R0, R245, 0x38, RZ ;  /* 0x00000038f5007824 */ /* 0x000fe400078e02ff */
[-C--:B-1----:R-:W-:Y:S02]  /*5b90*/  LEA.HI.X.SX32 R7, R104, R213.reuse, 0x2, P0 ;  /* 0x000000d568077211 */ /* 0x082fe400000f16ff */
[-C--:B------:R-:W-:Y:S02]  /*5ba0*/  LEA R4, P1, R102, R212.reuse, 0x2 ;  /* 0x000000d466047211 */ /* 0x080fe400078210ff */
[-C--:B--2---:R-:W-:Y:S01]  /*5bb0*/  LEA R8, P0, R0, R212.reuse, 0x2 ;  /* 0x000000d400087211 */ /* 0x084fe200078010ff */
[----:B------:R1:W-:Y:S01]  /*5bc0*/  RED.E.ADD.F32.FTZ.RN.STRONG.GPU [R6.64], R9 ;  /* 0x000000090600798e */ /* 0x0003e2000c10e786 */
[-C--:B------:R-:W-:Y:S05]  /*5bd0*/  LEA.HI.X.SX32 R5, R102, R213.reuse, 0x2, P1 ;  /* 0x000000d566057211 */ /* 0x080fea00008f16ff */
[----:B------:R2:W-:Y:S01]  /*5be0*/  RED.E.ADD.F32.FTZ.RN.STRONG.GPU [R4.64], R10 ;  /* 0x0000000a0400798e */ /* 0x0005e2000c10e786 */
[-C--:B-1----:R-:W-:Y:S02]  /*5bf0*/  LEA.HI.X.SX32 R9, R0, R213.reuse, 0x2, P0 ;  /* 0x000000d500097211 */ /* 0x082fe400000f16ff */
[----:B------:R-:W-:Y:S03]  /*5c00*/  IADD3 R7, R109, 0x20, RZ ;  /* 0x000000206d077810 */ /* 0x000fe60007ffe0ff */
[----:B------:R1:W-:Y:S01]  /*5c10*/  RED.E.ADD.F32.FTZ.RN.STRONG.GPU [R8.64], R11 ;  /* 0x0000000b0800798e */ /* 0x0003e2000c10e786 */
[CC--:B------:R-:W-:Y:S01]  /*5c20*/  LEA R6, P0, R7.reuse, R212.reuse, 0x2 ;  /* 0x000000d407067211 */ /* 0x0c0fe200078010ff */
[C---:B------:R-:W-:Y:S02]  /*5c30*/  IMAD.IADD R0, R108.reuse, 0x1, R7 ;  /* 0x000000016c007824 */ /* 0x040fe400078e0207 */
[----:B------:R-:W-:Y:S01]  /*5c40*/  RED.E.ADD.F32.FTZ.RN.STRONG.GPU [R212.64+0x80], R16 ;  /* 0x00008010d400798e */ /* 0x000fe2000c10e786 */
[-C--:B------:R-:W-:Y:S01]  /*5c50*/  LEA.HI.X.SX32 R7, R7, R213.reuse, 0x2, P0 ;  /* 0x000000d507077211 */ /* 0x080fe200000f16ff */
[----:B--2---:R-:W-:Y:S01]  /*5c60*/  IMAD.IADD R5, R108, 0x1, R0 ;  /* 0x000000016c057824 */ /* 0x004fe200078e0200 */
[-C--:B------:R-:W-:Y:S01]  /*5c70*/  LEA R100, P0, R0, R212.reuse, 0x2 ;  /* 0x000000d400647211 */ /* 0x080fe200078010ff */
[----:B------:R-:W-:Y:S02]  /*5c80*/  RED.E.ADD.F32.FTZ.RN.STRONG.GPU [R2.64+0x80], R17 ;  /* 0x000080110200798e */ /* 0x000fe4000c10e786 */
[----:B------:R-:W-:Y:S01]  /*5c90*/  IMAD.IADD R4, R108, 0x1, R5 ;  /* 0x000000016c047824 */ /* 0x000fe200078e0205 */
[-C--:B------:R-:W-:Y:S01]  /*5ca0*/  LEA.HI.X.SX32 R101, R0, R213.reuse, 0x2, P0 ;  /* 0x000000d500657211 */ /* 0x080fe200000f16ff */
[----:B------:R2:W-:Y:S02]  /*5cb0*/  RED.E.ADD.F32.FTZ.RN.STRONG.GPU [R6.64], R18 ;  /* 0x000000120600798e */ /* 0x0005e4000c10e786 */
[----:B------:R-:W-:Y:S01]  /*5cc0*/  IMAD.IADD R0, R108, 0x1, R4 ;  /* 0x000000016c007824 */ /* 0x000fe200078e0204 */
[CC--:B------:R-:W-:Y:S01]  /*5cd0*/  LEA R10, P0, R4.reuse, R212.reuse, 0x2 ;  /* 0x000000d4040a7211 */ /* 0x0c0fe200078010ff */
[----:B------:R-:W-:Y:S04]  /*5ce0*/  RED.E.ADD.F32.FTZ.RN.STRONG.GPU [R100.64], R19 ;  /* 0x000000136400798e */ /* 0x000fe8000c10e786 */
[----:B------:R-:W-:Y:S04]  /*5cf0*/  LDSM.16.MT88.4 R16, [R196+0x2000] ;  /* 0x00200000c410783b */ /* 0x000fe80000004200 */
[----:B------:R-:W-:Y:S01]  /*5d00*/  LDSM.16.MT88.4 R100, [R196+0x2800] ;  /* 0x00280000c464783b */ /* 0x000fe20000004200 */
[CC--:B-1----:R-:W-:Y:S02]  /*5d10*/  LEA R8, P1, R5.reuse, R212.reuse, 0x2 ;  /* 0x000000d405087211 */ /* 0x0c2fe400078210ff */
[-C--:B------:R-:W-:Y:S02]  /*5d20*/  LEA.HI.X.SX32 R11, R4, R213.reuse, 0x2, P0 ;  /* 0x000000d5040b7211 */ /* 0x080fe400000f16ff */
[-C--:B------:R-:W-:Y:S01]  /*5d30*/  LEA.HI.X.SX32 R9, R5, R213.reuse, 0x2, P1 ;  /* 0x000000d505097211 */ /* 0x080fe200008f16ff */
[----:B------:R-:W-:Y:S04]  /*5d40*/  IMAD.IADD R5, R108, 0x1, R0 ;  /* 0x000000016c057824 */ /* 0x000fe800078e0200 */
[----:B------:R1:W-:Y:S01]  /*5d50*/  RED.E.ADD.F32.FTZ.RN.STRONG.GPU [R8.64], R12 ;  /* 0x0000000c0800798e */ /* 0x0003e2000c10e786 */
[CC--:B--2---:R-:W-:Y:S03]  /*5d60*/  LEA R6, P0, R0.reuse, R212.reuse, 0x2 ;  /* 0x000000d400067211 */ /* 0x0c4fe600078010ff */
[----:B------:R-:W-:Y:S01]  /*5d70*/  RED.E.ADD.F32.FTZ.RN.STRONG.GPU [R10.64], R13 ;  /* 0x0000000d0a00798e */ /* 0x000fe2000c10e786 */
[-C--:B------:R-:W-:Y:S02]  /*5d80*/  LEA.HI.X.SX32 R7, R0, R213.reuse, 0x2, P0 ;  /* 0x000000d500077211 */ /* 0x080fe400000f16ff */
[CC--:B------:R-:W-:Y:S03]  /*5d90*/  LEA R4, P0, R5.reuse, R212.reuse, 0x2 ;  /* 0x000000d405047211 */ /* 0x0c0fe600078010ff */
[----:B------:R2:W-:Y:S01]  /*5da0*/  RED.E.ADD.F32.FTZ.RN.STRONG.GPU [R6.64], R14 ;  /* 0x0000000e0600798e */ /* 0x0005e2000c10e786 */
[-C--:B------:R-:W-:Y:S05]  /*5db0*/  LEA.HI.X.SX32 R5, R5, R213.reuse, 0x2, P0 ;  /* 0x000000d505057211 */ /* 0x080fea00000f16ff */
[----:B------:R3:W-:Y:S04]  /*5dc0*/  RED.E.ADD.F32.FTZ.RN.STRONG.GPU [R4.64], R15 ;  /* 0x0000000f0400798e */ /* 0x0007e8000c10e786 */
[----:B------:R-:W-:Y:S04]  /*5dd0*/  RED.E.ADD.F32.FTZ.RN.STRONG.GPU [R212.64+0x100], R52 ;  /* 0x00010034d400798e */ /* 0x000fe8000c10e786 */
[----:B------:R-:W-:Y:S01]  /*5de0*/  RED.E.ADD.F32.FTZ.RN.STRONG.GPU [R2.64+0x100], R53 ;  /* 0x000100350200798e */ /* 0x000fe2000c10e786 */
[----:B-1----:R-:W-:Y:S05]  /*5df0*/  IADD3 R8, R109, 0x40, RZ ;  /* 0x000000406d087810 */ /* 0x002fea0007ffe0ff */
[----:B------:R-:W-:Y:S01]  /*5e00*/  IMAD.IADD R0, R108, 0x1, R8 ;  /* 0x000000016c007824 */ /* 0x000fe200078e0208 */
[CC--:B--2---:R-:W-:Y:S04]  /*5e10*/  LEA R6, P0, R8.reuse, R212.reuse, 0x2 ;  /* 0x000000d408067211 */ /* 0x0c4fe800078010ff */
[-C--:B------:R-:W-:Y:S02]  /*5e20*/  LEA.HI.X.SX32 R7, R8, R213.reuse, 0x2, P0 ;  /* 0x000000d508077211 */ /* 0x080fe400000f16ff */
[-C--:B------:R-:W-:Y:S01]  /*5e30*/  LEA R10, P0, R0, R212.reuse, 0x2 ;  /* 0x000000d4000a7211 */ /* 0x080fe200078010ff */
[----:B---3--:R-:W-:Y:S02]  /*5e40*/  IMAD.IADD R5, R108, 0x1, R0 ;  /* 0x000000016c057824 */ /* 0x008fe400078e0200 */
[----:B------:R1:W-:Y:S01]  /*5e50*/  RED.E.ADD.F32.FTZ.RN.STRONG.GPU [R6.64], R54 ;  /* 0x000000360600798e */ /* 0x0003e2000c10e786 */
[-C--:B------:R-:W-:Y:S01]  /*5e60*/  LEA.HI.X.SX32 R11, R0, R213.reuse, 0x2, P0 ;  /* 0x000000d5000b7211 */ /* 0x080fe200000f16ff */
[----:B------:R-:W-:Y:S04]  /*5e70*/  IMAD.IADD R4, R108, 0x1, R5 ;  /* 0x000000016c047824 */ /* 0x000fe800078e0205 */
[----:B------:R2:W-:Y:S01]  /*5e80*/  RED.E.ADD.F32.FTZ.RN.STRONG.GPU [R10.64], R55 ;  /* 0x000000370a00798e */ /* 0x0005e2000c10e786 */
[-C--:B------:R-:W-:Y:S01]  /*5e90*/  LEA R8, P0, R4, R212.reuse, 0x2 ;  /* 0x000000d404087211 */ /* 0x080fe200078010ff */
[----:B------:R-:W-:Y:S02]  /*5ea0*/  IMAD.IADD R0, R108, 0x1, R4 ;  /* 0x000000016c007824 */ /* 0x000fe400078e0204 */
[----:B------:R-:W-:Y:S01]  /*5eb0*/  LDSM.16.MT88.4 R52, [R198+0x10800] ;  /* 0x01080000c634783b */ /* 0x000fe20000004200 */
[-C--:B------:R-:W-:Y:S02]  /*5ec0*/  LEA.HI.X.SX32 R9, R4, R213.reuse, 0x2, P0 ;  /* 0x000000d504097211 */ /* 0x080fe400000f16ff */
[-C--:B------:R-:W-:Y:S02]  /*5ed0*/  LEA R4, P0, R0, R212.reuse, 0x2 ;  /* 0x000000d400047211 */ /* 0x080fe400078010ff */
[CC--:B-1----:R-:W-:Y:S04]  /*5ee0*/  LEA R6, P1, R5.reuse, R212.reuse, 0x2 ;  /* 0x000000d405067211 */ /* 0x0c2fe800078210ff */
[-C--:B------:R-:W-:Y:S01]  /*5ef0*/  LEA.HI.X.SX32 R7, R5, R213.reuse, 0x2, P1 ;  /* 0x000000d505077211 */ /* 0x080fe200008f16ff */
[----:B--2---:R-:W-:Y:S01]  /*5f00*/  IMAD.IADD R10, R108, 0x1, R0 ;  /* 0x000000016c0a7824 */ /* 0x004fe200078e0200 */
[-C--:B------:R-:W-:Y:S03]  /*5f10*/  LEA.HI.X.SX32 R5, R0, R213.reuse, 0x2, P0 ;  /* 0x000000d500057211 */ /* 0x080fe600000f16ff */
[----:B------:R1:W-:Y:S01]  /*5f20*/  RED.E.ADD.F32.FTZ.RN.STRONG.GPU [R6.64], R56 ;  /* 0x000000380600798e */ /* 0x0003e2000c10e786 */
[----:B------:R-:W-:Y:S03]  /*5f30*/  IADD3 R0, R109, 0x60, RZ ;  /* 0x000000606d007810 */ /* 0x000fe60007ffe0ff */
[----:B------:R2:W-:Y:S04]  /*5f40*/  RED.E.ADD.F32.FTZ.RN.STRONG.GPU [R8.64], R57 ;  /* 0x000000390800798e */ /* 0x0005e8000c10e786 */
[----:B------:R3:W-:Y:S01]  /*5f50*/  RED.E.ADD.F32.FTZ.RN.STRONG.GPU [R4.64], R58 ;  /* 0x0000003a0400798e */ /* 0x0007e2000c10e786 */
[CC--:B-1----:R-:W-:Y:S04]  /*5f60*/  LEA R6, P0, R10.reuse, R212.reuse, 0x2 ;  /* 0x000000d40a067211 */ /* 0x0c2fe800078010ff */
[-C--:B------:R-:W-:Y:S02]  /*5f70*/  LEA.HI.X.SX32 R7, R10, R213.reuse, 0x2, P0 ;  /* 0x000000d50a077211 */ /* 0x080fe400000f16ff */
[-C--:B--2---:R-:W-:Y:S01]  /*5f80*/  LEA R8, P0, R0, R212.reuse, 0x2 ;  /* 0x000000d400087211 */ /* 0x084fe200078010ff */
[----:B---3--:R-:W-:Y:S02]  /*5f90*/  IMAD.IADD R5, R108, 0x1, R0 ;  /* 0x000000016c057824 */ /* 0x008fe400078e0200 */
[----:B------:R1:W-:Y:S01]  /*5fa0*/  RED.E.ADD.F32.FTZ.RN.STRONG.GPU [R6.64], R59 ;  /* 0x0000003b0600798e */ /* 0x0003e2000c10e786 */
[-C--:B------:R-:W-:Y:S03]  /*5fb0*/  LEA.HI.X.SX32 R9, R0, R213.reuse, 0x2, P0 ;  /* 0x000000d500097211 */ /* 0x080fe600000f16ff */
[----:B------:R-:W-:Y:S01]  /*5fc0*/  RED.E.ADD.F32.FTZ.RN.STRONG.GPU [R212.64+0x180], R64 ;  /* 0x00018040d400798e */ /* 0x000fe2000c10e786 */
[CC--:B------:R-:W-:Y:S03]  /*5fd0*/  LEA R12, P0, R5.reuse, R212.reuse, 0x2 ;  /* 0x000000d4050c7211 */ /* 0x0c0fe600078010ff */
[----:B------:R-:W-:Y:S01]  /*5fe0*/  RED.E.ADD.F32.FTZ.RN.STRONG.GPU [R2.64+0x180], R65 ;  /* 0x000180410200798e */ /* 0x000fe2000c10e786 */
[-C--:B------:R-:W-:Y:S03]  /*5ff0*/  LEA.HI.X.SX32 R13, R5, R213.reuse, 0x2, P0 ;  /* 0x000000d5050d7211 */ /* 0x080fe600000f16ff */
[----:B------:R2:W-:Y:S04]  /*6000*/  RED.E.ADD.F32.FTZ.RN.STRONG.GPU [R8.64], R66 ;  /* 0x000000420800798e */ /* 0x0005e8000c10e786 */
[----:B------:R-:W-:Y:S04]  /*6010*/  RED.E.ADD.F32.FTZ.RN.STRONG.GPU [R12.64], R67 ;  /* 0x000000430c00798e */ /* 0x000fe8000c10e786 */
[----:B------:R-:W-:Y:S04]  /*6020*/  LDSM.16.MT88.4 R12, [R197+0x10000] ;  /* 0x01000000c50c783b */ /* 0x000fe80000004200 */
[----:B------:R-:W-:Y:S01]  /*6030*/  LDSM.16.MT88.4 R56, [R196+0x800] ;  /* 0x00080000c438783b */ /* 0x000fe20000004200 */
[C---:B-1----:R-:W-:Y:S03]  /*6040*/  IMAD.IADD R6, R108.reuse, 0x1, R5 ;  /* 0x000000016c067824 */ /* 0x042fe600078e0205 */
[----:B------:R-:W-:Y:S01]  /*6050*/  LDSM.16.MT88.4 R64, [R197+0x10800] ;  /* 0x01080000c540783b */ /* 0x000fe20000004200 */
[----:B------:R-:W-:Y:S01]  /*6060*/  IMAD.IADD R4, R108, 0x1, R6 ;  /* 0x000000016c047824 */ /* 0x000fe200078e0206 */
[-C--:B------:R-:W-:Y:S03]  /*6070*/  LEA R10, P0, R6, R212.reuse, 0x2 ;  /* 0x000000d4060a7211 */ /* 0x080fe600078010ff */
[----:B------:R-:W-:Y:S01]  /*6080*/  IMAD.IADD R0, R108, 0x1, R4 ;  /* 0x000000016c007824 */ /* 0x000fe200078e0204 */
[-C--:B------:R-:W-:Y:S02]  /*6090*/  LEA.HI.X.SX32 R11, R6, R213.reuse, 0x2, P0 ;  /* 0x000000d5060b7211 */ /* 0x080fe400000f16ff */
[-C--:B--2---:R-:W-:Y:S01]  /*60a0*/  LEA R8, P2, R4, R212.reuse, 0x2 ;  /* 0x000000d404087211 */ /* 0x084fe200078410ff */
[----:B------:R-:W-:Y:S01]  /*60b0*/  IMAD.IADD R3, R108, 0x1, R0 ;  /* 0x000000016c037824 */ /* 0x000fe200078e0200 */
[-C--:B------:R-:W-:Y:S01]  /*60c0*/  LEA R6, P1, R0, R212.reuse, 0x2 ;  /* 0x000000d400067211 */ /* 0x080fe200078210ff */
[----:B------:R-:W-:Y:S01]  /*60d0*/  RED.E.ADD.F32.FTZ.RN.STRONG.GPU [R10.64], R60 ;  /* 0x0000003c0a00798e */ /* 0x000fe2000c10e786 */
[-C--:B------:R-:W-:Y:S02]  /*60e0*/  LEA.HI.X.SX32 R9, R4, R213.reuse, 0x2, P2 ;  /* 0x000000d504097211 */ /* 0x080fe400010f16ff */
[-C--:B------:R-:W-:Y:S02]  /*60f0*/  LEA.HI.X.SX32 R7, R0, R213.reuse, 0x2, P1 ;  /* 0x000000d500077211 */ /* 0x080fe400008f16ff */
[----:B------:R-:W-:Y:S01]  /*6100*/  LEA R2, P0, R3, R212, 0x2 ;  /* 0x000000d403027211 */ /* 0x000fe200078010ff */
[----:B------:R-:W-:Y:S01]  /*6110*/  RED.E.ADD.F32.FTZ.RN.STRONG.GPU [R8.64], R61 ;  /* 0x0000003d0800798e */ /* 0x000fe2000c10e786 */
[----:B------:R-:W-:Y:S02]  /*6120*/  LOP3.LUT R0, R217, 0x1, RZ, 0xc0, !PT ;  /* 0x00000001d9007812 */ /* 0x000fe400078ec0ff */
[----:B------:R-:W-:Y:S01]  /*6130*/  LEA.HI.X.SX32 R3, R3, R213, 0x2, P0 ;  /* 0x000000d503037211 */ /* 0x000fe200000f16ff */
[----:B------:R-:W-:Y:S01]  /*6140*/  LDSM.16.MT88.4 R8, [R196] ;  /* 0x00000000c408783b */ /* 0x000fe20000004200 */
[----:B------:R-:W-:Y:S02]  /*6150*/  ISETP.NE.U32.AND P0, PT, R0, 0x1, PT ;  /* 0x000000010000780c */ /* 0x000fe40003f05070 */
[----:B------:R-:W-:Y:S01]  /*6160*/  @P5 IADD3 R0, P2, R236, -0x100, RZ ;  /* 0xffffff00ec005810 */ /* 0x000fe20007f5e0ff */
[----:B------:R-:W-:Y:S01]  /*6170*/  RED.E.ADD.F32.FTZ.RN.STRONG.GPU [R6.64], R62 ;  /* 0x0000003e0600798e */ /* 0x000fe2000c10e786 */
[----:B------:R-:W-:Y:S03]  /*6180*/  @P5 IADD3 R238, P1, R238, -0x100, RZ ;  /* 0xffffff00eeee5810 */ /* 0x000fe60007f3e0ff */
[----:B------:R-:W1:Y:S01]  /*6190*/  LDSM.16.MT88.4 R4, [R198+0x10000] ;  /* 0x01000000c604783b */ /* 0x000e620000004200 */
[----:B------:R-:W-:Y:S01]  /*61a0*/  @P5 IMAD.MOV.U32 R236, RZ, RZ, R0 ;  /* 0x000000ffffec5224 */ /* 0x000fe200078e0000 */
[C---:B------:R-:W-:Y:S02]  /*61b0*/  IADD3 R0, R196.reuse, -0x4000, RZ ;  /* 0xffffc000c4007810 */ /* 0x040fe40007ffe0ff */
[----:B------:R2:W-:Y:S01]  /*61c0*/  RED.E.ADD.F32.FTZ.RN.STRONG.GPU [R2.64], R63 ;  /* 0x0000003f0200798e */ /* 0x0005e2000c10e786 */
[----:B------:R-:W-:Y:S02]  /*61d0*/  @P5 IADD3.X R237, R237, -0x1, RZ, P1, !PT ;  /* 0xffffffffeded5810 */ /* 0x000fe40000ffe4ff */
[----:B------:R-:W-:Y:S01]  /*61e0*/  @P0 IADD3 R0, R196, 0x4000, RZ ;  /* 0x00004000c4000810 */ /* 0x000fe20007ffe0ff */
[----:B------:R-:W-:Y:S01]  /*61f0*/  LDSM.16.MT88.4 R60, [R197+0x11000] ;  /* 0x01100000c53c783b */ /* 0x000fe20000004200 */
[----:B--2---:R-:W-:Y:S02]  /*6200*/  @P5 IADD3.X R2, R235, -0x1, RZ, P2, !PT ;  /* 0xffffffffeb025810 */ /* 0x004fe400017fe4ff */
[C---:B------:R-:W-:Y:S02]  /*6210*/  ISETP.GT.AND P2, PT, R217.reuse, R242, PT ;  /* 0x000000f2d900720c */ /* 0x040fe40003f44270 */
        /* <DEDUP_REMOVED lines=44> */
[----:B------:R-:W2:Y:S04]  /*64e0*/  LDL R189, [R1] ;  /* 0x0000000001bd7983 */ /* 0x000ea80000100800 */
[----:B------:R-:W3:Y:S01]  /*64f0*/  LDL R188, [R1+0x4] ;  /* 0x0000040001bc7983 */ /* 0x000ee20000100800 */
        /* <DEDUP_REMOVED lines=64> */
[----:B------:R-:W-:-:S02]  /*6900*/  F2FP.BF16.PACK_AB R2, R2, R92 ;  /* 0x0000005c0202723e */ /* 0x000fc400000010ff */
[----:B------:R-:W-:Y:S02]  /*6910*/  F2FP.BF16.PACK_AB R46, R47, R46 ;  /* 0x0000002e2f2e723e */ /* 0x000fe400000010ff */
[----:B------:R-:W-:Y:S01]  /*6920*/  F2FP.BF16.PACK_AB R0, R0, R94 ;  /* 0x0000005e0000723e */ /* 0x000fe200000010ff */
[----:B--2---:R-:W-:Y:S04]  /*6930*/  STS [R189], R12 ;  /* 0x0000000cbd007388 */ /* 0x004fe80000000800 */
[----:B------:R-:W-:Y:S01]  /*6940*/  STS [R189+0x400], R11 ;  /* 0x0004000bbd007388 */ /* 0x000fe20000000800 */
[----:B---3--:R-:W-:-:S03]  /*6950*/  ISETP.NE.AND P0, PT, R188, -0x1, PT ;  /* 0xffffffffbc00780c */ /* 0x008fc60003f05270 */
        /* <DEDUP_REMOVED lines=45> */
.L_x_257:
        /* <DEDUP_REMOVED lines=15> */
.L_x_258:
[----:B------:R-:W-:Y:S01]  /*6d20*/  BAR.SYNC.DEFER_BLOCKING 0x0 ;  /* 0x0000000000007b1d */ /* 0x000fe20000010000 */
[C---:B------:R-:W-:Y:S01]  /*6d30*/  IMAD.SHL.U32 R0, R239.reuse, 0x40, RZ ;  /* 0x00000040ef007824 */ /* 0x040fe200078e00ff */
[----:B------:R-:W-:Y:S01]  /*6d40*/  SHF.R.S32.HI R3, RZ, 0x1f, R224 ;  /* 0x0000001fff037819 */ /* 0x000fe200000114e0 */
[----:B------:R-:W-:Y:S01]  /*6d50*/  IMAD R11, R239, -0x40, R219 ;  /* 0xffffffc0ef0b7824 */ /* 0x000fe200078e02db */
[----:B------:R-:W-:Y:S02]  /*6d60*/  MOV R2, R224 ;  /* 0x000000e000027202 */ /* 0x000fe40000000f00 */
[----:B------:R-:W-:Y:S01]  /*6d70*/  SHF.R.S32.HI R21, RZ, 0x1f, R0 ;  /* 0x0000001fff157819 */ /* 0x000fe20000011400 */
[----:B------:R-:W-:Y:S01]  /*6d80*/  BSSY B0, `(.L_x_259) ;  /* 0x0000023000007945 */ /* 0x000fe20003800000 */
[----:B------:R-:W-:Y:S01]  /*6d90*/  ISETP.GE.AND P3, PT, R243, R11, PT ;  /* 0x0000000bf300720c */ /* 0x000fe20003f66270 */
[----:B------:R-:W-:Y:S01]  /*6da0*/  IMAD.WIDE.U32 R4, R0, c[0x0][0x3a0], R2 ;  /* 0x0000e80000047a25 */ /* 0x000fe200078e0002 */
[----:B------:R-:W-:-:S02]  /*6db0*/  SHF.R.S32.HI R23, RZ, 0x1f, R246 ;  /* 0x0000001fff177819 */ /* 0x000fc400000114f6 */
[----:B------:R-:W-:Y:S01]  /*6dc0*/  IADD3 R20, R224, 0x40, RZ ;  /* 0x00000040e0147810 */ /* 0x000fe20007ffe0ff */
[----:B------:R-:W-:Y:S01]  /*6dd0*/  IMAD R6, R21, c[0x0][0x3a0], RZ ;  /* 0x0000e80015067a24 */ /* 0x000fe200078e02ff */
[----:B------:R-:W-:Y:S02]  /*6de0*/  IADD3 R4, P0, R7, R4, RZ ;  /* 0x0000000407047210 */ /* 0x000fe40007f1e0ff */
[----:B------:R-:W-:Y:S01]  /*6df0*/  SHF.R.S32.HI R33, RZ, 0x1f, R243 ;  /* 0x0000001fff217819 */ /* 0x000fe200000114f3 */
[----:B------:R-:W-:-:S05]  /*6e00*/  IMAD R6, R0, c[0x0][0x3a4], R6 ;  /* 0x0000e90000067a24 */ /* 0x000fca00078e0206 */
[----:B------:R-:W-:Y:S01]  /*6e10*/  IADD3.X R5, R8, R5, R6, P0, !PT ;  /* 0x0000000508057210 */ /* 0x000fe200007fe406 */
[----:B------:R-:W-:Y:S01]  /*6e20*/  IMAD R6, R23, c[0x0][0x3b8], RZ ;  /* 0x0000ee0017067a24 */ /* 0x000fe200078e02ff */
[----:B------:R1:W2:Y:S03]  /*6e30*/  LDS.128 R28, [R216+0xd000] ;  /* 0x00d00000d81c7984 */ /* 0x0002a60000000c00 */
[C---:B------:R-:W-:Y:S01]  /*6e40*/  IMAD R6, R246.reuse, c[0x0][0x3bc], R6 ;  /* 0x0000ef00f6067a24 */ /* 0x040fe200078e0206 */
[----:B------:R1:W3:Y:S01]  /*6e50*/  LDS.128 R24, [R216+0xf000] ;  /* 0x00f00000d8187984 */ /* 0x0002e20000000c00 */
[----:B------:R-:W-:-:S03]  /*6e60*/  IMAD.WIDE.U32 R4, R246, c[0x0][0x3b8], R4 ;  /* 0x0000ee00f6047a25 */ /* 0x000fc600078e0004 */
[----:B------:R1:W4:Y:S01]  /*6e70*/  LDS.128 R40, [R216+0x10000] ;  /* 0x01000000d8287984 */ /* 0x0003220000000c00 */
[----:B------:R-:W-:-:S03]  /*6e80*/  IMAD.IADD R10, R6, 0x1, R5 ;  /* 0x00000001060a7824 */ /* 0x000fc600078e0205 */
[----:B------:R1:W1:Y:S04]  /*6e90*/  LDS.128 R48, [R216+0x11000] ;  /* 0x01100000d8307984 */ /* 0x0002680000000c00 */
[----:B------:R1:W1:Y:S04]  /*6ea0*/  LDS.128 R36, [R216+0x12000] ;  /* 0x01200000d8247984 */ /* 0x0002680000000c00 */
[----:B------:R1:W1:Y:S01]  /*6eb0*/  LDS.128 R44, [R216+0x13000] ;  /* 0x01300000d82c7984 */ /* 0x0002620000000c00 */
[----:B------:R-:W-:Y:S05]  /*6ec0*/  @P3 BRA `(.L_x_260) ;  /* 0x000000e000003947 */ /* 0x000fea0003800000 */
[----:B------:R-:W-:Y:S01]  /*6ed0*/  ISETP.GE.AND P1, PT, R224, c[0x0][0x220], PT ;  /* 0x00008800e0007a0c */ /* 0x000fe20003f26270 */
[----:B------:R-:W4:Y:S01]  /*6ee0*/  LDS.128 R16, [R216+0xe000] ;  /* 0x00e00000d8107984 */ /* 0x000f220000000c00 */
[----:B------:R-:W-:Y:S01]  /*6ef0*/  MOV R7, R10 ;  /* 0x0000000a00077202 */ /* 0x000fe20000000f00 */
[----:B------:R-:W-:Y:S01]  /*6f00*/  IMAD.MOV.U32 R6, RZ, RZ, R4 ;  /* 0x000000ffff067224 */ /* 0x000fe200078e0004 */
[----:B------:R-:W-:Y:S01]  /*6f10*/  ISETP.GE.AND P0, PT, R20, c[0x0][0x220], PT ;  /* 0x0000880014007a0c */ /* 0x000fe20003f06270 */
[----:B------:R-:W-:-:S02]  /*6f20*/  IMAD R34, R33, c[0x0][0x3a0], RZ ;  /* 0x0000e80021227a24 */ /* 0x000fc400078e02ff */
[----:B------:R-:W-:-:S04]  /*6f30*/  IMAD.WIDE.U32 R8, R243, c[0x0][0x3a0], R6 ;  /* 0x0000e800f3087a25 */ /* 0x000fc800078e0006 */
[----:B------:R-:W-:Y:S02]  /*6f40*/  IMAD R6, R243, c[0x0][0x3a4], R34 ;  /* 0x0000e900f3067a24 */ /* 0x000fe400078e0222 */
[----:B------:R-:W3:Y:S02]  /*6f50*/  @!P1 LDS.128 R12, [R216+0xc000] ;  /* 0x00c00000d80c9984 */ /* 0x000ee40000000c00 */
[----:B------:R-:W-:Y:S01]  /*6f60*/  IMAD.IADD R7, R6, 0x1, R9 ;  /* 0x0000000106077824 */ /* 0x000fe200078e0209 */
[----:B------:R-:W-:-:S04]  /*6f70*/  LEA R6, P2, R8, c[0x0][0x340], 0x1 ;  /* 0x0000d00008067a11 */ /* 0x000fc800078408ff */
[----:B------:R-:W-:-:S05]  /*6f80*/  LEA.HI.X R7, R8, c[0x0][0x344], R7, 0x1, P2 ;  /* 0x0000d10008077a11 */ /* 0x000fca00010f0c07 */
[----:B----4-:R4:W-:Y:S04]  /*6f90*/  @!P0 STG.E.128 [R6.64+0x80], R16 ;  /* 0x0000801006008986 */ /* 0x0109e8000c101d06 */
[----:B---3--:R4:W-:Y:S02]  /*6fa0*/  @!P1 STG.E.128 [R6.64], R12 ;  /* 0x0000000c06009986 */ /* 0x0089e4000c101d06 */
.L_x_260:
[----:B------:R-:W-:Y:S05]  /*6fb0*/  BSYNC B0 ;  /* 0x0000000000007941 */ /* 0x000fea0003800000 */
.L_x_259:
        /* <DEDUP_REMOVED lines=16> */
[----:B--2---:R2:W-:Y:S04]  /*70c0*/  @!P1 STG.E.128 [R4.64], R28 ;  /* 0x0000001c04009986 */ /* 0x0045e8000c101d06 */
[----:B---3--:R2:W-:Y:S02]  /*70d0*/  @!P0 STG.E.128 [R4.64+0x80], R24 ;  /* 0x0000801804008986 */ /* 0x0085e4000c101d06 */
.L_x_262:
[----:B------:R-:W-:Y:S05]  /*70e0*/  BSYNC B0 ;  /* 0x0000000000007941 */ /* 0x000fea0003800000 */
.L_x_261:
        /* <DEDUP_REMOVED lines=23> */
.L_x_264:
[----:B------:R-:W-:Y:S05]  /*7260*/  BSYNC B0 ;  /* 0x0000000000007941 */ /* 0x000fea0003800000 */
.L_x_263:
        /* <DEDUP_REMOVED lines=12> */
[----:B-1----:R1:W-:Y:S04]  /*7330*/  @!P1 STG.E.128 [R2.64], R48 ;  /* 0x0000003002009986 */ /* 0x0023e8000c101d06 */
[----:B------:R1:W-:Y:S02]  /*7340*/  @!P0 STG.E.128 [R2.64+0x80], R44 ;  /* 0x0000802c02008986 */ /* 0x0003e4000c101d06 */
.L_x_233:
[----:B------:R-:W-:Y:S05]  /*7350*/  BSYNC B1 ;  /* 0x0000000000017941 */ /* 0x000fea0003800000 */
.L_x_219:
        /* <DEDUP_REMOVED lines=9> */
.L_x_265:
[----:B------:R-:W-:Y:S05]  /*73f0*/  EXIT ;  /* 0x000000000000794d */ /* 0x000fea0003800000 */
.L_x_267:
        /* <DEDUP_REMOVED lines=16> */
.L_x_2052:


//--------------------- .text._ZN5flash44flash_bwd_dq_dk_dv_loop_seqk_parallel_kernelI23Flash_bwd_kernel_traitsILi128ELi64ELi128ELi8ELi2ELi4ELi2ELb0ELb0EN7cutlass10bfloat16_tE19Flash_kernel_traitsILi128ELi64ELi128ELi8ES3_EELb0ELb0ELb0ELb0ELb0ELb1ELb0EEEvNS_16Flash_bwd_paramsE --------------------------
	.section	.text._ZN5flash44flash_bwd_dq_dk_dv_loop_seqk_parallel_kernelI23Flash_bwd_kernel_traitsILi128ELi64ELi128ELi8ELi2ELi4ELi2ELb0ELb0EN7cutlass10bfloat16_tE19Flash_kernel_traitsILi128ELi64ELi128ELi8ES3_EELb0ELb0ELb0ELb0ELb0ELb1ELb0EEEvNS_16Flash_bwd_paramsE,"ax",@progbits
	.sectioninfo	@"SHI_REGISTERS=255"
	.align	128
        .global         _ZN5flash44flash_bwd_dq_dk_dv_loop_seqk_parallel_kernelI23Flash_bwd_kernel_traitsILi128ELi64ELi128ELi8ELi2ELi4ELi2ELb0ELb0EN7cutlass10bfloat16_tE19Flash_kernel_traitsILi128ELi64ELi128ELi8ES3_EELb0ELb0ELb0ELb0ELb0ELb1ELb0EEEvNS_16Flash_bwd_paramsE
        .type           _ZN5flash44flash_bwd_dq_dk_dv_loop_seqk_parallel_kernelI23Flash_bwd_kernel_traitsILi128ELi64ELi128ELi8ELi2ELi4ELi2ELb0ELb0EN7cutlass10bfloat16_tE19Flash_kernel_traitsILi128ELi64ELi128ELi8ES3_EELb0ELb0ELb0ELb0ELb0ELb1ELb0EEEvNS_16Flash_bwd_paramsE,@function
        .size           _ZN5flash44flash_bwd_dq_dk_dv_loop_seqk_parallel_kernelI23Flash_bwd_kernel_traitsILi128ELi64ELi128ELi8ELi2ELi4ELi2ELb0ELb0EN7cutlass10bfloat16_tE19Flash_kernel_traitsILi128ELi64ELi128ELi8ES3_EELb0ELb0ELb0ELb0ELb0ELb1ELb0EEEvNS_16Flash_bwd_paramsE,(.L_x_2053 - _ZN5flash44flash_bwd_dq_dk_dv_loop_seqk_parallel_kernelI23Flash_bwd_kernel_traitsILi128ELi64ELi128ELi8ELi2ELi4ELi2ELb0ELb0EN7cutlass10bfloat16_tE19Flash_kernel_traitsILi128ELi64ELi128ELi8ES3_EELb0ELb0ELb0ELb0ELb0ELb1ELb0EEEvNS_16Flash_bwd_paramsE)
        .other          _ZN5flash44flash_bwd_dq_dk_dv_loop_seqk_parallel_kernelI23Flash_bwd_kernel_traitsILi128ELi64ELi128ELi8ELi2ELi4ELi2ELb0ELb0EN7cutlass10bfloat16_tE19Flash_kernel_traitsILi128ELi64ELi128ELi8ES3_EELb0ELb0ELb0ELb0ELb0ELb1ELb0EEEvNS_16Flash_bwd_paramsE,@"STO_CUDA_ENTRY STV_DEFAULT"
_ZN5flash44flash_bwd_dq_dk_dv_loop_seqk_parallel_kernelI23Flash_bwd_kernel_traitsILi128ELi64ELi128ELi8ELi2ELi4ELi2ELb0ELb0EN7cutlass10bfloat16_tE19Flash_kernel_traitsILi128ELi64ELi128ELi8ES3_EELb0ELb0ELb0ELb0ELb0ELb1ELb0EEEvNS_16Flash_bwd_paramsE:
.text._ZN5flash44flash_bwd_dq_dk_dv_loop_seqk_parallel_kernelI23Flash_bwd_kernel_traitsILi128ELi64ELi128ELi8ELi2ELi4ELi2ELb0ELb0EN7cutlass10bfloat16_tE19Flash_kernel_traitsILi128ELi64ELi128ELi8ES3_EELb0ELb0ELb0ELb0ELb0ELb1ELb0EEEvNS_16Flash_bwd_paramsE:
[----:B------:R-:W-:Y:S02]  /*0000*/  MOV R1, c[0x0][0x28] ;  /* 0x00000a0000017a02 */ /* 0x000fe40000000f00 */
[----:B------:R-:W1:Y:S01]  /*0010*/  S2UR UR18, SR_CTAID.X ;  /* 0x00000000001279c3 */ /* 0x000e620000002500 */
[----:B------:R-:W-:Y:S01]  /*0020*/  ULDC UR4, c[0x0][0x218] ;  /* 0x0000860000047ab9 */ /* 0x000fe20000000800 */
[----:B------:R-:W-:Y:S01]  /*0030*/  IADD3 R1, R1, -0x38, RZ ;  /* 0xffffffc801017810 */ /* 0x000fe20007ffe0ff */
[----:B------:R-:W-:-:S04]  /*0040*/  UIADD3 UR5, UR4, 0x7f, URZ ;  /* 0x0000007f04057890 */ /* 0x000fc8000fffe03f */
[----:B------:R-:W-:-:S04]  /*0050*/  USHF.R.S32.HI UR4, URZ, 0x1f, UR5 ;  /* 0x0000001f3f047899 */ /* 0x000fc80008011405 */
[----:B------:R-:W-:-:S04]  /*0060*/  ULEA.HI UR4, UR4, UR5, URZ, 0x7 ;  /* 0x0000000504047291 */ /* 0x000fc8000f8f383f */
[----:B------:R-:W-:-:S04]  /*0070*/  USHF.R.S32.HI UR4, URZ, 0x7, UR4 ;  /* 0x000000073f047899 */ /* 0x000fc80008011404 */
[----:B-1----:R-:W-:-:S06]  /*0080*/  UISETP.GE.AND UP0, UPT, UR18, UR4, UPT ;  /* 0x000000041200728c */ /* 0x002fcc000bf06270 */
[----:B------:R-:W-:-:S13]  /*0090*/  PLOP3.LUT P0, PT, PT, PT, UP0, 0x80, 0x0 ;  /* 0x000000000000781c */ /* 0x000fda0003f0f008 */
[----:B------:R-:W-:Y:S05]  /*00a0*/  @P0 EXIT ;  /* 0x000000000000094d */ /* 0x000fea0003800000 */
[----:B------:R-:W1:Y:S01]  /*00b0*/  S2R R15, SR_TID.X ;  /* 0x00000000000f7919 */ /* 0x000e620000002100 */
[----:B------:R-:W2:Y:S01]  /*00c0*/  S2UR UR31, SR_CTAID.Y ;  /* 0x00000000001f79c3 */ /* 0x000ea20000002600 */
[----:B------:R-:W-:Y:S01]  /*00d0*/  ULDC UR14, c[0x0][0x224] ;  /* 0x00008900000e7ab9 */ /* 0x000fe20000000800 */
[----:B------:R-:W-:Y:S01]  /*00e0*/  IMAD.MOV.U32 R226, RZ, RZ, -0x10 ;  /* 0xfffffff0ffe27424 */ /* 0x000fe200078e00ff */
[----:B------:R-:W-:Y:S02]  /*00f0*/  USHF.R.S32.HI UR7, URZ, 0x1f, UR14 ;  /* 0x0000001f3f077899 */ /* 0x000fe4000801140e */
[----:B------:R-:W-:Y:S02]  /*0100*/  ULDC.U8 UR9, c[0x0][0x328] ;  /* 0x0000ca0000097ab9 */ /* 0x000fe40000000000 */
[----:B------:R-:W-:Y:S01]  /*0110*/  UISETP.NE.AND UP5, UPT, UR9, URZ, UPT ;  /* 0x0000003f0900728c */ /* 0x000fe2000bfa5270 */
[----:B------:R-:W3:Y:S01]  /*0120*/  S2UR UR38, SR_CTAID.Z ;  /* 0x00000000002679c3 */ /* 0x000ee20000002700 */
[----:B------:R-:W-:-:S02]  /*0130*/  ULDC UR46, c[0x0][0x22c] ;  /* 0x00008b00002e7ab9 */ /* 0x000fc40000000800 */
[----:B------:R-:W-:Y:S02]  /*0140*/  ULDC UR36, c[0x0][0x1c0] ;  /* 0x0000700000247ab9 */ /* 0x000fe40000000800 */
[----:B------:R-:W-:Y:S02]  /*0150*/  ULDC UR12, c[0x0][0x1c0] ;  /* 0x00007000000c7ab9 */ /* 0x000fe40000000800 */
[----:B------:R-:W-:Y:S02]  /*0160*/  UIMAD.WIDE UR36, UR46, UR36, URZ ;  /* 0x000000242e2472a5 */ /* 0x000fe4000f8e023f */
[----:B------:R-:W-:Y:S02]  /*0170*/  UMOV UR8, 0x80 ;  /* 0x0000008000087882 */ /* 0x000fe40000000000 */
[----:B------:R-:W-:Y:S02]  /*0180*/  ULDC UR6, c[0x0][0x210] ;  /* 0x0000840000067ab9 */ /* 0x000fe40000000800 */
[----:B------:R-:W-:Y:S01]  /*0190*/  ULDC UR55, c[0x0][0x234] ;  /* 0x00008d0000377ab9 */ /* 0x000fe20000000800 */
[----:B-1----:R-:W-:Y:S01]  /*01a0*/  SHF.R.S32.HI R14, RZ, 0x1f, R15 ;  /* 0x0000001fff0e7819 */ /* 0x002fe2000001140f */
[----:B--2---:R-:W-:-:S02]  /*01b0*/  UIMAD.WIDE.U32 UR44, UR31, UR14, URZ ;  /* 0x0000000e1f2c72a5 */ /* 0x004fc4000f8e003f */
[----:B------:R-:W-:Y:S01]  /*01c0*/  USHF.L.U32 UR14, UR31, 0x7, URZ ;  /* 0x000000071f0e7899 */ /* 0x000fe2000800063f */
[CC--:B------:R-:W-:Y:S01]  /*01d0*/  LEA.HI R4, R14.reuse, R15.reuse, RZ, 0x5 ;  /* 0x0000000f0e047211 */ /* 0x0c0fe200078f28ff */
[----:B------:R-:W-:Y:S01]  /*01e0*/  ULDC UR13, c[0x0][0x1c0] ;  /* 0x00007000000d7ab9 */ /* 0x000fe20000000800 */
[----:B------:R-:W-:Y:S01]  /*01f0*/  LEA.HI R8, R14, R15, RZ, 0x4 ;  /* 0x0000000f0e087211 */ /* 0x000fe200078f20ff */
[----:B------:R-:W-:Y:S01]  /*0200*/  ULDC UR11, c[0x0][0x1c0] ;  /* 0x00007000000b7ab9 */ /* 0x000fe20000000800 */
[--C-:B------:R-:W-:Y:S01]  /*0210*/  SHF.R.S32.HI R3, RZ, 0x5, R4.reuse ;  /* 0x00000005ff037819 */ /* 0x100fe20000011404 */
[----:B---3--:R-:W-:Y:S01]  /*0220*/  UIMAD UR47, UR38, UR46, URZ ;  /* 0x0000002e262f72a4 */ /* 0x008fe2000f8e023f */
[----:B------:R-:W-:Y:S01]  /*0230*/  SHF.R.S32.HI R0, RZ, 0x1f, R4 ;  /* 0x0000001fff007819 */ /* 0x000fe20000011404 */
[----:B------:R-:W-:Y:S01]  /*0240*/  UIMAD UR46, UR46, UR12, URZ ;  /* 0x0000000c2e2e72a4 */ /* 0x000fe2000f8e023f */
[-C--:B------:R-:W-:Y:S01]  /*0250*/  LEA.HI R2, R4, R3.reuse, RZ, 0x1 ;  /* 0x0000000304027211 */ /* 0x080fe200078f08ff */
[----:B------:R-:W-:Y:S01]  /*0260*/  UIMAD UR55, UR8, UR6, UR55 ;  /* 0x00000006083772a4 */ /* 0x000fe2000f8e0237 */
[----:B------:R-:W-:Y:S01]  /*0270*/  LEA.HI R0, R0, R3, RZ, 0x2 ;  /* 0x0000000300007211 */ /* 0x000fe200078f10ff */
[----:B------:R-:W-:Y:S01]  /*0280*/  UIMAD UR52, UR7, UR31, URZ ;  /* 0x0000001f073472a4 */ /* 0x000fe2000f8e023f */
[----:B------:R-:W-:Y:S01]  /*0290*/  LOP3.LUT R2, R2, 0xfffffffe, RZ, 0xc0, !PT ;  /* 0xfffffffe02027812 */ /* 0x000fe200078ec0ff */
[----:B------:R-:W-:Y:S01]  /*02a0*/  UIMAD UR6, UR31, UR11, UR38 ;  /* 0x0000000b1f0672a4 */ /* 0x000fe2000f8e0226 */
[----:B------:R-:W-:Y:S01]  /*02b0*/  LOP3.LUT R0, R0, 0xfffffffc, RZ, 0xc0, !PT ;  /* 0xfffffffc00007812 */ /* 0x000fe200078ec0ff */
[----:B------:R-:W-:Y:S01]  /*02c0*/  @!UP5 UIMAD UR7, UR31, UR13, UR38 ;  /* 0x0000000d1f07d2a4 */ /* 0x000fe2000f8e0226 */
[----:B------:R-:W-:Y:S01]  /*02d0*/  SHF.R.S32.HI R5, RZ, 0x4, R8 ;  /* 0x00000004ff057819 */ /* 0x000fe20000011408 */
[C---:B------:R-:W-:Y:S01]  /*02e0*/  IMAD.IADD R13, R3.reuse, 0x1, -R2 ;  /* 0x00000001030d7824 */ /* 0x040fe200078e0a02 */
[----:B------:R-:W-:Y:S01]  /*02f0*/  LEA.HI R17, R14, R15, RZ, 0x2 ;  /* 0x0000000f0e117211 */ /* 0x000fe200078f10ff */
[----:B------:R-:W-:Y:S01]  /*0300*/  IMAD.IADD R11, R3, 0x1, -R0 ;  /* 0x00000001030b7824 */ /* 0x000fe200078e0a00 */
[----:B------:R-:W-:Y:S01]  /*0310*/  LEA.HI R0, R8, R5, RZ, 0x1 ;  /* 0x0000000508007211 */ /* 0x000fe200078f08ff */
[----:B------:R-:W-:Y:S01]  /*0320*/  USHF.L.U32 UR41, UR46, 0x6, URZ ;  /* 0x000000062e297899 */ /* 0x000fe2000800063f */
[--C-:B------:R-:W-:Y:S01]  /*0330*/  SHF.R.S32.HI R6, RZ, 0x2, R17.reuse ;  /* 0x00000002ff067819 */ /* 0x100fe20000011411 */
[----:B------:R-:W-:Y:S01]  /*0340*/  ULDC UR49, c[0x0][0x214] ;  /* 0x0000850000317ab9 */ /* 0x000fe20000000800 */
[----:B------:R-:W-:Y:S01]  /*0350*/  SHF.R.S32.HI R3, RZ, 0x1f, R17 ;  /* 0x0000001fff037819 */ /* 0x000fe20000011411 */
[----:B------:R-:W-:Y:S01]  /*0360*/  ULDC UR56, c[0x0][0x1c8] ;  /* 0x0000720000387ab9 */ /* 0x000fe20000000800 */
[----:B------:R-:W-:Y:S01]  /*0370*/  LOP3.LUT R2, R0, 0xfffffffe, RZ, 0xc0, !PT ;  /* 0xfffffffe00027812 */ /* 0x000fe200078ec0ff */
[----:B------:R-:W-:Y:S01]  /*0380*/  ULDC.U8 UR10, c[0x0][0x3d0] ;  /* 0x0000f400000a7ab9 */ /* 0x000fe20000000000 */
[----:B------:R-:W-:Y:S01]  /*0390*/  LEA.HI R0, R3, R6, RZ, 0x3 ;  /* 0x0000000603007211 */ /* 0x000fe200078f18ff */
[----:B------:R-:W-:-:S02]  /*03a0*/  ULDC UR50, c[0x0][0x224] ;  /* 0x0000890000327ab9 */ /* 0x000fc40000000800 */
[----:B------:R-:W-:Y:S01]  /*03b0*/  IMAD.IADD R9, R5, 0x1, -R2 ;  /* 0x0000000105097824 */ /* 0x000fe200078e0a02 */
[----:B------:R-:W-:Y:S01]  /*03c0*/  LOP3.LUT R0, R0, 0xfffffff8, RZ, 0xc0, !PT ;  /* 0xfffffff800007812 */ /* 0x000fe200078ec0ff */
[----:B------:R-:W-:Y:S01]  /*03d0*/  @UP5 UIMAD UR54, UR31, UR49, URZ ;  /* 0x000000311f3652a4 */ /* 0x000fe2000f8e023f */
[----:B------:R-:W-:Y:S01]  /*03e0*/  LOP3.LUT R2, R4, 0xffffffe0, RZ, 0xc0, !PT ;  /* 0xffffffe004027812 */ /* 0x000fe200078ec0ff */
[----:B------:R-:W-:Y:S02]  /*03f0*/  ULDC.64 UR4, c[0x0][0x118] ;  /* 0x0000460000047ab9 */ /* 0x000fe40000000a00 */
[----:B------:R-:W-:Y:S01]  /*0400*/  IMAD.IADD R7, R6, 0x1, -R0 ;  /* 0x0000000106077824 */ /* 0x000fe200078e0a00 */
[----:B------:R-:W-:Y:S01]  /*0410*/  LEA.HI R6, R14, R15, RZ, 0x3 ;  /* 0x0000000f0e067211 */ /* 0x000fe200078f18ff */
[----:B------:R-:W-:Y:S01]  /*0420*/  IMAD.IADD R0, R15, 0x1, -R2 ;  /* 0x000000010f007824 */ /* 0x000fe200078e0a02 */
[----:B------:R-:W-:Y:S02]  /*0430*/  ULOP3.LUT UR56, UR38, UR56, URZ, 0x3c, !UPT ;  /* 0x0000003826387292 */ /* 0x000fe4000f8e3c3f */
[----:B------:R-:W-:Y:S01]  /*0440*/  SHF.R.S32.HI R245, RZ, 0x3, R6 ;  /* 0x00000003fff57819 */ /* 0x000fe20000011406 */
[----:B------:R-:W-:Y:S01]  /*0450*/  USHF.R.S32.HI UR61, URZ, 0x1f, UR38 ;  /* 0x0000001f3f3d7899 */ /* 0x000fe20008011426 */
[----:B------:R-:W-:Y:S01]  /*0460*/  SHF.R.S32.HI R2, RZ, 0x1f, R0 ;  /* 0x0000001fff027819 */ /* 0x000fe20000011400 */
[----:B------:R-:W-:-:S02]  /*0470*/  UISETP.NE.AND UP6, UPT, UR10, URZ, UPT ;  /* 0x0000003f0a00728c */ /* 0x000fc4000bfc5270 */
[----:B------:R-:W-:Y:S01]  /*0480*/  IMAD.SHL.U32 R3, R245, 0x40, RZ ;  /* 0x00000040f5037824 */ /* 0x000fe200078e00ff */
[----:B------:R-:W-:Y:S01]  /*0490*/  LEA.HI R18, R2, R0, RZ, 0x2 ;  /* 0x0000000002127211 */ /* 0x000fe200078f10ff */
[----:B------:R-:W-:Y:S01]  /*04a0*/  USHF.R.S32.HI UR60, URZ, 0x1f, UR31 ;  /* 0x0000001f3f3c7899 */ /* 0x000fe2000801141f */
[----:B------:R-:W-:Y:S01]  /*04b0*/  LOP3.LUT R0, R6, 0xfffffff8, RZ, 0xc0, !PT ;  /* 0xfffffff806007812 */ /* 0x000fe200078ec0ff */
[----:B------:R-:W-:Y:S01]  /*04c0*/  USHF.R.S32.HI UR59, URZ, 0x1f, UR38 ;  /* 0x0000001f3f3b7899 */ /* 0x000fe20008011426 */
[----:B------:R-:W-:Y:S01]  /*04d0*/  LOP3.LUT R2, R8, 0xfffffff0, RZ, 0xc0, !PT ;  /* 0xfffffff008027812 */ /* 0x000fe200078ec0ff */
[----:B------:R-:W-:Y:S01]  /*04e0*/  IMAD.U32 R8, RZ, RZ, UR14 ;  /* 0x0000000eff087e24 */ /* 0x000fe2000f8e00ff */
[----:B------:R-:W-:Y:S01]  /*04f0*/  LOP3.LUT R3, R3, 0x1c0, RZ, 0xc0, !PT ;  /* 0x000001c003037812 */ /* 0x000fe200078ec0ff */
[C---:B------:R-:W-:Y:S01]  /*0500*/  IMAD.IADD R0, R15.reuse, 0x1, -R0 ;  /* 0x000000010f007824 */ /* 0x040fe200078e0a00 */
[----:B------:R-:W-:Y:S01]  /*0510*/  USHF.R.S32.HI UR58, URZ, 0x1f, UR31 ;  /* 0x0000001f3f3a7899 */ /* 0x000fe2000801141f */
[----:B------:R-:W-:Y:S01]  /*0520*/  IMAD.IADD R2, R15, 0x1, -R2 ;  /* 0x000000010f027824 */ /* 0x000fe200078e0a02 */
[----:B------:R-:W-:Y:S01]  /*0530*/  USHF.R.S32.HI UR57, URZ, 0x1f, UR38 ;  /* 0x0000001f3f397899 */ /* 0x000fe20008011426 */
[C---:B------:R-:W-:Y:S01]  /*0540*/  IMAD.SHL.U32 R4, R0.reuse, 0x8, RZ ;  /* 0x0000000800047824 */ /* 0x040fe200078e00ff */
[----:B------:R-:W-:Y:S01]  /*0550*/  LOP3.LUT P4, RZ, R0, 0x2, RZ, 0xc0, !PT ;  /* 0x0000000200ff7812 */ /* 0x000fe2000788c0ff */
[----:B------:R-:W-:Y:S01]  /*0560*/  UIMAD.WIDE.U32 UR42, UR36, UR44, URZ ;  /* 0x0000002c242a72a5 */ /* 0x000fe2000f8e003f */
[----:B------:R-:W-:Y:S01]  /*0570*/  SHF.R.S32.HI R5, RZ, 0x1f, R2 ;  /* 0x0000001fff057819 */ /* 0x000fe20000011402 */
[----:B------:R-:W-:Y:S01]  /*0580*/  UIMAD UR51, UR37, UR44, URZ ;  /* 0x0000002c253372a4 */ /* 0x000fe2000f8e023f */
[----:B------:R-:W-:Y:S01]  /*0590*/  LOP3.LUT R4, R3, 0x38, R4, 0xf8, !PT ;  /* 0x0000003803047812 */ /* 0x000fe200078ef804 */
[----:B------:R-:W-:Y:S01]  /*05a0*/  USHF.R.S32.HI UR53, URZ, 0x1f, UR47 ;  /* 0x0000001f3f357899 */ /* 0x000fe2000801142f */
[----:B------:R-:W-:Y:S01]  /*05b0*/  SHF.R.U32.HI R3, RZ, 0x3, R3 ;  /* 0x00000003ff037819 */ /* 0x000fe20000011603 */
[----:B------:R-:W-:Y:S01]  /*05c0*/  UIMAD UR50, UR6, UR50, URZ ;  /* 0x00000032063272a4 */ /* 0x000fe2000f8e023f */
[----:B------:R-:W-:Y:S01]  /*05d0*/  LEA.HI R10, R5, R2, RZ, 0x3 ;  /* 0x00000002050a7211 */ /* 0x000fe200078f18ff */
[----:B------:R-:W-:Y:S01]  /*05e0*/  IMAD.SHL.U32 R5, R9, 0x200, RZ ;  /* 0x0000020009057824 */ /* 0x000fe200078e00ff */
[----:B------:R-:W-:Y:S01]  /*05f0*/  LOP3.LUT R12, R4, R3, RZ, 0x3c, !PT ;  /* 0x00000003040c7212 */ /* 0x000fe200078e3cff */
[----:B------:R-:W-:Y:S01]  /*0600*/  @!UP5 UIMAD UR49, UR7, UR49, URZ ;  /* 0x000000310731d2a4 */ /* 0x000fe2000f8e023f */
[----:B------:R-:W-:Y:S01]  /*0610*/  LOP3.LUT R3, R10, 0xfffffff8, RZ, 0xc0, !PT ;  /* 0xfffffff80a037812 */ /* 0x000fe200078ec0ff */
[----:B------:R-:W-:Y:S01]  /*0620*/  USHF.R.S32.HI UR48, URZ, 0x1f, UR41 ;  /* 0x0000001f3f307899 */ /* 0x000fe20008011429 */
[C---:B------:R-:W-:Y:S01]  /*0630*/  LOP3.LUT P3, RZ, R0.reuse, 0x4, RZ, 0xc0, !PT ;  /* 0x0000000400ff7812 */ /* 0x040fe2000786c0ff */
[----:B------:R-:W-:Y:S01]  /*0640*/  IMAD.SHL.U32 R0, R0, 0x40, RZ ;  /* 0x0000004000007824 */ /* 0x000fe200078e00ff */
[----:B------:R-:W-:Y:S01]  /*0650*/  LEA.HI R4, R14, R15, RZ, 0x6 ;  /* 0x0000000f0e047211 */ /* 0x000fe200078f30ff */
[----:B------:R-:W-:Y:S01]  /*0660*/  IMAD.IADD R16, R2, 0x1, -R3 ;  /* 0x0000000102107824 */ /* 0x000fe200078e0a03 */
[----:B------:R-:W-:Y:S01]  /*0670*/  LOP3.LUT R3, R7, 0x1, RZ, 0xc0, !PT ;  /* 0x0000000107037812 */ /* 0x000fe200078ec0ff */
[----:B------:R-:W-:Y:S01]  /*0680*/  IMAD.SHL.U32 R2, R11, 0x10, RZ ;  /* 0x000000100b027824 */ /* 0x000fe200078e00ff */
[----:B------:R-:W-:Y:S01]  /*0690*/  LOP3.LUT R0, R0, 0x1c0, RZ, 0xc0, !PT ;  /* 0x000001c000007812 */ /* 0x000fe200078ec0ff */
[----:B------:R-:W-:Y:S01]  /*06a0*/  UMOV UR40, 0xffffc000 ;  /* 0xffffc00000287882 */ /* 0x000fe20000000000 */
[----:B------:R-:W-:-:S02]  /*06b0*/  SHF.R.S32.HI R4, RZ, 0x6, R4 ;  /* 0x00000006ff047819 */ /* 0x000fc40000011404 */
[C---:B------:R-:W-:Y:S02]  /*06c0*/  LOP3.LUT R210, R0.reuse, 0x8, R6, 0xf8, !PT ;  /* 0x0000000800d27812 */ /* 0x040fe400078ef806 */
[----:B------:R-:W-:Y:S02]  /*06d0*/  LOP3.LUT R2, R0, 0x30, R2, 0xf8, !PT ;  /* 0x0000003000027812 */ /* 0x000fe400078ef802 */
[----:B------:R-:W-:Y:S01]  /*06e0*/  SHF.R.U32.HI R205, RZ, 0x3, R0 ;  /* 0x00000003ffcd7819 */ /* 0x000fe20000011600 */
[----:B------:R-:W-:Y:S01]  /*06f0*/  IMAD R0, R4, 0x800, R5 ;  /* 0x0000080004007824 */ /* 0x000fe200078e0205 */
[----:B------:R-:W-:Y:S02]  /*0700*/  ISETP.NE.U32.AND P0, PT, R3, 0x1, PT ;  /* 0x000000010300780c */ /* 0x000fe40003f05070 */
[----:B------:R-:W-:Y:S02]  /*0710*/  LOP3.LUT R210, R210, R205, RZ, 0x3c, !PT ;  /* 0x000000cdd2d27212 */ /* 0x000fe400078e3cff */
[----:B------:R-:W-:Y:S01]  /*0720*/  LOP3.LUT R3, R2, 0x8, R6, 0xf8, !PT ;  /* 0x0000000802037812 */ /* 0x000fe200078ef806 */
[----:B------:R-:W-:Y:S01]  /*0730*/  IMAD.SHL.U32 R2, R9, 0x20, RZ ;  /* 0x0000002009027824 */ /* 0x000fe200078e00ff */
[----:B------:R-:W-:Y:S01]  /*0740*/  R2P PR, R7, 0x6 ;  /* 0x0000000607007804 */ /* 0x000fe20000000000 */
[----:B------:R-:W-:Y:S01]  /*0750*/  IMAD.IADD R210, R0, 0x1, R210 ;  /* 0x0000000100d27824 */ /* 0x000fe200078e02d2 */
[----:B------:R-:W-:Y:S01]  /*0760*/  LOP3.LUT R205, R5, R3, R205, 0xf6, !PT ;  /* 0x0000000305cd7212 */ /* 0x000fe200078ef6cd */
[----:B------:R-:W-:Y:S01]  /*0770*/  IMAD.SHL.U32 R6, R4, 0x8, RZ ;  /* 0x0000000804067824 */ /* 0x000fe200078e00ff */
[----:B------:R-:W-:Y:S01]  /*0780*/  LOP3.LUT R0, R2, 0x20, RZ, 0xc0, !PT ;  /* 0x0000002002007812 */ /* 0x000fe200078ec0ff */
[----:B------:R-:W-:Y:S01]  /*0790*/  IMAD.SHL.U32 R5, R7, 0x40, RZ ;  /* 0x0000004007057824 */ /* 0x000fe200078e00ff */
[----:B------:R-:W-:Y:S01]  /*07a0*/  LOP3.LUT R2, R17, 0x7ffffffc, RZ, 0xc0, !PT ;  /* 0x7ffffffc11027812 */ /* 0x000fe200078ec0ff */
[----:B------:R-:W-:Y:S01]  /*07b0*/  IMAD R7, R4, 0x200, R12 ;  /* 0x0000020004077824 */ /* 0x000fe200078e020c */
[----:B------:R-:W-:Y:S01]  /*07c0*/  LOP3.LUT R204, R0, 0x18, R6, 0xf8, !PT ;  /* 0x0000001800cc7812 */ /* 0x000fe200078ef806 */
[----:B------:R-:W-:Y:S01]  /*07d0*/  IMAD.SHL.U32 R210, R210, 0x2, RZ ;  /* 0x00000002d2d27824 */ /* 0x000fe200078e00ff */
[----:B------:R-:W-:Y:S01]  /*07e0*/  LEA.HI R0, R14, R15, RZ, 0x7 ;  /* 0x0000000f0e007211 */ /* 0x000fe200078f38ff */
[C---:B------:R-:W-:Y:S01]  /*07f0*/  IMAD.IADD R2, R15.reuse, 0x1, -R2 ;  /* 0x000000010f027824 */ /* 0x040fe200078e0a02 */
[----:B------:R-:W-:Y:S01]  /*0800*/  STL [R1+0x8], R7 ;  /* 0x0000080701007387 */ /* 0x000fe20000100800 */
[----:B------:R-:W-:Y:S01]  /*0810*/  IMAD.SHL.U32 R15, R15, 0x2, RZ ;  /* 0x000000020f0f7824 */ /* 0x000fe200078e00ff */
[----:B------:R-:W-:Y:S01]  /*0820*/  SHF.R.S32.HI R0, RZ, 0x7, R0 ;  /* 0x00000007ff007819 */ /* 0x000fe20000011400 */
[----:B------:R-:W-:Y:S01]  /*0830*/  IMAD.SHL.U32 R2, R2, 0x2, RZ ;  /* 0x0000000202027824 */ /* 0x000fe200078e00ff */
[----:B------:R-:W-:Y:S01]  /*0840*/  SEL R226, R226, 0x10, !P0 ;  /* 0x00000010e2e27807 */ /* 0x000fe20004000000 */
[----:B------:R-:W-:-:S02]  /*0850*/  IMAD.SHL.U32 R205, R205, 0x2, RZ ;  /* 0x00000002cdcd7824 */ /* 0x000fc400078e00ff */
[--C-:B------:R-:W-:Y:S02]  /*0860*/  IMAD R8, R11, 0x400, R2.reuse ;  /* 0x000004000b087824 */ /* 0x100fe400078e0202 */
[----:B------:R-:W-:Y:S02]  /*0870*/  IMAD R6, R0, 0x1000, R2 ;  /* 0x0000100000067824 */ /* 0x000fe400078e0202 */
[----:B------:R-:W-:Y:S02]  /*0880*/  IMAD.SHL.U32 R2, R4, 0x20, RZ ;  /* 0x0000002004027824 */ /* 0x000fe400078e00ff */
[----:B------:R-:W-:Y:S01]  /*0890*/  IMAD.SHL.U32 R3, R0, 0x8, RZ ;  /* 0x0000000800037824 */ /* 0x000fe200078e00ff */
[----:B------:R-:W-:Y:S01]  /*08a0*/  LOP3.LUT R0, R5, 0x1c0, RZ, 0xc0, !PT ;  /* 0x000001c005007812 */ /* 0x000fe200078ec0ff */
[----:B------:R-:W-:Y:S01]  /*08b0*/  IMAD R6, R13, 0x400, R6 ;  /* 0x000004000d067824 */ /* 0x000fe200078e0206 */
[----:B------:R-:W-:Y:S02]  /*08c0*/  LOP3.LUT R4, R2, 0x6, R15, 0xf8, !PT ;  /* 0x0000000602047812 */ /* 0x000fe400078ef80f */
[----:B------:R-:W-:-:S02]  /*08d0*/  LOP3.LUT R5, R0, 0x20, R2, 0xf8, !PT ;  /* 0x0000002000057812 */ /* 0x000fc400078ef802 */
[----:B------:R-:W-:Y:S01]  /*08e0*/  LOP3.LUT R3, R3, 0x8, RZ, 0xc0, !PT ;  /* 0x0000000803037812 */ /* 0x000fe200078ec0ff */
[----:B------:R1:W-:Y:S01]  /*08f0*/  STL [R1+0x1c], R4 ;  /* 0x00001c0401007387 */ /* 0x0003e20000100800 */
[----:B------:R-:W-:-:S04]  /*0900*/  SHF.R.U32.HI R2, RZ, 0x3, R0 ;  /* 0x00000003ff027819 */ /* 0x000fc80000011600 */
[----:B------:R-:W-:Y:S02]  /*0910*/  LOP3.LUT R0, R2, R0, R3, 0x1e, !PT ;  /* 0x0000000002007212 */ /* 0x000fe400078e1e03 */
[----:B------:R-:W-:Y:S01]  /*0920*/  LOP3.LUT R5, R5, R2, RZ, 0x3c, !PT ;  /* 0x0000000205057212 */ /* 0x000fe200078e3cff */
[----:B------:R-:W-:Y:S02]  /*0930*/  IMAD.SHL.U32 R2, R9, 0x8, RZ ;  /* 0x0000000809027824 */ /* 0x000fe400078e00ff */
[----:B------:R-:W-:Y:S02]  /*0940*/  IMAD.IADD R8, R8, 0x1, R0 ;  /* 0x0000000108087824 */ /* 0x000fe400078e0200 */
[----:B------:R-:W-:Y:S01]  /*0950*/  IMAD.IADD R6, R5, 0x1, R6 ;  /* 0x0000000105067824 */ /* 0x000fe200078e0206 */
[----:B------:R-:W-:Y:S01]  /*0960*/  SHF.R.S32.HI R5, RZ, 0x2, R18 ;  /* 0x00000002ff057819 */ /* 0x000fe20000011412 */
[----:B------:R-:W-:Y:S02]  /*0970*/  IMAD.SHL.U32 R0, R10, 0x40, RZ ;  /* 0x000000400a007824 */ /* 0x000fe400078e00ff */
[----:B------:R-:W-:-:S02]  /*0980*/  IMAD.SHL.U32 R224, R6, 0x2, RZ ;  /* 0x0000000206e07824 */ /* 0x000fc400078e00ff */
[----:B------:R-:W-:Y:S01]  /*0990*/  IMAD R11, R13, 0x10, R5 ;  /* 0x000000100d0b7824 */ /* 0x000fe200078e0205 */
[----:B------:R-:W-:Y:S01]  /*09a0*/  LOP3.LUT R0, R0, 0xfffffe00, RZ, 0xc0, !PT ;  /* 0xfffffe0000007812 */ /* 0x000fe200078ec0ff */
[----:B------:R-:W-:-:S03]  /*09b0*/  IMAD.IADD R227, R224, 0x1, R226 ;  /* 0x00000001e0e37824 */ /* 0x000fc600078e02e2 */
[----:B------:R-:W-:Y:S01]  /*09c0*/  STL [R1+0x28], R11 ;  /* 0x0000280b01007387 */ /* 0x000fe20000100800 */
[----:B------:R-:W-:Y:S02]  /*09d0*/  IMAD R5, R13, 0x400, R0 ;  /* 0x000004000d057824 */ /* 0x000fe400078e0200 */
[----:B-1----:R-:W-:-:S05]  /*09e0*/  IMAD.SHL.U32 R4, R9, 0x10, RZ ;  /* 0x0000001009047824 */ /* 0x002fca00078e00ff */
[----:B------:R-:W-:Y:S01]  /*09f0*/  LOP3.LUT R7, R3, 0x10, R4, 0xf8, !PT ;  /* 0x0000001003077812 */ /* 0x000fe200078ef804 */
[----:B------:R-:W-:-:S05]  /*0a00*/  IMAD.SHL.U32 R3, R16, 0x40, RZ ;  /* 0x0000004010037824 */ /* 0x000fca00078e00ff */
[----:B------:R-:W-:-:S04]  /*0a10*/  LOP3.LUT R3, R3, 0x1c0, RZ, 0xc0, !PT ;  /* 0x000001c003037812 */ /* 0x000fc800078ec0ff */
[----:B------:R-:W-:Y:S02]  /*0a20*/  LOP3.LUT R2, R3, 0x8, R2, 0xf8, !PT ;  /* 0x0000000803027812 */ /* 0x000fe400078ef802 */
[----:B------:R-:W-:-:S04]  /*0a30*/  SHF.R.U32.HI R4, RZ, 0x3, R3 ;  /* 0x00000003ff047819 */ /* 0x000fc80000011603 */
[----:B------:R-:W-:Y:S02]  /*0a40*/  LOP3.LUT R216, R2, R4, RZ, 0x3c, !PT ;  /* 0x0000000402d87212 */ /* 0x000fe400078e3cff */
[C-C-:B------:R-:W-:Y:S02]  /*0a50*/  LOP3.LUT R2, R4.reuse, R7, R3.reuse, 0x1e, !PT ;  /* 0x0000000704027212 */ /* 0x140fe400078e1e03 */
[----:B------:R-:W-:Y:S01]  /*0a60*/  LOP3.LUT R204, R4, R204, R3, 0x1e, !PT ;  /* 0x000000cc04cc7212 */ /* 0x000fe200078e1e03 */
[----:B------:R-:W-:Y:S01]  /*0a70*/  IMAD.MOV.U32 R4, RZ, RZ, 0x20 ;  /* 0x00000020ff047424 */ /* 0x000fe200078e00ff */
[-C--:B------:R-:W-:Y:S01]  /*0a80*/  LOP3.LUT R214, R2, R0.reuse, RZ, 0xfc, !PT ;  /* 0x0000000002d67212 */ /* 0x080fe200078efcff */
[----:B------:R-:W-:Y:S01]  /*0a90*/  IMAD.MOV.U32 R2, RZ, RZ, 0x40 ;  /* 0x00000040ff027424 */ /* 0x000fe200078e00ff */
[----:B------:R-:W-:Y:S01]  /*0aa0*/  LOP3.LUT R204, R204, R0, RZ, 0xfc, !PT ;  /* 0x00000000cccc7212 */ /* 0x000fe200078efcff */
[----:B------:R-:W-:Y:S01]  /*0ab0*/  IMAD.IADD R216, R5, 0x1, R216 ;  /* 0x0000000105d87824 */ /* 0x000fe200078e02d8 */
[----:B------:R-:W-:-:S02]  /*0ac0*/  IADD3 R0, R11, -0x40, RZ ;  /* 0xffffffc00b007810 */ /* 0x000fc40007ffe0ff */
[----:B------:R-:W-:Y:S02]  /*0ad0*/  SEL R211, R4, 0xffffffe0, !P4 ;  /* 0xffffffe004d37807 */ /* 0x000fe40006000000 */
[----:B------:R-:W-:Y:S02]  /*0ae0*/  SHF.R.S32.HI R3, RZ, 0x1f, R0 ;  /* 0x0000001fff037819 */ /* 0x000fe40000011400 */
[----:B------:R-:W-:Y:S01]  /*0af0*/  SEL R212, R2, 0xffffffc0, !P3 ;  /* 0xffffffc002d47807 */ /* 0x000fe20005800000 */
[----:B------:R-:W-:Y:S01]  /*0b00*/  IMAD.IADD R211, R210, 0x1, R211 ;  /* 0x00000001d2d37824 */ /* 0x000fe200078e02d3 */
[C---:B------:R-:W-:Y:S01]  /*0b10*/  SHF.L.U64.HI R3, R0.reuse, 0x2, R3 ;  /* 0x0000000200037819 */ /* 0x040fe20000010203 */
[----:B------:R-:W-:Y:S01]  /*0b20*/  IMAD.SHL.U32 R0, R0, 0x4, RZ ;  /* 0x0000000400007824 */ /* 0x000fe200078e00ff */
[----:B------:R-:W-:Y:S01]  /*0b30*/  SEL R4, R4, 0xffffffe0, !P1 ;  /* 0xffffffe004047807 */ /* 0x000fe20004800000 */
[----:B------:R-:W-:Y:S01]  /*0b40*/  IMAD.IADD R213, R210, 0x1, R212 ;  /* 0x00000001d2d57824 */ /* 0x000fe200078e02d4 */
[----:B------:R-:W-:Y:S01]  /*0b50*/  LEA R7, R8, 0xc000, 0x1 ;  /* 0x0000c00008077811 */ /* 0x000fe200078e08ff */
[----:B------:R1:W-:Y:S01]  /*0b60*/  STL [R1+0x18], R3 ;  /* 0x0000180301007387 */ /* 0x0003e20000100800 */
[----:B------:R-:W-:Y:S01]  /*0b70*/  SEL R2, R2, 0xffffffc0, !P2 ;  /* 0xffffffc002027807 */ /* 0x000fe20005000000 */
[----:B------:R-:W-:Y:S01]  /*0b80*/  IMAD.IADD R225, R224, 0x1, R4 ;  /* 0x00000001e0e17824 */ /* 0x000fe200078e0204 */
[----:B------:R-:W-:Y:S01]  /*0b90*/  LEA R204, R204, 0xc000, 0x1 ;  /* 0x0000c000cccc7811 */ /* 0x000fe200078e08ff */
[----:B------:R2:W-:Y:S01]  /*0ba0*/  STL [R1+0x14], R0 ;  /* 0x0000140001007387 */ /* 0x0005e20000100800 */
[----:B------:R-:W-:-:S02]  /*0bb0*/  IMAD.IADD R5, R4, 0x1, R7 ;  /* 0x0000000104057824 */ /* 0x000fc400078e0207 */
[----:B------:R-:W-:Y:S01]  /*0bc0*/  IMAD.IADD R212, R212, 0x1, R211 ;  /* 0x00000001d4d47824 */ /* 0x000fe200078e02d3 */
[----:B------:R-:W-:Y:S01]  /*0bd0*/  STL [R1+0xc], R7 ;  /* 0x00000c0701007387 */ /* 0x000fe20000100800 */
[--C-:B------:R-:W-:Y:S02]  /*0be0*/  IMAD.IADD R4, R5, 0x1, R2.reuse ;  /* 0x0000000105047824 */ /* 0x100fe400078e0202 */
[----:B------:R-:W-:Y:S01]  /*0bf0*/  IMAD.IADD R226, R226, 0x1, R225 ;  /* 0x00000001e2e27824 */ /* 0x000fe200078e02e1 */
[----:B------:R-:W-:Y:S01]  /*0c00*/  STL [R1+0x20], R5 ;  /* 0x0000200501007387 */ /* 0x000fe20000100800 */
[C---:B-1----:R-:W-:Y:S02]  /*0c10*/  IADD3 R3, R7.reuse, 0x420, RZ ;  /* 0x0000042007037810 */ /* 0x042fe40007ffe0ff */
[C---:B------:R-:W-:Y:S01]  /*0c20*/  @P1 IADD3 R3, R7.reuse, 0x3e0, RZ ;  /* 0x000003e007031810 */ /* 0x040fe20007ffe0ff */
[----:B--2---:R-:W-:-:S05]  /*0c30*/  IMAD.IADD R0, R7, 0x1, R2 ;  /* 0x0000000107007824 */ /* 0x004fca00078e0202 */
[----:B------:R1:W-:Y:S04]  /*0c40*/  STL [R1+0x10], R0 ;  /* 0x0000100001007387 */ /* 0x0003e80000100800 */
[----:B------:R2:W-:Y:S04]  /*0c50*/  STL [R1+0x30], R3 ;  /* 0x0000300301007387 */ /* 0x0005e80000100800 */
[----:B------:R2:W-:Y:S01]  /*0c60*/  STL [R1+0x24], R4 ;  /* 0x0000240401007387 */ /* 0x0005e20000100800 */
[----:B-1----:R-:W-:-:S05]  /*0c70*/  IMAD.IADD R0, R2, 0x1, R3 ;  /* 0x0000000102007824 */ /* 0x002fca00078e0203 */
[----:B------:R2:W-:Y:S02]  /*0c80*/  STL [R1+0x2c], R0 ;  /* 0x00002c0001007387 */ /* 0x0005e40000100800 */
.L_x_312:
[----:B------:R-:W-:Y:S02]  /*0c90*/  ULDC.64 UR6, c[0x0][0x240] ;  /* 0x0000900000067ab9 */ /* 0x000fe40000000a00 */
[----:B------:R-:W-:Y:S02]  /*0ca0*/  UISETP.NE.U32.AND UP4, UPT, URZ, UR6, UPT ;  /* 0x000000063f00728c */ /* 0x000fe4000bf85070 */
[----:B------:R-:W-:Y:S02]  /*0cb0*/  USHF.L.U32 UR13, UR31, 0x2, URZ ;  /* 0x000000021f0d7899 */ /* 0x000fe4000800063f */
[----:B------:R-:W-:Y:S02]  /*0cc0*/  USHF.R.S32.HI UR23, URZ, 0x1f, UR31 ;  /* 0x0000001f3f177899 */ /* 0x000fe4000801141f */
[----:B------:R-:W-:Y:S02]  /*0cd0*/  UISETP.NE.AND.EX UP4, UPT, URZ, UR7, UPT, UP4 ;  /* 0x000000073f00728c */ /* 0x000fe4000bf85340 */
[----:B------:R-:W-:-:S02]  /*0ce0*/  ULDC.64 UR10, c[0x0][0x250] ;  /* 0x00009400000a7ab9 */ /* 0x000fc40000000a00 */
[----:B------:R-:W-:Y:S02]  /*0cf0*/  UISETP.NE.U32.AND UP2, UPT, URZ, UR10, UPT ;  /* 0x0000000a3f00728c */ /* 0x000fe4000bf45070 */
[----:B------:R-:W-:Y:S01]  /*0d00*/  USHF.L.U64.HI UR12, UR31, 0x2, UR23 ;  /* 0x000000021f0c7899 */ /* 0x000fe20008010217 */
[----:B------:R-:W-:Y:S01]  /*0d10*/  PLOP3.LUT P2, PT, PT, PT, UP4, 0x80, 0x0 ;  /* 0x000000000000781c */ /* 0x000fe20003f4f048 */
[----:B------:R-:W-:Y:S02]  /*0d20*/  UIADD3 UR6, UP0, UR13, UR6, URZ ;  /* 0x000000060d067290 */ /* 0x000fe4000ff1e03f */
[----:B------:R-:W-:Y:S02]  /*0d30*/  UISETP.NE.AND.EX UP2, UPT, URZ, UR11, UPT, UP2 ;  /* 0x0000000b3f00728c */ /* 0x000fe4000bf45320 */
[----:B------:R-:W-:Y:S02]  /*0d40*/  UIADD3.X UR7, UR12, UR7, URZ, UP0, !UPT ;  /* 0x000000070c077290 */ /* 0x000fe400087fe43f */
[----:B-1----:R-:W-:Y:S01]  /*0d50*/  IMAD.U32 R2, RZ, RZ, UR6 ;  /* 0x00000006ff027e24 */ /* 0x002fe2000f8e00ff */
[----:B------:R-:W-:Y:S01]  /*0d60*/  ULDC.U8 UR14, c[0x0][0x312] ;  /* 0x0000c480000e7ab9 */ /* 0x000fe20000000000 */
[----:B------:R-:W-:Y:S01]  /*0d70*/  PLOP3.LUT P0, PT, PT, PT, UP2, 0x80, 0x0 ;  /* 0x000000000000781c */ /* 0x000fe20003f0f028 */
[----:B------:R-:W-:Y:S01]  /*0d80*/  ULDC.64 UR8, c[0x0][0x248] ;  /* 0x0000920000087ab9 */ /* 0x000fe20000000a00 */
[----:B--2---:R-:W-:Y:S01]  /*0d90*/  IMAD.U32 R3, RZ, RZ, UR7 ;  /* 0x00000007ff037e24 */ /* 0x004fe2000f8e00ff */
[----:B------:R-:W-:-:S02]  /*0da0*/  UISETP.NE.AND UP3, UPT, UR14, URZ, UPT ;  /* 0x0000003f0e00728c */ /* 0x000fc4000bf65270 */
[----:B------:R-:W-:Y:S02]  /*0db0*/  @UP2 UIADD3 UR6, UP0, UR13, UR10, URZ ;  /* 0x0000000a0d062290 */ /* 0x000fe4000ff1e03f */
[----:B------:R1:W2:Y:S01]  /*0dc0*/  @P2 LDG.E R7, [R2.64] ;  /* 0x0000000402072981 */ /* 0x0002a2000c1e1900 */
[----:B------:R-:W-:Y:S02]  /*0dd0*/  UISETP.EQ.U32.AND UP1, UPT, URZ, UR8, UPT ;  /* 0x000000083f00728c */ /* 0x000fe4000bf22070 */
[----:B------:R-:W-:Y:S01]  /*0de0*/  @UP2 UIADD3.X UR7, UR12, UR11, URZ, UP0, !UPT ;  /* 0x0000000b0c072290 */ /* 0x000fe200087fe43f */
[----:B------:R1:W3:Y:S01]  /*0df0*/  @P2 LDG.E R6, [R2.64+0x4] ;  /* 0x0000040402062981 */ /* 0x0002e2000c1e1900 */
[----:B------:R-:W-:Y:S01]  /*0e00*/  MOV R4, UR6 ;  /* 0x0000000600047c02 */ /* 0x000fe20008000f00 */
[----:B------:R-:W-:-:S03]  /*0e10*/  UISETP.EQ.OR.EX UP1, UPT, URZ, UR9, !UP3, UP1 ;  /* 0x000000093f00728c */ /* 0x000fc6000df22710 */
[----:B------:R-:W-:Y:S01]  /*0e20*/  IMAD.U32 R5, RZ, RZ, UR7 ;  /* 0x00000007ff057e24 */ /* 0x000fe2000f8e00ff */
[----:B------:R-:W-:-:S04]  /*0e30*/  UIADD3 UR8, UP0, UR13, UR8, URZ ;  /* 0x000000080d087290 */ /* 0x000fc8000ff1e03f */
[----:B------:R-:W4:Y:S01]  /*0e40*/  @P0 LDG.E R4, [R4.64] ;  /* 0x0000000404040981 */ /* 0x000f22000c1e1900 */
[----:B------:R-:W-:Y:S01]  /*0e50*/  PLOP3.LUT P1, PT, PT, PT, UP1, 0x80, 0x0 ;  /* 0x000000000000781c */ /* 0x000fe20003f2f018 */
[----:B------:R-:W-:Y:S01]  /*0e60*/  UIADD3.X UR9, UR12, UR9, URZ, UP0, !UPT ;  /* 0x000000090c097290 */ /* 0x000fe200087fe43f */
[----:B-1----:R-:W-:-:S05]  /*0e70*/  IMAD.U32 R2, RZ, RZ, UR8 ;  /* 0x00000008ff027e24 */ /* 0x002fca000f8e00ff */
[----:B------:R-:W-:-:S06]  /*0e80*/  MOV R3, UR9 ;  /* 0x0000000900037c02 */ /* 0x000fcc0008000f00 */
[----:B------:R-:W5:Y:S01]  /*0e90*/  @!P1 LDG.E R0, [R2.64] ;  /* 0x0000000402009981 */ /* 0x000f62000c1e1900 */
[----:B------:R-:W-:Y:S02]  /*0ea0*/  UMOV UR17, 0xffffffff ;  /* 0xffffffff00117882 */ /* 0x000fe40000000000 */
[----:B------:R-:W-:Y:S02]  /*0eb0*/  UMOV UR16, URZ ;  /* 0x0000003f00107c82 */ /* 0x000fe40008000000 */
[----:B------:R-:W-:Y:S02]  /*0ec0*/  UMOV UR19, 0xffffffff ;  /* 0xffffffff00137882 */ /* 0x000fe40000000000 */
[----:B------:R-:W-:Y:S01]  /*0ed0*/  ULDC UR8, c[0x0][0x218] ;  /* 0x0000860000087ab9 */ /* 0x000fe20000000800 */
[----:B--2---:R-:W1:Y:S08]  /*0ee0*/  @P2 R2UR UR17, R7 ;  /* 0x00000000071123c2 */ /* 0x004e7000000e0000 */
[----:B---3--:R-:W1:Y:S08]  /*0ef0*/  @P2 R2UR UR6, R6 ;  /* 0x00000000060623c2 */ /* 0x008e7000000e0000 */
[----:B----4-:R2:W3:Y:S01]  /*0f00*/  @P0 R2UR UR16, R4 ;  /* 0x00000000041003c2 */ /* 0x0104e200000e0000 */
[----:B------:R-:W-:-:S04]  /*0f10*/  ISETP.NE.U32.AND P0, PT, RZ, c[0x0][0x248], PT ;  /* 0x00009200ff007a0c */ /* 0x000fc80003f05070 */
[----:B------:R-:W-:Y:S01]  /*0f20*/  ISETP.NE.AND.EX P0, PT, RZ, c[0x0][0x24c], PT, P0 ;  /* 0x00009300ff007a0c */ /* 0x000fe20003f05300 */
[----:B-1----:R-:W-:Y:S02]  /*0f30*/  @UP4 UIADD3 UR27, UR6, -UR17, URZ ;  /* 0x80000011061b4290 */ /* 0x002fe4000fffe03f */
[----:B-----5:R2:W1:Y:S05]  /*0f40*/  @!P1 R2UR UR19, R0 ;  /* 0x00000000001393c2 */ /* 0x02046a00000e0000 */
[----:B------:R-:W-:-:S05]  /*0f50*/  @!UP4 ULDC UR27, c[0x0][0x214] ;  /* 0x00008500001bcab9 */ /* 0x000fca0000000800 */
[----:B------:R-:W-:Y:S05]  /*0f60*/  @!P0 BRA `(.L_x_268) ;  /* 0x0000007000008947 */ /* 0x000fea0003800000 */
[----:B---3--:R-:W-:-:S13]  /*0f70*/  PLOP3.LUT P0, PT, PT, PT, UP3, 0x80, 0x0 ;  /* 0x000000000000781c */ /* 0x008fda0003f0f038 */
[----:B--2---:R-:W2:Y:S04]  /*0f80*/  @P0 LDG.E R0, [R2.64+0x4] ;  /* 0x0000040402000981 */ /* 0x004ea8000c1e1900 */
[----:B------:R-:W3:Y:S01]  /*0f90*/  @!P0 LDG.E R2, [R2.64] ;  /* 0x0000000402028981 */ /* 0x000ee2000c1e1900 */
[----:B--2---:R-:W2:Y:S02]  /*0fa0*/  @P0 R2UR UR6, R0 ;  /* 0x00000000000603c2 */ /* 0x004ea400000e0000 */
[----:B-12---:R-:W-:-:S11]  /*0fb0*/  @UP3 UIADD3 UR8, UR6, -UR19, URZ ;  /* 0x8000001306083290 */ /* 0x006fd6000fffe03f */
[----:B---3--:R1:W2:Y:S01]  /*0fc0*/  @!P0 R2UR UR8, R2 ;  /* 0x00000000020883c2 */ /* 0x0082a200000e0000 */
[----:B------:R-:W-:-:S07]  /*0fd0*/  DEPBAR.LE SB1, 0x0, {2} ;  /* 0x000090040000791a */ /* 0x000fce0000000000 */
.L_x_268:
[----:B---3--:R-:W-:Y:S02]  /*0fe0*/  ULDC.64 UR6, c[0x0][0x258] ;  /* 0x0000960000067ab9 */ /* 0x008fe40000000a00 */
[----:B------:R-:W-:-:S04]  /*0ff0*/  UISETP.NE.U32.AND UP1, UPT, URZ, UR6, UPT ;  /* 0x000000063f00728c */ /* 0x000fc8000bf25070 */
[----:B------:R-:W-:-:S06]  /*1000*/  UISETP.NE.AND.EX UP1, UPT, URZ, UR7, UPT, UP1 ;  /* 0x000000073f00728c */ /* 0x000fcc000bf25310 */
[----:B------:R-:W-:-:S05]  /*1010*/  PLOP3.LUT P0, PT, PT, PT, UP1, 0x80, 0x0 ;  /* 0x000000000000781c */ /* 0x000fca0003f0f018 */
[----:B------:R-:W-:-:S04]  /*1020*/  @UP1 UIADD3 UR6, UP0, UR13, UR6, URZ ;  /* 0x000000060d061290 */ /* 0x000fc8000ff1e03f */
[----:B------:R-:W-:Y:S02]  /*1030*/  @UP1 UIADD3.X UR7, UR12, UR7, URZ, UP0, !UPT ;  /* 0x000000070c071290 */ /* 0x000fe400087fe43f */
[----:B------:R-:W-:-:S04]  /*1040*/  IMAD.U32 R2, RZ, RZ, UR6 ;  /* 0x00000006ff027e24 */ /* 0x000fc8000f8e00ff */
[----:B------:R-:W-:Y:S01]  /*1050*/  IMAD.U32 R3, RZ, RZ, UR7 ;  /* 0x00000007ff037e24 */ /* 0x000fe2000f8e00ff */
[----:B------:R-:W-:-:S04]  /*1060*/  ULDC.64 UR6, c[0x0][0x268] ;  /* 0x00009a0000067ab9 */ /* 0x000fc80000000a00 */
[----:B--2---:R-:W2:Y:S01]  /*1070*/  @P0 LDG.E R0, [R2.64] ;  /* 0x0000000402000981 */ /* 0x004ea2000c1e1900 */
[----:B------:R-:W-:Y:S02]  /*1080*/  @!UP1 UISETP.NE.U32.AND UP0, UPT, URZ, UR6, UPT ;  /* 0x000000063f00928c */ /* 0x000fe4000bf05070 */
[----:B------:R-:W-:Y:S02]  /*1090*/  ULDC UR10, c[0x0][0x21c] ;  /* 0x00008700000a7ab9 */ /* 0x000fe40000000800 */
[----:B------:R-:W-:Y:S02]  /*10a0*/  @!UP1 UISETP.NE.AND.EX UP0, UPT, URZ, UR7, UPT, UP0 ;  /* 0x000000073f00928c */ /* 0x000fe4000bf05300 */
[----:B------:R-:W-:Y:S02]  /*10b0*/  USHF.L.U32 UR22, UR18, 0x7, URZ ;  /* 0x0000000712167899 */ /* 0x000fe4000800063f */
[----:B------:R-:W-:Y:S01]  /*10c0*/  @!UP1 USEL UR7, URZ, UR10, !UP0 ;  /* 0x0000000a3f079287 */ /* 0x000fe2000c000000 */
[----:B--2---:R-:W2:Y:S02]  /*10d0*/  @P0 R2UR UR9, R0 ;  /* 0x00000000000903c2 */ /* 0x004ea400000e0000 */
[----:B--2---:R-:W-:-:S02]  /*10e0*/  @UP1 UIADD3 UR6, UR9, -UR16, URZ ;  /* 0x8000001009061290 */ /* 0x004fc4000fffe03f */
[----:B------:R-:W-:-:S04]  /*10f0*/  @!UP1 UIADD3 UR6, UR7, UR8, -UR16 ;  /* 0x0000000807069290 */ /* 0x000fc8000fffe810 */
[----:B------:R-:W-:-:S06]  /*1100*/  UISETP.GT.AND UP0, UPT, UR6, UR22, UPT ;  /* 0x000000160600728c */ /* 0x000fcc000bf04270 */
[----:B------:R-:W-:-:S13]  /*1110*/  PLOP3.LUT P0, PT, PT, PT, UP0, 0x80, 0x0 ;  /* 0x000000000000781c */ /* 0x000fda0003f0f008 */
[----:B------:R-:W-:Y:S05]  /*1120*/  @!P0 BRA `(.L_x_269) ;  /* 0x0000870000008947 */ /* 0x000fea0003800000 */
[----:B------:R-:W-:Y:S02]  /*1130*/  ULDC.64 UR10, c[0x0][0x178] ;  /* 0x00005e00000a7ab9 */ /* 0x000fe40000000a00 */
[----:B------:R-:W-:Y:S02]  /*1140*/  UIMAD UR7, UR23, UR10, URZ ;  /* 0x0000000a170772a4 */ /* 0x000fe4000f8e023f */
[----:B-1----:R-:W-:Y:S02]  /*1150*/  UISETP.NE.AND UP0, UPT, UR19, -0x1, UPT ;  /* 0xffffffff1300788c */ /* 0x002fe4000bf05270 */
[----:B------:R-:W-:Y:S02]  /*1160*/  UIMAD UR13, UR31, UR11, UR7 ;  /* 0x0000000b1f0d72a4 */ /* 0x000fe4000f8e0207 */
[----:B------:R-:W-:Y:S02]  /*1170*/  UIADD3 UR7, UR27, 0x3f, URZ ;  /* 0x0000003f1b077890 */ /* 0x000fe4000fffe03f */
[----:B------:R-:W-:Y:S01]  /*1180*/  ULDC.64 UR14, c[0x0][0x190] ;  /* 0x00006400000e7ab9 */ /* 0x000fe20000000a00 */
[----:B------:R-:W-:Y:S01]  /*1190*/  PLOP3.LUT P0, PT, PT, PT, UP0, 0x80, 0x0 ;  /* 0x000000000000781c */ /* 0x000fe20003f0f008 */
[----:B------:R-:W-:-:S02]  /*11a0*/  USHF.R.S32.HI UR12, URZ, 0x1f, UR7 ;  /* 0x0000001f3f0c7899 */ /* 0x000fc40008011407 */
[----:B------:R-:W-:Y:S02]  /*11b0*/  UIMAD.WIDE.U32 UR8, UR31, UR10, URZ ;  /* 0x0000000a1f0872a5 */ /* 0x000fe4000f8e003f */
[----:B------:R-:W-:Y:S02]  /*11c0*/  UISETP.NE.AND UP1, UPT, UR17, -0x1, UPT ;  /* 0xffffffff1100788c */ /* 0x000fe4000bf25270 */
[----:B------:R-:W-:Y:S02]  /*11d0*/  UIMAD.WIDE.U32 UR10, UR17, UR14, URZ ;  /* 0x0000000e110a72a5 */ /* 0x000fe4000f8e003f */
[----:B------:R-:W-:Y:S02]  /*11e0*/  ULEA.HI UR33, UR12, UR7, URZ, 0x6 ;  /* 0x000000070c217291 */ /* 0x000fe4000f8f303f */
[----:B------:R-:W-:Y:S02]  /*11f0*/  @UP0 UIADD3 UR7, UR16, UR19, URZ ;  /* 0x0000001310070290 */ /* 0x000fe4000fffe03f */
[----:B------:R-:W-:-:S02]  /*1200*/  ULDC.64 UR20, c[0x0][0x198] ;  /* 0x0000660000147ab9 */ /* 0x000fc40000000a00 */
[----:B------:R-:W-:Y:S02]  /*1210*/  USEL UR39, UR8, UR10, !UP1 ;  /* 0x0000000a08277287 */ /* 0x000fe4000c800000 */
[----:B------:R-:W-:Y:S02]  /*1220*/  UIADD3 UR34, UR9, UR13, URZ ;  /* 0x0000000d09227290 */ /* 0x000fe4000fffe03f */
[----:B------:R-:W-:Y:S02]  /*1230*/  ULOP3.LUT UR12, UR33, 0xffffffc0, URZ, 0xc0, !UPT ;  /* 0xffffffc0210c7892 */ /* 0x000fe4000f8ec03f */
[----:B------:R-:W-:Y:S02]  /*1240*/  @UP0 UIMAD.WIDE.U32 UR8, UR7, UR20, URZ ;  /* 0x00000014070802a5 */ /* 0x000fe4000f8e003f */
[----:B------:R-:W-:Y:S02]  /*1250*/  UIMAD UR10, UR17, UR15, URZ ;  /* 0x0000000f110a72a4 */ /* 0x000fe4000f8e023f */
[----:B------:R-:W-:-:S02]  /*1260*/  UIADD3 UR14, UR12, -0x40, URZ ;  /* 0xffffffc00c0e7890 */ /* 0x000fc4000fffe03f */
[----:B------:R-:W-:Y:S02]  /*1270*/  @UP0 UIMAD UR35, UR7, UR21, UR9 ;  /* 0x00000015072302a4 */ /* 0x000fe4000f8e0209 */
[----:B------:R-:W-:Y:S02]  /*1280*/  @UP1 UIADD3 UR34, UR11, UR10, URZ ;  /* 0x0000000a0b221290 */ /* 0x000fe4000fffe03f */
[----:B------:R-:W-:Y:S02]  /*1290*/  USHF.R.S32.HI UR28, URZ, 0x1f, UR14 ;  /* 0x0000001f3f1c7899 */ /* 0x000fe4000801140e */
[----:B------:R-:W-:Y:S01]  /*12a0*/  @UP0 UMOV UR32, UR8 ;  /* 0x0000000800200c82 */ /* 0x000fe20008000000 */
[----:B------:R-:W-:Y:S05]  /*12b0*/  @P0 BRA `(.L_x_270) ;  /* 0x000000c000000947 */ /* 0x000fea0003800000 */
[----:B------:R-:W-:Y:S02]  /*12c0*/  USHF.R.S32.HI UR7, URZ, 0x1f, UR16 ;  /* 0x0000001f3f077899 */ /* 0x000fe40008011410 */
[----:B------:R-:W-:Y:S02]  /*12d0*/  ULDC.64 UR10, c[0x0][0x198] ;  /* 0x00006600000a7ab9 */ /* 0x000fe40000000a00 */
[----:B------:R-:W-:-:S02]  /*12e0*/  UIMAD UR7, UR7, UR10, URZ ;  /* 0x0000000a070772a4 */ /* 0x000fc4000f8e023f */
[----:B------:R-:W-:Y:S02]  /*12f0*/  UIMAD.WIDE.U32 UR8, UR16, UR10, URZ ;  /* 0x0000000a100872a5 */ /* 0x000fe4000f8e003f */
[----:B------:R-:W-:Y:S02]  /*1300*/  UIMAD UR11, UR16, UR11, UR7 ;  /* 0x0000000b100b72a4 */ /* 0x000fe4000f8e0207 */
[----:B------:R-:W-:Y:S02]  /*1310*/  ULDC.64 UR12, c[0x0][0x180] ;  /* 0x00006000000c7ab9 */ /* 0x000fe40000000a00 */
[----:B------:R-:W-:Y:S02]  /*1320*/  UIADD3 UR9, UR9, UR11, URZ ;  /* 0x0000000b09097290 */ /* 0x000fe4000fffe03f */
[----:B------:R-:W-:Y:S02]  /*1330*/  UIMAD UR7, UR23, UR12, URZ ;  /* 0x0000000c170772a4 */ /* 0x000fe4000f8e023f */
[----:B------:R-:W-:-:S02]  /*1340*/  UIMAD.WIDE.U32 UR8, UR31, UR12, UR8 ;  /* 0x0000000c1f0872a5 */ /* 0x000fc4000f8e0008 */
[----:B------:R-:W-:-:S04]  /*1350*/  UIMAD UR7, UR31, UR13, UR7 ;  /* 0x0000000d1f0772a4 */ /* 0x000fc8000f8e0207 */
[----:B------:R-:W-:Y:S02]  /*1360*/  UIADD3 UR35, UR9, UR7, URZ ;  /* 0x0000000709237290 */ /* 0x000fe4000fffe03f */
[----:B------:R-:W-:Y:S02]  /*1370*/  UMOV UR32, UR8 ;  /* 0x0000000800207c82 */ /* 0x000fe40008000000 */
.L_x_270:
[----:B------:R-:W-:Y:S02]  /*1380*/  @UP0 UIADD3 UR7, UR16, UR19, URZ ;  /* 0x0000001310070290 */ /* 0x000fe4000fffe03f */
[----:B------:R-:W-:Y:S02]  /*1390*/  ULDC.64 UR10, c[0x0][0x1a0] ;  /* 0x00006800000a7ab9 */ /* 0x000fe40000000a00 */
[----:B------:R-:W-:-:S04]  /*13a0*/  @UP0 UIMAD.WIDE.U32 UR8, UR7, UR10, URZ ;  /* 0x0000000a070802a5 */ /* 0x000fc8000f8e003f */
[----:B------:R-:W-:-:S03]  /*13b0*/  @UP0 UIMAD UR30, UR7, UR11, UR9 ;  /* 0x0000000b071e02a4 */ /* 0x000fc6000f8e0209 */
[----:B------:R-:W-:Y:S01]  /*13c0*/  @UP0 UMOV UR29, UR8 ;  /* 0x00000008001d0c82 */ /* 0x000fe20008000000 */
[----:B------:R-:W-:Y:S05]  /*13d0*/  @P0 BRA `(.L_x_271) ;  /* 0x000000c000000947 */ /* 0x000fea0003800000 */
[----:B------:R-:W-:Y:S02]  /*13e0*/  USHF.R.S32.HI UR7, URZ, 0x1f, UR16 ;  /* 0x0000001f3f077899 */ /* 0x000fe40008011410 */
[----:B------:R-:W-:Y:S02]  /*13f0*/  ULDC.64 UR10, c[0x0][0x1a0] ;  /* 0x00006800000a7ab9 */ /* 0x000fe40000000a00 */
[----:B------:R-:W-:Y:S02]  /*1400*/  UIMAD UR7, UR7, UR10, URZ ;  /* 0x0000000a070772a4 */ /* 0x000fe4000f8e023f */
[----:B------:R-:W-:Y:S02]  /*1410*/  UIMAD.WIDE.U32 UR8, UR16, UR10, URZ ;  /* 0x0000000a100872a5 */ /* 0x000fe4000f8e003f */
[----:B------:R-:W-:-:S04]  /*1420*/  UIMAD UR11, UR16, UR11, UR7 ;  /* 0x0000000b100b72a4 */ /* 0x000fc8000f8e0207 */
[----:B------:R-:W-:-:S03]  /*1430*/  UIADD3 UR9, UR9, UR11, URZ ;  /* 0x0000000b09097290 */ /* 0x000fc6000fffe03f */
[----:B------:R-:W-:Y:S02]  /*1440*/  ULDC.64 UR10, c[0x0][0x188] ;  /* 0x00006200000a7ab9 */ /* 0x000fe40000000a00 */
[----:B------:R-:W-:Y:S02]  /*1450*/  UIMAD UR7, UR23, UR10, URZ ;  /* 0x0000000a170772a4 */ /* 0x000fe4000f8e023f */
[----:B------:R-:W-:Y:S02]  /*1460*/  UIMAD.WIDE.U32 UR8, UR31, UR10, UR8 ;  /* 0x0000000a1f0872a5 */ /* 0x000fe4000f8e0008 */
[----:B------:R-:W-:-:S04]  /*1470*/  UIMAD UR7, UR31, UR11, UR7 ;  /* 0x0000000b1f0772a4 */ /* 0x000fc8000f8e0207 */
[----:B------:R-:W-:Y:S02]  /*1480*/  UIADD3 UR30, UR9, UR7, URZ ;  /* 0x00000007091e7290 */ /* 0x000fe4000fffe03f */
[----:B------:R-:W-:Y:S02]  /*1490*/  UMOV UR29, UR8 ;  /* 0x00000008001d7c82 */ /* 0x000fe40008000000 */
.L_x_271:
[----:B------:R-:W-:Y:S01]  /*14a0*/  IABS R5, c[0x0][0x1c8] ;  /* 0x0000720000057a13 */ /* 0x000fe20000000000 */
[----:B------:R-:W-:Y:S01]  /*14b0*/  ULDC.64 UR10, c[0x0][0x370] ;  /* 0x0000dc00000a7ab9 */ /* 0x000fe20000000a00 */
[----:B------:R-:W-:Y:S01]  /*14c0*/  IABS R4, UR38 ;  /* 0x0000002600047c13 */ /* 0x000fe20008000000 */
[----:B------:R-:W-:Y:S01]  /*14d0*/  @UP1 UIMAD.WIDE.U32 UR8, UR17, UR10, URZ ;  /* 0x0000000a110812a5 */ /* 0x000fe2000f8e003f */
[----:B------:R-:W1:Y:S01]  /*14e0*/  I2F.RP R2, R5 ;  /* 0x0000000500027306 */ /* 0x000e620000209400 */
[----:B------:R-:W-:Y:S01]  /*14f0*/  ULDC UR12, c[0x0][0x224] ;  /* 0x00008900000c7ab9 */ /* 0x000fe20000000800 */
[----:B------:R-:W-:Y:S01]  /*1500*/  ISETP.NE.AND P1, PT, RZ, c[0x0][0x1c8], PT ;  /* 0x00007200ff007a0c */ /* 0x000fe20003f25270 */
[----:B------:R-:W-:Y:S02]  /*1510*/  @UP1 UIMAD UR25, UR17, UR11, UR9 ;  /* 0x0000000b111912a4 */ /* 0x000fe4000f8e0209 */
[----:B------:R-:W-:-:S02]  /*1520*/  USHF.L.U32 UR13, UR31, 0x7, URZ ;  /* 0x000000071f0d7899 */ /* 0x000fc4000800063f */
[----:B------:R-:W-:Y:S02]  /*1530*/  @UP1 UMOV UR24, UR8 ;  /* 0x0000000800181c82 */ /* 0x000fe40008000000 */
[----:B------:R-:W-:Y:S02]  /*1540*/  ULDC.64 UR8, c[0x0][0x368] ;  /* 0x0000da0000087ab9 */ /* 0x000fe40000000a00 */
[----:B------:R-:W-:Y:S02]  /*1550*/  @!UP1 UIMAD UR7, UR23, UR8, URZ ;  /* 0x00000008170792a4 */ /* 0x000fe4000f8e023f */
[----:B------:R-:W-:Y:S02]  /*1560*/  ULDC.64 UR10, c[0x0][0x3d8] ;  /* 0x0000f600000a7ab9 */ /* 0x000fe40000000a00 */
[----:B------:R-:W-:Y:S01]  /*1570*/  @!UP1 UIMAD UR7, UR31, UR9, UR7 ;  /* 0x000000091f0792a4 */ /* 0x000fe2000f8e0207 */
[----:B-1----:R-:W1:Y:S01]  /*1580*/  MUFU.RCP R2, R2 ;  /* 0x0000000200027308 */ /* 0x002e620000001000 */
[----:B------:R-:W-:-:S02]  /*1590*/  @!UP1 UIMAD.WIDE.U32 UR8, UR31, UR8, URZ ;  /* 0x000000081f0892a5 */ /* 0x000fc4000f8e003f */
[----:B------:R-:W-:Y:S02]  /*15a0*/  USHF.R.S32.HI UR20, URZ, 0x1f, UR22 ;  /* 0x0000001f3f147899 */ /* 0x000fe40008011416 */
[----:B------:R-:W-:Y:S02]  /*15b0*/  @!UP1 UIADD3 UR25, UR9, UR7, URZ ;  /* 0x0000000709199290 */ /* 0x000fe4000fffe03f */
[----:B------:R-:W-:Y:S01]  /*15c0*/  UIMAD UR7, UR23, UR12, UR52 ;  /* 0x0000000c170772a4 */ /* 0x000fe2000f8e0234 */
[----:B------:R-:W2:Y:S01]  /*15d0*/  S2UR UR12, SR_CTAID.X ;  /* 0x00000000000c79c3 */ /* 0x000ea20000002500 */
[----:B------:R-:W-:Y:S02]  /*15e0*/  @!UP1 UMOV UR24, UR8 ;  /* 0x0000000800189c82 */ /* 0x000fe40008000000 */
[----:B------:R-:W-:Y:S02]  /*15f0*/  UIADD3 UR7, UR45, UR7, URZ ;  /* 0x000000072d077290 */ /* 0x000fe4000fffe03f */
[----:B------:R-:W-:-:S02]  /*1600*/  UIMAD.WIDE.U32 UR8, UR36, UR17, URZ ;  /* 0x00000011240872a5 */ /* 0x000fc4000f8e003f */
[----:B------:R-:W-:Y:S01]  /*1610*/  UIMAD UR7, UR36, UR7, UR51 ;  /* 0x00000007240772a4 */ /* 0x000fe2000f8e0233 */
[----:B-1----:R-:W-:Y:S01]  /*1620*/  IADD3 R2, R2, 0xffffffe, RZ ;  /* 0x0ffffffe02027810 */ /* 0x002fe20007ffe0ff */
[----:B------:R-:W-:Y:S02]  /*1630*/  USEL UR15, UR42, UR8, !UP1 ;  /* 0x000000082a0f7287 */ /* 0x000fe4000c800000 */
[----:B------:R-:W-:Y:S01]  /*1640*/  UIADD3 UR21, UR43, UR7, URZ ;  /* 0x000000072b157290 */ /* 0x000fe2000fffe03f */
[----:B------:R-:W1:Y:S01]  /*1650*/  F2I.FTZ.U32.TRUNC.NTZ R3, R2 ;  /* 0x0000000200037305 */ /* 0x000e62000021f000 */
[----:B------:R-:W-:-:S04]  /*1660*/  UIMAD UR7, UR37, UR17, URZ ;  /* 0x00000011250772a4 */ /* 0x000fc8000f8e023f */
[----:B------:R-:W-:Y:S02]  /*1670*/  @UP1 UIADD3 UR21, UR9, UR7, URZ ;  /* 0x0000000709151290 */ /* 0x000fe4000fffe03f */
[----:B------:R-:W-:-:S04]  /*1680*/  USHF.L.U64.HI UR7, UR31, 0x7, UR23 ;  /* 0x000000071f077899 */ /* 0x000fc80008010217 */
[----:B------:R-:W-:Y:S02]  /*1690*/  USEL UR7, UR7, URZ, UP4 ;  /* 0x0000003f07077287 */ /* 0x000fe4000a000000 */
[----:B--2---:R-:W-:Y:S01]  /*16a0*/  UIMAD.WIDE.U32 UR8, UR12, UR10, URZ ;  /* 0x0000000a0c0872a5 */ /* 0x004fe2000f8e003f */
[----:B-1----:R-:W-:-:S03]  /*16b0*/  IMAD.MOV R0, RZ, RZ, -R3 ;  /* 0x000000ffff007224 */ /* 0x002fc600078e0a03 */
[----:B------:R-:W-:Y:S01]  /*16c0*/  UIMAD UR11, UR12, UR11, UR9 ;  /* 0x0000000b0c0b72a4 */ /* 0x000fe2000f8e0209 */
[----:B------:R-:W-:Y:S01]  /*16d0*/  IMAD.MOV.U32 R2, RZ, RZ, RZ ;  /* 0x000000ffff027224 */ /* 0x000fe200078e00ff */
[----:B------:R-:W-:Y:S01]  /*16e0*/  USEL UR12, UR8, URZ, UP6 ;  /* 0x0000003f080c7287 */ /* 0x000fe2000b000000 */
[----:B------:R-:W-:Y:S01]  /*16f0*/  IMAD R0, R0, R5, RZ ;  /* 0x0000000500007224 */ /* 0x000fe200078e02ff */
[----:B------:R-:W-:Y:S02]  /*1700*/  USEL UR8, UR13, URZ, UP4 ;  /* 0x0000003f0d087287 */ /* 0x000fe4000a000000 */
[----:B------:R-:W-:Y:S01]  /*1710*/  USEL UR26, UR11, URZ, UP6 ;  /* 0x0000003f0b1a7287 */ /* 0x000fe2000b000000 */
[----:B------:R-:W-:Y:S01]  /*1720*/  IMAD.HI.U32 R0, R3, R0, R2 ;  /* 0x0000000003007227 */ /* 0x000fe200078e0002 */
[----:B------:R-:W-:Y:S02]  /*1730*/  UIADD3 UR8, UP0, UR14, UR8, URZ ;  /* 0x000000080e087290 */ /* 0x000fe4000ff1e03f */
[----:B------:R-:W-:Y:S01]  /*1740*/  ULDC UR13, c[0x0][0x234] ;  /* 0x00008d00000d7ab9 */ /* 0x000fe20000000800 */
[----:B------:R-:W-:Y:S01]  /*1750*/  IMAD.MOV.U32 R2, RZ, RZ, R4 ;  /* 0x000000ffff027224 */ /* 0x000fe200078e0004 */
[----:B------:R-:W-:-:S02]  /*1760*/  UIADD3.X UR9, UR28, UR7, URZ, UP0, !UPT ;  /* 0x000000071c097290 */ /* 0x000fc400087fe43f */
[----:B------:R-:W-:Y:S01]  /*1770*/  UIMAD UR7, UR37, UR8, URZ ;  /* 0x00000008250772a4 */ /* 0x000fe2000f8e023f */
[----:B------:R-:W-:-:S03]  /*1780*/  IMAD.HI.U32 R0, R0, R2, RZ ;  /* 0x0000000200007227 */ /* 0x000fc600078e00ff */
[----:B------:R-:W-:Y:S01]  /*1790*/  UIMAD UR10, UR36, UR9, UR7 ;  /* 0x00000009240a72a4 */ /* 0x000fe2000f8e0207 */
[----:B------:R-:W-:Y:S01]  /*17a0*/  IMAD.MOV R3, RZ, RZ, -R0 ;  /* 0x000000ffff037224 */ /* 0x000fe200078e0a00 */
[----:B------:R-:W-:Y:S02]  /*17b0*/  @UP5 USEL UR7, UR54, UR17, !UP1 ;  /* 0x0000001136075287 */ /* 0x000fe4000c800000 */
[----:B------:R-:W-:Y:S01]  /*17c0*/  UIMAD.WIDE.U32 UR8, UR36, UR8, URZ ;  /* 0x00000008240872a5 */ /* 0x000fe2000f8e003f */
[C---:B------:R-:W-:Y:S01]  /*17d0*/  IMAD R2, R5.reuse, R3, R2 ;  /* 0x0000000305027224 */ /* 0x040fe200078e0202 */
[----:B------:R-:W-:Y:S02]  /*17e0*/  @UP5 UIMAD UR13, UR38, UR13, UR7 ;  /* 0x0000000d260d52a4 */ /* 0x000fe4000f8e0207 */
[----:B------:R-:W-:Y:S02]  /*17f0*/  UIADD3 UR23, UR9, UR10, URZ ;  /* 0x0000000a09177290 */ /* 0x000fe4000fffe03f */
[----:B------:R-:W-:-:S03]  /*1800*/  ISETP.GT.U32.AND P0, PT, R5, R2, PT ;  /* 0x000000020500720c */ /* 0x000fc60003f04070 */
[----:B------:R-:W-:-:S10]  /*1810*/  @!UP5 UMOV UR13, UR49 ;  /* 0x00000031000ddc82 */ /* 0x000fd40008000000 */
[----:B------:R-:W-:Y:S01]  /*1820*/  @!P0 IMAD.IADD R2, R2, 0x1, -R5 ;  /* 0x0000000102028824 */ /* 0x000fe200078e0a05 */
[----:B------:R-:W-:Y:S02]  /*1830*/  @!P0 IADD3 R0, R0, 0x1, RZ ;  /* 0x0000000100008810 */ /* 0x000fe40007ffe0ff */
[----:B------:R-:W-:Y:S02]  /*1840*/  ISETP.LE.AND P0, PT, RZ, UR56, PT ;  /* 0x00000038ff007c0c */ /* 0x000fe4000bf03270 */
[----:B------:R-:W-:-:S13]  /*1850*/  ISETP.GE.U32.AND P2, PT, R2, R5, PT ;  /* 0x000000050200720c */ /* 0x000fda0003f46070 */
[----:B------:R-:W-:-:S05]  /*1860*/  @P2 IADD3 R0, R0, 0x1, RZ ;  /* 0x0000000100002810 */ /* 0x000fca0007ffe0ff */
[----:B------:R-:W-:-:S04]  /*1870*/  IMAD.MOV.U32 R10, RZ, RZ, R0 ;  /* 0x000000ffff0a7224 */ /* 0x000fc800078e0000 */
[----:B------:R-:W-:Y:S01]  /*1880*/  @!P0 IMAD.MOV R10, RZ, RZ, -R10 ;  /* 0x000000ffff0a8224 */ /* 0x000fe200078e0a0a */
[----:B------:R-:W-:Y:S02]  /*1890*/  PLOP3.LUT P0, PT, PT, PT, UP5, 0x80, 0x0 ;  /* 0x000000000000781c */ /* 0x000fe40003f0f058 */
[----:B------:R-:W-:-:S04]  /*18a0*/  @!P1 LOP3.LUT R10, RZ, c[0x0][0x1c8], RZ, 0x33, !PT ;  /* 0x00007200ff0a9a12 */ /* 0x000fc800078e33ff */
[----:B------:R-:W-:-:S07]  /*18b0*/  SHF.R.S32.HI R14, RZ, 0x1f, R10 ;  /* 0x0000001fff0e7819 */ /* 0x000fce000001140a */
[----:B------:R-:W-:Y:S05]  /*18c0*/  @!P0 BRA `(.L_x_272) ;  /* 0x0000005000008947 */ /* 0x000fea0003800000 */
[----:B------:R-:W-:Y:S02]  /*18d0*/  ULDC UR7, c[0x0][0x224] ;  /* 0x0000890000077ab9 */ /* 0x000fe40000000800 */
[----:B------:R-:W-:-:S04]  /*18e0*/  @!UP1 UIMAD UR17, UR31, UR7, URZ ;  /* 0x000000071f1192a4 */ /* 0x000fc8000f8e023f */
[----:B------:R-:W-:-:S04]  /*18f0*/  ULEA UR7, UR31, UR17, 0x7 ;  /* 0x000000111f077291 */ /* 0x000fc8000f8e383f */
[----:B------:R-:W-:Y:S01]  /*1900*/  UIMAD UR11, UR55, UR38, UR7 ;  /* 0x00000026370b72a4 */ /* 0x000fe2000f8e0207 */
[----:B------:R-:W-:Y:S05]  /*1910*/  BRA `(.L_x_273) ;  /* 0x0000001000007947 */ /* 0x000fea0003800000 */
.L_x_272:
[----:B------:R-:W-:Y:S02]  /*1920*/  UMOV UR11, UR50 ;  /* 0x00000032000b7c82 */ /* 0x000fe40008000000 */
.L_x_273:
[----:B------:R-:W1:Y:S01]  /*1930*/  S2R R26, SR_TID.X ;  /* 0x00000000001a7919 */ /* 0x000e620000002100 */
[----:B------:R-:W-:Y:S01]  /*1940*/  UIADD3 UR8, UP3, UP2, UR8, UR41, UR47 ;  /* 0x0000002908087290 */ /* 0x000fe2000fa7e02f */
[----:B------:R-:W-:Y:S01]  /*1950*/  SHF.R.S32.HI R21, RZ, 0x1f, R245 ;  /* 0x0000001fff157819 */ /* 0x000fe200000114f5 */
[----:B------:R-:W-:Y:S01]  /*1960*/  IMAD.U32 R8, RZ, RZ, UR38 ;  /* 0x00000026ff087e24 */ /* 0x000fe2000f8e00ff */
[----:B------:R-:W-:Y:S01]  /*1970*/  IADD3 R0, P0, R245, UR14, RZ ;  /* 0x0000000ef5007c10 */ /* 0x000fe2000ff1e0ff */
[----:B------:R-:W-:Y:S01]  /*1980*/  UIADD3 UR15, UP1, UP0, UR12, UR8, UR15 ;  /* 0x000000080c0f7290 */ /* 0x000fe2000f83e00f */
[----:B------:R-:W-:Y:S01]  /*1990*/  BSSY B1, `(.L_x_269) ;  /* 0x00007e9000017945 */ /* 0x000fe20003800000 */
[----:B------:R-:W-:Y:S01]  /*19a0*/  UISETP.GE.AND UP4, UPT, UR27, 0x1, UPT ;  /* 0x000000011b00788c */ /* 0x000fe2000bf86270 */
[----:B------:R-:W-:Y:S01]  /*19b0*/  IADD3.X R3, R21, UR28, RZ, P0, !PT ;  /* 0x0000001c15037c10 */ /* 0x000fe200087fe4ff */
[----:B------:R-:W-:-:S02]  /*19c0*/  ULDC.64 UR8, c[0x0][0x1a8] ;  /* 0x00006a0000087ab9 */ /* 0x000fc40000000a00 */
[----:B------:R-:W-:Y:S02]  /*19d0*/  UIMAD UR7, UR61, UR8, URZ ;  /* 0x000000083d0772a4 */ /* 0x000fe4000f8e023f */
[----:B------:R-:W-:Y:S01]  /*19e0*/  IMAD R3, R3, c[0x0][0x190], RZ ;  /* 0x0000640003037a24 */ /* 0x000fe200078e02ff */
[----:B------:R-:W-:Y:S02]  /*19f0*/  UMOV UR17, 0x4 ;  /* 0x0000000400117882 */ /* 0x000fe40000000000 */
[----:B------:R-:W-:Y:S02]  /*1a00*/  UIMAD UR12, UR38, UR9, UR7 ;  /* 0x00000009260c72a4 */ /* 0x000fe4000f8e0207 */
[----:B------:R-:W-:Y:S02]  /*1a10*/  UIADD3 UR11, UR14, UR11, URZ ;  /* 0x0000000b0e0b7290 */ /* 0x000fe4000fffe03f */
[----:B------:R-:W-:Y:S02]  /*1a20*/  ULDC.64 UR8, c[0x0][0x378] ;  /* 0x0000de0000087ab9 */ /* 0x000fe40000000a00 */
[----:B------:R-:W-:Y:S01]  /*1a30*/  UIMAD UR7, UR61, UR8, URZ ;  /* 0x000000083d0772a4 */ /* 0x000fe2000f8e023f */
[----:B-1----:R-:W-:-:S03]  /*1a40*/  SHF.R.S32.HI R27, RZ, 0x1f, R26 ;  /* 0x0000001fff1b7819 */ /* 0x002fc6000001141a */
[----:B------:R-:W-:Y:S01]  /*1a50*/  UIMAD UR10, UR38, UR9, UR7 ;  /* 0x00000009260a72a4 */ /* 0x000fe2000f8e0207 */
[CC--:B------:R-:W-:Y:S02]  /*1a60*/  LEA.HI R4, R27.reuse, R26.reuse, RZ, 0x3 ;  /* 0x0000001a1b047211 */ /* 0x0c0fe400078f18ff */
[----:B------:R-:W-:Y:S01]  /*1a70*/  ULDC.64 UR8, c[0x0][0x370] ;  /* 0x0000dc0000087ab9 */ /* 0x000fe20000000a00 */
[----:B------:R-:W-:Y:S01]  /*1a80*/  LEA.HI R11, R27, R26, RZ, 0x5 ;  /* 0x0000001a1b0b7211 */ /* 0x000fe200078f28ff */
[----:B------:R-:W-:Y:S01]  /*1a90*/  UIMAD UR7, UR28, UR8, URZ ;  /* 0x000000081c0772a4 */ /* 0x000fe2000f8e023f */
[----:B------:R-:W-:Y:S01]  /*1aa0*/  LOP3.LUT R4, R4, 0xfffffff8, RZ, 0xc0, !PT ;  /* 0xfffffff804047812 */ /* 0x000fe200078ec0ff */
[----:B------:R-:W-:Y:S02]  /*1ab0*/  UIADD3 UR8, UR14, UR13, URZ ;  /* 0x0000000d0e087290 */ /* 0x000fe4000fffe03f */
[----:B------:R-:W-:Y:S02]  /*1ac0*/  UIMAD UR7, UR14, UR9, UR7 ;  /* 0x000000090e0772a4 */ /* 0x000fe4000f8e0207 */
[----:B------:R-:W-:Y:S01]  /*1ad0*/  IMAD.IADD R4, R26, 0x1, -R4 ;  /* 0x000000011a047824 */ /* 0x000fe200078e0a04 */
[----:B------:R-:W-:-:S03]  /*1ae0*/  ULEA.HI.SX32 UR9, UR33, 0xffffffff, 0x1a ;  /* 0xffffffff21097891 */ /* 0x000fc6000f8fd23f */
[----:B------:R-:W-:-:S05]  /*1af0*/  IMAD.SHL.U32 R4, R4, 0x8, RZ ;  /* 0x0000000804047824 */ /* 0x000fca00078e00ff */
[----:B------:R-:W-:Y:S02]  /*1b00*/  SHF.R.S32.HI R5, RZ, 0x1f, R4 ;  /* 0x0000001fff057819 */ /* 0x000fe40000011404 */
[----:B------:R-:W-:-:S03]  /*1b10*/  IADD3 R2, P0, R4, UR24, RZ ;  /* 0x0000001804027c10 */ /* 0x000fc6000ff1e0ff */
[----:B------:R-:W-:-:S04]  /*1b20*/  IMAD.WIDE.U32 R6, R0, c[0x0][0x190], R4 ;  /* 0x0000640000067a25 */ /* 0x000fc800078e0004 */
[----:B------:R-:W-:Y:S01]  /*1b30*/  IMAD R0, R0, c[0x0][0x194], R3 ;  /* 0x0000650000007a24 */ /* 0x000fe200078e0203 */
[----:B------:R-:W-:Y:S02]  /*1b40*/  IADD3 R6, P1, R6, UR39, RZ ;  /* 0x0000002706067c10 */ /* 0x000fe4000ff3e0ff */
[----:B------:R-:W-:Y:S01]  /*1b50*/  IADD3.X R3, R5, UR25, RZ, P0, !PT ;  /* 0x0000001905037c10 */ /* 0x000fe200087fe4ff */
[----:B------:R-:W-:Y:S01]  /*1b60*/  ULDC.64 UR24, c[0x0][0x200] ;  /* 0x0000800000187ab9 */ /* 0x000fe20000000a00 */
[----:B------:R-:W-:Y:S01]  /*1b70*/  IADD3.X R7, R7, UR34, R0, P1, !PT ;  /* 0x0000002207077c10 */ /* 0x000fe20008ffe400 */
[----:B------:R-:W-:-:S04]  /*1b80*/  IMAD.U32 R0, RZ, RZ, UR14 ;  /* 0x0000000eff007e24 */ /* 0x000fc8000f8e00ff */
[----:B------:R-:W-:-:S04]  /*1b90*/  IMAD.WIDE.U32 R2, R0, c[0x0][0x370], R2 ;  /* 0x0000dc0000027a25 */ /* 0x000fc800078e0002 */
[----:B------:R-:W-:Y:S01]  /*1ba0*/  IMAD.U32 R0, RZ, RZ, UR38 ;  /* 0x00000026ff007e24 */ /* 0x000fe2000f8e00ff */
[----:B------:R-:W-:Y:S01]  /*1bb0*/  IADD3 R3, R3, UR7, RZ ;  /* 0x0000000703037c10 */ /* 0x000fe2000fffe0ff */
[----:B------:R-:W-:Y:S01]  /*1bc0*/  IMAD.WIDE.U32 R6, R8, c[0x0][0x1a8], R6 ;  /* 0x00006a0008067a25 */ /* 0x000fe200078e0006 */
[----:B------:R-:W-:-:S03]  /*1bd0*/  UIADD3.X UR7, UR23, UR48, UR53, UP3, UP2 ;  /* 0x0000003017077290 */ /* 0x000fc60009fe4435 */
[----:B------:R-:W-:Y:S01]  /*1be0*/  IMAD.WIDE.U32 R2, R0, c[0x0][0x378], R2 ;  /* 0x0000de0000027a25 */ /* 0x000fe200078e0002 */
[----:B------:R-:W-:Y:S01]  /*1bf0*/  LOP3.LUT R0, R11, 0xffffffe0, RZ, 0xc0, !PT ;  /* 0xffffffe00b007812 */ /* 0x000fe200078ec0ff */
[----:B------:R-:W-:Y:S01]  /*1c00*/  UIADD3.X UR7, UR26, UR7, UR21, UP1, UP0 ;  /* 0x000000071a077290 */ /* 0x000fe20008fe0415 */
[----:B------:R-:W-:Y:S01]  /*1c10*/  IADD3 R9, R7, UR12, RZ ;  /* 0x0000000c07097c10 */ /* 0x000fe2000fffe0ff */
[----:B------:R-:W-:Y:S01]  /*1c20*/  UIMAD.WIDE UR12, UR8, UR17, UR24 ;  /* 0x00000011080c72a5 */ /* 0x000fe2000f8e0218 */
[----:B------:R-:W-:Y:S01]  /*1c30*/  LEA R8, P0, R6, c[0x0][0x160], 0x1 ;  /* 0x0000580006087a11 */ /* 0x000fe200078008ff */
[----:B------:R-:W-:Y:S01]  /*1c40*/  IMAD.IADD R0, R26, 0x1, -R0 ;  /* 0x000000011a007824 */ /* 0x000fe200078e0a00 */
[----:B------:R-:W-:Y:S01]  /*1c50*/  SHF.R.S32.HI R11, RZ, 0x5, R11 ;  /* 0x00000005ff0b7819 */ /* 0x000fe2000001140b */
[----:B------:R-:W-:Y:S01]  /*1c60*/  ULDC.64 UR24, c[0x0][0x3c8] ;  /* 0x0000f20000187ab9 */ /* 0x000fe20000000a00 */
[----:B------:R-:W-:Y:S02]  /*1c70*/  LEA.HI.X R9, R6, c[0x0][0x164], R9, 0x1, P0 ;  /* 0x0000590006097a11 */ /* 0x000fe400000f0c09 */
[----:B------:R-:W-:Y:S01]  /*1c80*/  PLOP3.LUT P0, PT, PT, PT, UP4, 0x80, 0x0 ;  /* 0x000000000000781c */ /* 0x000fe20003f0f048 */
[----:B------:R-:W-:Y:S01]  /*1c90*/  IMAD R11, R11, UR46, R0 ;  /* 0x0000002e0b0b7c24 */ /* 0x000fe2000f8e0200 */
[----:B------:R-:W-:Y:S01]  /*1ca0*/  IADD3 R3, R3, UR10, RZ ;  /* 0x0000000a03037c10 */ /* 0x000fe2000fffe0ff */
[----:B------:R-:W-:-:S04]  /*1cb0*/  IMAD R0, R21, c[0x0][0x370], RZ ;  /* 0x0000dc0015007a24 */ /* 0x000fc800078e02ff */
[----:B------:R-:W-:Y:S01]  /*1cc0*/  IMAD R7, R245, c[0x0][0x374], R0 ;  /* 0x0000dd00f5077a24 */ /* 0x000fe200078e0200 */
[----:B------:R-:W-:Y:S01]  /*1cd0*/  IADD3 R0, P2, R11, UR15, RZ ;  /* 0x0000000f0b007c10 */ /* 0x000fe2000ff5e0ff */
[----:B------:R-:W-:Y:S01]  /*1ce0*/  IMAD.WIDE.U32 R2, R245, c[0x0][0x370], R2 ;  /* 0x0000dc00f5027a25 */ /* 0x000fe200078e0002 */
[----:B------:R-:W-:Y:S02]  /*1cf0*/  UIMAD.WIDE UR14, UR11, UR17, UR24 ;  /* 0x000000110b0e72a5 */ /* 0x000fe4000f8e0218 */
[----:B------:R-:W-:Y:S01]  /*1d00*/  LEA R222, P1, R0, c[0x0][0x350], 0x2 ;  /* 0x0000d40000de7a11 */ /* 0x000fe200078210ff */
[----:B------:R-:W-:Y:S01]  /*1d10*/  IMAD.IADD R3, R3, 0x1, R7 ;  /* 0x0000000103037824 */ /* 0x000fe200078e0207 */
[C---:B------:R-:W-:Y:S02]  /*1d20*/  LEA R6, P3, R2.reuse, c[0x0][0x330], 0x1 ;  /* 0x0000cc0002067a11 */ /* 0x040fe400078608ff */
[----:B------:R-:W-:Y:S02]  /*1d30*/  LEA.HI.X.SX32 R11, R11, UR7, 0x1, P2 ;  /* 0x000000070b0b7c11 */ /* 0x000fe400090f0eff */
[----:B------:R-:W-:-:S02]  /*1d40*/  LEA.HI.X R7, R2, c[0x0][0x334], R3, 0x1, P3 ;  /* 0x0000cd0002077a11 */ /* 0x000fc400018f0c03 */
[----:B------:R-:W-:Y:S01]  /*1d50*/  LEA.HI.X R217, R0, c[0x0][0x354], R11, 0x2, P1 ;  /* 0x0000d50000d97a11 */ /* 0x000fe200008f140b */
[----:B------:R-:W-:Y:S05]  /*1d60*/  @!P0 BRA `(.L_x_274) ;  /* 0x00006ef000008947 */ /* 0x000fea0003800000 */
[----:B------:R-:W2:Y:S01]  /*1d70*/  LDL R15, [R1+0x8] ;  /* 0x00000800010f7983 */ /* 0x000ea20000100800 */
[----:B------:R-:W-:Y:S01]  /*1d80*/  UMOV UR7, UR9 ;  /* 0x0000000900077c82 */ /* 0x000fe20008000000 */
[----:B------:R-:W-:Y:S01]  /*1d90*/  PLOP3.LUT P1, PT, PT, PT, UP6, 0x80, 0x0 ;  /* 0x000000000000781c */ /* 0x000fe20003f2f068 */
[----:B------:R-:W-:Y:S01]  /*1da0*/  UIMAD UR8, UR7, -0x40, UR27 ;  /* 0xffffffc0070878a4 */ /* 0x000fe2000f8e021b */
[----:B------:R-:W3:Y:S01]  /*1db0*/  LDL R28, [R1+0x28] ;  /* 0x00002800011c7983 */ /* 0x000ee20000100800 */
[C---:B------:R-:W-:Y:S01]  /*1dc0*/  IADD3 R2, R245.reuse, 0x20, RZ ;  /* 0x00000020f5027810 */ /* 0x040fe20007ffe0ff */
[----:B------:R-:W-:Y:S01]  /*1dd0*/  ULDC.64 UR10, c[0x0][0x198] ;  /* 0x00006600000a7ab9 */ /* 0x000fe20000000a00 */
[----:B------:R-:W-:Y:S01]  /*1de0*/  IMAD.MOV.U32 R196, RZ, RZ, 0x40 ;  /* 0x00000040ffc47424 */ /* 0x000fe200078e00ff */
[----:B------:R-:W-:Y:S01]  /*1df0*/  UIMAD UR9, UR18, -0x80, UR6 ;  /* 0xffffff80120978a4 */ /* 0x000fe2000f8e0206 */
[C---:B------:R-:W-:Y:S01]  /*1e00*/  ISETP.GE.AND P6, PT, R2.reuse, UR8, PT ;  /* 0x0000000802007c0c */ /* 0x040fe2000bfc6270 */
[----:B------:R-:W-:Y:S01]  /*1e10*/  UIMAD UR10, UR20, UR10, URZ ;  /* 0x0000000a140a72a4 */ /* 0x000fe2000f8e023f */
[----:B------:R-:W-:Y:S01]  /*1e20*/  MOV R218, R6 ;  /* 0x0000000600da7202 */ /* 0x000fe20000000f00 */
[----:B------:R-:W-:Y:S01]  /*1e30*/  IMAD.MOV.U32 R219, RZ, RZ, R7 ;  /* 0x000000ffffdb7224 */ /* 0x000fe200078e0007 */
[----:B------:R-:W-:Y:S01]  /*1e40*/  IADD3 R11, R245, 0x40, RZ ;  /* 0x00000040f50b7810 */ /* 0x000fe20007ffe0ff */
[----:B------:R-:W-:Y:S01]  /*1e50*/  UIMAD UR10, UR22, UR11, UR10 ;  /* 0x0000000b160a72a4 */ /* 0x000fe2000f8e020a */
[----:B------:R-:W-:Y:S01]  /*1e60*/  IMAD.U32 R0, RZ, RZ, UR22 ;  /* 0x00000016ff007e24 */ /* 0x000fe2000f8e00ff */
[----:B------:R-:W-:Y:S01]  /*1e70*/  ISETP.GE.AND P4, PT, R2, UR9, PT ;  /* 0x0000000902007c0c */ /* 0x000fe2000bf86270 */
[----:B------:R-:W-:Y:S01]  /*1e80*/  IMAD.MOV.U32 R220, RZ, RZ, R8 ;  /* 0x000000ffffdc7224 */ /* 0x000fe200078e0008 */
[----:B------:R-:W-:Y:S01]  /*1e90*/  ISETP.GE.AND P3, PT, R11, UR9, PT ;  /* 0x000000090b007c0c */ /* 0x000fe2000bf66270 */
[----:B------:R-:W-:-:S04]  /*1ea0*/  IMAD.WIDE.U32 R6, R196, c[0x0][0x190], RZ ;  /* 0x00006400c4067a25 */ /* 0x000fc800078e00ff */
[--C-:B------:R-:W-:Y:S01]  /*1eb0*/  IMAD.WIDE.U32 R2, R0, c[0x0][0x198], R4.reuse ;  /* 0x0000660000027a25 */ /* 0x100fe200078e0004 */
[----:B------:R-:W-:Y:S01]  /*1ec0*/  @!P6 IADD3 R22, P0, R220, R6, RZ ;  /* 0x00000006dc16e210 */ /* 0x000fe20007f1e0ff */
[----:B------:R-:W-:Y:S02]  /*1ed0*/  @P1 BAR.SYNC.DEFER_BLOCKING 0x0 ;  /* 0x0000000000001b1d */ /* 0x000fe40000010000 */
[----:B------:R-:W-:Y:S01]  /*1ee0*/  IMAD.WIDE.U32 R12, R0, c[0x0][0x1a0], R4 ;  /* 0x00006800000c7a25 */ /* 0x000fe200078e0004 */
[----:B------:R-:W-:Y:S02]  /*1ef0*/  IADD3 R2, P2, R2, UR32, RZ ;  /* 0x0000002002027c10 */ /* 0x000fe4000ff5e0ff */
[----:B------:R-:W-:Y:S01]  /*1f00*/  @!P4 IADD3 R6, P1, R245, 0x20, RZ ;  /* 0x00000020f506c810 */ /* 0x000fe20007f3e0ff */
[----:B------:R-:W-:Y:S02]  /*1f10*/  IMAD.MOV.U32 R221, RZ, RZ, R9 ;  /* 0x000000ffffdd7224 */ /* 0x000fe400078e0009 */
[----:B------:R-:W-:-:S02]  /*1f20*/  IMAD R8, R196, c[0x0][0x194], RZ ;  /* 0x00006500c4087a24 */ /* 0x000fc400078e02ff */
[----:B------:R-:W-:Y:S01]  /*1f30*/  IMAD.U32 R0, RZ, RZ, UR10 ;  /* 0x0000000aff007e24 */ /* 0x000fe2000f8e00ff */
[----:B------:R-:W-:Y:S01]  /*1f40*/  ULEA.HI UR10, UR7, UR7, URZ, 0x1 ;  /* 0x00000007070a7291 */ /* 0x000fe2000f8f083f */
[C---:B------:R-:W-:Y:S01]  /*1f50*/  IMAD.WIDE.U32 R4, R196.reuse, c[0x0][0x370], RZ ;  /* 0x0000dc00c4047a25 */ /* 0x040fe200078e00ff */
[----:B------:R-:W-:Y:S02]  /*1f60*/  @!P6 IADD3.X R23, R221, R7, R8, P0, !PT ;  /* 0x00000007dd17e210 */ /* 0x000fe400007fe408 */
[----:B------:R-:W-:Y:S01]  /*1f70*/  ISETP.GE.AND P0, PT, R245, UR8, PT ;  /* 0x00000008f5007c0c */ /* 0x000fe2000bf06270 */
[----:B------:R-:W-:Y:S01]  /*1f80*/  ULOP3.LUT UR10, UR10, 0xfffffffe, URZ, 0xc0, !UPT ;  /* 0xfffffffe0a0a7892 */ /* 0x000fe2000f8ec03f */
[----:B------:R-:W-:Y:S01]  /*1f90*/  IMAD R9, R196, c[0x0][0x374], RZ ;  /* 0x0000dd00c4097a24 */ /* 0x000fe200078e02ff */
[----:B------:R-:W-:Y:S01]  /*1fa0*/  @!P6 IADD3 R4, P5, R218, R4, RZ ;  /* 0x00000004da04e210 */ /* 0x000fe20007fbe0ff */
[----:B------:R-:W-:Y:S01]  /*1fb0*/  IMAD R7, R14, c[0x0][0x1b0], RZ ;  /* 0x00006c000e077a24 */ /* 0x000fe200078e02ff */
[----:B------:R-:W-:Y:S01]  /*1fc0*/  UIADD3 UR10, UR7, -UR10, URZ ;  /* 0x8000000a070a7290 */ /* 0x000fe2000fffe03f */
[----:B------:R-:W-:-:S02]  /*1fd0*/  IADD3.X R3, R3, UR35, R0, P2, !PT ;  /* 0x0000002303037c10 */ /* 0x000fc400097fe400 */
[----:B------:R-:W-:Y:S01]  /*1fe0*/  @!P6 IADD3.X R5, R219, R5, R9, P5, !PT ;  /* 0x00000005db05e210 */ /* 0x000fe20002ffe409 */
[C---:B------:R-:W-:Y:S01]  /*1ff0*/  IMAD R8, R10.reuse, c[0x0][0x1b4], R7 ;  /* 0x00006d000a087a24 */ /* 0x040fe200078e0207 */
[----:B------:R-:W-:Y:S01]  /*2000*/  ISETP.GE.AND P5, PT, R245, UR9, PT ;  /* 0x00000009f5007c0c */ /* 0x000fe2000bfa6270 */
[----:B------:R-:W-:Y:S01]  /*2010*/  UISETP.NE.AND UP0, UPT, UR10, 0x1, UPT ;  /* 0x000000010a00788c */ /* 0x000fe2000bf05270 */
[----:B------:R-:W-:Y:S01]  /*2020*/  @!P4 IADD3.X R7, RZ, R21, RZ, P1, !PT ;  /* 0x00000015ff07c210 */ /* 0x000fe20000ffe4ff */
[----:B------:R-:W-:Y:S01]  /*2030*/  IMAD.WIDE.U32 R2, R10, c[0x0][0x1b0], R2 ;  /* 0x00006c000a027a25 */ /* 0x000fe200078e0002 */
[----:B------:R-:W-:-:S03]  /*2040*/  ULDC.64 UR10, c[0x0][0x1a0] ;  /* 0x00006800000a7ab9 */ /* 0x000fc60000000a00 */
[----:B------:R-:W-:Y:S01]  /*2050*/  @!P4 IMAD R7, R7, c[0x0][0x198], RZ ;  /* 0x000066000707ca24 */ /* 0x000fe200078e02ff */
[----:B------:R-:W-:Y:S01]  /*2060*/  PLOP3.LUT P2, PT, PT, PT, UP0, 0x80, 0x0 ;  /* 0x000000000000781c */ /* 0x000fe20003f4f008 */
[----:B------:R-:W-:Y:S02]  /*2070*/  IMAD.IADD R3, R3, 0x1, R8 ;  /* 0x0000000103037824 */ /* 0x000fe400078e0208 */
[----:B------:R-:W-:Y:S01]  /*2080*/  @!P4 IMAD R11, R6, c[0x0][0x19c], R7 ;  /* 0x00006700060bca24 */ /* 0x000fe200078e0207 */
[----:B------:R-:W-:Y:S01]  /*2090*/  UIMAD UR10, UR20, UR10, URZ ;  /* 0x0000000a140a72a4 */ /* 0x000fe2000f8e023f */
[----:B------:R-:W-:Y:S01]  /*20a0*/  IMAD.MOV.U32 R243, RZ, RZ, 0x7f800000 ;  /* 0x7f800000fff37424 */ /* 0x000fe200078e00ff */
[----:B------:R-:W-:Y:S01]  /*20b0*/  MOV R241, 0x7f800000 ;  /* 0x7f80000000f17802 */ /* 0x000fe20000000f00 */
[----:B------:R-:W-:Y:S02]  /*20c0*/  IMAD.MOV.U32 R244, RZ, RZ, 0x7f800000 ;  /* 0x7f800000fff47424 */ /* 0x000fe400078e00ff */
[----:B------:R-:W-:Y:S01]  /*20d0*/  IMAD.MOV.U32 R242, RZ, RZ, 0x7f800000 ;  /* 0x7f800000fff27424 */ /* 0x000fe200078e00ff */
[----:B------:R-:W-:-:S02]  /*20e0*/  MOV R215, 0x20 ;  /* 0x0000002000d77802 */ /* 0x000fc40000000f00 */
[----:B------:R-:W-:Y:S01]  /*20f0*/  SHF.L.U32 R207, R216, 0x1, RZ ;  /* 0x00000001d8cf7819 */ /* 0x000fe200000006ff */
        /* <DEDUP_REMOVED lines=20> */
[C---:B--2---:R-:W-:Y:S01]  /*2240*/  IMAD.SHL.U32 R0, R15.reuse, 0x2, RZ ;  /* 0x000000020f007824 */ /* 0x044fe200078e00ff */
[----:B------:R-:W-:-:S04]  /*2250*/  IADD3 R9, R15, 0x2000, RZ ;  /* 0x000020000f097810 */ /* 0x000fc80007ffe0ff */
[----:B------:R-:W-:Y:S01]  /*2260*/  @P0 STS.128 [R0+0x8000], RZ ;  /* 0x008000ff00000388 */ /* 0x000fe20000000c00 */
[----:B------:R-:W-:-:S03]  /*2270*/  SEL R7, R9, R15, !P2 ;  /* 0x0000000f09077207 */ /* 0x000fc60005000000 */
[----:B------:R-:W-:Y:S04]  /*2280*/  @P0 STS.128 [R0+0xa000], RZ ;  /* 0x00a000ff00000388 */ /* 0x000fe80000000c00 */
[----:B------:R-:W-:Y:S01]  /*2290*/  @!PT LDS RZ, [RZ] ;  /* 0x00000000fffff984 */ /* 0x000fe20000000800 */
[----:B------:R-:W-:Y:S01]  /*22a0*/  @!PT LDS RZ, [RZ] ;  /* 0x00000000fffff984 */ /* 0x000fe20000000800 */
[----:B------:R-:W-:Y:S01]  /*22b0*/  @!PT LDS RZ, [RZ] ;  /* 0x00000000fffff984 */ /* 0x000fe20000000800 */
[----:B------:R1:W-:Y:S04]  /*22c0*/  @!P0 LDGSTS.E.BYPASS.LTC128B.128 [R0+0x8000], [R218.64] ;  /* 0x08000000da008fae */ /* 0x0003e8000b901d44 */
[----:B------:R1:W-:Y:S04]  /*22d0*/  @!P0 LDGSTS.E.BYPASS.LTC128B.128 [R0+0xa000], [R218.64+0x80] ;  /* 0x0a000080da008fae */ /* 0x0003e8000b901d44 */
[----:B------:R-:W-:Y:S04]  /*22e0*/  @P6 STS.128 [R0+0x9000], RZ ;  /* 0x009000ff00006388 */ /* 0x000fe80000000c00 */
[----:B------:R-:W-:Y:S04]  /*22f0*/  @P6 STS.128 [R0+0xb000], RZ ;  /* 0x00b000ff00006388 */ /* 0x000fe80000000c00 */
[----:B------:R-:W-:Y:S01]  /*2300*/  @!PT LDS RZ, [RZ] ;  /* 0x00000000fffff984 */ /* 0x000fe20000000800 */
[----:B------:R-:W-:Y:S01]  /*2310*/  @!PT LDS RZ, [RZ] ;  /* 0x00000000fffff984 */ /* 0x000fe20000000800 */
[----:B------:R-:W-:Y:S01]  /*2320*/  @!PT LDS RZ, [RZ] ;  /* 0x00000000fffff984 */ /* 0x000fe20000000800 */
[----:B------:R2:W-:Y:S04]  /*2330*/  @!P6 LDGSTS.E.BYPASS.LTC128B.128 [R0+0x9000], [R4.64] ;  /* 0x090000000400efae */ /* 0x0005e8000b901d44 */
[----:B------:R2:W-:Y:S01]  /*2340*/  @!P6 LDGSTS.E.BYPASS.LTC128B.128 [R0+0xb000], [R4.64+0x80] ;  /* 0x0b0000800400efae */ /* 0x0005e2000b901d44 */
[----:B------:R-:W-:Y:S01]  /*2350*/  IMAD.SHL.U32 R223, R7, 0x2, RZ ;  /* 0x0000000207df7824 */ /* 0x000fe200078e00ff */
[----:B------:R-:W-:-:S02]  /*2360*/  @!P5 MOV R7, R3 ;  /* 0x000000030007d202 */ /* 0x000fc40000000f00 */
[----:B------:R-:W-:Y:S02]  /*2370*/  IADD3 R9, R245, 0x60, RZ ;  /* 0x00000060f5097810 */ /* 0x000fe40007ffe0ff */
[----:B------:R-:W-:Y:S04]  /*2380*/  @P0 STS [R223], RZ ;  /* 0x000000ffdf000388 */ /* 0x000fe80000000800 */
[----:B------:R-:W-:Y:S01]  /*2390*/  @P0 STS [R223+0x4], RZ ;  /* 0x000004ffdf000388 */ /* 0x000fe20000000800 */
[----:B--2---:R-:W-:-:S04]  /*23a0*/  @!P4 IMAD.WIDE.U32 R4, R6, c[0x0][0x198], R2 ;  /* 0x000066000604ca25 */ /* 0x004fc800078e0002 */
[----:B------:R-:W-:-:S04]  /*23b0*/  @!P5 IMAD R6, R21, c[0x0][0x198], RZ ;  /* 0x000066001506da24 */ /* 0x000fc800078e02ff */
[----:B------:R-:W-:Y:S02]  /*23c0*/  @!P5 IMAD R8, R245, c[0x0][0x19c], R6 ;  /* 0x00006700f508da24 */ /* 0x000fe400078e0206 */
[----:B------:R-:W-:-:S04]  /*23d0*/  @!P5 IMAD.MOV.U32 R6, RZ, RZ, R2 ;  /* 0x000000ffff06d224 */ /* 0x000fc800078e0002 */
[----:B------:R-:W-:Y:S01]  /*23e0*/  @!P5 IMAD.WIDE.U32 R6, R245, c[0x0][0x198], R6 ;  /* 0x00006600f506da25 */ /* 0x000fe200078e0006 */
[----:B------:R-:W-:Y:S03]  /*23f0*/  @P0 STS [R223+0x8], RZ ;  /* 0x000008ffdf000388 */ /* 0x000fe60000000800 */
[----:B------:R-:W-:Y:S01]  /*2400*/  @!P5 IMAD.IADD R8, R7, 0x1, R8 ;  /* 0x000000010708d824 */ /* 0x000fe200078e0208 */
[----:B------:R-:W-:Y:S01]  /*2410*/  @P0 STS [R223+0xc], RZ ;  /* 0x00000cffdf000388 */ /* 0x000fe20000000800 */
[C---:B------:R-:W-:Y:S01]  /*2420*/  @!P5 LEA R18, P1, R6.reuse, c[0x0][0x168], 0x1 ;  /* 0x00005a000612da11 */ /* 0x040fe200078208ff */
[----:B------:R-:W-:Y:S02]  /*2430*/  @!P4 IMAD.IADD R5, R5, 0x1, R11 ;  /* 0x000000010505c824 */ /* 0x000fe400078e020b */
[----:B------:R-:W-:Y:S04]  /*2440*/  @P0 STS [R223+0x2000], RZ ;  /* 0x002000ffdf000388 */ /* 0x000fe80000000800 */
[----:B------:R-:W-:Y:S04]  /*2450*/  @P0 STS [R223+0x2004], RZ ;  /* 0x002004ffdf000388 */ /* 0x000fe80000000800 */
[----:B------:R-:W-:Y:S04]  /*2460*/  @P0 STS [R223+0x2008], RZ ;  /* 0x002008ffdf000388 */ /* 0x000fe80000000800 */
[----:B------:R-:W-:Y:S04]  /*2470*/  @P0 STS [R223+0x200c], RZ ;  /* 0x00200cffdf000388 */ /* 0x000fe80000000800 */
[----:B------:R-:W-:Y:S01]  /*2480*/  @!PT LDS RZ, [RZ] ;  /* 0x00000000fffff984 */ /* 0x000fe20000000800 */
[----:B------:R-:W-:Y:S01]  /*2490*/  @!PT LDS RZ, [RZ] ;  /* 0x00000000fffff984 */ /* 0x000fe20000000800 */
[----:B------:R-:W-:Y:S01]  /*24a0*/  @!PT LDS RZ, [RZ] ;  /* 0x00000000fffff984 */ /* 0x000fe20000000800 */
[----:B------:R2:W-:Y:S01]  /*24b0*/  @!P0 LDGSTS.E.BYPASS.LTC128B.128 [R223], [R220.64] ;  /* 0x00000000dcdf8fae */ /* 0x0005e2000b901d44 */
[----:B------:R-:W-:-:S03]  /*24c0*/  @!P5 LEA.HI.X R19, R6, c[0x0][0x16c], R8, 0x1, P1 ;  /* 0x00005b000613da11 */ /* 0x000fc600008f0c08 */
[----:B------:R2:W-:Y:S01]  /*24d0*/  @!P0 LDGSTS.E.BYPASS.LTC128B.128 [R223+0x2000], [R220.64+0x80] ;  /* 0x02000080dcdf8fae */ /* 0x0005e2000b901d44 */
[C---:B------:R-:W-:Y:S02]  /*24e0*/  @!P4 LEA R16, P0, R4.reuse, c[0x0][0x168], 0x1 ;  /* 0x00005a000410ca11 */ /* 0x040fe400078008ff */
[----:B------:R-:W-:Y:S01]  /*24f0*/  ISETP.GE.AND P1, PT, R9, UR9, PT ;  /* 0x0000000909007c0c */ /* 0x000fe2000bf26270 */
[----:B------:R-:W-:Y:S01]  /*2500*/  UIMAD UR9, UR22, UR11, UR10 ;  /* 0x0000000b160972a4 */ /* 0x000fe2000f8e020a */
[----:B------:R-:W-:Y:S02]  /*2510*/  @!P4 LEA.HI.X R17, R4, c[0x0][0x16c], R5, 0x1, P0 ;  /* 0x00005b000411ca11 */ /* 0x000fe400000f0c05 */
[----:B------:R-:W-:-:S03]  /*2520*/  @!P3 IADD3 R8, P0, R245, 0x40, RZ ;  /* 0x00000040f508b810 */ /* 0x000fc60007f1e0ff */
[----:B------:R-:W-:Y:S02]  /*2530*/  MOV R7, UR9 ;  /* 0x0000000900077c02 */ /* 0x000fe40008000f00 */
[----:B------:R-:W-:Y:S01]  /*2540*/  @!P3 IMAD.X R5, RZ, RZ, R21, P0 ;  /* 0x000000ffff05b224 */ /* 0x000fe200000e0615 */
[----:B------:R-:W-:-:S03]  /*2550*/  IADD3 R4, P0, R12, UR29, RZ ;  /* 0x0000001d0c047c10 */ /* 0x000fc6000ff1e0ff */
[----:B------:R-:W-:Y:S01]  /*2560*/  @!P3 IMAD R6, R5, c[0x0][0x198], RZ ;  /* 0x000066000506ba24 */ /* 0x000fe200078e02ff */
[----:B------:R-:W-:Y:S01]  /*2570*/  IADD3.X R5, R13, UR30, R7, P0, !PT ;  /* 0x0000001e0d057c10 */ /* 0x000fe200087fe407 */
[----:B------:R-:W-:Y:S01]  /*2580*/  IMAD R9, R14, c[0x0][0x1b8], RZ ;  /* 0x00006e000e097a24 */ /* 0x000fe200078e02ff */
[----:B------:R-:W-:Y:S01]  /*2590*/  @!P1 IADD3 R11, P0, R245, 0x60, RZ ;  /* 0x00000060f50b9810 */ /* 0x000fe20007f1e0ff */
[----:B------:R-:W-:Y:S02]  /*25a0*/  @!P3 IMAD R14, R8, c[0x0][0x19c], R6 ;  /* 0x00006700080eba24 */ /* 0x000fe400078e0206 */
[----:B------:R-:W-:Y:S02]  /*25b0*/  @!P3 IMAD.MOV.U32 R6, RZ, RZ, R2 ;  /* 0x000000ffff06b224 */ /* 0x000fe400078e0002 */
[----:B------:R-:W-:Y:S02]  /*25c0*/  @!P3 IMAD.MOV.U32 R7, RZ, RZ, R3 ;  /* 0x000000ffff07b224 */ /* 0x000fe400078e0003 */
[----:B------:R-:W-:-:S02]  /*25d0*/  @!P1 IMAD.X R12, RZ, RZ, R21, P0 ;  /* 0x000000ffff0c9224 */ /* 0x000fc400000e0615 */
[----:B------:R-:W-:Y:S01]  /*25e0*/  @!P3 IMAD.WIDE.U32 R6, R8, c[0x0][0x198], R6 ;  /* 0x000066000806ba25 */ /* 0x000fe200078e0006 */
[----:B------:R-:W-:-:S03]  /*25f0*/  @!P1 MOV R8, R2 ;  /* 0x0000000200089202 */ /* 0x000fc60000000f00 */
[----:B------:R-:W-:-:S04]  /*2600*/  IMAD.WIDE.U32 R4, R10, c[0x0][0x1b8], R4 ;  /* 0x00006e000a047a25 */ /* 0x000fc800078e0004 */
[----:B------:R-:W-:Y:S02]  /*2610*/  @!P1 IMAD R2, R12, c[0x0][0x198], RZ ;  /* 0x000066000c029a24 */ /* 0x000fe400078e02ff */
[----:B------:R-:W-:Y:S02]  /*2620*/  IMAD R13, R10, c[0x0][0x1bc], R9 ;  /* 0x00006f000a0d7a24 */ /* 0x000fe400078e0209 */
[----:B------:R-:W-:Y:S02]  /*2630*/  @!P1 IMAD.MOV.U32 R9, RZ, RZ, R3 ;  /* 0x000000ffff099224 */ /* 0x000fe400078e0003 */
[----:B------:R-:W-:Y:S01]  /*2640*/  @!P3 IMAD.IADD R7, R7, 0x1, R14 ;  /* 0x000000010707b824 */ /* 0x000fe200078e020e */
[----:B------:R-:W-:Y:S01]  /*2650*/  @!P3 LEA R14, P0, R6, c[0x0][0x168], 0x1 ;  /* 0x00005a00060eba11 */ /* 0x000fe200078008ff */
[----:B------:R-:W-:Y:S01]  /*2660*/  @!P1 IMAD R12, R11, c[0x0][0x19c], R2 ;  /* 0x000067000b0c9a24 */ /* 0x000fe200078e0202 */
[----:B------:R-:W-:Y:S01]  /*2670*/  @!P5 MOV R2, R4 ;  /* 0x000000040002d202 */ /* 0x000fe20000000f00 */
[----:B------:R-:W-:-:S02]  /*2680*/  IMAD.IADD R3, R5, 0x1, R13 ;  /* 0x0000000105037824 */ /* 0x000fc400078e020d */
[----:B------:R-:W-:Y:S01]  /*2690*/  @!P1 IMAD.WIDE.U32 R8, R11, c[0x0][0x198], R8 ;  /* 0x000066000b089a25 */ /* 0x000fe200078e0008 */
[----:B------:R-:W-:-:S03]  /*26a0*/  @!P3 LEA.HI.X R15, R6, c[0x0][0x16c], R7, 0x1, P0 ;  /* 0x00005b00060fba11 */ /* 0x000fc600000f0c07 */
[----:B------:R-:W-:Y:S02]  /*26b0*/  @!P5 IMAD R10, R21, c[0x0][0x1a0], RZ ;  /* 0x00006800150ada24 */ /* 0x000fe400078e02ff */
[----:B------:R-:W-:-:S04]  /*26c0*/  @!P5 IMAD.WIDE.U32 R6, R245, c[0x0][0x1a0], R2 ;  /* 0x00006800f506da25 */ /* 0x000fc800078e0002 */
[----:B------:R-:W-:Y:S01]  /*26d0*/  @!P1 IMAD.IADD R2, R9, 0x1, R12 ;  /* 0x0000000109029824 */ /* 0x000fe200078e020c */
[----:B------:R-:W-:Y:S01]  /*26e0*/  @!P1 LEA R12, P0, R8, c[0x0][0x168], 0x1 ;  /* 0x00005a00080c9a11 */ /* 0x000fe200078008ff */
[----:B------:R-:W-:-:S03]  /*26f0*/  @!P5 IMAD R5, R245, c[0x0][0x1a4], R10 ;  /* 0x00006900f505da24 */ /* 0x000fc600078e020a */
[----:B------:R-:W-:Y:S01]  /*2700*/  @!P1 LEA.HI.X R13, R8, c[0x0][0x16c], R2, 0x1, P0 ;  /* 0x00005b00080d9a11 */ /* 0x000fe200000f0c02 */
[----:B------:R-:W-:Y:S01]  /*2710*/  @!P5 IMAD.IADD R5, R7, 0x1, R5 ;  /* 0x000000010705d824 */ /* 0x000fe200078e0205 */
[----:B------:R-:W-:-:S04]  /*2720*/  @!P5 LEA R8, P0, R6, c[0x0][0x170], 0x1 ;  /* 0x00005c000608da11 */ /* 0x000fc800078008ff */
[----:B------:R-:W-:Y:S02]  /*2730*/  @!P5 LEA.HI.X R9, R6, c[0x0][0x174], R5, 0x1, P0 ;  /* 0x00005d000609da11 */ /* 0x000fe400000f0c05 */
[C---:B------:R-:W-:Y:S01]  /*2740*/  @!P4 IADD3 R2, P0, R245.reuse, 0x20, RZ ;  /* 0x00000020f502c810 */ /* 0x040fe20007f1e0ff */
[----:B------:R-:W-:Y:S04]  /*2750*/  @P6 STS [R223+0x1000], RZ ;  /* 0x001000ffdf006388 */ /* 0x000fe80000000800 */
[----:B------:R-:W-:Y:S01]  /*2760*/  @!P4 IMAD.X R5, RZ, RZ, R21, P0 ;  /* 0x000000ffff05c224 */ /* 0x000fe200000e0615 */
[----:B------:R-:W-:Y:S01]  /*2770*/  @!P3 IADD3 R11, P0, R245, 0x40, RZ ;  /* 0x00000040f50bb810 */ /* 0x000fe20007f1e0ff */
[----:B------:R-:W-:Y:S04]  /*2780*/  @P6 STS [R223+0x1004], RZ ;  /* 0x001004ffdf006388 */ /* 0x000fe80000000800 */
[----:B------:R-:W-:Y:S01]  /*2790*/  @P6 STS [R223+0x1008], RZ ;  /* 0x001008ffdf006388 */ /* 0x000fe20000000800 */
[----:B------:R-:W-:-:S03]  /*27a0*/  @!P3 IADD3.X R10, RZ, R21, RZ, P0, !PT ;  /* 0x00000015ff0ab210 */ /* 0x000fc600007fe4ff */
[----:B------:R-:W-:Y:S01]  /*27b0*/  @P6 STS [R223+0x100c], RZ ;  /* 0x00100cffdf006388 */ /* 0x000fe20000000800 */
[----:B------:R-:W-:-:S03]  /*27c0*/  @!P1 IADD3 R20, P0, R245, 0x60, RZ ;  /* 0x00000060f5149810 */ /* 0x000fc60007f1e0ff */
[----:B------:R-:W-:Y:S04]  /*27d0*/  @P6 STS [R223+0x3000], RZ ;  /* 0x003000ffdf006388 */ /* 0x000fe80000000800 */
[----:B------:R-:W-:Y:S04]  /*27e0*/  @P6 STS [R223+0x3004], RZ ;  /* 0x003004ffdf006388 */ /* 0x000fe80000000800 */
[----:B------:R-:W-:Y:S04]  /*27f0*/  @P6 STS [R223+0x3008], RZ ;  /* 0x003008ffdf006388 */ /* 0x000fe80000000800 */
[----:B------:R-:W-:Y:S01]  /*2800*/  @P6 STS [R223+0x300c], RZ ;  /* 0x00300cffdf006388 */ /* 0x000fe20000000800 */
[----:B------:R-:W-:-:S03]  /*2810*/  @!P4 IMAD R5, R5, c[0x0][0x1a0], RZ ;  /* 0x000068000505ca24 */ /* 0x000fc600078e02ff */
[----:B------:R-:W-:Y:S01]  /*2820*/  @!PT LDS RZ, [RZ] ;  /* 0x00000000fffff984 */ /* 0x000fe20000000800 */
[----:B------:R-:W-:Y:S01]  /*2830*/  @!PT LDS RZ, [RZ] ;  /* 0x00000000fffff984 */ /* 0x000fe20000000800 */
[----:B------:R-:W-:Y:S01]  /*2840*/  @!PT LDS RZ, [RZ] ;  /* 0x00000000fffff984 */ /* 0x000fe20000000800 */
[----:B------:R2:W-:Y:S04]  /*2850*/  @!P6 LDGSTS.E.BYPASS.LTC128B.128 [R223+0x1000], [R22.64] ;  /* 0x0100000016dfefae */ /* 0x0005e8000b901d44 */
[----:B------:R2:W-:Y:S01]  /*2860*/  @!P6 LDGSTS.E.BYPASS.LTC128B.128 [R223+0x3000], [R22.64+0x80] ;  /* 0x0300008016dfefae */ /* 0x0005e2000b901d44 */
[----:B------:R-:W-:-:S03]  /*2870*/  @!P4 IMAD.MOV.U32 R6, RZ, RZ, R4 ;  /* 0x000000ffff06c224 */ /* 0x000fc600078e0004 */
[----:B------:R-:W-:Y:S01]  /*2880*/  @P5 STS.128 [R0+0xc000], RZ ;  /* 0x00c000ff00005388 */ /* 0x000fe20000000c00 */
[----:B------:R-:W-:-:S03]  /*2890*/  @!P4 IMAD.MOV.U32 R7, RZ, RZ, R3 ;  /* 0x000000ffff07c224 */ /* 0x000fc600078e0003 */
[----:B------:R-:W-:Y:S04]  /*28a0*/  @P5 STS.128 [R0+0x10000], RZ ;  /* 0x010000ff00005388 */ /* 0x000fe80000000c00 */
[----:B------:R-:W-:Y:S01]  /*28b0*/  @!PT LDS RZ, [RZ] ;  /* 0x00000000fffff984 */ /* 0x000fe20000000800 */
[----:B------:R-:W-:Y:S01]  /*28c0*/  @!PT LDS RZ, [RZ] ;  /* 0x00000000fffff984 */ /* 0x000fe20000000800 */
[----:B------:R-:W-:Y:S01]  /*28d0*/  @!PT LDS RZ, [RZ] ;  /* 0x00000000fffff984 */ /* 0x000fe20000000800 */
[----:B------:R1:W-:Y:S01]  /*28e0*/  @!P5 LDGSTS.E.BYPASS.LTC128B.128 [R0+0xc000], [R18.64] ;  /* 0x0c0000001200dfae */ /* 0x0003e2000b901d44 */
[----:B------:R-:W-:-:S03]  /*28f0*/  @!P1 IMAD.X R21, RZ, RZ, R21, P0 ;  /* 0x000000ffff159224 */ /* 0x000fc600000e0615 */
[----:B------:R1:W-:Y:S01]  /*2900*/  @!P5 LDGSTS.E.BYPASS.LTC128B.128 [R0+0x10000], [R18.64+0x80] ;  /* 0x100000801200dfae */ /* 0x0003e2000b901d44 */
[----:B------:R-:W-:-:S03]  /*2910*/  @!P4 IMAD R25, R2, c[0x0][0x1a4], R5 ;  /* 0x000069000219ca24 */ /* 0x000fc600078e0205 */
[----:B------:R-:W-:Y:S01]  /*2920*/  @P4 STS.128 [R0+0xd000], RZ ;  /* 0x00d000ff00004388 */ /* 0x000fe20000000c00 */
[----:B------:R-:W-:-:S03]  /*2930*/  @!P3 MOV R5, R3 ;  /* 0x000000030005b202 */ /* 0x000fc60000000f00 */
[----:B------:R-:W-:Y:S01]  /*2940*/  @P4 STS.128 [R0+0x11000], RZ ;  /* 0x011000ff00004388 */ /* 0x000fe20000000c00 */
[----:B------:R-:W-:-:S03]  /*2950*/  @!P4 IMAD.WIDE.U32 R6, R2, c[0x0][0x1a0], R6 ;  /* 0x000068000206ca25 */ /* 0x000fc600078e0006 */
[----:B------:R-:W-:Y:S01]  /*2960*/  @!PT LDS RZ, [RZ] ;  /* 0x00000000fffff984 */ /* 0x000fe20000000800 */
[----:B------:R-:W-:Y:S01]  /*2970*/  @!PT LDS RZ, [RZ] ;  /* 0x00000000fffff984 */ /* 0x000fe20000000800 */
[----:B------:R-:W-:Y:S01]  /*2980*/  @!PT LDS RZ, [RZ] ;  /* 0x00000000fffff984 */ /* 0x000fe20000000800 */
[----:B------:R1:W-:Y:S01]  /*2990*/  @!P4 LDGSTS.E.BYPASS.LTC128B.128 [R0+0xd000], [R16.64] ;  /* 0x0d0000001000cfae */ /* 0x0003e2000b901d44 */
[----:B------:R-:W-:-:S03]  /*29a0*/  @!P3 IMAD R10, R10, c[0x0][0x1a0], RZ ;  /* 0x000068000a0aba24 */ /* 0x000fc600078e02ff */
[----:B------:R1:W-:Y:S01]  /*29b0*/  @!P4 LDGSTS.E.BYPASS.LTC128B.128 [R0+0x11000], [R16.64+0x80] ;  /* 0x110000801000cfae */ /* 0x0003e2000b901d44 */
[----:B------:R-:W-:-:S03]  /*29c0*/  @!P1 IMAD.MOV.U32 R2, RZ, RZ, R4 ;  /* 0x000000ffff029224 */ /* 0x000fc600078e0004 */
[----:B------:R-:W-:Y:S01]  /*29d0*/  @P3 STS.128 [R0+0xe000], RZ ;  /* 0x00e000ff00003388 */ /* 0x000fe20000000c00 */
[----:B------:R-:W-:-:S03]  /*29e0*/  @!P1 IMAD R21, R21, c[0x0][0x1a0], RZ ;  /* 0x0000680015159a24 */ /* 0x000fc600078e02ff */
[----:B------:R-:W-:Y:S04]  /*29f0*/  @P3 STS.128 [R0+0x12000], RZ ;  /* 0x012000ff00003388 */ /* 0x000fe80000000c00 */
[----:B------:R-:W-:Y:S01]  /*2a00*/  @!PT LDS RZ, [RZ] ;  /* 0x00000000fffff984 */ /* 0x000fe20000000800 */
[----:B------:R-:W-:Y:S01]  /*2a10*/  @!PT LDS RZ, [RZ] ;  /* 0x00000000fffff984 */ /* 0x000fe20000000800 */
[----:B------:R-:W-:Y:S01]  /*2a20*/  @!PT LDS RZ, [RZ] ;  /* 0x00000000fffff984 */ /* 0x000fe20000000800 */
[----:B------:R1:W-:Y:S01]  /*2a30*/  @!P3 LDGSTS.E.BYPASS.LTC128B.128 [R0+0xe000], [R14.64] ;  /* 0x0e0000000e00bfae */ /* 0x0003e2000b901d44 */
[----:B------:R-:W-:-:S03]  /*2a40*/  @!P3 IMAD R24, R11, c[0x0][0x1a4], R10 ;  /* 0x000069000b18ba24 */ /* 0x000fc600078e020a */
[----:B------:R1:W-:Y:S01]  /*2a50*/  @!P3 LDGSTS.E.BYPASS.LTC128B.128 [R0+0x12000], [R14.64+0x80] ;  /* 0x120000800e00bfae */ /* 0x0003e2000b901d44 */
[----:B------:R-:W-:-:S03]  /*2a60*/  @!P4 IMAD.IADD R7, R7, 0x1, R25 ;  /* 0x000000010707c824 */ /* 0x000fc600078e0219 */
[----:B------:R-:W-:Y:S01]  /*2a70*/  @P1 STS.128 [R0+0xf000], RZ ;  /* 0x00f000ff00001388 */ /* 0x000fe20000000c00 */
[----:B------:R-:W-:-:S03]  /*2a80*/  @!P3 IMAD.WIDE.U32 R4, R11, c[0x0][0x1a0], R4 ;  /* 0x000068000b04ba25 */ /* 0x000fc600078e0004 */
[----:B------:R-:W-:Y:S01]  /*2a90*/  @P1 STS.128 [R0+0x13000], RZ ;  /* 0x013000ff00001388 */ /* 0x000fe20000000c00 */
[----:B------:R-:W-:-:S03]  /*2aa0*/  @!P4 LEA R10, P0, R6, c[0x0][0x170], 0x1 ;  /* 0x00005c00060aca11 */ /* 0x000fc600078008ff */
[----:B------:R-:W-:Y:S01]  /*2ab0*/  @!PT LDS RZ, [RZ] ;  /* 0x00000000fffff984 */ /* 0x000fe20000000800 */
[----:B------:R-:W-:Y:S01]  /*2ac0*/  @!PT LDS RZ, [RZ] ;  /* 0x00000000fffff984 */ /* 0x000fe20000000800 */
[----:B------:R-:W-:Y:S01]  /*2ad0*/  @!PT LDS RZ, [RZ] ;  /* 0x00000000fffff984 */ /* 0x000fe20000000800 */
[----:B------:R1:W-:Y:S01]  /*2ae0*/  @!P1 LDGSTS.E.BYPASS.LTC128B.128 [R0+0xf000], [R12.64] ;  /* 0x0f0000000c009fae */ /* 0x0003e2000b901d44 */
[----:B------:R-:W-:-:S03]  /*2af0*/  @!P1 IMAD R21, R20, c[0x0][0x1a4], R21 ;  /* 0x0000690014159a24 */ /* 0x000fc600078e0215 */
[----:B------:R1:W-:Y:S01]  /*2b00*/  @!P1 LDGSTS.E.BYPASS.LTC128B.128 [R0+0x13000], [R12.64+0x80] ;  /* 0x130000800c009fae */ /* 0x0003e2000b901d44 */
[----:B------:R-:W-:-:S03]  /*2b10*/  @!P1 IMAD.WIDE.U32 R2, R20, c[0x0][0x1a0], R2 ;  /* 0x0000680014029a25 */ /* 0x000fc600078e0002 */
[----:B------:R-:W-:Y:S01]  /*2b20*/  @P5 STS.128 [R0+0x14000], RZ ;  /* 0x014000ff00005388 */ /* 0x000fe20000000c00 */
[----:B------:R-:W-:-:S03]  /*2b30*/  @!P3 IMAD.IADD R5, R5, 0x1, R24 ;  /* 0x000000010505b824 */ /* 0x000fc600078e0218 */
[----:B------:R-:W-:Y:S01]  /*2b40*/  @P5 STS.128 [R0+0x18000], RZ ;  /* 0x018000ff00005388 */ /* 0x000fe20000000c00 */
[----:B------:R-:W-:-:S03]  /*2b50*/  @!P4 LEA.HI.X R11, R6, c[0x0][0x174], R7, 0x1, P0 ;  /* 0x00005d00060bca11 */ /* 0x000fc600000f0c07 */
[----:B------:R-:W-:Y:S01]  /*2b60*/  @!PT LDS RZ, [RZ] ;  /* 0x00000000fffff984 */ /* 0x000fe20000000800 */
[----:B------:R-:W-:Y:S01]  /*2b70*/  @!PT LDS RZ, [RZ] ;  /* 0x00000000fffff984 */ /* 0x000fe20000000800 */
[----:B------:R-:W-:Y:S01]  /*2b80*/  @!PT LDS RZ, [RZ] ;  /* 0x00000000fffff984 */ /* 0x000fe20000000800 */
[----:B------:R4:W-:Y:S01]  /*2b90*/  @!P5 LDGSTS.E.BYPASS.LTC128B.128 [R0+0x14000], [R8.64] ;  /* 0x140000000800dfae */ /* 0x0009e2000b901d44 */
[----:B---3--:R-:W-:-:S03]  /*2ba0*/  IADD3 R7, R28, 0x20, RZ ;  /* 0x000000201c077810 */ /* 0x008fc60007ffe0ff */
[----:B------:R4:W-:Y:S01]  /*2bb0*/  @!P5 LDGSTS.E.BYPASS.LTC128B.128 [R0+0x18000], [R8.64+0x80] ;  /* 0x180000800800dfae */ /* 0x0009e2000b901d44 */
[----:B------:R-:W-:Y:S02]  /*2bc0*/  @!P1 IADD3 R3, R3, R21, RZ ;  /* 0x0000001503039210 */ /* 0x000fe40007ffe0ff */
[----:B------:R-:W-:Y:S01]  /*2bd0*/  @!P1 LEA R6, P0, R2, c[0x0][0x170], 0x1 ;  /* 0x00005c0002069a11 */ /* 0x000fe200078008ff */
[----:B------:R-:W-:Y:S04]  /*2be0*/  @P4 STS.128 [R0+0x15000], RZ ;  /* 0x015000ff00004388 */ /* 0x000fe80000000c00 */
[----:B------:R-:W-:Y:S04]  /*2bf0*/  @P4 STS.128 [R0+0x19000], RZ ;  /* 0x019000ff00004388 */ /* 0x000fe80000000c00 */
[----:B------:R-:W-:Y:S01]  /*2c00*/  @!PT LDS RZ, [RZ] ;  /* 0x00000000fffff984 */ /* 0x000fe20000000800 */
[----:B------:R-:W-:Y:S01]  /*2c10*/  @!PT LDS RZ, [RZ] ;  /* 0x00000000fffff984 */ /* 0x000fe20000000800 */
[----:B------:R-:W-:Y:S01]  /*2c20*/  @!PT LDS RZ, [RZ] ;  /* 0x00000000fffff984 */ /* 0x000fe20000000800 */
[----:B------:R1:W-:Y:S04]  /*2c30*/  @!P4 LDGSTS.E.BYPASS.LTC128B.128 [R0+0x15000], [R10.64] ;  /* 0x150000000a00cfae */ /* 0x0003e8000b901d44 */
[----:B------:R1:W-:Y:S01]  /*2c40*/  @!P4 LDGSTS.E.BYPASS.LTC128B.128 [R0+0x19000], [R10.64+0x80] ;  /* 0x190000800a00cfae */ /* 0x0003e2000b901d44 */
[----:B----4-:R-:W-:-:S02]  /*2c50*/  IADD3 R9, R28, 0x8, RZ ;  /* 0x000000081c097810 */ /* 0x010fc40007ffe0ff */
[C---:B------:R-:W-:Y:S02]  /*2c60*/  @!P3 LEA R8, P5, R4.reuse, c[0x0][0x170], 0x1 ;  /* 0x00005c000408ba11 */ /* 0x040fe400078a08ff */
[----:B------:R-:W-:Y:S02]  /*2c70*/  ISETP.GE.AND P6, PT, R9, UR8, PT ;  /* 0x0000000809007c0c */ /* 0x000fe4000bfc6270 */
[----:B------:R-:W-:Y:S02]  /*2c80*/  @!P3 LEA.HI.X R9, R4, c[0x0][0x174], R5, 0x1, P5 ;  /* 0x00005d000409ba11 */ /* 0x000fe400028f0c05 */
[----:B------:R-:W-:Y:S02]  /*2c90*/  ISETP.GE.AND P5, PT, R7, UR8, PT ;  /* 0x0000000807007c0c */ /* 0x000fe4000bfa6270 */
[----:B------:R-:W-:Y:S02]  /*2ca0*/  @!P1 LEA.HI.X R7, R2, c[0x0][0x174], R3, 0x1, P0 ;  /* 0x00005d0002079a11 */ /* 0x000fe400000f0c03 */
[----:B------:R-:W-:-:S04]  /*2cb0*/  IADD3 R3, R28, 0x28, RZ ;  /* 0x000000281c037810 */ /* 0x000fc80007ffe0ff */
[----:B------:R-:W-:Y:S01]  /*2cc0*/  ISETP.GE.AND P0, PT, R3, UR8, PT ;  /* 0x0000000803007c0c */ /* 0x000fe2000bf06270 */
[----:B------:R-:W-:Y:S04]  /*2cd0*/  @P3 STS.128 [R0+0x16000], RZ ;  /* 0x016000ff00003388 */ /* 0x000fe80000000c00 */
[----:B------:R-:W-:Y:S01]  /*2ce0*/  @P3 STS.128 [R0+0x1a000], RZ ;  /* 0x01a000ff00003388 */ /* 0x000fe20000000c00 */
[----:B------:R-:W-:-:S03]  /*2cf0*/  UMOV UR9, UR12 ;  /* 0x0000000c00097c82 */ /* 0x000fc60008000000 */
[----:B------:R-:W-:Y:S01]  /*2d00*/  @!PT LDS RZ, [RZ] ;  /* 0x00000000fffff984 */ /* 0x000fe20000000800 */
[----:B------:R-:W-:Y:S01]  /*2d10*/  @!PT LDS RZ, [RZ] ;  /* 0x00000000fffff984 */ /* 0x000fe20000000800 */
[----:B------:R-:W-:Y:S01]  /*2d20*/  @!PT LDS RZ, [RZ] ;  /* 0x00000000fffff984 */ /* 0x000fe20000000800 */
[----:B------:R1:W-:Y:S04]  /*2d30*/  @!P3 LDGSTS.E.BYPASS.LTC128B.128 [R0+0x16000], [R8.64] ;  /* 0x160000000800bfae */ /* 0x0003e8000b901d44 */
[----:B------:R1:W-:Y:S04]  /*2d40*/  @!P3 LDGSTS.E.BYPASS.LTC128B.128 [R0+0x1a000], [R8.64+0x80] ;  /* 0x1a0000800800bfae */ /* 0x0003e8000b901d44 */
[----:B------:R-:W-:Y:S04]  /*2d50*/  @P1 STS.128 [R0+0x17000], RZ ;  /* 0x017000ff00001388 */ /* 0x000fe80000000c00 */
[----:B------:R1:W-:Y:S01]  /*2d60*/  @P1 STS.128 [R0+0x1b000], RZ ;  /* 0x01b000ff00001388 */ /* 0x0003e20000000c00 */
[----:B------:R-:W-:-:S03]  /*2d70*/  ISETP.GE.AND P4, PT, R28, UR8, PT ;  /* 0x000000081c007c0c */ /* 0x000fc6000bf86270 */
[----:B------:R-:W-:Y:S01]  /*2d80*/  @!PT LDS RZ, [RZ] ;  /* 0x00000000fffff984 */ /* 0x000fe20000000800 */
[----:B------:R-:W-:Y:S01]  /*2d90*/  @!PT LDS RZ, [RZ] ;  /* 0x00000000fffff984 */ /* 0x000fe20000000800 */
[----:B------:R-:W-:Y:S01]  /*2da0*/  @!PT LDS RZ, [RZ] ;  /* 0x00000000fffff984 */ /* 0x000fe20000000800 */
[----:B------:R1:W-:Y:S01]  /*2db0*/  @!P1 LDGSTS.E.BYPASS.LTC128B.128 [R0+0x17000], [R6.64] ;  /* 0x1700000006009fae */ /* 0x0003e2000b901d44 */
[----:B------:R-:W-:-:S03]  /*2dc0*/  UMOV UR8, UR13 ;  /* 0x0000000d00087c82 */ /* 0x000fc60008000000 */
[----:B------:R1:W-:Y:S01]  /*2dd0*/  @!P1 LDGSTS.E.BYPASS.LTC128B.128 [R0+0x1b000], [R6.64+0x80] ;  /* 0x1b00008006009fae */ /* 0x0003e2000b901d44 */
[----:B------:R-:W-:Y:S01]  /*2de0*/  @!P0 LEA R4, P1, R3, UR9, 0x2 ;  /* 0x0000000903048c11 */ /* 0x000fe2000f8210ff */
[----:B------:R-:W-:Y:S02]  /*2df0*/  IMAD.SHL.U32 R2, R28, 0x4, RZ ;  /* 0x000000041c027824 */ /* 0x000fe400078e00ff */
[----:B------:R-:W0:Y:S03]  /*2e00*/  LDGDEPBAR ;  /* 0x00000000000079af */ /* 0x000e260000000000 */
[----:B------:R-:W-:Y:S02]  /*2e10*/  IADD3 R2, P3, R2, UR9, RZ ;  /* 0x0000000902027c10 */ /* 0x000fe4000ff7e0ff */
[----:B-1----:R-:W-:Y:S02]  /*2e20*/  SHF.R.S32.HI R0, RZ, 0x1f, R3 ;  /* 0x0000001fff007819 */ /* 0x002fe40000011403 */
[----:B------:R-:W-:-:S02]  /*2e30*/  SHF.R.S32.HI R7, RZ, 0x1f, R28 ;  /* 0x0000001fff077819 */ /* 0x000fc4000001141c */
[----:B------:R-:W-:Y:S02]  /*2e40*/  @!P0 LEA.HI.X R5, R3, UR8, R0, 0x2, P1 ;  /* 0x0000000803058c11 */ /* 0x000fe400088f1400 */
[----:B------:R-:W-:Y:S02]  /*2e50*/  LEA.HI R0, R27, R26, RZ, 0x4 ;  /* 0x0000001a1b007211 */ /* 0x000fe400078f20ff */
[----:B------:R-:W-:Y:S01]  /*2e60*/  SHF.L.U64.HI R6, R28, 0x2, R7 ;  /* 0x000000021c067819 */ /* 0x000fe20000010207 */
[----:B------:R1:W5:Y:S01]  /*2e70*/  @!P0 LDG.E R242, [R4.64] ;  /* 0x0000000404f28981 */ /* 0x000362000c1e1900 */
[----:B------:R-:W-:Y:S02]  /*2e80*/  LOP3.LUT R0, R0, 0xfffffff0, RZ, 0xc0, !PT ;  /* 0xfffffff000007812 */ /* 0x000fe400078ec0ff */
[----:B------:R-:W-:-:S03]  /*2e90*/  IADD3.X R3, R6, UR8, RZ, P3, !PT ;  /* 0x0000000806037c10 */ /* 0x000fc60009ffe4ff */
[----:B------:R-:W-:Y:S02]  /*2ea0*/  IMAD.IADD R0, R26, 0x1, -R0 ;  /* 0x000000011a007824 */ /* 0x000fe400078e0a00 */
[----:B------:R3:W5:Y:S04]  /*2eb0*/  @!P4 LDG.E R243, [R2.64] ;  /* 0x0000000402f3c981 */ /* 0x000768000c1e1900 */
[----:B------:R3:W5:Y:S04]  /*2ec0*/  @!P6 LDG.E R244, [R2.64+0x20] ;  /* 0x0000200402f4e981 */ /* 0x000768000c1e1900 */
[----:B------:R3:W5:Y:S02]  /*2ed0*/  @!P5 LDG.E R241, [R2.64+0x80] ;  /* 0x0000800402f1d981 */ /* 0x000764000c1e1900 */
[----:B---3--:R-:W-:-:S04]  /*2ee0*/  SHF.R.S32.HI R2, RZ, 0x1f, R0 ;  /* 0x0000001fff027819 */ /* 0x008fc80000011400 */
[----:B------:R-:W-:-:S04]  /*2ef0*/  LEA.HI R2, R2, R0, RZ, 0x3 ;  /* 0x0000000002027211 */ /* 0x000fc800078f18ff */
[----:B------:R-:W-:-:S05]  /*2f00*/  LOP3.LUT R2, R2, 0xfffffff8, RZ, 0xc0, !PT ;  /* 0xfffffff802027812 */ /* 0x000fca00078ec0ff */
[----:B------:R-:W-:Y:S01]  /*2f10*/  IMAD.IADD R0, R0, 0x1, -R2 ;  /* 0x0000000100007824 */ /* 0x000fe200078e0a02 */
[----:B------:R-:W-:-:S04]  /*2f20*/  IADD3 R2, R216, 0x2000, RZ ;  /* 0x00002000d8027810 */ /* 0x000fc80007ffe0ff */
[C---:B------:R-:W-:Y:S02]  /*2f30*/  LOP3.LUT P0, RZ, R0.reuse, 0x2, RZ, 0xc0, !PT ;  /* 0x0000000200ff7812 */ /* 0x040fe4000780c0ff */
[----:B------:R-:W-:Y:S02]  /*2f40*/  LOP3.LUT P1, RZ, R0, 0x4, RZ, 0xc0, !PT ;  /* 0x0000000400ff7812 */ /* 0x000fe4000782c0ff */
[----:B------:R-:W-:Y:S02]  /*2f50*/  IADD3 R0, R214, 0x2000, RZ ;  /* 0x00002000d6007810 */ /* 0x000fe40007ffe0ff */
[----:B------:R-:W-:Y:S02]  /*2f60*/  SEL R2, R2, R216, !P2 ;  /* 0x000000d802027207 */ /* 0x000fe40005000000 */
[----:B------:R-:W-:-:S03]  /*2f70*/  SEL R0, R0, R214, !P2 ;  /* 0x000000d600007207 */ /* 0x000fc60005000000 */
[----:B------:R-:W-:Y:S02]  /*2f80*/  IMAD.SHL.U32 R209, R2, 0x2, RZ ;  /* 0x0000000202d17824 */ /* 0x000fe400078e00ff */
[----:B------:R-:W-:Y:S02]  /*2f90*/  IMAD.SHL.U32 R206, R0, 0x2, RZ ;  /* 0x0000000200ce7824 */ /* 0x000fe400078e00ff */
[----:B------:R-:W-:Y:S01]  /*2fa0*/  IMAD.MOV.U32 R0, RZ, RZ, c[0x0][0x22c] ;  /* 0x00008b00ff007624 */ /* 0x000fe200078e00ff */
[----:B------:R-:W-:-:S03]  /*2fb0*/  SHF.L.U64.HI R2, R28, 0x2, R7 ;  /* 0x000000021c027819 */ /* 0x000fc60000010207 */
[----:B------:R-:W-:Y:S02]  /*2fc0*/  IMAD R0, R0, c[0x0][0x1c0], RZ ;  /* 0x0000700000007a24 */ /* 0x000fe400078e02ff */
[----:B------:R3:W-:Y:S01]  /*2fd0*/  STL [R1+0x4], R2 ;  /* 0x0000040201007387 */ /* 0x0007e20000100800 */
[----:B------:R-:W-:Y:S02]  /*2fe0*/  IMAD.SHL.U32 R3, R28, 0x4, RZ ;  /* 0x000000041c037824 */ /* 0x000fe400078e00ff */
[----:B------:R-:W-:-:S03]  /*2ff0*/  SHF.L.U32 R228, R0, 0x3, RZ ;  /* 0x0000000300e47819 */ /* 0x000fc600000006ff */
[----:B------:R4:W-:Y:S01]  /*3000*/  STL [R1], R3 ;  /* 0x0000000301007387 */ /* 0x0009e20000100800 */
[----:B---3--:R-:W-:-:S05]  /*3010*/  IMAD.SHL.U32 R2, R0, 0x10, RZ ;  /* 0x0000001000027824 */ /* 0x008fca00078e00ff */
[C---:B-1----:R-:W-:Y:S02]  /*3020*/  IADD3 R4, R2.reuse, 0x20, RZ ;  /* 0x0000002002047810 */ /* 0x042fe40007ffe0ff */
[C---:B----4-:R-:W-:Y:S02]  /*3030*/  IADD3 R3, R2.reuse, 0x40, RZ ;  /* 0x0000004002037810 */ /* 0x050fe40007ffe0ff */
[----:B------:R-:W-:Y:S01]  /*3040*/  IADD3 R2, R2, 0x60, RZ ;  /* 0x0000006002027810 */ /* 0x000fe20007ffe0ff */
[C---:B------:R-:W-:Y:S02]  /*3050*/  IMAD.IADD R4, R228.reuse, 0x1, R4 ;  /* 0x00000001e4047824 */ /* 0x040fe400078e0204 */
[C---:B------:R-:W-:Y:S02]  /*3060*/  IMAD.IADD R3, R228.reuse, 0x1, R3 ;  /* 0x00000001e4037824 */ /* 0x040fe400078e0203 */
[C---:B------:R-:W-:Y:S01]  /*3070*/  IMAD.IADD R2, R228.reuse, 0x1, R2 ;  /* 0x00000001e4027824 */ /* 0x040fe200078e0202 */
[C---:B------:R-:W-:Y:S01]  /*3080*/  IADD3 R4, R228.reuse, R4, RZ ;  /* 0x00000004e4047210 */ /* 0x040fe20007ffe0ff */
[----:B------:R-:W-:-:S02]  /*3090*/  IMAD.IADD R3, R228, 0x1, R3 ;  /* 0x00000001e4037824 */ /* 0x000fc400078e0203 */
[C---:B------:R-:W-:Y:S02]  /*30a0*/  IMAD.IADD R2, R228.reuse, 0x1, R2 ;  /* 0x00000001e4027824 */ /* 0x040fe400078e0202 */
[C---:B------:R-:W-:Y:S01]  /*30b0*/  IMAD.IADD R251, R228.reuse, 0x1, R4 ;  /* 0x00000001e4fb7824 */ /* 0x040fe200078e0204 */
[C---:B------:R-:W-:Y:S01]  /*30c0*/  IADD3 R249, R228.reuse, R3, RZ ;  /* 0x00000003e4f97210 */ /* 0x040fe20007ffe0ff */
[C---:B------:R-:W-:Y:S01]  /*30d0*/  IMAD.IADD R247, R228.reuse, 0x1, R2 ;  /* 0x00000001e4f77824 */ /* 0x040fe200078e0202 */
[----:B------:R-:W-:Y:S01]  /*30e0*/  SEL R215, R215, 0xffffffe0, !P0 ;  /* 0xffffffe0d7d77807 */ /* 0x000fe20004000000 */
[----:B------:R-:W-:Y:S01]  /*30f0*/  UIADD3 UR10, UR22, 0x80, URZ ;  /* 0x00000080160a7890 */ /* 0x000fe2000fffe03f */
[C---:B------:R-:W-:Y:S01]  /*3100*/  IMAD.IADD R250, R228.reuse, 0x1, R251 ;  /* 0x00000001e4fa7824 */ /* 0x040fe200078e02fb */
[C---:B------:R-:W-:Y:S01]  /*3110*/  IADD3 R248, R228.reuse, R249, RZ ;  /* 0x000000f9e4f87210 */ /* 0x040fe20007ffe0ff */
[----:B------:R-:W-:Y:S01]  /*3120*/  IMAD.IADD R246, R228, 0x1, R247 ;  /* 0x00000001e4f67824 */ /* 0x000fe200078e02f7 */
        /* <DEDUP_REMOVED lines=44> */
[----:B------:R-:W-:Y:S01]  /*33f0*/  SEL R196, R196, 0xffffffc0, !P1 ;  /* 0xffffffc0c4c47807 */ /* 0x000fe20004800000 */
[----:B------:R-:W-:Y:S01]  /*3400*/  IMAD.IADD R208, R215, 0x1, R207 ;  /* 0x00000001d7d07824 */ /* 0x000fe200078e02cf */
[C---:B------:R-:W-:Y:S01]  /*3410*/  IADD3 R0, R228.reuse, R248, RZ ;  /* 0x000000f8e4007210 */ /* 0x040fe20007ffe0ff */
[----:B------:R-:W-:-:S02]  /*3420*/  IMAD.IADD R2, R228, 0x1, R250 ;  /* 0x00000001e4027824 */ /* 0x000fc400078e02fa */
[----:B------:R-:W-:Y:S01]  /*3430*/  IMAD.IADD R252, R228, 0x1, R246 ;  /* 0x00000001e4fc7824 */ /* 0x000fe200078e02f6 */
[----:B------:R-:W-:Y:S02]  /*3440*/  UISETP.GE.AND UP0, UPT, UR10, UR6, UPT ;  /* 0x000000060a00728c */ /* 0x000fe4000bf06270 */
[----:B------:R-:W-:Y:S02]  /*3450*/  UMOV UR11, UR14 ;  /* 0x0000000e000b7c82 */ /* 0x000fe40008000000 */
[----:B--2---:R-:W-:Y:S02]  /*3460*/  UMOV UR10, UR15 ;  /* 0x0000000f000a7c82 */ /* 0x004fe40008000000 */
.L_x_277:
[----:B------:R-:W0:Y:S01]  /*3470*/  LDGDEPBAR ;  /* 0x00000000000079af */ /* 0x000e220000000000 */
[C---:B------:R-:W-:Y:S01]  /*3480*/  IMAD.IADD R0, R209.reuse, 0x1, R215 ;  /* 0x00000001d1007824 */ /* 0x040fe200078e02d7 */
[----:B------:R-:W-:Y:S01]  /*3490*/  PLOP3.LUT P0, PT, PT, PT, UP0, 0x80, 0x0 ;  /* 0x000000000000781c */ /* 0x000fe20003f0f008 */
[--C-:B------:R-:W-:Y:S01]  /*34a0*/  IMAD.IADD R3, R209, 0x1, R196.reuse ;  /* 0x00000001d1037824 */ /* 0x100fe200078e02c4 */
[----:B------:R-:W-:Y:S01]  /*34b0*/  PLOP3.LUT P2, PT, PT, PT, UP0, 0x80, 0x0 ;  /* 0x000000000000781c */ /* 0x000fe20003f4f008 */
[----:B------:R-:W-:Y:S01]  /*34c0*/  IMAD.IADD R2, R0, 0x1, R196 ;  /* 0x0000000100027824 */ /* 0x000fe200078e02c4 */
[----:B------:R-:W-:Y:S01]  /*34d0*/  PLOP3.LUT P3, PT, PT, PT, UP0, 0x80, 0x0 ;  /* 0x000000000000781c */ /* 0x000fe20003f6f008 */
[----:B------:R-:W-:Y:S01]  /*34e0*/  UISETP.GE.AND UP3, UPT, UR7, 0x1, UPT ;  /* 0x000000010700788c */ /* 0x000fe2000bf66270 */
[----:B------:R-:W2:Y:S01]  /*34f0*/  LDL R229, [R1+0x1c] ;  /* 0x00001c0001e57983 */ /* 0x000ea20000100800 */
[----:B------:R-:W-:Y:S02]  /*3500*/  PLOP3.LUT P5, PT, PT, PT, UP0, 0x80, 0x0 ;  /* 0x000000000000781c */ /* 0x000fe40003faf008 */
[C---:B-----5:R-:W-:Y:S02]  /*3510*/  FSETP.NEU.FTZ.AND P4, PT, R243.reuse, -INF , PT ;  /* 0xff800000f300780b */ /* 0x060fe40003f9d000 */
[----:B------:R-:W-:Y:S01]  /*3520*/  PLOP3.LUT P6, PT, PT, PT, UP0, 0x80, 0x0 ;  /* 0x000000000000781c */ /* 0x000fe20003fcf008 */
[----:B------:R-:W-:Y:S04]  /*3530*/  DEPBAR.LE SB0, 0x0 ;  /* 0x000080000000791a */ /* 0x000fe80000000000 */
[----:B------:R-:W-:Y:S08]  /*3540*/  BAR.SYNC.DEFER_BLOCKING 0x0 ;  /* 0x0000000000007b1d */ /* 0x000ff00000010000 */
[----:B------:R-:W-:Y:S08]  /*3550*/  LDSM.16.M88.4 R32, [R209] ;  /* 0x00000000d120783b */ /* 0x000ff00000000200 */
[----:B------:R-:W1:Y:S08]  /*3560*/  LDSM.16.M88.4 R16, [R210+0xc000] ;  /* 0x00c00000d210783b */ /* 0x000e700000000200 */
[----:B------:R-:W3:Y:S08]  /*3570*/  LDSM.16.M88.4 R28, [R209+0x1000] ;  /* 0x00100000d11c783b */ /* 0x000ef00000000200 */
[----:B------:R-:W4:Y:S08]  /*3580*/  LDSM.16.M88.4 R164, [R210+0xc800] ;  /* 0x00c80000d2a4783b */ /* 0x000f300000000200 */
[----:B------:R-:W-:Y:S08]  /*3590*/  LDSM.16.M88.4 R168, [R0] ;  /* 0x0000000000a8783b */ /* 0x000ff00000000200 */
[----:B------:R-:W4:Y:S01]  /*35a0*/  LDSM.16.M88.4 R172, [R211+0xc000] ;  /* 0x00c00000d3ac783b */ /* 0x000f220000000200 */
[-C--:B-1----:R-:W-:Y:S07]  /*35b0*/  HMMA.16816.F32.BF16 R4, R32, R16.reuse, RZ ;  /* 0x000000102004723c */ /* 0x082fee00000418ff */
[----:B------:R-:W1:Y:S01]  /*35c0*/  LDSM.16.M88.4 R176, [R0+0x1000] ;  /* 0x0010000000b0783b */ /* 0x000e620000000200 */
[C---:B---3--:R-:W-:Y:S07]  /*35d0*/  HMMA.16816.F32.BF16 R8, R28.reuse, R16, RZ ;  /* 0x000000101c08723c */ /* 0x048fee00000418ff */
[----:B------:R-:W3:Y:S01]  /*35e0*/  LDSM.16.M88.4 R180, [R211+0xc800] ;  /* 0x00c80000d3b4783b */ /* 0x000ee20000000200 */
[-C--:B------:R-:W-:Y:S07]  /*35f0*/  HMMA.16816.F32.BF16 R12, R28, R18.reuse, RZ ;  /* 0x000000121c0c723c */ /* 0x080fee00000418ff */
[----:B------:R-:W-:Y:S01]  /*3600*/  LDSM.16.M88.4 R184, [R213+0xc000] ;  /* 0x00c00000d5b8783b */ /* 0x000fe20000000200 */
[C---:B------:R-:W-:Y:S07]  /*3610*/  HMMA.16816.F32.BF16 R16, R32.reuse, R18, RZ ;  /* 0x000000122010723c */ /* 0x040fee00000418ff */
[----:B------:R-:W-:Y:S01]  /*3620*/  LDSM.16.M88.4 R188, [R3+0x1000] ;  /* 0x0010000003bc783b */ /* 0x000fe20000000200 */
[-C--:B----4-:R-:W-:Y:S07]  /*3630*/  HMMA.16816.F32.BF16 R20, R32, R164.reuse, RZ ;  /* 0x000000a42014723c */ /* 0x090fee00000418ff */
[----:B------:R-:W-:Y:S01]  /*3640*/  LDSM.16.M88.4 R192, [R213+0xc800] ;  /* 0x00c80000d5c0783b */ /* 0x000fe20000000200 */
[C---:B------:R-:W-:Y:S07]  /*3650*/  HMMA.16816.F32.BF16 R24, R28.reuse, R164, RZ ;  /* 0x000000a41c18723c */ /* 0x040fee00000418ff */
[----:B------:R-:W-:Y:S01]  /*3660*/  LDSM.16.M88.4 R196, [R2+0x1000] ;  /* 0x0010000002c4783b */ /* 0x000fe20000000200 */
[-C--:B------:R-:W-:Y:S07]  /*3670*/  HMMA.16816.F32.BF16 R28, R28, R166.reuse, RZ ;  /* 0x000000a61c1c723c */ /* 0x080fee00000418ff */
[----:B------:R-:W-:Y:S01]  /*3680*/  LDSM.16.M88.4 R200, [R209+0x3000] ;  /* 0x00300000d1c8783b */ /* 0x000fe20000000200 */
[----:B------:R-:W-:Y:S07]  /*3690*/  HMMA.16816.F32.BF16 R32, R32, R166, RZ ;  /* 0x000000a62020723c */ /* 0x000fee00000418ff */
[----:B------:R-:W4:Y:S01]  /*36a0*/  LDSM.16.M88.4 R164, [R3] ;  /* 0x0000000003a4783b */ /* 0x000f220000000200 */
[-C--:B------:R-:W-:Y:S08]  /*36b0*/  HMMA.16816.F32.BF16 R4, R168, R172.reuse, R4 ;  /* 0x000000aca804723c */ /* 0x080ff00000041804 */
[C---:B-1----:R-:W-:Y:S08]  /*36c0*/  HMMA.16816.F32.BF16 R8, R176.reuse, R172, R8 ;  /* 0x000000acb008723c */ /* 0x042ff00000041808 */
[-C--:B------:R-:W-:Y:S08]  /*36d0*/  HMMA.16816.F32.BF16 R12, R176, R174.reuse, R12 ;  /* 0x000000aeb00c723c */ /* 0x080ff0000004180c */
[C---:B------:R-:W-:Y:S01]  /*36e0*/  HMMA.16816.F32.BF16 R16, R168.reuse, R174, R16 ;  /* 0x000000aea810723c */ /* 0x040fe20000041810 */
[----:B------:R-:W-:Y:S07]  /*36f0*/  LDSM.16.M88.4 R172, [R2] ;  /* 0x0000000002ac783b */ /* 0x000fee0000000200 */
[-C--:B---3--:R-:W-:Y:S08]  /*3700*/  HMMA.16816.F32.BF16 R20, R168, R180.reuse, R20 ;  /* 0x000000b4a814723c */ /* 0x088ff00000041814 */
[C---:B------:R-:W-:Y:S08]  /*3710*/  HMMA.16816.F32.BF16 R24, R176.reuse, R180, R24 ;  /* 0x000000b4b018723c */ /* 0x040ff00000041818 */
[-C--:B------:R-:W-:Y:S01]  /*3720*/  HMMA.16816.F32.BF16 R28, R176, R182.reuse, R28 ;  /* 0x000000b6b01c723c */ /* 0x080fe2000004181c */
[----:B------:R-:W1:Y:S07]  /*3730*/  LDSM.16.M88.4 R176, [R212+0xc000] ;  /* 0x00c00000d4b0783b */ /* 0x000e6e0000000200 */
[----:B------:R-:W-:Y:S01]  /*3740*/  HMMA.16816.F32.BF16 R32, R168, R182, R32 ;  /* 0x000000b6a820723c */ /* 0x000fe20000041820 */
[----:B------:R-:W3:Y:S07]  /*3750*/  LDSM.16.M88.4 R168, [R212+0xc800] ;  /* 0x00c80000d4a8783b */ /* 0x000eee0000000200 */
[-C--:B----4-:R-:W-:Y:S01]  /*3760*/  HMMA.16816.F32.BF16 R4, R164, R184.reuse, R4 ;  /* 0x000000b8a404723c */ /* 0x090fe20000041804 */
[----:B------:R-:W-:Y:S07]  /*3770*/  LDSM.16.M88.4 R180, [R209+0x2000] ;  /* 0x00200000d1b4783b */ /* 0x000fee0000000200 */
[C---:B------:R-:W-:Y:S08]  /*3780*/  HMMA.16816.F32.BF16 R8, R188.reuse, R184, R8 ;  /* 0x000000b8bc08723c */ /* 0x040ff00000041808 */
[-C--:B------:R-:W-:Y:S08]  /*3790*/  HMMA.16816.F32.BF16 R12, R188, R186.reuse, R12 ;  /* 0x000000babc0c723c */ /* 0x080ff0000004180c */
[C---:B------:R-:W-:Y:S01]  /*37a0*/  HMMA.16816.F32.BF16 R16, R164.reuse, R186, R16 ;  /* 0x000000baa410723c */ /* 0x040fe20000041810 */
[----:B------:R-:W4:Y:S07]  /*37b0*/  LDSM.16.M88.4 R184, [R210+0x10000] ;  /* 0x01000000d2b8783b */ /* 0x000f2e0000000200 */
[-C--:B------:R-:W-:Y:S08]  /*37c0*/  HMMA.16816.F32.BF16 R20, R164, R192.reuse, R20 ;  /* 0x000000c0a414723c */ /* 0x080ff00000041814 */
[C---:B------:R-:W-:Y:S08]  /*37d0*/  HMMA.16816.F32.BF16 R24, R188.reuse, R192, R24 ;  /* 0x000000c0bc18723c */ /* 0x040ff00000041818 */
[-C--:B------:R-:W-:Y:S01]  /*37e0*/  HMMA.16816.F32.BF16 R28, R188, R194.reuse, R28 ;  /* 0x000000c2bc1c723c */ /* 0x080fe2000004181c */
[----:B------:R-:W-:Y:S07]  /*37f0*/  LDSM.16.M88.4 R188, [R211+0x10000] ;  /* 0x01000000d3bc783b */ /* 0x000fee0000000200 */
[----:B------:R-:W-:Y:S01]  /*3800*/  HMMA.16816.F32.BF16 R32, R164, R194, R32 ;  /* 0x000000c2a420723c */ /* 0x000fe20000041820 */
[----:B------:R-:W2:Y:S07]  /*3810*/  LDSM.16.M88.4 R164, [R210+0x10800] ;  /* 0x01080000d2a4783b */ /* 0x000eae0000000200 */
[-C--:B-1----:R-:W-:Y:S01]  /*3820*/  HMMA.16816.F32.BF16 R4, R172, R176.reuse, R4 ;  /* 0x000000b0ac04723c */ /* 0x082fe20000041804 */
[----:B------:R-:W-:Y:S07]  /*3830*/  LDSM.16.M88.4 R192, [R0+0x3000] ;  /* 0x0030000000c0783b */ /* 0x000fee0000000200 */
[C---:B------:R-:W-:Y:S08]  /*3840*/  HMMA.16816.F32.BF16 R8, R196.reuse, R176, R8 ;  /* 0x000000b0c408723c */ /* 0x040ff00000041808 */
[-C--:B------:R-:W-:Y:S08]  /*3850*/  HMMA.16816.F32.BF16 R12, R196, R178.reuse, R12 ;  /* 0x000000b2c40c723c */ /* 0x080ff0000004180c */
[C---:B------:R-:W-:Y:S01]  /*3860*/  HMMA.16816.F32.BF16 R16, R172.reuse, R178, R16 ;  /* 0x000000b2ac10723c */ /* 0x040fe20000041810 */
[----:B------:R-:W1:Y:S07]  /*3870*/  LDSM.16.M88.4 R176, [R0+0x2000] ;  /* 0x0020000000b0783b */ /* 0x000e6e0000000200 */
[-C--:B---3--:R-:W-:Y:S08]  /*3880*/  HMMA.16816.F32.BF16 R20, R172, R168.reuse, R20 ;  /* 0x000000a8ac14723c */ /* 0x088ff00000041814 */
[C---:B------:R-:W-:Y:S08]  /*3890*/  HMMA.16816.F32.BF16 R24, R196.reuse, R168, R24 ;  /* 0x000000a8c418723c */ /* 0x040ff00000041818 */
[-C--:B------:R-:W-:Y:S01]  /*38a0*/  HMMA.16816.F32.BF16 R28, R196, R170.reuse, R28 ;  /* 0x000000aac41c723c */ /* 0x080fe2000004181c */
[----:B------:R-:W-:Y:S07]  /*38b0*/  LDSM.16.M88.4 R196, [R212+0x10000] ;  /* 0x01000000d4c4783b */ /* 0x000fee0000000200 */
[----:B------:R-:W-:Y:S01]  /*38c0*/  HMMA.16816.F32.BF16 R32, R172, R170, R32 ;  /* 0x000000aaac20723c */ /* 0x000fe20000041820 */
[----:B------:R-:W3:Y:S07]  /*38d0*/  LDSM.16.M88.4 R168, [R211+0x10800] ;  /* 0x01080000d3a8783b */ /* 0x000eee0000000200 */
[-C--:B----4-:R-:W-:Y:S01]  /*38e0*/  HMMA.16816.F32.BF16 R4, R180, R184.reuse, R4 ;  /* 0x000000b8b404723c */ /* 0x090fe20000041804 */
[----:B------:R-:W-:Y:S07]  /*38f0*/  LDSM.16.M88.4 R172, [R213+0x10000] ;  /* 0x01000000d5ac783b */ /* 0x000fee0000000200 */
[C---:B------:R-:W-:Y:S08]  /*3900*/  HMMA.16816.F32.BF16 R8, R200.reuse, R184, R8 ;  /* 0x000000b8c808723c */ /* 0x040ff00000041808 */
[-C--:B------:R-:W-:Y:S08]  /*3910*/  HMMA.16816.F32.BF16 R12, R200, R186.reuse, R12 ;  /* 0x000000bac80c723c */ /* 0x080ff0000004180c */
[C---:B------:R-:W-:Y:S01]  /*3920*/  HMMA.16816.F32.BF16 R16, R180.reuse, R186, R16 ;  /* 0x000000bab410723c */ /* 0x040fe20000041810 */
[----:B------:R-:W-:Y:S07]  /*3930*/  LDSM.16.M88.4 R184, [R213+0x10800] ;  /* 0x01080000d5b8783b */ /* 0x000fee0000000200 */
[-C--:B--2---:R-:W-:Y:S08]  /*3940*/  HMMA.16816.F32.BF16 R20, R180, R164.reuse, R20 ;  /* 0x000000a4b414723c */ /* 0x084ff00000041814 */
[C---:B------:R-:W-:Y:S08]  /*3950*/  HMMA.16816.F32.BF16 R24, R200.reuse, R164, R24 ;  /* 0x000000a4c818723c */ /* 0x040ff00000041818 */
[-C--:B------:R-:W-:Y:S08]  /*3960*/  HMMA.16816.F32.BF16 R28, R200, R166.reuse, R28 ;  /* 0x000000a6c81c723c */ /* 0x080ff0000004181c */
[----:B------:R-:W-:Y:S01]  /*3970*/  HMMA.16816.F32.BF16 R32, R180, R166, R32 ;  /* 0x000000a6b420723c */ /* 0x000fe20000041820 */
[----:B------:R-:W2:Y:S07]  /*3980*/  LDSM.16.M88.4 R164, [R3+0x2000] ;  /* 0x0020000003a4783b */ /* 0x000eae0000000200 */
[-C--:B-1----:R-:W-:Y:S01]  /*3990*/  HMMA.16816.F32.BF16 R4, R176, R188.reuse, R4 ;  /* 0x000000bcb004723c */ /* 0x082fe20000041804 */
[----:B------:R1:W4:Y:S07]  /*39a0*/  LDSM.16.M88.4 R180, [R3+0x3000] ;  /* 0x0030000003b4783b */ /* 0x00032e0000000200 */
[C---:B------:R-:W-:Y:S08]  /*39b0*/  HMMA.16816.F32.BF16 R8, R192.reuse, R188, R8 ;  /* 0x000000bcc008723c */ /* 0x040ff00000041808 */
[-C--:B------:R-:W-:Y:S08]  /*39c0*/  HMMA.16816.F32.BF16 R12, R192, R190.reuse, R12 ;  /* 0x000000bec00c723c */ /* 0x080ff0000004180c */
[C---:B------:R-:W-:Y:S01]  /*39d0*/  HMMA.16816.F32.BF16 R16, R176.reuse, R190, R16 ;  /* 0x000000beb010723c */ /* 0x040fe20000041810 */
[----:B------:R-:W4:Y:S03]  /*39e0*/  LDSM.16.M88.4 R188, [R2+0x2000] ;  /* 0x0020000002bc783b */ /* 0x000f260000000200 */
[----:B-1----:R-:W-:Y:S04]  /*39f0*/  FMUL.FTZ R3, R244, 1.4426950216293334961 ;  /* 0x3fb8aa3bf4037820 */ /* 0x002fe80000410000 */
[-C--:B---3--:R-:W-:Y:S08]  /*3a00*/  HMMA.16816.F32.BF16 R20, R176, R168.reuse, R20 ;  /* 0x000000a8b014723c */ /* 0x088ff00000041814 */
[C---:B------:R-:W-:Y:S07]  /*3a10*/  HMMA.16816.F32.BF16 R24, R192.reuse, R168, R24 ;  /* 0x000000a8c018723c */ /* 0x040fee0000041818 */
[----:B------:R-:W-:Y:S01]  /*3a20*/  IMAD.U32 R168, RZ, RZ, UR18 ;  /* 0x00000012ffa87e24 */ /* 0x000fe2000f8e00ff */
[-C--:B------:R-:W-:Y:S04]  /*3a30*/  HMMA.16816.F32.BF16 R28, R192, R170.reuse, R28 ;  /* 0x000000aac01c723c */ /* 0x080fe8000004181c */
[----:B------:R-:W-:Y:S01]  /*3a40*/  @P0 IMAD R168, R168, 0x80, R229 ;  /* 0x00000080a8a80824 */ /* 0x000fe200078e02e5 */
[----:B------:R-:W-:Y:S01]  /*3a50*/  PLOP3.LUT P0, PT, PT, PT, UP0, 0x80, 0x0 ;  /* 0x000000000000781c */ /* 0x000fe20003f0f008 */
[----:B------:R-:W-:Y:S02]  /*3a60*/  FMUL.FTZ R169, R243, 1.4426950216293334961 ;  /* 0x3fb8aa3bf3a97820 */ /* 0x000fe40000410000 */
[----:B------:R-:W-:Y:S04]  /*3a70*/  HMMA.16816.F32.BF16 R32, R176, R170, R32 ;  /* 0x000000aab020723c */ /* 0x000fe80000041820 */
[C---:B------:R-:W-:Y:S02]  /*3a80*/  @P2 IADD3 R0, R168.reuse, 0x1, RZ ;  /* 0x00000001a8002810 */ /* 0x040fe40007ffe0ff */
[----:B------:R-:W-:Y:S02]  /*3a90*/  @P3 ISETP.GE.AND P3, PT, R168, UR6, PT ;  /* 0x00000006a8003c0c */ /* 0x000fe4000bf66270 */
[-C--:B--2---:R-:W-:Y:S01]  /*3aa0*/  HMMA.16816.F32.BF16 R4, R164, R172.reuse, R4 ;  /* 0x000000aca404723c */ /* 0x084fe20000041804 */
[----:B------:R-:W-:Y:S04]  /*3ab0*/  PLOP3.LUT P2, PT, PT, PT, UP0, 0x80, 0x0 ;  /* 0x000000000000781c */ /* 0x000fe80003f4f008 */
[----:B------:R-:W-:Y:S02]  /*3ac0*/  FSEL R169, R169, RZ, P4 ;  /* 0x000000ffa9a97208 */ /* 0x000fe40002000000 */
[----:B------:R-:W-:Y:S01]  /*3ad0*/  @P5 ISETP.GE.AND P5, PT, R0, UR6, PT ;  /* 0x0000000600005c0c */ /* 0x000fe2000bfa6270 */
[C---:B----4-:R-:W-:Y:S04]  /*3ae0*/  HMMA.16816.F32.BF16 R8, R180.reuse, R172, R8 ;  /* 0x000000acb408723c */ /* 0x050fe80000041808 */
[----:B------:R-:W-:Y:S01]  /*3af0*/  FSETP.NEU.FTZ.AND P4, PT, R244, -INF , PT ;  /* 0xff800000f400780b */ /* 0x000fe20003f9d000 */
[----:B------:R-:W-:Y:S03]  /*3b00*/  FMUL.FTZ R0, R242, 1.4426950216293334961 ;  /* 0x3fb8aa3bf2007820 */ /* 0x000fe60000410000 */
[-C--:B------:R-:W-:Y:S04]  /*3b10*/  HMMA.16816.F32.BF16 R12, R180, R174.reuse, R12 ;  /* 0x000000aeb40c723c */ /* 0x080fe8000004180c */
[----:B------:R-:W-:Y:S02]  /*3b20*/  FSEL R3, R3, RZ, P4 ;  /* 0x000000ff03037208 */ /* 0x000fe40002000000 */
[----:B------:R-:W-:Y:S02]  /*3b30*/  PLOP3.LUT P4, PT, PT, PT, UP0, 0x80, 0x0 ;  /* 0x000000000000781c */ /* 0x000fe40003f8f008 */
[C---:B------:R-:W-:Y:S08]  /*3b40*/  HMMA.16816.F32.BF16 R16, R164.reuse, R174, R16 ;  /* 0x000000aea410723c */ /* 0x040ff00000041810 */
[-C--:B------:R-:W-:Y:S08]  /*3b50*/  HMMA.16816.F32.BF16 R20, R164, R184.reuse, R20 ;  /* 0x000000b8a414723c */ /* 0x080ff00000041814 */
[C---:B------:R-:W-:Y:S07]  /*3b60*/  HMMA.16816.F32.BF16 R24, R180.reuse, R184, R24 ;  /* 0x000000b8b418723c */ /* 0x040fee0000041818 */
[----:B------:R-:W-:Y:S01]  /*3b70*/  IMAD.MOV.U32 R184, RZ, RZ, 0x40 ;  /* 0x00000040ffb87424 */ /* 0x000fe200078e00ff */
[-C--:B------:R-:W-:Y:S08]  /*3b80*/  HMMA.16816.F32.BF16 R28, R180, R186.reuse, R28 ;  /* 0x000000bab41c723c */ /* 0x080ff0000004181c */
[----:B------:R-:W-:Y:S01]  /*3b90*/  HMMA.16816.F32.BF16 R32, R164, R186, R32 ;  /* 0x000000baa420723c */ /* 0x000fe20000041820 */
[----:B------:R1:W2:Y:S07]  /*3ba0*/  LDSM.16.M88.4 R164, [R2+0x3000] ;  /* 0x0030000002a4783b */ /* 0x0002ae0000000200 */
[-C--:B------:R-:W-:Y:S05]  /*3bb0*/  HMMA.16816.F32.BF16 R4, R188, R196.reuse, R4 ;  /* 0x000000c4bc04723c */ /* 0x080fea0000041804 */
[----:B-1----:R-:W-:Y:S11]  /*3bc0*/  FMUL.FTZ R2, R241, 1.4426950216293334961 ;  /* 0x3fb8aa3bf1027820 */ /* 0x002ff60000410000 */
[----:B------:R-:W-:Y:S08]  /*3bd0*/  @!UPT UIADD3 URZ, URZ, URZ, URZ ;  /* 0x0000003f3f3ff290 */ /* 0x000ff0000fffe03f */
[----:B------:R-:W-:Y:S02]  /*3be0*/  @P0 FSEL R4, R4, -INF , !P3 ;  /* 0xff80000004040808 */ /* 0x000fe40005800000 */
[----:B------:R-:W-:Y:S02]  /*3bf0*/  PLOP3.LUT P0, PT, PT, PT, UP0, 0x80, 0x0 ;  /* 0x000000000000781c */ /* 0x000fe40003f0f008 */
[----:B------:R-:W-:Y:S01]  /*3c00*/  @P2 FSEL R5, R5, -INF , !P5 ;  /* 0xff80000005052808 */ /* 0x000fe20006800000 */
[--C-:B------:R-:W-:Y:S01]  /*3c10*/  FFMA.FTZ R4, R4, c[0x0][0x23c], -R169.reuse ;  /* 0x00008f0004047a23 */ /* 0x100fe200000108a9 */
[----:B------:R-:W-:Y:S01]  /*3c20*/  PLOP3.LUT P2, PT, PT, PT, UP0, 0x80, 0x0 ;  /* 0x000000000000781c */ /* 0x000fe20003f4f008 */
[C---:B--2---:R-:W-:Y:S02]  /*3c30*/  HMMA.16816.F32.BF16 R8, R164.reuse, R196, R8 ;  /* 0x000000c4a408723c */ /* 0x044fe40000041808 */
[----:B------:R1:W-:Y:S02]  /*3c40*/  MUFU.EX2 R202, R4 ;  /* 0x0000000400ca7308 */ /* 0x0003e40000000800 */
[----:B------:R-:W-:Y:S04]  /*3c50*/  FFMA.FTZ R5, R5, c[0x0][0x23c], -R169 ;  /* 0x00008f0005057a23 */ /* 0x000fe800000108a9 */
[----:B------:R-:W-:Y:S01]  /*3c60*/  @P0 FSEL R6, R6, -INF , !P3 ;  /* 0xff80000006060808 */ /* 0x000fe20005800000 */
[-C--:B------:R-:W-:Y:S01]  /*3c70*/  HMMA.16816.F32.BF16 R12, R164, R198.reuse, R12 ;  /* 0x000000c6a40c723c */ /* 0x080fe2000004180c */
[----:B------:R-:W-:Y:S02]  /*3c80*/  PLOP3.LUT P0, PT, PT, PT, UP0, 0x80, 0x0 ;  /* 0x000000000000781c */ /* 0x000fe40003f0f008 */
[----:B------:R-:W-:Y:S01]  /*3c90*/  MUFU.EX2 R197, R5 ;  /* 0x0000000500c57308 */ /* 0x000fe20000000800 */
[----:B------:R-:W-:Y:S01]  /*3ca0*/  @P2 FSEL R7, R7, -INF , !P5 ;  /* 0xff80000007072808 */ /* 0x000fe20006800000 */
[--C-:B------:R-:W-:Y:S01]  /*3cb0*/  FFMA.FTZ R6, R6, c[0x0][0x23c], -R3.reuse ;  /* 0x00008f0006067a23 */ /* 0x100fe20000010803 */
[----:B------:R-:W-:Y:S02]  /*3cc0*/  FSETP.NEU.FTZ.AND P2, PT, R241, -INF , PT ;  /* 0xff800000f100780b */ /* 0x000fe40003f5d000 */
[C---:B------:R-:W-:Y:S04]  /*3cd0*/  HMMA.16816.F32.BF16 R16, R188.reuse, R198, R16 ;  /* 0x000000c6bc10723c */ /* 0x040fe80000041810 */
[----:B------:R-:W-:Y:S01]  /*3ce0*/  FSEL R2, R2, RZ, P2 ;  /* 0x000000ff02027208 */ /* 0x000fe20001000000 */
[----:B------:R-:W-:Y:S01]  /*3cf0*/  FFMA.FTZ R7, R7, c[0x0][0x23c], -R3 ;  /* 0x00008f0007077a23 */ /* 0x000fe20000010803 */
[----:B------:R-:W-:Y:S01]  /*3d00*/  PLOP3.LUT P2, PT, PT, PT, UP0, 0x80, 0x0 ;  /* 0x000000000000781c */ /* 0x000fe20003f4f008 */
[----:B------:R-:W-:Y:S01]  /*3d10*/  MUFU.EX2 R180, R6 ;  /* 0x0000000600b47308 */ /* 0x000fe20000000800 */
[----:B------:R-:W-:Y:S02]  /*3d20*/  @P0 FSEL R8, R8, -INF , !P3 ;  /* 0xff80000008080808 */ /* 0x000fe40005800000 */
[----:B------:R-:W-:Y:S02]  /*3d30*/  PLOP3.LUT P0, PT, PT, PT, UP0, 0x80, 0x0 ;  /* 0x000000000000781c */ /* 0x000fe40003f0f008 */
[----:B------:R-:W-:Y:S01]  /*3d40*/  @P4 FSEL R9, R9, -INF , !P5 ;  /* 0xff80000009094808 */ /* 0x000fe20006800000 */
[--C-:B------:R-:W-:Y:S01]  /*3d50*/  FFMA.FTZ R8, R8, c[0x0][0x23c], -R2.reuse ;  /* 0x00008f0008087a23 */ /* 0x100fe20000010802 */
[----:B------:R-:W-:Y:S02]  /*3d60*/  FSETP.NEU.FTZ.AND P4, PT, R242, -INF , PT ;  /* 0xff800000f200780b */ /* 0x000fe40003f9d000 */
[----:B------:R-:W-:Y:S01]  /*3d70*/  SEL R196, R184, 0xffffffc0, !P1 ;  /* 0xffffffc0b8c47807 */ /* 0x000fe20004800000 */
[----:B------:R2:W3:Y:S01]  /*3d80*/  MUFU.EX2 R234, R7 ;  /* 0x0000000700ea7308 */ /* 0x0004e20000000800 */
[----:B------:R-:W-:Y:S01]  /*3d90*/  FSEL R0, R0, RZ, P4 ;  /* 0x000000ff00007208 */ /* 0x000fe20002000000 */
[----:B------:R-:W-:Y:S01]  /*3da0*/  FFMA.FTZ R9, R9, c[0x0][0x23c], -R2 ;  /* 0x00008f0009097a23 */ /* 0x000fe20000010802 */
[----:B------:R-:W-:Y:S01]  /*3db0*/  @P2 FSEL R10, R10, -INF , !P3 ;  /* 0xff8000000a0a2808 */ /* 0x000fe20005800000 */
[----:B------:R-:W-:Y:S01]  /*3dc0*/  IMAD.IADD R184, R196, 0x1, R207 ;  /* 0x00000001c4b87824 */ /* 0x000fe200078e02cf */
[----:B------:R-:W-:Y:S02]  /*3dd0*/  PLOP3.LUT P3, PT, PT, PT, UP0, 0x80, 0x0 ;  /* 0x000000000000781c */ /* 0x000fe40003f6f008 */
[----:B------:R-:W-:Y:S01]  /*3de0*/  PLOP3.LUT P4, PT, PT, PT, UP0, 0x80, 0x0 ;  /* 0x000000000000781c */ /* 0x000fe20003f8f008 */
[--C-:B------:R-:W-:Y:S01]  /*3df0*/  FFMA.FTZ R10, R10, c[0x0][0x23c], -R0.reuse ;  /* 0x00008f000a0a7a23 */ /* 0x100fe20000010800 */
[----:B------:R-:W-:Y:S01]  /*3e00*/  PLOP3.LUT P2, PT, PT, PT, UP0, 0x80, 0x0 ;  /* 0x000000000000781c */ /* 0x000fe20003f4f008 */
[----:B------:R4:W-:Y:S01]  /*3e10*/  MUFU.EX2 R238, R8 ;  /* 0x0000000800ee7308 */ /* 0x0009e20000000800 */
[----:B-1----:R-:W-:Y:S02]  /*3e20*/  @P0 IADD3 R4, R168, 0x8, RZ ;  /* 0x00000008a8040810 */ /* 0x002fe40007ffe0ff */
[----:B------:R-:W-:Y:S02]  /*3e30*/  PLOP3.LUT P0, PT, PT, PT, UP0, 0x80, 0x0 ;  /* 0x000000000000781c */ /* 0x000fe40003f0f008 */
[----:B------:R-:W-:Y:S03]  /*3e40*/  @P6 ISETP.GE.AND P6, PT, R4, UR6, PT ;  /* 0x0000000604006c0c */ /* 0x000fe6000bfc6270 */
[----:B------:R-:W-:Y:S02]  /*3e50*/  @P3 IADD3 R4, R168, 0x9, RZ ;  /* 0x00000009a8043810 */ /* 0x000fe40007ffe0ff */
[----:B------:R-:W-:Y:S01]  /*3e60*/  PLOP3.LUT P3, PT, PT, PT, UP0, 0x80, 0x0 ;  /* 0x000000000000781c */ /* 0x000fe20003f6f008 */
[----:B------:R-:W-:Y:S01]  /*3e70*/  MUFU.EX2 R237, R9 ;  /* 0x0000000900ed7308 */ /* 0x000fe20000000800 */
[----:B------:R-:W-:Y:S02]  /*3e80*/  @P4 ISETP.GE.AND P4, PT, R4, UR6, PT ;  /* 0x0000000604004c0c */ /* 0x000fe4000bf86270 */
[----:B------:R-:W-:Y:S01]  /*3e90*/  @P2 FSEL R11, R11, -INF , !P5 ;  /* 0xff8000000b0b2808 */ /* 0x000fe20006800000 */
[----:B--2---:R-:W1:Y:S01]  /*3ea0*/  LDSM.16.M88.4 R4, [R212+0x10800] ;  /* 0x01080000d404783b */ /* 0x004e620000000200 */
[----:B------:R-:W-:Y:S02]  /*3eb0*/  PLOP3.LUT P2, PT, PT, PT, UP0, 0x80, 0x0 ;  /* 0x000000000000781c */ /* 0x000fe40003f4f008 */
[----:B------:R-:W-:Y:S01]  /*3ec0*/  @P0 FSEL R12, R12, -INF , !P6 ;  /* 0xff8000000c0c0808 */ /* 0x000fe20007000000 */
[----:B------:R-:W-:Y:S01]  /*3ed0*/  FFMA.FTZ R11, R11, c[0x0][0x23c], -R0 ;  /* 0x00008f000b0b7a23 */ /* 0x000fe20000010800 */
[----:B------:R-:W-:Y:S01]  /*3ee0*/  PLOP3.LUT P0, PT, PT, PT, UP0, 0x80, 0x0 ;  /* 0x000000000000781c */ /* 0x000fe20003f0f008 */
[----:B------:R-:W-:Y:S01]  /*3ef0*/  MUFU.EX2 R240, R10 ;  /* 0x0000000a00f07308 */ /* 0x000fe20000000800 */
[----:B------:R-:W-:Y:S01]  /*3f00*/  PLOP3.LUT P5, PT, PT, PT, UP0, 0x80, 0x0 ;  /* 0x000000000000781c */ /* 0x000fe20003faf008 */
[--C-:B------:R-:W-:Y:S01]  /*3f10*/  FFMA.FTZ R12, R12, c[0x0][0x23c], -R2.reuse ;  /* 0x00008f000c0c7a23 */ /* 0x100fe20000010802 */
[----:B------:R-:W-:Y:S02]  /*3f20*/  @P3 FSEL R18, R18, -INF , !P6 ;  /* 0xff80000012123808 */ /* 0x000fe40007000000 */
[----:B------:R-:W-:Y:S03]  /*3f30*/  PLOP3.LUT P3, PT, PT, PT, UP0, 0x80, 0x0 ;  /* 0x000000000000781c */ /* 0x000fe60003f6f008 */
[----:B------:R-:W-:Y:S01]  /*3f40*/  @P2 FSEL R13, R13, -INF , !P4 ;  /* 0xff8000000d0d2808 */ /* 0x000fe20006000000 */
[----:B------:R-:W-:Y:S01]  /*3f50*/  FFMA.FTZ R18, R18, c[0x0][0x23c], -R3 ;  /* 0x00008f0012127a23 */ /* 0x000fe20000010803 */
[----:B------:R-:W-:Y:S01]  /*3f60*/  PLOP3.LUT P2, PT, PT, PT, UP0, 0x80, 0x0 ;  /* 0x000000000000781c */ /* 0x000fe20003f4f008 */
[----:B------:R-:W-:Y:S01]  /*3f70*/  MUFU.EX2 R239, R11 ;  /* 0x0000000b00ef7308 */ /* 0x000fe20000000800 */
[----:B------:R-:W-:Y:S01]  /*3f80*/  @P0 FSEL R14, R14, -INF , !P6 ;  /* 0xff8000000e0e0808 */ /* 0x000fe20007000000 */
[----:B------:R-:W-:Y:S01]  /*3f90*/  FFMA.FTZ R13, R13, c[0x0][0x23c], -R2 ;  /* 0x00008f000d0d7a23 */ /* 0x000fe20000010802 */
[----:B------:R-:W-:Y:S03]  /*3fa0*/  PLOP3.LUT P0, PT, PT, PT, UP0, 0x80, 0x0 ;  /* 0x000000000000781c */ /* 0x000fe60003f0f008 */
[--C-:B------:R-:W-:Y:S04]  /*3fb0*/  FFMA.FTZ R14, R14, c[0x0][0x23c], -R0.reuse ;  /* 0x00008f000e0e7a23 */ /* 0x100fe80000010800 */
[----:B------:R-:W-:Y:S02]  /*3fc0*/  MUFU.EX2 R203, R18 ;  /* 0x0000001200cb7308 */ /* 0x000fe40000000800 */
[----:B------:R-:W-:Y:S02]  /*3fd0*/  @P2 FSEL R15, R15, -INF , !P4 ;  /* 0xff8000000f0f2808 */ /* 0x000fe40006000000 */
[----:B------:R-:W-:Y:S02]  /*3fe0*/  PLOP3.LUT P2, PT, PT, PT, UP0, 0x80, 0x0 ;  /* 0x000000000000781c */ /* 0x000fe40003f4f008 */
[----:B------:R-:W-:Y:S01]  /*3ff0*/  @P0 FSEL R16, R16, -INF , !P6 ;  /* 0xff80000010100808 */ /* 0x000fe20007000000 */
[----:B------:R-:W-:Y:S01]  /*4000*/  FFMA.FTZ R15, R15, c[0x0][0x23c], -R0 ;  /* 0x00008f000f0f7a23 */ /* 0x000fe20000010800 */
[----:B------:R-:W-:Y:S02]  /*4010*/  PLOP3.LUT P0, PT, PT, PT, UP0, 0x80, 0x0 ;  /* 0x000000000000781c */ /* 0x000fe40003f0f008 */
[----:B------:R-:W-:Y:S01]  /*4020*/  PLOP3.LUT P6, PT, PT, PT, UP0, 0x80, 0x0 ;  /* 0x000000000000781c */ /* 0x000fe20003fcf008 */
[--C-:B------:R-:W-:Y:S01]  /*4030*/  FFMA.FTZ R16, R16, c[0x0][0x23c], -R169.reuse ;  /* 0x00008f0010107a23 */ /* 0x100fe200000108a9 */
[----:B------:R-:W-:Y:S01]  /*4040*/  MUFU.EX2 R233, R12 ;  /* 0x0000000c00e97308 */ /* 0x000fe20000000800 */
[-C--:B-1----:R-:W-:Y:S04]  /*4050*/  HMMA.16816.F32.BF16 R20, R188, R4.reuse, R20 ;  /* 0x00000004bc14723c */ /* 0x082fe80000041814 */
[----:B------:R-:W-:Y:S02]  /*4060*/  @P2 FSEL R17, R17, -INF , !P4 ;  /* 0xff80000011112808 */ /* 0x000fe40006000000 */
[----:B------:R-:W-:Y:S02]  /*4070*/  PLOP3.LUT P2, PT, PT, PT, UP0, 0x80, 0x0 ;  /* 0x000000000000781c */ /* 0x000fe40003f4f008 */
[C---:B------:R-:W-:Y:S01]  /*4080*/  HMMA.16816.F32.BF16 R24, R164.reuse, R4, R24 ;  /* 0x00000004a418723c */ /* 0x040fe20000041818 */
[----:B------:R-:W-:Y:S03]  /*4090*/  MUFU.EX2 R200, R16 ;  /* 0x0000001000c87308 */ /* 0x000fe60000000800 */
[----:B----4-:R-:W-:Y:S01]  /*40a0*/  @P0 IADD3 R8, R168, 0x10, RZ ;  /* 0x00000010a8080810 */ /* 0x010fe20007ffe0ff */
[----:B------:R-:W-:Y:S01]  /*40b0*/  FFMA.FTZ R17, R17, c[0x0][0x23c], -R169 ;  /* 0x00008f0011117a23 */ /* 0x000fe200000108a9 */
[----:B------:R-:W-:Y:S02]  /*40c0*/  PLOP3.LUT P0, PT, PT, PT, UP0, 0x80, 0x0 ;  /* 0x000000000000781c */ /* 0x000fe40003f0f008 */
[-C--:B------:R-:W-:Y:S03]  /*40d0*/  HMMA.16816.F32.BF16 R28, R164, R6.reuse, R28 ;  /* 0x00000006a41c723c */ /* 0x080fe6000004181c */
[----:B------:R-:W-:Y:S01]  /*40e0*/  @P5 ISETP.GE.AND P5, PT, R8, UR6, PT ;  /* 0x0000000608005c0c */ /* 0x000fe2000bfa6270 */
[----:B------:R-:W-:Y:S01]  /*40f0*/  MUFU.EX2 R198, R17 ;  /* 0x0000001100c67308 */ /* 0x000fe20000000800 */
[----:B------:R-:W-:Y:S02]  /*4100*/  @P3 IADD3 R8, R168, 0x11, RZ ;  /* 0x00000011a8083810 */ /* 0x000fe40007ffe0ff */
[----:B------:R-:W-:Y:S01]  /*4110*/  @P2 FSEL R19, R19, -INF , !P4 ;  /* 0xff80000013132808 */ /* 0x000fe20006000000 */
[----:B------:R-:W-:Y:S01]  /*4120*/  HMMA.16816.F32.BF16 R32, R188, R6, R32 ;  /* 0x00000006bc20723c */ /* 0x000fe20000041820 */
[----:B------:R-:W-:Y:S02]  /*4130*/  PLOP3.LUT P2, PT, PT, PT, UP0, 0x80, 0x0 ;  /* 0x000000000000781c */ /* 0x000fe40003f4f008 */
[----:B------:R-:W-:Y:S01]  /*4140*/  PLOP3.LUT P4, PT, PT, PT, UP0, 0x80, 0x0 ;  /* 0x000000000000781c */ /* 0x000fe20003f8f008 */
[----:B------:R-:W-:Y:S01]  /*4150*/  FFMA.FTZ R19, R19, c[0x0][0x23c], -R3 ;  /* 0x00008f0013137a23 */ /* 0x000fe20000010803 */
[----:B------:R-:W-:Y:S01]  /*4160*/  @P6 ISETP.GE.AND P6, PT, R8, UR6, PT ;  /* 0x0000000608006c0c */ /* 0x000fe2000bfc6270 */
[----:B------:R-:W1:Y:S01]  /*4170*/  MUFU.EX2 R232, R13 ;  /* 0x0000000d00e87308 */ /* 0x000e620000000800 */
[----:B------:R-:W-:Y:S02]  /*4180*/  PLOP3.LUT P3, PT, PT, PT, UP0, 0x80, 0x0 ;  /* 0x000000000000781c */ /* 0x000fe40003f6f008 */
[----:B------:R-:W-:Y:S02]  /*4190*/  @P0 FSEL R20, R20, -INF , !P5 ;  /* 0xff80000014140808 */ /* 0x000fe40006800000 */
[----:B------:R-:W-:Y:S02]  /*41a0*/  PLOP3.LUT P0, PT, PT, PT, UP0, 0x80, 0x0 ;  /* 0x000000000000781c */ /* 0x000fe40003f0f008 */
[----:B---3--:R-:W-:Y:S01]  /*41b0*/  F2FP.BF16.PACK_AB R5, R234, R180 ;  /* 0x000000b4ea05723e */ /* 0x008fe200000010ff */
[--C-:B------:R-:W-:Y:S02]  /*41c0*/  FFMA.FTZ R20, R20, c[0x0][0x23c], -R169.reuse ;  /* 0x00008f0014147a23 */ /* 0x100fe400000108a9 */
[----:B------:R-:W-:Y:S01]  /*41d0*/  @P4 IADD3 R4, R168, 0x18, RZ ;  /* 0x00000018a8044810 */ /* 0x000fe20007ffe0ff */
[----:B------:R-:W2:Y:S01]  /*41e0*/  MUFU.EX2 R201, R19 ;  /* 0x0000001300c97308 */ /* 0x000ea20000000800 */
[----:B------:R-:W-:Y:S01]  /*41f0*/  @P2 FSEL R21, R21, -INF , !P6 ;  /* 0xff80000015152808 */ /* 0x000fe20007000000 */
[----:B------:R1:W-:Y:S01]  /*4200*/  STS [R224+0x20400], R5 ;  /* 0x02040005e0007388 */ /* 0x0003e20000000800 */
[----:B------:R-:W-:Y:S02]  /*4210*/  PLOP3.LUT P2, PT, PT, PT, UP0, 0x80, 0x0 ;  /* 0x000000000000781c */ /* 0x000fe40003f4f008 */
[----:B------:R-:W-:Y:S01]  /*4220*/  PLOP3.LUT P4, PT, PT, PT, UP0, 0x80, 0x0 ;  /* 0x000000000000781c */ /* 0x000fe20003f8f008 */
[----:B------:R-:W-:Y:S01]  /*4230*/  FFMA.FTZ R21, R21, c[0x0][0x23c], -R169 ;  /* 0x00008f0015157a23 */ /* 0x000fe200000108a9 */
[----:B------:R-:W-:Y:S02]  /*4240*/  @P0 FSEL R22, R22, -INF , !P5 ;  /* 0xff80000016160808 */ /* 0x000fe40006800000 */
[----:B------:R-:W-:Y:S01]  /*4250*/  PLOP3.LUT P0, PT, PT, PT, UP0, 0x80, 0x0 ;  /* 0x000000000000781c */ /* 0x000fe20003f0f008 */
[----:B------:R-:W-:Y:S01]  /*4260*/  MUFU.EX2 R236, R14 ;  /* 0x0000000e00ec7308 */ /* 0x000fe20000000800 */
[----:B------:R-:W-:Y:S01]  /*4270*/  @P3 FSEL R24, R24, -INF , !P5 ;  /* 0xff80000018183808 */ /* 0x000fe20006800000 */
[--C-:B------:R-:W-:Y:S01]  /*4280*/  FFMA.FTZ R22, R22, c[0x0][0x23c], -R3.reuse ;  /* 0x00008f0016167a23 */ /* 0x100fe20000010803 */
[----:B------:R-:W-:Y:S03]  /*4290*/  PLOP3.LUT P3, PT, PT, PT, UP0, 0x80, 0x0 ;  /* 0x000000000000781c */ /* 0x000fe60003f6f008 */
[----:B------:R-:W-:Y:S01]  /*42a0*/  @P2 FSEL R23, R23, -INF , !P6 ;  /* 0xff80000017172808 */ /* 0x000fe20007000000 */
[--C-:B------:R-:W-:Y:S01]  /*42b0*/  FFMA.FTZ R24, R24, c[0x0][0x23c], -R2.reuse ;  /* 0x00008f0018187a23 */ /* 0x100fe20000010802 */
[----:B------:R-:W-:Y:S02]  /*42c0*/  PLOP3.LUT P2, PT, PT, PT, UP0, 0x80, 0x0 ;  /* 0x000000000000781c */ /* 0x000fe40003f4f008 */
[----:B------:R-:W-:Y:S01]  /*42d0*/  MUFU.EX2 R235, R15 ;  /* 0x0000000f00eb7308 */ /* 0x000fe20000000800 */
[----:B------:R-:W-:Y:S01]  /*42e0*/  FFMA.FTZ R23, R23, c[0x0][0x23c], -R3 ;  /* 0x00008f0017177a23 */ /* 0x000fe20000010803 */
[----:B------:R-:W-:Y:S02]  /*42f0*/  @P0 FSEL R25, R25, -INF , !P6 ;  /* 0xff80000019190808 */ /* 0x000fe40007000000 */
[----:B------:R-:W-:Y:S03]  /*4300*/  PLOP3.LUT P0, PT, PT, PT, UP0, 0x80, 0x0 ;  /* 0x000000000000781c */ /* 0x000fe60003f0f008 */
[----:B------:R-:W-:Y:S01]  /*4310*/  FFMA.FTZ R25, R25, c[0x0][0x23c], -R2 ;  /* 0x00008f0019197a23 */ /* 0x000fe20000010802 */
[----:B-1----:R-:W-:Y:S02]  /*4320*/  F2FP.BF16.PACK_AB R5, R232, R233 ;  /* 0x000000e9e805723e */ /* 0x002fe400000010ff */
[----:B------:R-:W-:Y:S01]  /*4330*/  MUFU.EX2 R193, R20 ;  /* 0x0000001400c17308 */ /* 0x000fe20000000800 */
[----:B------:R-:W-:Y:S02]  /*4340*/  @P2 FSEL R26, R26, -INF , !P5 ;  /* 0xff8000001a1a2808 */ /* 0x000fe40006800000 */
[----:B------:R-:W-:Y:S02]  /*4350*/  PLOP3.LUT P2, PT, PT, PT, UP0, 0x80, 0x0 ;  /* 0x000000000000781c */ /* 0x000fe40003f4f008 */
[----:B------:R-:W-:Y:S01]  /*4360*/  @P3 ISETP.GE.AND P5, PT, R4, UR6, PT ;  /* 0x0000000604003c0c */ /* 0x000fe2000bfa6270 */
[--C-:B------:R-:W-:Y:S01]  /*4370*/  FFMA.FTZ R26, R26, c[0x0][0x23c], -R0.reuse ;  /* 0x00008f001a1a7a23 */ /* 0x100fe20000010800 */
[----:B------:R-:W-:Y:S02]  /*4380*/  @P0 FSEL R27, R27, -INF , !P6 ;  /* 0xff8000001b1b0808 */ /* 0x000fe40007000000 */
[----:B------:R-:W-:Y:S01]  /*4390*/  PLOP3.LUT P0, PT, PT, PT, UP0, 0x80, 0x0 ;  /* 0x000000000000781c */ /* 0x000fe20003f0f008 */
[----:B------:R-:W-:Y:S01]  /*43a0*/  MUFU.EX2 R192, R21 ;  /* 0x0000001500c07308 */ /* 0x000fe20000000800 */
[----:B------:R-:W-:Y:S01]  /*43b0*/  PLOP3.LUT P3, PT, PT, PT, UP0, 0x80, 0x0 ;  /* 0x000000000000781c */ /* 0x000fe20003f6f008 */
[----:B------:R-:W-:Y:S01]  /*43c0*/  FFMA.FTZ R27, R27, c[0x0][0x23c], -R0 ;  /* 0x00008f001b1b7a23 */ /* 0x000fe20000010800 */
[----:B------:R-:W-:Y:S03]  /*43d0*/  F2FP.BF16.PACK_AB R4, R237, R238 ;  /* 0x000000eeed04723e */ /* 0x000fe600000010ff */
[----:B------:R-:W-:Y:S02]  /*43e0*/  @P2 IADD3 R168, R168, 0x19, RZ ;  /* 0x00000019a8a82810 */ /* 0x000fe40007ffe0ff */
[----:B------:R-:W-:Y:S02]  /*43f0*/  PLOP3.LUT P2, PT, PT, PT, UP0, 0x80, 0x0 ;  /* 0x000000000000781c */ /* 0x000fe40003f4f008 */
[----:B------:R-:W-:Y:S01]  /*4400*/  @P4 ISETP.GE.AND P4, PT, R168, UR6, PT ;  /* 0x00000006a8004c0c */ /* 0x000fe2000bf86270 */
[----:B------:R-:W-:Y:S03]  /*4410*/  MUFU.EX2 R195, R22 ;  /* 0x0000001600c37308 */ /* 0x000fe60000000800 */
[----:B------:R-:W-:Y:S05]  /*4420*/  @P3 FSEL R28, R28, -INF , !P5 ;  /* 0xff8000001c1c3808 */ /* 0x000fea0006800000 */
[----:B------:R-:W-:Y:S02]  /*4430*/  FFMA.FTZ R28, R28, c[0x0][0x23c], -R2 ;  /* 0x00008f001c1c7a23 */ /* 0x000fe40000010802 */
[----:B------:R-:W-:Y:S01]  /*4440*/  @P2 FSEL R30, R30, -INF , !P5 ;  /* 0xff8000001e1e2808 */ /* 0x000fe20006800000 */
[----:B------:R-:W1:Y:S01]  /*4450*/  MUFU.EX2 R194, R23 ;  /* 0x0000001700c27308 */ /* 0x000e620000000800 */
[----:B------:R-:W-:Y:S02]  /*4460*/  @P0 FSEL R29, R29, -INF , !P4 ;  /* 0xff8000001d1d0808 */ /* 0x000fe40006000000 */
[----:B------:R-:W-:Y:S01]  /*4470*/  PLOP3.LUT P0, PT, PT, PT, UP0, 0x80, 0x0 ;  /* 0x000000000000781c */ /* 0x000fe20003f0f008 */
[----:B------:R-:W-:Y:S01]  /*4480*/  FFMA.FTZ R30, R30, c[0x0][0x23c], -R0 ;  /* 0x00008f001e1e7a23 */ /* 0x000fe20000010800 */
[----:B------:R-:W-:Y:S01]  /*4490*/  PLOP3.LUT P2, PT, PT, PT, UP0, 0x80, 0x0 ;  /* 0x000000000000781c */ /* 0x000fe20003f4f008 */
[----:B------:R-:W-:Y:S04]  /*44a0*/  FFMA.FTZ R2, R29, c[0x0][0x23c], -R2 ;  /* 0x00008f001d027a23 */ /* 0x000fe80000010802 */
[----:B------:R3:W-:Y:S06]  /*44b0*/  MUFU.EX2 R187, R2 ;  /* 0x0000000200bb7308 */ /* 0x0007ec0000000800 */
[----:B------:R-:W-:Y:S02]  /*44c0*/  @P0 FSEL R32, R32, -INF , !P5 ;  /* 0xff80000020200808 */ /* 0x000fe40006800000 */
[----:B------:R-:W-:Y:S02]  /*44d0*/  PLOP3.LUT P0, PT, PT, PT, UP0, 0x80, 0x0 ;  /* 0x000000000000781c */ /* 0x000fe40003f0f008 */
[----:B------:R-:W-:Y:S01]  /*44e0*/  @P2 FSEL R33, R33, -INF , !P4 ;  /* 0xff80000021212808 */ /* 0x000fe20006000000 */
[--C-:B------:R-:W-:Y:S01]  /*44f0*/  FFMA.FTZ R32, R32, c[0x0][0x23c], -R169.reuse ;  /* 0x00008f0020207a23 */ /* 0x100fe200000108a9 */
[----:B------:R-:W-:Y:S01]  /*4500*/  PLOP3.LUT P2, PT, PT, PT, UP0, 0x80, 0x0 ;  /* 0x000000000000781c */ /* 0x000fe20003f4f008 */
[----:B------:R-:W-:Y:S02]  /*4510*/  MUFU.EX2 R230, R24 ;  /* 0x0000001800e67308 */ /* 0x000fe40000000800 */
[----:B------:R-:W-:Y:S06]  /*4520*/  FFMA.FTZ R169, R33, c[0x0][0x23c], -R169 ;  /* 0x00008f0021a97a23 */ /* 0x000fec00000108a9 */
[----:B------:R-:W-:Y:S02]  /*4530*/  @P0 FSEL R34, R34, -INF , !P5 ;  /* 0xff80000022220808 */ /* 0x000fe40006800000 */
[----:B------:R-:W-:Y:S01]  /*4540*/  PLOP3.LUT P0, PT, PT, PT, UP0, 0x80, 0x0 ;  /* 0x000000000000781c */ /* 0x000fe20003f0f008 */
[----:B------:R-:W-:Y:S01]  /*4550*/  MUFU.EX2 R181, R32 ;  /* 0x0000002000b57308 */ /* 0x000fe20000000800 */
[----:B---3--:R-:W-:Y:S01]  /*4560*/  F2FP.BF16.PACK_AB R2, R197, R202 ;  /* 0x000000cac502723e */ /* 0x008fe200000010ff */
[--C-:B------:R-:W-:Y:S01]  /*4570*/  FFMA.FTZ R34, R34, c[0x0][0x23c], -R3.reuse ;  /* 0x00008f0022227a23 */ /* 0x100fe20000010803 */
[----:B------:R-:W-:Y:S03]  /*4580*/  @P2 FSEL R35, R35, -INF , !P4 ;  /* 0xff80000023232808 */ /* 0x000fe60006000000 */
[----:B------:R3:W-:Y:S02]  /*4590*/  STS [R224+0x20000], R2 ;  /* 0x02000002e0007388 */ /* 0x0007e40000000800 */
[----:B------:R-:W-:Y:S02]  /*45a0*/  FFMA.FTZ R3, R35, c[0x0][0x23c], -R3 ;  /* 0x00008f0023037a23 */ /* 0x000fe40000010803 */
[----:B------:R-:W4:Y:S02]  /*45b0*/  MUFU.EX2 R182, R169 ;  /* 0x000000a900b67308 */ /* 0x000f240000000800 */
[----:B------:R-:W-:Y:S05]  /*45c0*/  @P0 FSEL R31, R31, -INF , !P4 ;  /* 0xff8000001f1f0808 */ /* 0x000fea0006000000 */
[----:B------:R-:W-:Y:S03]  /*45d0*/  FFMA.FTZ R0, R31, c[0x0][0x23c], -R0 ;  /* 0x00008f001f007a23 */ /* 0x000fe60000010800 */
[----:B------:R1:W-:Y:S10]  /*45e0*/  MUFU.EX2 R183, R3 ;  /* 0x0000000300b77308 */ /* 0x0003f40000000800 */
[----:B------:R2:W-:Y:S01]  /*45f0*/  MUFU.EX2 R186, R0 ;  /* 0x0000000000ba7308 */ /* 0x0005e20000000800 */
[----:B---3--:R-:W-:Y:S05]  /*4600*/  F2FP.BF16.PACK_AB R2, R198, R200 ;  /* 0x000000c8c602723e */ /* 0x008fea00000010ff */
[----:B------:R3:W-:Y:S04]  /*4610*/  STS [R227+0x20000], R2 ;  /* 0x02000002e3007388 */ /* 0x0007e80000000800 */
[----:B------:R-:W-:Y:S01]  /*4620*/  MUFU.EX2 R185, R34 ;  /* 0x0000002200b97308 */ /* 0x000fe20000000800 */
[----:B-1----:R-:W-:Y:S09]  /*4630*/  F2FP.BF16.PACK_AB R3, R239, R240 ;  /* 0x000000f0ef03723e */ /* 0x002ff200000010ff */
[----:B------:R-:W1:Y:S01]  /*4640*/  MUFU.EX2 R199, R25 ;  /* 0x0000001900c77308 */ /* 0x000e620000000800 */
[----:B--2---:R-:W-:Y:S05]  /*4650*/  F2FP.BF16.PACK_AB R0, R201, R203 ;  /* 0x000000cbc900723e */ /* 0x004fea00000010ff */
[----:B------:R4:W-:Y:S04]  /*4660*/  STS [R227+0x20400], R0 ;  /* 0x02040000e3007388 */ /* 0x0009e80000000800 */
[----:B------:R-:W-:Y:S01]  /*4670*/  MUFU.EX2 R231, R26 ;  /* 0x0000001a00e77308 */ /* 0x000fe20000000800 */
[----:B---3--:R-:W-:Y:S01]  /*4680*/  F2FP.BF16.PACK_AB R2, R194, R195 ;  /* 0x000000c3c202723e */ /* 0x008fe200000010ff */
[----:B------:R2:W-:Y:S04]  /*4690*/  STS [R224+0x21000], R4 ;  /* 0x02100004e0007388 */ /* 0x0005e80000000800 */
[----:B------:R3:W-:Y:S04]  /*46a0*/  STS [R224+0x21400], R3 ;  /* 0x02140003e0007388 */ /* 0x0007e80000000800 */
[----:B------:R-:W1:Y:S01]  /*46b0*/  MUFU.EX2 R229, R27 ;  /* 0x0000001b00e57308 */ /* 0x000e620000000800 */
[----:B------:R1:W-:Y:S09]  /*46c0*/  STS [R227+0x21000], R5 ;  /* 0x02100005e3007388 */ /* 0x0003f20000000800 */
[----:B------:R-:W1:Y:S01]  /*46d0*/  MUFU.EX2 R188, R28 ;  /* 0x0000001c00bc7308 */ /* 0x000e620000000800 */
[----:B----4-:R-:W-:Y:S02]  /*46e0*/  F2FP.BF16.PACK_AB R0, R182, R181 ;  /* 0x000000b5b600723e */ /* 0x010fe400000010ff */
[----:B--2---:R-:W-:Y:S07]  /*46f0*/  F2FP.BF16.PACK_AB R4, R235, R236 ;  /* 0x000000eceb04723e */ /* 0x004fee00000010ff */
[----:B------:R-:W2:Y:S01]  /*4700*/  MUFU.EX2 R189, R30 ;  /* 0x0000001e00bd7308 */ /* 0x000ea20000000800 */
[----:B---3--:R-:W-:Y:S01]  /*4710*/  F2FP.BF16.PACK_AB R3, R192, R193 ;  /* 0x000000c1c003723e */ /* 0x008fe200000010ff */
[----:B------:R3:W-:Y:S01]  /*4720*/  STS [R227+0x21400], R4 ;  /* 0x02140004e3007388 */ /* 0x0007e20000000800 */
[----:B-1----:R-:W-:Y:S03]  /*4730*/  F2FP.BF16.PACK_AB R5, R199, R230 ;  /* 0x000000e6c705723e */ /* 0x002fe600000010ff */
[----:B------:R1:W-:Y:S04]  /*4740*/  STS [R225+0x20000], R3 ;  /* 0x02000003e1007388 */ /* 0x0003e80000000800 */
[----:B------:R4:W-:Y:S04]  /*4750*/  STS [R225+0x20400], R2 ;  /* 0x02040002e1007388 */ /* 0x0009e80000000800 */
[----:B------:R2:W-:Y:S01]  /*4760*/  STS [R226+0x20000], R0 ;  /* 0x02000000e2007388 */ /* 0x0005e20000000800 */
[----:B---3--:R-:W-:Y:S02]  /*4770*/  F2FP.BF16.PACK_AB R4, R229, R231 ;  /* 0x000000e7e504723e */ /* 0x008fe400000010ff */
[----:B-1----:R-:W-:Y:S02]  /*4780*/  F2FP.BF16.PACK_AB R3, R183, R185 ;  /* 0x000000b9b703723e */ /* 0x002fe400000010ff */
[----:B----4-:R-:W-:Y:S03]  /*4790*/  F2FP.BF16.PACK_AB R2, R187, R188 ;  /* 0x000000bcbb02723e */ /* 0x010fe600000010ff */
[----:B------:R1:W-:Y:S01]  /*47a0*/  STS [R226+0x20400], R3 ;  /* 0x02040003e2007388 */ /* 0x0003e20000000800 */
[----:B--2---:R-:W-:Y:S03]  /*47b0*/  F2FP.BF16.PACK_AB R0, R186, R189 ;  /* 0x000000bdba00723e */ /* 0x004fe600000010ff */
[----:B------:R-:W-:Y:S04]  /*47c0*/  STS [R225+0x21000], R5 ;  /* 0x02100005e1007388 */ /* 0x000fe80000000800 */
[----:B------:R-:W-:Y:S04]  /*47d0*/  STS [R225+0x21400], R4 ;  /* 0x02140004e1007388 */ /* 0x000fe80000000800 */
[----:B------:R2:W-:Y:S04]  /*47e0*/  STS [R226+0x21000], R2 ;  /* 0x02100002e2007388 */ /* 0x0005e80000000800 */
[----:B------:R3:W-:Y:S04]  /*47f0*/  STS [R226+0x21400], R0 ;  /* 0x02140000e2007388 */ /* 0x0007e80000000800 */
[----:B------:R-:W-:Y:S01]  /*4800*/  LDSM.16.M88.4 R32, [R207+0x8000] ;  /* 0x00800000cf20783b */ /* 0x000fe20000000200 */
[----:B-1----:R-:W-:Y:S07]  /*4810*/  IMAD.IADD R3, R196, 0x1, R208 ;  /* 0x00000001c4037824 */ /* 0x002fee00078e02d0 */
[----:B------:R-:W1:Y:S08]  /*4820*/  LDSM.16.M88.4 R16, [R210+0x14000] ;  /* 0x01400000d210783b */ /* 0x000e700000000200 */
[----:B------:R-:W4:Y:S08]  /*4830*/  LDSM.16.M88.4 R28, [R207+0x9000] ;  /* 0x00900000cf1c783b */ /* 0x000f300000000200 */
[----:B------:R-:W4:Y:S08]  /*4840*/  LDSM.16.M88.4 R164, [R210+0x14800] ;  /* 0x01480000d2a4783b */ /* 0x000f300000000200 */
[----:B--2---:R-:W2:Y:S04]  /*4850*/  LDL R2, [R1] ;  /* 0x0000000001027983 */ /* 0x004ea80000100800 */
[----:B------:R-:W-:Y:S08]  /*4860*/  LDSM.16.M88.4 R168, [R208+0x8000] ;  /* 0x00800000d0a8783b */ /* 0x000ff00000000200 */
[----:B---3--:R-:W3:Y:S01]  /*4870*/  LDL R0, [R1+0x4] ;  /* 0x0000040001007983 */ /* 0x008ee20000100800 */
[-C--:B-1----:R-:W-:Y:S03]  /*4880*/  HMMA.16816.F32.BF16 R4, R32, R16.reuse, RZ ;  /* 0x000000102004723c */ /* 0x082fe600000418ff */
[----:B------:R-:W1:Y:S05]  /*4890*/  LDSM.16.M88.4 R172, [R211+0x14000] ;  /* 0x01400000d3ac783b */ /* 0x000e6a0000000200 */
[C---:B----4-:R-:W-:Y:S03]  /*48a0*/  HMMA.16816.F32.BF16 R8, R28.reuse, R16, RZ ;  /* 0x000000101c08723c */ /* 0x050fe600000418ff */
[----:B------:R-:W4:Y:S05]  /*48b0*/  LDSM.16.M88.4 R176, [R208+0x9000] ;  /* 0x00900000d0b0783b */ /* 0x000f2a0000000200 */
[-C--:B------:R-:W-:Y:S08]  /*48c0*/  HMMA.16816.F32.BF16 R12, R28, R18.reuse, RZ ;  /* 0x000000121c0c723c */ /* 0x080ff000000418ff */
[C---:B------:R-:W-:Y:S08]  /*48d0*/  HMMA.16816.F32.BF16 R16, R32.reuse, R18, RZ ;  /* 0x000000122010723c */ /* 0x040ff000000418ff */
[-C--:B------:R-:W-:Y:S08]  /*48e0*/  HMMA.16816.F32.BF16 R20, R32, R164.reuse, RZ ;  /* 0x000000a42014723c */ /* 0x080ff000000418ff */
[C---:B------:R-:W-:Y:S08]  /*48f0*/  HMMA.16816.F32.BF16 R24, R28.reuse, R164, RZ ;  /* 0x000000a41c18723c */ /* 0x040ff000000418ff */
[-C--:B------:R-:W-:Y:S08]  /*4900*/  HMMA.16816.F32.BF16 R28, R28, R166.reuse, RZ ;  /* 0x000000a61c1c723c */ /* 0x080ff000000418ff */
[----:B------:R-:W-:Y:S01]  /*4910*/  HMMA.16816.F32.BF16 R32, R32, R166, RZ ;  /* 0x000000a62020723c */ /* 0x000fe200000418ff */
[----:B------:R-:W4:Y:S07]  /*4920*/  LDSM.16.M88.4 R164, [R211+0x14800] ;  /* 0x01480000d3a4783b */ /* 0x000f2e0000000200 */
[-C--:B-1----:R-:W-:Y:S08]  /*4930*/  HMMA.16816.F32.BF16 R4, R168, R172.reuse, R4 ;  /* 0x000000aca804723c */ /* 0x082ff00000041804 */
[C---:B----4-:R-:W-:Y:S08]  /*4940*/  HMMA.16816.F32.BF16 R8, R176.reuse, R172, R8 ;  /* 0x000000acb008723c */ /* 0x050ff00000041808 */
[-C--:B------:R-:W-:Y:S08]  /*4950*/  HMMA.16816.F32.BF16 R12, R176, R174.reuse, R12 ;  /* 0x000000aeb00c723c */ /* 0x080ff0000004180c */
[C---:B------:R-:W-:Y:S01]  /*4960*/  HMMA.16816.F32.BF16 R16, R168.reuse, R174, R16 ;  /* 0x000000aea810723c */ /* 0x040fe20000041810 */
[----:B------:R-:W-:Y:S07]  /*4970*/  LDSM.16.M88.4 R172, [R184+0x8000] ;  /* 0x00800000b8ac783b */ /* 0x000fee0000000200 */
[-C--:B------:R-:W-:Y:S08]  /*4980*/  HMMA.16816.F32.BF16 R20, R168, R164.reuse, R20 ;  /* 0x000000a4a814723c */ /* 0x080ff00000041814 */
[C---:B------:R-:W-:Y:S08]  /*4990*/  HMMA.16816.F32.BF16 R24, R176.reuse, R164, R24 ;  /* 0x000000a4b018723c */ /* 0x040ff00000041818 */
[-C--:B------:R-:W-:Y:S01]  /*49a0*/  HMMA.16816.F32.BF16 R28, R176, R166.reuse, R28 ;  /* 0x000000a6b01c723c */ /* 0x080fe2000004181c */
[----:B------:R-:W1:Y:S07]  /*49b0*/  LDSM.16.M88.4 R176, [R213+0x14000] ;  /* 0x01400000d5b0783b */ /* 0x000e6e0000000200 */
[----:B------:R-:W-:Y:S01]  /*49c0*/  HMMA.16816.F32.BF16 R32, R168, R166, R32 ;  /* 0x000000a6a820723c */ /* 0x000fe20000041820 */
[----:B------:R-:W4:Y:S08]  /*49d0*/  LDSM.16.M88.4 R164, [R184+0x9000] ;  /* 0x00900000b8a4783b */ /* 0x000f300000000200 */
[----:B------:R-:W4:Y:S01]  /*49e0*/  LDSM.16.M88.4 R168, [R213+0x14800] ;  /* 0x01480000d5a8783b */ /* 0x000f220000000200 */
[-C--:B-1----:R-:W-:Y:S08]  /*49f0*/  HMMA.16816.F32.BF16 R4, R172, R176.reuse, R4 ;  /* 0x000000b0ac04723c */ /* 0x082ff00000041804 */
[C---:B----4-:R-:W-:Y:S08]  /*4a00*/  HMMA.16816.F32.BF16 R8, R164.reuse, R176, R8 ;  /* 0x000000b0a408723c */ /* 0x050ff00000041808 */
[-C--:B------:R-:W-:Y:S08]  /*4a10*/  HMMA.16816.F32.BF16 R12, R164, R178.reuse, R12 ;  /* 0x000000b2a40c723c */ /* 0x080ff0000004180c */
[C---:B------:R-:W-:Y:S08]  /*4a20*/  HMMA.16816.F32.BF16 R16, R172.reuse, R178, R16 ;  /* 0x000000b2ac10723c */ /* 0x040ff00000041810 */
[-C--:B------:R-:W-:Y:S08]  /*4a30*/  HMMA.16816.F32.BF16 R20, R172, R168.reuse, R20 ;  /* 0x000000a8ac14723c */ /* 0x080ff00000041814 */
[C---:B------:R-:W-:Y:S08]  /*4a40*/  HMMA.16816.F32.BF16 R24, R164.reuse, R168, R24 ;  /* 0x000000a8a418723c */ /* 0x040ff00000041818 */
[-C--:B------:R-:W-:Y:S01]  /*4a50*/  HMMA.16816.F32.BF16 R28, R164, R170.reuse, R28 ;  /* 0x000000aaa41c723c */ /* 0x080fe2000004181c */
[----:B------:R-:W-:Y:S07]  /*4a60*/  LDSM.16.M88.4 R164, [R3+0x8000] ;  /* 0x0080000003a4783b */ /* 0x000fee0000000200 */
[----:B------:R-:W-:Y:S01]  /*4a70*/  HMMA.16816.F32.BF16 R32, R172, R170, R32 ;  /* 0x000000aaac20723c */ /* 0x000fe20000041820 */
[----:B------:R-:W1:Y:S08]  /*4a80*/  LDSM.16.M88.4 R168, [R212+0x14000] ;  /* 0x01400000d4a8783b */ /* 0x000e700000000200 */
[----:B------:R-:W4:Y:S01]  /*4a90*/  LDSM.16.M88.4 R172, [R3+0x9000] ;  /* 0x0090000003ac783b */ /* 0x000f220000000200 */
[-C--:B-1----:R-:W-:Y:S08]  /*4aa0*/  HMMA.16816.F32.BF16 R4, R164, R168.reuse, R4 ;  /* 0x000000a8a404723c */ /* 0x082ff00000041804 */
[C---:B----4-:R-:W-:Y:S08]  /*4ab0*/  HMMA.16816.F32.BF16 R8, R172.reuse, R168, R8 ;  /* 0x000000a8ac08723c */ /* 0x050ff00000041808 */
[-C--:B------:R-:W-:Y:S08]  /*4ac0*/  HMMA.16816.F32.BF16 R12, R172, R170.reuse, R12 ;  /* 0x000000aaac0c723c */ /* 0x080ff0000004180c */
[C---:B------:R-:W-:Y:S01]  /*4ad0*/  HMMA.16816.F32.BF16 R16, R164.reuse, R170, R16 ;  /* 0x000000aaa410723c */ /* 0x040fe20000041810 */
[----:B------:R-:W1:Y:S03]  /*4ae0*/  LDSM.16.M88.4 R168, [R212+0x14800] ;  /* 0x01480000d4a8783b */ /* 0x000e660000000200 */
[----:B--2---:R-:W-:Y:S04]  /*4af0*/  IADD3 R178, P0, R2, UR11, RZ ;  /* 0x0000000b02b27c10 */ /* 0x004fe8000ff1e0ff */
[----:B---3--:R-:W-:Y:S02]  /*4b00*/  IADD3.X R179, R0, UR10, RZ, P0, !PT ;  /* 0x0000000a00b37c10 */ /* 0x008fe400087fe4ff */
[----:B------:R-:W-:Y:S03]  /*4b10*/  PLOP3.LUT P0, PT, PT, PT, UP3, 0x80, 0x0 ;  /* 0x000000000000781c */ /* 0x000fe60003f0f038 */
[----:B------:R-:W2:Y:S04]  /*4b20*/  LDG.E R177, [R178.64] ;  /* 0x00000004b2b17981 */ /* 0x000ea8000c1e1900 */
[----:B------:R-:W3:Y:S04]  /*4b30*/  LDG.E R176, [R178.64+0x20] ;  /* 0x00002004b2b07981 */ /* 0x000ee8000c1e1900 */
[----:B------:R-:W4:Y:S04]  /*4b40*/  LDG.E R2, [R178.64+0x80] ;  /* 0x00008004b2027981 */ /* 0x000f28000c1e1900 */
[----:B------:R2:W2:Y:S01]  /*4b50*/  LDG.E R0, [R178.64+0xa0] ;  /* 0x0000a004b2007981 */ /* 0x0004a2000c1e1900 */
[-C--:B-1----:R-:W-:Y:S08]  /*4b60*/  HMMA.16816.F32.BF16 R20, R164, R168.reuse, R20 ;  /* 0x000000a8a414723c */ /* 0x082ff00000041814 */
[C---:B------:R-:W-:Y:S08]  /*4b70*/  HMMA.16816.F32.BF16 R24, R172.reuse, R168, R24 ;  /* 0x000000a8ac18723c */ /* 0x040ff00000041818 */
[-C--:B------:R-:W-:Y:S01]  /*4b80*/  HMMA.16816.F32.BF16 R28, R172, R170.reuse, R28 ;  /* 0x000000aaac1c723c */ /* 0x080fe2000004181c */
[----:B------:R-:W-:Y:S07]  /*4b90*/  LDSM.16.M88.4 R172, [R207+0xa000] ;  /* 0x00a00000cfac783b */ /* 0x000fee0000000200 */
[----:B------:R-:W-:Y:S01]  /*4ba0*/  HMMA.16816.F32.BF16 R32, R164, R170, R32 ;  /* 0x000000aaa420723c */ /* 0x000fe20000041820 */
[----:B------:R-:W1:Y:S08]  /*4bb0*/  LDSM.16.M88.4 R164, [R210+0x18000] ;  /* 0x01800000d2a4783b */ /* 0x000e700000000200 */
[----:B------:R-:W1:Y:S02]  /*4bc0*/  LDSM.16.M88.4 R168, [R207+0xb000] ;  /* 0x00b00000cfa8783b */ /* 0x000e640000000200 */
[-C--:B-1----:R-:W-:Y:S08]  /*4bd0*/  HMMA.16816.F32.BF16 R4, R172, R164.reuse, R4 ;  /* 0x000000a4ac04723c */ /* 0x082ff00000041804 */
[C---:B------:R-:W-:Y:S08]  /*4be0*/  HMMA.16816.F32.BF16 R8, R168.reuse, R164, R8 ;  /* 0x000000a4a808723c */ /* 0x040ff00000041808 */
[-C--:B------:R-:W-:Y:S08]  /*4bf0*/  HMMA.16816.F32.BF16 R12, R168, R166.reuse, R12 ;  /* 0x000000a6a80c723c */ /* 0x080ff0000004180c */
[C---:B------:R-:W-:Y:S01]  /*4c00*/  HMMA.16816.F32.BF16 R16, R172.reuse, R166, R16 ;  /* 0x000000a6ac10723c */ /* 0x040fe20000041810 */
[----:B------:R-:W1:Y:S07]  /*4c10*/  LDSM.16.M88.4 R164, [R210+0x18800] ;  /* 0x01880000d2a4783b */ /* 0x000e6e0000000200 */
        /* <DEDUP_REMOVED lines=18> */
[----:B------:R-:W2:Y:S01]  /*4d40*/  LDSM.16.M88.4 R168, [R184+0xb000] ;  /* 0x00b00000b8a8783b */ /* 0x000ea20000000200 */
[-C--:B-1----:R-:W-:Y:S08]  /*4d50*/  HMMA.16816.F32.BF16 R4, R172, R164.reuse, R4 ;  /* 0x000000a4ac04723c */ /* 0x082ff00000041804 */
[C---:B--2---:R-:W-:Y:S08]  /*4d60*/  HMMA.16816.F32.BF16 R8, R168.reuse, R164, R8 ;  /* 0x000000a4a808723c */ /* 0x044ff00000041808 */
        /* <DEDUP_REMOVED lines=13> */
[C---:B------:R-:W-:Y:S01]  /*4e40*/  FADD.FTZ R4, -R177.reuse, R4 ;  /* 0x00000004b1047221 */ /* 0x040fe20000010100 */
[C---:B------:R-:W-:Y:S01]  /*4e50*/  HMMA.16816.F32.BF16 R16, R164.reuse, R170, R16 ;  /* 0x000000aaa410723c */ /* 0x040fe20000041810 */
[----:B------:R-:W1:Y:S03]  /*4e60*/  LDSM.16.M88.4 R168, [R212+0x18800] ;  /* 0x01880000d4a8783b */ /* 0x000e660000000200 */
[----:B------:R-:W-:Y:S02]  /*4e70*/  FADD.FTZ R5, -R177, R5 ;  /* 0x00000005b1057221 */ /* 0x000fe40000010100 */
[----:B---3--:R-:W-:Y:S02]  /*4e80*/  FADD.FTZ R6, -R176, R6 ;  /* 0x00000006b0067221 */ /* 0x008fe40000010100 */
[----:B----4-:R-:W-:Y:S04]  /*4e90*/  FADD.FTZ R9, -R2, R9 ;  /* 0x0000000902097221 */ /* 0x010fe80000010100 */
[----:B------:R-:W-:Y:S02]  /*4ea0*/  FMUL.FTZ R179, R202, R4 ;  /* 0x00000004cab37220 */ /* 0x000fe40000410000 */
[----:B------:R-:W-:Y:S02]  /*4eb0*/  FMUL.FTZ R178, R197, R5 ;  /* 0x00000005c5b27220 */ /* 0x000fe40000410000 */
[----:B------:R-:W-:Y:S02]  /*4ec0*/  FADD.FTZ R13, -R2, R13 ;  /* 0x0000000d020d7221 */ /* 0x000fe40000010100 */
[----:B------:R-:W-:Y:S02]  /*4ed0*/  FMUL.FTZ R180, R180, R6 ;  /* 0x00000006b4b47220 */ /* 0x000fe40000410000 */
[----:B------:R-:W-:Y:S02]  /*4ee0*/  FADD.FTZ R7, -R176, R7 ;  /* 0x00000007b0077221 */ /* 0x000fe40000010100 */
[----:B------:R-:W-:Y:S02]  /*4ef0*/  FADD.FTZ R8, -R2, R8 ;  /* 0x0000000802087221 */ /* 0x000fe40000010100 */
[C---:B------:R-:W-:Y:S02]  /*4f00*/  FADD.FTZ R16, -R177.reuse, R16 ;  /* 0x00000010b1107221 */ /* 0x040fe40000010100 */
[C---:B------:R-:W-:Y:S02]  /*4f10*/  FADD.FTZ R17, -R177.reuse, R17 ;  /* 0x00000011b1117221 */ /* 0x040fe40000010100 */
[C---:B------:R-:W-:Y:S02]  /*4f20*/  FADD.FTZ R18, -R176.reuse, R18 ;  /* 0x00000012b0127221 */ /* 0x040fe40000010100 */
[----:B------:R-:W-:Y:S02]  /*4f30*/  FADD.FTZ R19, -R176, R19 ;  /* 0x00000013b0137221 */ /* 0x000fe40000010100 */
[----:B------:R-:W-:Y:S02]  /*4f40*/  FADD.FTZ R12, -R2, R12 ;  /* 0x0000000c020c7221 */ /* 0x000fe40000010100 */
[C---:B------:R-:W-:Y:S02]  /*4f50*/  FADD.FTZ R6, -R0.reuse, R10 ;  /* 0x0000000a00067221 */ /* 0x040fe40000010100 */
[----:B------:R-:W-:Y:S02]  /*4f60*/  FADD.FTZ R14, -R0, R14 ;  /* 0x0000000e000e7221 */ /* 0x000fe40000010100 */
[----:B------:R-:W-:Y:S02]  /*4f70*/  FMUL.FTZ R7, R234, R7 ;  /* 0x00000007ea077220 */ /* 0x000fe40000410000 */
[----:B------:R-:W-:Y:S01]  /*4f80*/  FMUL.FTZ R6, R240, R6 ;  /* 0x00000006f0067220 */ /* 0x000fe20000410000 */
[-C--:B-1----:R-:W-:Y:S03]  /*4f90*/  HMMA.16816.F32.BF16 R20, R164, R168.reuse, R20 ;  /* 0x000000a8a414723c */ /* 0x082fe60000041814 */
[----:B------:R-:W-:Y:S05]  /*4fa0*/  FMUL.FTZ R14, R236, R14 ;  /* 0x0000000eec0e7220 */ /* 0x000fea0000410000 */
[C---:B------:R-:W-:Y:S07]  /*4fb0*/  HMMA.16816.F32.BF16 R24, R172.reuse, R168, R24 ;  /* 0x000000a8ac18723c */ /* 0x040fee0000041818 */
[----:B------:R-:W-:Y:S01]  /*4fc0*/  FMUL.FTZ R168, R200, R16 ;  /* 0x00000010c8a87220 */ /* 0x000fe20000410000 */
[-C--:B------:R-:W-:Y:S08]  /*4fd0*/  HMMA.16816.F32.BF16 R28, R172, R170.reuse, R28 ;  /* 0x000000aaac1c723c */ /* 0x080ff0000004181c */
[C---:B------:R-:W-:Y:S01]  /*4fe0*/  FADD.FTZ R20, -R177.reuse, R20 ;  /* 0x00000014b1147221 */ /* 0x040fe20000010100 */
[----:B------:R-:W-:Y:S04]  /*4ff0*/  HMMA.16816.F32.BF16 R32, R164, R170, R32 ;  /* 0x000000aaa420723c */ /* 0x000fe80000041820 */
[----:B------:R-:W-:Y:S02]  /*5000*/  FADD.FTZ R22, -R176, R22 ;  /* 0x00000016b0167221 */ /* 0x000fe40000010100 */
[----:B------:R-:W-:Y:S02]  /*5010*/  FADD.FTZ R21, -R177, R21 ;  /* 0x00000015b1157221 */ /* 0x000fe40000010100 */
[----:B------:R-:W-:Y:S04]  /*5020*/  FMUL.FTZ R166, R198, R17 ;  /* 0x00000011c6a67220 */ /* 0x000fe80000410000 */
[----:B------:R-:W-:Y:S02]  /*5030*/  FMUL.FTZ R171, R193, R20 ;  /* 0x00000014c1ab7220 */ /* 0x000fe40000410000 */
[----:B------:R-:W-:Y:S02]  /*5040*/  FADD.FTZ R23, -R176, R23 ;  /* 0x00000017b0177221 */ /* 0x000fe40000010100 */
[----:B------:R-:W-:Y:S02]  /*5050*/  FMUL.FTZ R17, R237, R9 ;  /* 0x00000009ed117220 */ /* 0x000fe40000410000 */
        /* <DEDUP_REMOVED lines=10> */
[----:B------:R-:W-:Y:S02]  /*5100*/  FADD.FTZ R164, -R176, R35 ;  /* 0x00000023b0a47221 */ /* 0x000fe40000010100 */
[----:B------:R-:W-:Y:S02]  /*5110*/  FMUL.FTZ R35, R195, R22 ;  /* 0x00000016c3237220 */ /* 0x000fe40000410000 */
[----:B------:R-:W-:Y:S02]  /*5120*/  FMUL.FTZ R22, R232, R13 ;  /* 0x0000000de8167220 */ /* 0x000fe40000410000 */
[----:B------:R-:W-:Y:S02]  /*5130*/  FADD.FTZ R28, -R2, R29 ;  /* 0x0000001d021c7221 */ /* 0x000fe40000010100 */
        /* <DEDUP_REMOVED lines=22> */
[----:B------:R-:W-:Y:S02]  /*52a0*/  IMAD.MOV.U32 R186, RZ, RZ, R222 ;  /* 0x000000ffffba7224 */ /* 0x000fe400078e00de */
[----:B------:R-:W-:Y:S01]  /*52b0*/  IMAD.MOV.U32 R187, RZ, RZ, R217 ;  /* 0x000000ffffbb7224 */ /* 0x000fe200078e00d9 */
[----:B------:R-:W-:-:S05]  /*52c0*/  @!P0 BRA `(.L_x_275) ;  /* 0x0000016000008947 */ /* 0x000fca0003800000 */
[----:B------:R-:W-:Y:S01]  /*52d0*/  IMAD.MOV.U32 R5, RZ, RZ, c[0x0][0x190] ;  /* 0x00006400ff057624 */ /* 0x000fe200078e00ff */
[----:B------:R-:W-:Y:S01]  /*52e0*/  ULOP3.LUT UR12, UR7, 0x1, URZ, 0xc0, !UPT ;  /* 0x00000001070c7892 */ /* 0x000fe2000f8ec03f */
[----:B------:R-:W-:Y:S02]  /*52f0*/  IMAD.MOV.U32 R8, RZ, RZ, c[0x0][0x194] ;  /* 0x00006500ff087624 */ /* 0x000fe400078e00ff */
[----:B------:R-:W-:Y:S01]  /*5300*/  IMAD.U32 R0, R5, -0x40, RZ ;  /* 0xffffffc005007824 */ /* 0x000fe200078e00ff */
[----:B------:R-:W-:Y:S04]  /*5310*/  UISETP.NE.U32.AND UP1, UPT, UR12, 0x1, UPT ;  /* 0x000000010c00788c */ /* 0x000fe8000bf25070 */
[C---:B------:R-:W-:Y:S01]  /*5320*/  LEA R2, P2, R0.reuse, R220, 0x1 ;  /* 0x000000dc00027211 */ /* 0x040fe200078408ff */
[----:B------:R-:W-:Y:S03]  /*5330*/  USEL UR12, UR40, 0x4000, !UP1 ;  /* 0x00004000280c7887 */ /* 0x000fe6000c800000 */
[----:B------:R-:W-:Y:S01]  /*5340*/  LEA.HI.X.SX32 R0, R0, R221, 0x1, P2 ;  /* 0x000000dd00007211 */ /* 0x000fe200010f0eff */
[----:B------:R-:W-:Y:S02]  /*5350*/  IMAD.MOV.U32 R220, RZ, RZ, R2 ;  /* 0x000000ffffdc7224 */ /* 0x000fe400078e0002 */
[----:B------:R-:W-:Y:S02]  /*5360*/  IADD3 R223, R223, UR12, RZ ;  /* 0x0000000cdfdf7c10 */ /* 0x000fe4000fffe0ff */
[----:B------:R-:W-:Y:S01]  /*5370*/  IMAD.MOV.U32 R221, RZ, RZ, R0 ;  /* 0x000000ffffdd7224 */ /* 0x000fe200078e0000 */
[----:B------:R-:W-:Y:S02]  /*5380*/  LEA R4, P2, R5, R220, 0x6 ;  /* 0x000000dc05047211 */ /* 0x000fe400078430ff */
[----:B------:R-:W-:Y:S02]  /*5390*/  IADD3 R209, R209, UR12, RZ ;  /* 0x0000000cd1d17c10 */ /* 0x000fe4000fffe0ff */
        /* <DEDUP_REMOVED lines=9> */
.L_x_275:
[----:B------:R-:W-:Y:S01]  /*5430*/  F2FP.BF16.PACK_AB R12, R178, R179 ;  /* 0x000000b3b20c723e */ /* 0x000fe200000010ff */
[----:B------:R2:W5:Y:S01]  /*5440*/  LDL R185, [R1+0x8] ;  /* 0x0000080001b97983 */ /* 0x0005620000100800 */
[----:B------:R-:W-:Y:S02]  /*5450*/  F2FP.BF16.PACK_AB R11, R7, R180 ;  /* 0x000000b4070b723e */ /* 0x000fe400000010ff */
[----:B------:R-:W-:Y:S02]  /*5460*/  F2FP.BF16.PACK_AB R8, R166, R168 ;  /* 0x000000a8a608723e */ /* 0x000fe400000010ff */
[----:B------:R-:W-:Y:S01]  /*5470*/  STS [R224+0x1c000], R12 ;  /* 0x01c0000ce0007388 */ /* 0x000fe20000000800 */
[----:B------:R-:W-:Y:S02]  /*5480*/  F2FP.BF16.PACK_AB R7, R32, R33 ;  /* 0x000000212007723e */ /* 0x000fe400000010ff */
[----:B------:R-:W-:Y:S02]  /*5490*/  F2FP.BF16.PACK_AB R10, R17, R21 ;  /* 0x00000015110a723e */ /* 0x000fe400000010ff */
[----:B------:R-:W-:Y:S01]  /*54a0*/  STS [R224+0x1c400], R11 ;  /* 0x01c4000be0007388 */ /* 0x000fe20000000800 */
[----:B------:R-:W-:Y:S02]  /*54b0*/  F2FP.BF16.PACK_AB R9, R9, R6 ;  /* 0x000000060909723e */ /* 0x000fe400000010ff */
[----:B------:R-:W-:Y:S02]  /*54c0*/  F2FP.BF16.PACK_AB R6, R22, R23 ;  /* 0x000000171606723e */ /* 0x000fe400000010ff */
[----:B------:R-:W-:Y:S01]  /*54d0*/  STS [R227+0x1c000], R8 ;  /* 0x01c00008e3007388 */ /* 0x000fe20000000800 */
[----:B-1----:R-:W-:Y:S02]  /*54e0*/  F2FP.BF16.PACK_AB R5, R13, R14 ;  /* 0x0000000e0d05723e */ /* 0x002fe400000010ff */
        /* <DEDUP_REMOVED lines=11> */
[----:B------:R-:W-:Y:S04]  /*55a0*/  F2FP.BF16.PACK_AB R13, R19, R20 ;  /* 0x00000014130d723e */ /* 0x000fe800000010ff */
[----:B------:R-:W-:Y:S05]  /*55b0*/  STS [R227+0x1d400], R5 ;  /* 0x01d40005e3007388 */ /* 0x000fea0000000800 */
[----:B------:R-:W-:Y:S05]  /*55c0*/  STS [R225+0x1c000], R4 ;  /* 0x01c00004e1007388 */ /* 0x000fea0000000800 */
[----:B------:R-:W-:Y:S05]  /*55d0*/  STS [R225+0x1c400], R2 ;  /* 0x01c40002e1007388 */ /* 0x000fea0000000800 */
[----:B------:R1:W-:Y:S05]  /*55e0*/  STS [R226+0x1c000], R0 ;  /* 0x01c00000e2007388 */ /* 0x0003ea0000000800 */
[----:B------:R-:W-:Y:S05]  /*55f0*/  STS [R226+0x1c400], R15 ;  /* 0x01c4000fe2007388 */ /* 0x000fea0000000800 */
[----:B------:R-:W-:Y:S05]  /*5600*/  STS [R225+0x1d000], R17 ;  /* 0x01d00011e1007388 */ /* 0x000fea0000000800 */
[----:B------:R3:W-:Y:S05]  /*5610*/  STS [R225+0x1d400], R16 ;  /* 0x01d40010e1007388 */ /* 0x0007ea0000000800 */
[----:B------:R-:W-:Y:S05]  /*5620*/  STS [R226+0x1d000], R14 ;  /* 0x01d0000ee2007388 */ /* 0x000fea0000000800 */
[----:B------:R-:W-:Y:S01]  /*5630*/  STS [R226+0x1d400], R13 ;  /* 0x01d4000de2007388 */ /* 0x000fe20000000800 */
[----:B-1----:R-:W-:Y:S04]  /*5640*/  IMAD.SHL.U32 R0, R214, 0x2, RZ ;  /* 0x00000002d6007824 */ /* 0x002fe800078e00ff */
[----:B------:R-:W-:Y:S01]  /*5650*/  BAR.SYNC.DEFER_BLOCKING 0x0 ;  /* 0x0000000000007b1d */ /* 0x000fe20000010000 */
[C---:B------:R-:W-:Y:S02]  /*5660*/  IADD3 R2, R0.reuse, 0x8040, RZ ;  /* 0x0000804000027810 */ /* 0x040fe40007ffe0ff */
[----:B---3--:R-:W-:Y:S04]  /*5670*/  IADD3 R16, R0, 0x8000, RZ ;  /* 0x0000800000107810 */ /* 0x008fe80007ffe0ff */
[----:B------:R-:W-:Y:S01]  /*5680*/  @P1 IADD3 R2, R16, -0x40, RZ ;  /* 0xffffffc010021810 */ /* 0x000fe20007ffe0ff */
[----:B------:R-:W-:Y:S05]  /*5690*/  LDSM.16.MT88.4 R4, [R205+0x20000] ;  /* 0x02000000cd04783b */ /* 0x000fea0000004200 */
[----:B------:R-:W1:Y:S05]  /*56a0*/  LDSM.16.MT88.4 R8, [R0+0x8000] ;  /* 0x008000000008783b */ /* 0x000e6a0000004200 */
[----:B------:R-:W3:Y:S05]  /*56b0*/  LDSM.16.MT88.4 R12, [R205+0x22000] ;  /* 0x02200000cd0c783b */ /* 0x000eea0000004200 */
[----:B------:R-:W4:Y:S05]  /*56c0*/  LDSM.16.MT88.4 R16, [R2] ;  /* 0x000000000210783b */ /* 0x000f2a0000004200 */
[----:B------:R-:W2:Y:S05]  /*56d0*/  LDSM.16.MT88.4 R20, [R0+0xa000] ;  /* 0x00a000000014783b */ /* 0x000eaa0000004200 */
[----:B------:R-:W2:Y:S05]  /*56e0*/  LDSM.16.MT88.4 R24, [R2+0x2000] ;  /* 0x002000000218783b */ /* 0x000eaa0000004200 */
[----:B------:R-:W-:Y:S05]  /*56f0*/  LDSM.16.MT88.4 R28, [R0+0x8800] ;  /* 0x00880000001c783b */ /* 0x000fea0000004200 */
[----:B------:R-:W-:Y:S05]  /*5700*/  LDSM.16.MT88.4 R32, [R205+0x22800] ;  /* 0x02280000cd20783b */ /* 0x000fea0000004200 */
[----:B------:R-:W-:Y:S01]  /*5710*/  LDSM.16.MT88.4 R164, [R2+0x800] ;  /* 0x0008000002a4783b */ /* 0x000fe20000004200 */
[-C--:B-1----:R-:W-:Y:S04]  /*5720*/  HMMA.16816.F32.BF16 R36, R4, R8.reuse, R36 ;  /* 0x000000080424723c */ /* 0x082fe80000041824 */
[----:B------:R-:W-:Y:S05]  /*5730*/  LDSM.16.MT88.4 R168, [R0+0xa800] ;  /* 0x00a8000000a8783b */ /* 0x000fea0000004200 */
[----:B------:R-:W-:Y:S01]  /*5740*/  LDSM.16.MT88.4 R172, [R2+0x2800] ;  /* 0x0028000002ac783b */ /* 0x000fe20000004200 */
[C---:B---3--:R-:W-:Y:S08]  /*5750*/  HMMA.16816.F32.BF16 R40, R12.reuse, R8, R40 ;  /* 0x000000080c28723c */ /* 0x048ff00000041828 */
[-C--:B------:R-:W-:Y:S08]  /*5760*/  HMMA.16816.F32.BF16 R44, R12, R10.reuse, R44 ;  /* 0x0000000a0c2c723c */ /* 0x080ff0000004182c */
[C---:B------:R-:W-:Y:S01]  /*5770*/  HMMA.16816.F32.BF16 R48, R4.reuse, R10, R48 ;  /* 0x0000000a0430723c */ /* 0x040fe20000041830 */
[----:B------:R-:W1:Y:S07]  /*5780*/  LDSM.16.MT88.4 R8, [R205+0x20800] ;  /* 0x02080000cd08783b */ /* 0x000e6e0000004200 */
[-C--:B----4-:R-:W-:Y:S08]  /*5790*/  HMMA.16816.F32.BF16 R52, R4, R16.reuse, R52 ;  /* 0x000000100434723c */ /* 0x090ff00000041834 */
[C---:B------:R-:W-:Y:S08]  /*57a0*/  HMMA.16816.F32.BF16 R56, R12.reuse, R16, R56 ;  /* 0x000000100c38723c */ /* 0x040ff00000041838 */
[-C--:B------:R-:W-:Y:S08]  /*57b0*/  HMMA.16816.F32.BF16 R60, R12, R18.reuse, R60 ;  /* 0x000000120c3c723c */ /* 0x080ff0000004183c */
[C---:B------:R-:W-:Y:S01]  /*57c0*/  HMMA.16816.F32.BF16 R64, R4.reuse, R18, R64 ;  /* 0x000000120440723c */ /* 0x040fe20000041840 */
[----:B------:R-:W-:Y:S07]  /*57d0*/  LDSM.16.MT88.4 R16, [R205+0x23000] ;  /* 0x02300000cd10783b */ /* 0x000fee0000004200 */
[-C--:B--2---:R-:W-:Y:S08]  /*57e0*/  HMMA.16816.F32.BF16 R68, R4, R20.reuse, R68 ;  /* 0x000000140444723c */ /* 0x084ff00000041844 */
[C---:B------:R-:W-:Y:S08]  /*57f0*/  HMMA.16816.F32.BF16 R72, R12.reuse, R20, R72 ;  /* 0x000000140c48723c */ /* 0x040ff00000041848 */
        /* <DEDUP_REMOVED lines=8> */
[----:B------:R-:W2:Y:S05]  /*5880*/  LDSM.16.MT88.4 R4, [R205+0x21000] ;  /* 0x02100000cd04783b */ /* 0x000eaa0000004200 */
[----:B------:R-:W3:Y:S02]  /*5890*/  LDSM.16.MT88.4 R24, [R0+0xb000] ;  /* 0x00b000000018783b */ /* 0x000ee40000004200 */
[-C--:B-1----:R-:W-:Y:S08]  /*58a0*/  HMMA.16816.F32.BF16 R36, R8, R28.reuse, R36 ;  /* 0x0000001c0824723c */ /* 0x082ff00000041824 */
[C---:B------:R-:W-:Y:S08]  /*58b0*/  HMMA.16816.F32.BF16 R40, R32.reuse, R28, R40 ;  /* 0x0000001c2028723c */ /* 0x040ff00000041828 */
[-C--:B------:R-:W-:Y:S08]  /*58c0*/  HMMA.16816.F32.BF16 R44, R32, R30.reuse, R44 ;  /* 0x0000001e202c723c */ /* 0x080ff0000004182c */
[C---:B------:R-:W-:Y:S01]  /*58d0*/  HMMA.16816.F32.BF16 R48, R8.reuse, R30, R48 ;  /* 0x0000001e0830723c */ /* 0x040fe20000041830 */
        /* <DEDUP_REMOVED lines=16> */
[----:B------:R-:W4:Y:S05]  /*59e0*/  LDSM.16.MT88.4 R8, [R205+0x21800] ;  /* 0x02180000cd08783b */ /* 0x000f2a0000004200 */
[----:B------:R-:W1:Y:S02]  /*59f0*/  LDSM.16.MT88.4 R172, [R0+0xb800] ;  /* 0x00b8000000ac783b */ /* 0x000e640000004200 */
[-C--:B--2---:R-:W-:Y:S08]  /*5a00*/  HMMA.16816.F32.BF16 R36, R4, R12.reuse, R36 ;  /* 0x0000000c0424723c */ /* 0x084ff00000041824 */
[C---:B------:R-:W-:Y:S08]  /*5a10*/  HMMA.16816.F32.BF16 R40, R16.reuse, R12, R40 ;  /* 0x0000000c1028723c */ /* 0x040ff00000041828 */
[-C--:B------:R-:W-:Y:S08]  /*5a20*/  HMMA.16816.F32.BF16 R44, R16, R14.reuse, R44 ;  /* 0x0000000e102c723c */ /* 0x080ff0000004182c */
[C---:B------:R-:W-:Y:S01]  /*5a30*/  HMMA.16816.F32.BF16 R48, R4.reuse, R14, R48 ;  /* 0x0000000e0430723c */ /* 0x040fe20000041830 */
[----:B------:R-:W2:Y:S05]  /*5a40*/  LDSM.16.MT88.4 R12, [R2+0x3800] ;  /* 0x00380000020c783b */ /* 0x000eaa0000004200 */
[----:B------:R-:W-:Y:S02]  /*5a50*/  BAR.SYNC.DEFER_BLOCKING 0x0 ;  /* 0x0000000000007b1d */ /* 0x000fe40000010000 */
[-C--:B------:R-:W-:Y:S08]  /*5a60*/  HMMA.16816.F32.BF16 R52, R4, R20.reuse, R52 ;  /* 0x000000140434723c */ /* 0x080ff00000041834 */
[C---:B------:R-:W-:Y:S08]  /*5a70*/  HMMA.16816.F32.BF16 R56, R16.reuse, R20, R56 ;  /* 0x000000141038723c */ /* 0x040ff00000041838 */
[-C--:B------:R-:W-:Y:S08]  /*5a80*/  HMMA.16816.F32.BF16 R60, R16, R22.reuse, R60 ;  /* 0x00000016103c723c */ /* 0x080ff0000004183c */
[C---:B------:R-:W-:Y:S08]  /*5a90*/  HMMA.16816.F32.BF16 R64, R4.reuse, R22, R64 ;  /* 0x000000160440723c */ /* 0x040ff00000041840 */
[-C--:B---3--:R-:W-:Y:S08]  /*5aa0*/  HMMA.16816.F32.BF16 R68, R4, R24.reuse, R68 ;  /* 0x000000180444723c */ /* 0x088ff00000041844 */
[C---:B------:R-:W-:Y:S08]  /*5ab0*/  HMMA.16816.F32.BF16 R72, R16.reuse, R24, R72 ;  /* 0x000000181048723c */ /* 0x040ff00000041848 */
[-C--:B------:R-:W-:Y:S08]  /*5ac0*/  HMMA.16816.F32.BF16 R76, R16, R26.reuse, R76 ;  /* 0x0000001a104c723c */ /* 0x080ff0000004184c */
[C---:B------:R-:W-:Y:S08]  /*5ad0*/  HMMA.16816.F32.BF16 R80, R4.reuse, R26, R80 ;  /* 0x0000001a0450723c */ /* 0x040ff00000041850 */
[-C--:B-1----:R-:W-:Y:S08]  /*5ae0*/  HMMA.16816.F32.BF16 R84, R4, R28.reuse, R84 ;  /* 0x0000001c0454723c */ /* 0x082ff00000041854 */
[C---:B------:R-:W-:Y:S08]  /*5af0*/  HMMA.16816.F32.BF16 R88, R16.reuse, R28, R88 ;  /* 0x0000001c1058723c */ /* 0x040ff00000041858 */
[-C--:B------:R-:W-:Y:S08]  /*5b00*/  HMMA.16816.F32.BF16 R92, R16, R30.reuse, R92 ;  /* 0x0000001e105c723c */ /* 0x080ff0000004185c */
[----:B------:R-:W-:Y:S08]  /*5b10*/  HMMA.16816.F32.BF16 R96, R4, R30, R96 ;  /* 0x0000001e0460723c */ /* 0x000ff00000041860 */
[-C--:B----4-:R-:W-:Y:S08]  /*5b20*/  HMMA.16816.F32.BF16 R36, R8, R32.reuse, R36 ;  /* 0x000000200824723c */ /* 0x090ff00000041824 */
[C---:B------:R-:W-:Y:S08]  /*5b30*/  HMMA.16816.F32.BF16 R40, R164.reuse, R32, R40 ;  /* 0x00000020a428723c */ /* 0x040ff00000041828 */
[-C--:B------:R-:W-:Y:S08]  /*5b40*/  HMMA.16816.F32.BF16 R44, R164, R34.reuse, R44 ;  /* 0x00000022a42c723c */ /* 0x080ff0000004182c */
        /* <DEDUP_REMOVED lines=9> */
[-C--:B--2---:R-:W-:Y:S08]  /*5be0*/  HMMA.16816.F32.BF16 R84, R8, R12.reuse, R84 ;  /* 0x0000000c0854723c */ /* 0x084ff00000041854 */
[C---:B------:R-:W-:Y:S08]  /*5bf0*/  HMMA.16816.F32.BF16 R88, R164.reuse, R12, R88 ;  /* 0x0000000ca458723c */ /* 0x040ff00000041858 */
[-C--:B------:R-:W-:Y:S08]  /*5c00*/  HMMA.16816.F32.BF16 R92, R164, R14.reuse, R92 ;  /* 0x0000000ea45c723c */ /* 0x080ff0000004185c */
[----:B------:R-:W-:Y:S01]  /*5c10*/  HMMA.16816.F32.BF16 R96, R8, R14, R96 ;  /* 0x0000000e0860723c */ /* 0x000fe20000041860 */
[----:B------:R-:W-:-:S07]  /*5c20*/  @!P0 BRA `(.L_x_276) ;  /* 0x0000012000008947 */ /* 0x000fce0003800000 */
[----:B------:R-:W-:Y:S02]  /*5c30*/  IMAD.MOV.U32 R5, RZ, RZ, c[0x0][0x370] ;  /* 0x0000dc00ff057624 */ /* 0x000fe400078e00ff */
[----:B------:R-:W-:Y:S02]  /*5c40*/  IMAD.MOV.U32 R6, RZ, RZ, c[0x0][0x374] ;  /* 0x0000dd00ff067624 */ /* 0x000fe400078e00ff */
[----:B------:R-:W-:Y:S05]  /*5c50*/  IMAD.U32 R0, R5, -0x40, RZ ;  /* 0xffffffc005007824 */ /* 0x000fea00078e00ff */
[C---:B------:R-:W-:Y:S04]  /*5c60*/  LEA R2, P2, R0.reuse, R218, 0x1 ;  /* 0x000000da00027211 */ /* 0x040fe800078408ff */
[----:B------:R-:W-:Y:S02]  /*5c70*/  LEA.HI.X.SX32 R0, R0, R219, 0x1, P2 ;  /* 0x000000db00007211 */ /* 0x000fe400010f0eff */
[----:B------:R-:W-:Y:S03]  /*5c80*/  MOV R218, R2 ;  /* 0x0000000200da7202 */ /* 0x000fe60000000f00 */
[----:B------:R-:W-:Y:S01]  /*5c90*/  IMAD.MOV.U32 R219, RZ, RZ, R0 ;  /* 0x000000ffffdb7224 */ /* 0x000fe200078e0000 */
[----:B-----5:R-:W-:Y:S02]  /*5ca0*/  SHF.L.U32 R0, R185, 0x1, RZ ;  /* 0x00000001b9007819 */ /* 0x020fe400000006ff */
        /* <DEDUP_REMOVED lines=10> */
.L_x_276:
[----:B------:R-:W-:Y:S01]  /*5d50*/  LDSM.16.M88.4 R32, [R207+0x1c000] ;  /* 0x01c00000cf20783b */ /* 0x000fe20000000200 */
[----:B------:R-:W-:Y:S01]  /*5d60*/  IMAD.MOV.U32 R191, RZ, RZ, c[0x0][0x22c] ;  /* 0x00008b00ffbf7624 */ /* 0x000fe200078e00ff */
[----:B------:R-:W-:Y:S01]  /*5d70*/  ULOP3.LUT UR12, UR7, 0x1, URZ, 0xc0, !UPT ;  /* 0x00000001070c7892 */ /* 0x000fe2000f8ec03f */
[----:B------:R-:W-:Y:S02]  /*5d80*/  IMAD.MOV.U32 R190, RZ, RZ, c[0x0][0x22c] ;  /* 0x00008b00ffbe7624 */ /* 0x000fe400078e00ff */
[----:B------:R-:W2:Y:S01]  /*5d90*/  LDSM.16.MT88.4 R16, [R204] ;  /* 0x00000000cc10783b */ /* 0x000ea20000004200 */
[----:B------:R-:W-:Y:S01]  /*5da0*/  IMAD R191, R191, c[0x0][0x1c0], RZ ;  /* 0x00007000bfbf7a24 */ /* 0x000fe200078e02ff */
[----:B------:R-:W-:Y:S01]  /*5db0*/  UISETP.NE.U32.AND UP1, UPT, UR12, 0x1, UPT ;  /* 0x000000010c00788c */ /* 0x000fe2000bf25070 */
[----:B------:R-:W-:Y:S01]  /*5dc0*/  IMAD R190, R190, c[0x0][0x1c0], RZ ;  /* 0x00007000bebe7a24 */ /* 0x000fe200078e02ff */
[----:B------:R-:W-:Y:S01]  /*5dd0*/  UIADD3 UR12, UR7, -0x1, URZ ;  /* 0xffffffff070c7890 */ /* 0x000fe2000fffe03f */
[----:B------:R-:W3:Y:S01]  /*5de0*/  LDSM.16.M88.4 R28, [R207+0x1d000] ;  /* 0x01d00000cf1c783b */ /* 0x000ee20000000200 */
[----:B------:R-:W-:Y:S02]  /*5df0*/  IMAD.SHL.U32 R191, R191, 0x20, RZ ;  /* 0x00000020bfbf7824 */ /* 0x000fe400078e00ff */
[----:B------:R-:W-:Y:S02]  /*5e00*/  IMAD R190, R190, 0x28, RZ ;  /* 0x00000028bebe7824 */ /* 0x000fe400078e02ff */
[----:B------:R-:W3:Y:S01]  /*5e10*/  LDSM.16.MT88.4 R164, [R204+0x4000] ;  /* 0x00400000cca4783b */ /* 0x000ee20000004200 */
[----:B------:R-:W-:Y:S02]  /*5e20*/  IMAD.MOV.U32 R189, RZ, RZ, c[0x0][0x22c] ;  /* 0x00008b00ffbd7624 */ /* 0x000fe400078e00ff */
[----:B-1----:R-:W-:Y:S02]  /*5e30*/  IMAD.MOV.U32 R0, RZ, RZ, c[0x0][0x22c] ;  /* 0x00008b00ff007624 */ /* 0x002fe400078e00ff */
[----:B------:R-:W4:Y:S01]  /*5e40*/  LDL R188, [R1+0x14] ;  /* 0x0000140001bc7983 */ /* 0x000f220000100800 */
[----:B------:R-:W-:Y:S02]  /*5e50*/  IMAD R189, R189, c[0x0][0x1c0], RZ ;  /* 0x00007000bdbd7a24 */ /* 0x000fe400078e02ff */
[----:B------:R-:W-:Y:S02]  /*5e60*/  IMAD R0, R0, c[0x0][0x1c0], RZ ;  /* 0x0000700000007a24 */ /* 0x000fe400078e02ff */
[----:B------:R-:W-:Y:S01]  /*5e70*/  LDSM.16.M88.4 R168, [R208+0x1c000] ;  /* 0x01c00000d0a8783b */ /* 0x000fe20000000200 */
[----:B------:R-:W-:Y:S02]  /*5e80*/  IMAD R189, R189, 0x30, RZ ;  /* 0x00000030bdbd7824 */ /* 0x000fe400078e02ff */
[----:B------:R-:W-:Y:S02]  /*5e90*/  IMAD.U32 R0, R0, -0x40, RZ ;  /* 0xffffffc000007824 */ /* 0x000fe400078e00ff */
[----:B------:R-:W4:Y:S03]  /*5ea0*/  LDL R2, [R1+0x18] ;  /* 0x0000180001027983 */ /* 0x000f260000100800 */
[C---:B------:R-:W-:Y:S02]  /*5eb0*/  LEA R222, P2, R0.reuse, R186, 0x2 ;  /* 0x000000ba00de7211 */ /* 0x040fe400078410ff */
[----:B------:R-:W1:Y:S02]  /*5ec0*/  LDSM.16.MT88.4 R172, [R204+0x800] ;  /* 0x00080000ccac783b */ /* 0x000e640000004200 */
[----:B------:R-:W-:Y:S01]  /*5ed0*/  LEA.HI.X.SX32 R217, R0, R187, 0x2, P2 ;  /* 0x000000bb00d97211 */ /* 0x000fe200010f16ff */
[----:B------:R-:W-:Y:S02]  /*5ee0*/  IMAD.MOV.U32 R0, RZ, RZ, c[0x0][0x22c] ;  /* 0x00008b00ff007624 */ /* 0x000fe400078e00ff */
[----:B------:R-:W1:Y:S02]  /*5ef0*/  LDSM.16.M88.4 R176, [R208+0x1d000] ;  /* 0x01d00000d0b0783b */ /* 0x000e640000000200 */
[----:B------:R-:W-:Y:S01]  /*5f00*/  IMAD R0, R0, c[0x0][0x1c0], RZ ;  /* 0x0000700000007a24 */ /* 0x000fe200078e02ff */
[-C--:B--2---:R-:W-:Y:S02]  /*5f10*/  HMMA.16816.F32.BF16 R4, R32, R16.reuse, RZ ;  /* 0x000000102004723c */ /* 0x084fe400000418ff */
[----:B------:R-:W2:Y:S01]  /*5f20*/  LDSM.16.MT88.4 R180, [R204+0x4800] ;  /* 0x00480000ccb4783b */ /* 0x000ea20000004200 */
[----:B------:R-:W-:Y:S05]  /*5f30*/  IMAD R0, R0, 0x18, RZ ;  /* 0x0000001800007824 */ /* 0x000fea00078e02ff */
[C---:B---3--:R-:W-:Y:S08]  /*5f40*/  HMMA.16816.F32.BF16 R8, R28.reuse, R16, RZ ;  /* 0x000000101c08723c */ /* 0x048ff000000418ff */
[-C--:B------:R-:W-:Y:S08]  /*5f50*/  HMMA.16816.F32.BF16 R12, R28, R18.reuse, RZ ;  /* 0x000000121c0c723c */ /* 0x080ff000000418ff */
[C---:B------:R-:W-:Y:S08]  /*5f60*/  HMMA.16816.F32.BF16 R16, R32.reuse, R18, RZ ;  /* 0x000000122010723c */ /* 0x040ff000000418ff */
[-C--:B------:R-:W-:Y:S08]  /*5f70*/  HMMA.16816.F32.BF16 R20, R32, R164.reuse, RZ ;  /* 0x000000a42014723c */ /* 0x080ff000000418ff */
[C---:B------:R-:W-:Y:S08]  /*5f80*/  HMMA.16816.F32.BF16 R24, R28.reuse, R164, RZ ;  /* 0x000000a41c18723c */ /* 0x040ff000000418ff */
[-C--:B------:R-:W-:Y:S08]  /*5f90*/  HMMA.16816.F32.BF16 R28, R28, R166.reuse, RZ ;  /* 0x000000a61c1c723c */ /* 0x080ff000000418ff */
[----:B------:R-:W-:Y:S01]  /*5fa0*/  HMMA.16816.F32.BF16 R32, R32, R166, RZ ;  /* 0x000000a62020723c */ /* 0x000fe200000418ff */
[----:B------:R-:W-:Y:S07]  /*5fb0*/  LDSM.16.M88.4 R164, [R184+0x1c000] ;  /* 0x01c00000b8a4783b */ /* 0x000fee0000000200 */
[-C--:B-1----:R-:W-:Y:S08]  /*5fc0*/  HMMA.16816.F32.BF16 R4, R168, R172.reuse, R4 ;  /* 0x000000aca804723c */ /* 0x082ff00000041804 */
[C---:B------:R-:W-:Y:S08]  /*5fd0*/  HMMA.16816.F32.BF16 R8, R176.reuse, R172, R8 ;  /* 0x000000acb008723c */ /* 0x040ff00000041808 */
[-C--:B------:R-:W-:Y:S08]  /*5fe0*/  HMMA.16816.F32.BF16 R12, R176, R174.reuse, R12 ;  /* 0x000000aeb00c723c */ /* 0x080ff0000004180c */
[C---:B------:R-:W-:Y:S01]  /*5ff0*/  HMMA.16816.F32.BF16 R16, R168.reuse, R174, R16 ;  /* 0x000000aea810723c */ /* 0x040fe20000041810 */
[----:B------:R-:W1:Y:S07]  /*6000*/  LDSM.16.MT88.4 R172, [R204+0x1000] ;  /* 0x00100000ccac783b */ /* 0x000e6e0000004200 */
[-C--:B--2---:R-:W-:Y:S08]  /*6010*/  HMMA.16816.F32.BF16 R20, R168, R180.reuse, R20 ;  /* 0x000000b4a814723c */ /* 0x084ff00000041814 */
[C---:B------:R-:W-:Y:S08]  /*6020*/  HMMA.16816.F32.BF16 R24, R176.reuse, R180, R24 ;  /* 0x000000b4b018723c */ /* 0x040ff00000041818 */
[-C--:B------:R-:W-:Y:S01]  /*6030*/  HMMA.16816.F32.BF16 R28, R176, R182.reuse, R28 ;  /* 0x000000b6b01c723c */ /* 0x080fe2000004181c */
[----:B------:R-:W2:Y:S07]  /*6040*/  LDSM.16.M88.4 R176, [R184+0x1d000] ;  /* 0x01d00000b8b0783b */ /* 0x000eae0000000200 */
[----:B------:R-:W-:Y:S01]  /*6050*/  HMMA.16816.F32.BF16 R32, R168, R182, R32 ;  /* 0x000000b6a820723c */ /* 0x000fe20000041820 */
[----:B------:R-:W3:Y:S05]  /*6060*/  LDSM.16.MT88.4 R168, [R204+0x5000] ;  /* 0x00500000cca8783b */ /* 0x000eea0000004200 */
[----:B------:R-:W-:Y:S02]  /*6070*/  LDSM.16.M88.4 R180, [R3+0x1d000] ;  /* 0x01d0000003b4783b */ /* 0x000fe40000000200 */
[-C--:B-1----:R-:W-:Y:S08]  /*6080*/  HMMA.16816.F32.BF16 R4, R164, R172.reuse, R4 ;  /* 0x000000aca404723c */ /* 0x082ff00000041804 */
[C---:B--2---:R-:W-:Y:S08]  /*6090*/  HMMA.16816.F32.BF16 R8, R176.reuse, R172, R8 ;  /* 0x000000acb008723c */ /* 0x044ff00000041808 */
[-C--:B------:R-:W-:Y:S08]  /*60a0*/  HMMA.16816.F32.BF16 R12, R176, R174.reuse, R12 ;  /* 0x000000aeb00c723c */ /* 0x080ff0000004180c */
[C---:B------:R-:W-:Y:S01]  /*60b0*/  HMMA.16816.F32.BF16 R16, R164.reuse, R174, R16 ;  /* 0x000000aea410723c */ /* 0x040fe20000041810 */
[----:B------:R-:W-:Y:S07]  /*60c0*/  LDSM.16.M88.4 R172, [R3+0x1c000] ;  /* 0x01c0000003ac783b */ /* 0x000fee0000000200 */
[-C--:B---3--:R-:W-:Y:S08]  /*60d0*/  HMMA.16816.F32.BF16 R20, R164, R168.reuse, R20 ;  /* 0x000000a8a414723c */ /* 0x088ff00000041814 */
[C---:B------:R-:W-:Y:S08]  /*60e0*/  HMMA.16816.F32.BF16 R24, R176.reuse, R168, R24 ;  /* 0x000000a8b018723c */ /* 0x040ff00000041818 */
[-C--:B------:R-:W-:Y:S01]  /*60f0*/  HMMA.16816.F32.BF16 R28, R176, R170.reuse, R28 ;  /* 0x000000aab01c723c */ /* 0x080fe2000004181c */
[----:B------:R-:W1:Y:S07]  /*6100*/  LDSM.16.MT88.4 R176, [R204+0x1800] ;  /* 0x00180000ccb0783b */ /* 0x000e6e0000004200 */
[----:B------:R-:W-:Y:S01]  /*6110*/  HMMA.16816.F32.BF16 R32, R164, R170, R32 ;  /* 0x000000aaa420723c */ /* 0x000fe20000041820 */
[----:B------:R-:W2:Y:S05]  /*6120*/  LDSM.16.MT88.4 R164, [R204+0x5800] ;  /* 0x00580000cca4783b */ /* 0x000eaa0000004200 */
[----:B------:R-:W-:Y:S02]  /*6130*/  LDSM.16.M88.4 R168, [R207+0x1e000] ;  /* 0x01e00000cfa8783b */ /* 0x000fe40000000200 */
        /* <DEDUP_REMOVED lines=44> */
[----:B------:R2:W3:Y:S07]  /*6400*/  LDSM.16.M88.4 R180, [R3+0x1f000] ;  /* 0x01f0000003b4783b */ /* 0x0004ee0000000200 */
[----:B------:R-:W-:Y:S01]  /*6410*/  HMMA.16816.F32.BF16 R32, R168, R166, R32 ;  /* 0x000000a6a820723c */ /* 0x000fe20000041820 */
[----:B------:R-:W3:Y:S06]  /*6420*/  LDSM.16.MT88.4 R164, [R204+0x7800] ;  /* 0x00780000cca4783b */ /* 0x000eec0000004200 */
[----:B----4-:R-:W-:Y:S01]  /*6430*/  @P0 IADD3 R168, P3, R188, UR9, RZ ;  /* 0x00000009bca80c10 */ /* 0x010fe2000ff7e0ff */
[----:B------:R-:W-:Y:S01]  /*6440*/  IMAD.MOV.U32 R188, RZ, RZ, c[0x0][0x22c] ;  /* 0x00008b00ffbc7624 */ /* 0x000fe200078e00ff */
[-C--:B-1----:R-:W-:Y:S01]  /*6450*/  HMMA.16816.F32.BF16 R4, R172, R176.reuse, R4 ;  /* 0x000000b0ac04723c */ /* 0x082fe20000041804 */
[----:B------:R-:W-:Y:S04]  /*6460*/  @UP3 UIADD3 UR9, UP2, UR9, -0x100, URZ ;  /* 0xffffff0009093890 */ /* 0x000fe8000ff5e03f */
[----:B------:R-:W-:Y:S01]  /*6470*/  @P0 IADD3.X R169, R2, UR8, RZ, P3, !PT ;  /* 0x0000000802a90c10 */ /* 0x000fe20009ffe4ff */
[----:B------:R-:W-:Y:S01]  /*6480*/  IMAD.MOV.U32 R2, RZ, RZ, R222 ;  /* 0x000000ffff027224 */ /* 0x000fe200078e00de */
[----:B------:R-:W-:Y:S01]  /*6490*/  @UP3 UIADD3.X UR8, UR8, -0x1, URZ, UP2, !UPT ;  /* 0xffffffff08083890 */ /* 0x000fe200097fe43f */
[----:B--2---:R-:W-:Y:S02]  /*64a0*/  IMAD.MOV.U32 R3, RZ, RZ, R217 ;  /* 0x000000ffff037224 */ /* 0x004fe400078e00d9 */
[----:B------:R1:W5:Y:S02]  /*64b0*/  @P0 LDG.E R243, [R168.64] ;  /* 0x00000004a8f30981 */ /* 0x000364000c1e1900 */
[----:B------:R-:W-:Y:S03]  /*64c0*/  IMAD R188, R188, c[0x0][0x1c0], RZ ;  /* 0x00007000bcbc7a24 */ /* 0x000fe600078e02ff */
[----:B------:R1:W5:Y:S01]  /*64d0*/  @P0 LDG.E R244, [R168.64+0x20] ;  /* 0x00002004a8f40981 */ /* 0x000362000c1e1900 */
[----:B------:R-:W-:Y:S04]  /*64e0*/  IMAD.SHL.U32 R188, R188, 0x10, RZ ;  /* 0x00000010bcbc7824 */ /* 0x000fe800078e00ff */
[----:B------:R1:W5:Y:S01]  /*64f0*/  @P0 LDG.E R241, [R168.64+0x80] ;  /* 0x00008004a8f10981 */ /* 0x000362000c1e1900 */
[C---:B---3--:R-:W-:Y:S04]  /*6500*/  HMMA.16816.F32.BF16 R8, R180.reuse, R176, R8 ;  /* 0x000000b0b408723c */ /* 0x048fe80000041808 */
[----:B------:R1:W5:Y:S05]  /*6510*/  @P0 LDG.E R242, [R168.64+0xa0] ;  /* 0x0000a004a8f20981 */ /* 0x00036a000c1e1900 */
[----:B------:R2:W-:Y:S03]  /*6520*/  RED.E.ADD.F32.FTZ.RN.STRONG.GPU [R2.64], R4 ;  /* 0x000000040200798e */ /* 0x0005e6000c10e784 */
[CC--:B------:R-:W-:Y:S01]  /*6530*/  LEA R176, P0, R188.reuse, R2.reuse, 0x2 ;  /* 0x00000002bcb07211 */ /* 0x0c0fe200078010ff */
[-C--:B------:R-:W-:Y:S03]  /*6540*/  HMMA.16816.F32.BF16 R12, R180, R178.reuse, R12 ;  /* 0x000000b2b40c723c */ /* 0x080fe6000004180c */
[-C--:B------:R-:W-:Y:S05]  /*6550*/  LEA.HI.X.SX32 R177, R188, R3.reuse, 0x2, P0 ;  /* 0x00000003bcb17211 */ /* 0x080fea00000f16ff */
[C---:B------:R-:W-:Y:S08]  /*6560*/  HMMA.16816.F32.BF16 R16, R172.reuse, R178, R16 ;  /* 0x000000b2ac10723c */ /* 0x040ff00000041810 */
[-C--:B------:R-:W-:Y:S04]  /*6570*/  HMMA.16816.F32.BF16 R20, R172, R164.reuse, R20 ;  /* 0x000000a4ac14723c */ /* 0x080fe80000041814 */
[CC--:B-1----:R-:W-:Y:S04]  /*6580*/  LEA R168, P0, R191.reuse, R2.reuse, 0x2 ;  /* 0x00000002bfa87211 */ /* 0x0c2fe800078010ff */
[C---:B------:R-:W-:Y:S04]  /*6590*/  HMMA.16816.F32.BF16 R24, R180.reuse, R164, R24 ;  /* 0x000000a4b418723c */ /* 0x040fe80000041818 */
[-C--:B------:R-:W-:Y:S03]  /*65a0*/  LEA.HI.X.SX32 R169, R191, R3.reuse, 0x2, P0 ;  /* 0x00000003bfa97211 */ /* 0x080fe600000f16ff */
[CC--:B------:R-:W-:Y:S01]  /*65b0*/  LEA R164, P2, R228.reuse, R2.reuse, 0x2 ;  /* 0x00000002e4a47211 */ /* 0x0c0fe200078410ff */
[-C--:B------:R-:W-:Y:S04]  /*65c0*/  HMMA.16816.F32.BF16 R28, R180, R166.reuse, R28 ;  /* 0x000000a6b41c723c */ /* 0x080fe8000004181c */
[-C--:B------:R-:W-:Y:S02]  /*65d0*/  LEA.HI.X.SX32 R165, R228, R3.reuse, 0x2, P2 ;  /* 0x00000003e4a57211 */ /* 0x080fe400010f16ff */
[CC--:B------:R-:W-:Y:S02]  /*65e0*/  LEA R170, P2, R0.reuse, R2.reuse, 0x2 ;  /* 0x0000000200aa7211 */ /* 0x0c0fe400078410ff */
[----:B------:R-:W-:Y:S01]  /*65f0*/  HMMA.16816.F32.BF16 R32, R172, R166, R32 ;  /* 0x000000a6ac20723c */ /* 0x000fe20000041820 */
[----:B------:R1:W-:Y:S03]  /*6600*/  RED.E.ADD.F32.FTZ.RN.STRONG.GPU [R164.64], R5 ;  /* 0x00000005a400798e */ /* 0x0003e6000c10e784 */
[-C--:B------:R-:W-:Y:S01]  /*6610*/  LEA.HI.X.SX32 R171, R0, R3.reuse, 0x2, P2 ;  /* 0x0000000300ab7211 */ /* 0x080fe200010f16ff */
[----:B------:R-:W-:Y:S01]  /*6620*/  IMAD.MOV.U32 R0, RZ, RZ, c[0x0][0x22c] ;  /* 0x00008b00ff007624 */ /* 0x000fe200078e00ff */
[----:B------:R3:W-:Y:S01]  /*6630*/  RED.E.ADD.F32.FTZ.RN.STRONG.GPU [R176.64], R6 ;  /* 0x00000006b000798e */ /* 0x0007e2000c10e784 */
[CC--:B------:R-:W-:Y:S02]  /*6640*/  LEA R166, P3, R190.reuse, R2.reuse, 0x2 ;  /* 0x00000002bea67211 */ /* 0x0c0fe400078610ff */
[CC--:B--2---:R-:W-:Y:S02]  /*6650*/  LEA R4, P2, R189.reuse, R2.reuse, 0x2 ;  /* 0x00000002bd047211 */ /* 0x0c4fe400078410ff */
[----:B------:R2:W-:Y:S01]  /*6660*/  RED.E.ADD.F32.FTZ.RN.STRONG.GPU [R170.64], R7 ;  /* 0x00000007aa00798e */ /* 0x0005e2000c10e784 */
[-C--:B------:R-:W-:Y:S01]  /*6670*/  LEA.HI.X.SX32 R167, R190, R3.reuse, 0x2, P3 ;  /* 0x00000003bea77211 */ /* 0x080fe200018f16ff */
[----:B------:R-:W-:Y:S03]  /*6680*/  IMAD R0, R0, c[0x0][0x1c0], RZ ;  /* 0x0000700000007a24 */ /* 0x000fe600078e02ff */
[----:B------:R4:W-:Y:S01]  /*6690*/  RED.E.ADD.F32.FTZ.RN.STRONG.GPU [R168.64], R8 ;  /* 0x00000008a800798e */ /* 0x0009e2000c10e784 */
[----:B------:R-:W-:Y:S04]  /*66a0*/  IMAD R0, R0, 0x38, RZ ;  /* 0x0000003800007824 */ /* 0x000fe800078e02ff */
[----:B------:R4:W-:Y:S01]  /*66b0*/  RED.E.ADD.F32.FTZ.RN.STRONG.GPU [R166.64], R9 ;  /* 0x00000009a600798e */ /* 0x0009e2000c10e784 */
[-C--:B-1----:R-:W-:Y:S01]  /*66c0*/  LEA.HI.X.SX32 R5, R189, R3.reuse, 0x2, P2 ;  /* 0x00000003bd057211 */ /* 0x082fe200010f16ff */
[----:B------:R-:W-:Y:S04]  /*66d0*/  IMAD.MOV.U32 R189, RZ, RZ, c[0x0][0x22c] ;  /* 0x00008b00ffbd7624 */ /* 0x000fe800078e00ff */
[----:B------:R1:W-:Y:S01]  /*66e0*/  RED.E.ADD.F32.FTZ.RN.STRONG.GPU [R4.64], R10 ;  /* 0x0000000a0400798e */ /* 0x0003e2000c10e784 */
[CC--:B---3--:R-:W-:Y:S01]  /*66f0*/  LEA R6, P0, R0.reuse, R2.reuse, 0x2 ;  /* 0x0000000200067211 */ /* 0x0c8fe200078010ff */
[----:B------:R-:W-:Y:S03]  /*6700*/  IMAD R189, R189, c[0x0][0x1c0], RZ ;  /* 0x00007000bdbd7a24 */ /* 0x000fe600078e02ff */
[-C--:B--2---:R-:W-:Y:S01]  /*6710*/  LEA.HI.X.SX32 R7, R0, R3.reuse, 0x2, P0 ;  /* 0x0000000300077211 */ /* 0x084fe200000f16ff */
[----:B------:R-:W-:Y:S04]  /*6720*/  IMAD.SHL.U32 R189, R189, 0x10, RZ ;  /* 0x00000010bdbd7824 */ /* 0x000fe800078e00ff */
[----:B------:R2:W-:Y:S01]  /*6730*/  RED.E.ADD.F32.FTZ.RN.STRONG.GPU [R6.64], R11 ;  /* 0x0000000b0600798e */ /* 0x0005e2000c10e784 */
[C---:B------:R-:W-:Y:S02]  /*6740*/  IADD3 R179, R189.reuse, 0x20, RZ ;  /* 0x00000020bdb37810 */ /* 0x040fe40007ffe0ff */
[C---:B------:R-:W-:Y:S02]  /*6750*/  IADD3 R0, R189.reuse, 0x20, RZ ;  /* 0x00000020bd007810 */ /* 0x040fe40007ffe0ff */
[----:B------:R3:W-:Y:S01]  /*6760*/  RED.E.ADD.F32.FTZ.RN.STRONG.GPU [R2.64+0x80], R16 ;  /* 0x000080100200798e */ /* 0x0007e2000c10e784 */
[----:B------:R-:W-:Y:S01]  /*6770*/  IADD3 R178, R189, 0x20, RZ ;  /* 0x00000020bdb27810 */ /* 0x000fe20007ffe0ff */
[----:B------:R-:W-:Y:S01]  /*6780*/  IMAD.MOV.U32 R189, RZ, RZ, c[0x0][0x22c] ;  /* 0x00008b00ffbd7624 */ /* 0x000fe200078e00ff */
[CC--:B----4-:R-:W-:Y:S01]  /*6790*/  LEA R8, P3, R251.reuse, R2.reuse, 0x2 ;  /* 0x00000002fb087211 */ /* 0x0d0fe200078610ff */
[C---:B------:R-:W-:Y:S01]  /*67a0*/  IMAD.IADD R0, R228.reuse, 0x1, R0 ;  /* 0x00000001e4007824 */ /* 0x040fe200078e0200 */
[----:B------:R4:W-:Y:S01]  /*67b0*/  RED.E.ADD.F32.FTZ.RN.STRONG.GPU [R164.64+0x80], R17 ;  /* 0x00008011a400798e */ /* 0x0009e2000c10e784 */
[C---:B------:R-:W-:Y:S01]  /*67c0*/  IMAD.IADD R178, R228.reuse, 0x1, R178 ;  /* 0x00000001e4b27824 */ /* 0x040fe200078e02b2 */
[-C--:B------:R-:W-:Y:S01]  /*67d0*/  LEA.HI.X.SX32 R9, R251, R3.reuse, 0x2, P3 ;  /* 0x00000003fb097211 */ /* 0x080fe200018f16ff */
[----:B------:R-:W-:Y:S02]  /*67e0*/  IMAD R189, R189, c[0x0][0x1c0], RZ ;  /* 0x00007000bdbd7a24 */ /* 0x000fe400078e02ff */
[----:B------:R-:W-:Y:S01]  /*67f0*/  IMAD.IADD R178, R228, 0x1, R178 ;  /* 0x00000001e4b27824 */ /* 0x000fe200078e02b2 */
[-C--:B-1----:R-:W-:Y:S01]  /*6800*/  LEA R4, P0, R179, R2.reuse, 0x2 ;  /* 0x00000002b3047211 */ /* 0x082fe200078010ff */
[----:B------:R-:W-:Y:S03]  /*6810*/  IMAD.SHL.U32 R189, R189, 0x10, RZ ;  /* 0x00000010bdbd7824 */ /* 0x000fe600078e00ff */
[-C--:B------:R-:W-:Y:S02]  /*6820*/  LEA.HI.X.SX32 R5, R179, R3.reuse, 0x2, P0 ;  /* 0x00000003b3057211 */ /* 0x080fe400000f16ff */
[-C--:B------:R-:W-:Y:S02]  /*6830*/  LEA R10, P0, R178, R2.reuse, 0x2 ;  /* 0x00000002b20a7211 */ /* 0x080fe400078010ff */
[C---:B------:R-:W-:Y:S01]  /*6840*/  IADD3 R172, R189.reuse, 0x40, RZ ;  /* 0x00000040bdac7810 */ /* 0x040fe20007ffe0ff */
[----:B------:R1:W-:Y:S01]  /*6850*/  RED.E.ADD.F32.FTZ.RN.STRONG.GPU [R4.64], R18 ;  /* 0x000000120400798e */ /* 0x0003e2000c10e784 */
[-C--:B--2---:R-:W-:Y:S02]  /*6860*/  LEA R6, P2, R0, R2.reuse, 0x2 ;  /* 0x0000000200067211 */ /* 0x084fe400078410ff */
[-C--:B------:R-:W-:Y:S02]  /*6870*/  LEA.HI.X.SX32 R11, R178, R3.reuse, 0x2, P0 ;  /* 0x00000003b20b7211 */ /* 0x080fe400000f16ff */
[-C--:B------:R-:W-:Y:S01]  /*6880*/  LEA.HI.X.SX32 R7, R0, R3.reuse, 0x2, P2 ;  /* 0x0000000300077211 */ /* 0x080fe200010f16ff */
[----:B------:R-:W-:Y:S01]  /*6890*/  IMAD.IADD R0, R228, 0x1, R250 ;  /* 0x00000001e4007824 */ /* 0x000fe200078e02fa */
[C---:B------:R-:W-:Y:S02]  /*68a0*/  IADD3 R170, R189.reuse, 0x40, RZ ;  /* 0x00000040bdaa7810 */ /* 0x040fe40007ffe0ff */
[C---:B---3--:R-:W-:Y:S01]  /*68b0*/  IADD3 R16, R188.reuse, 0x60, RZ ;  /* 0x00000060bc107810 */ /* 0x048fe20007ffe0ff */
[----:B------:R2:W-:Y:S01]  /*68c0*/  RED.E.ADD.F32.FTZ.RN.STRONG.GPU [R6.64], R19 ;  /* 0x000000130600798e */ /* 0x0005e2000c10e784 */
[----:B----4-:R-:W-:Y:S01]  /*68d0*/  IADD3 R17, R188, 0x60, RZ ;  /* 0x00000060bc117810 */ /* 0x010fe20007ffe0ff */
[C---:B------:R-:W-:Y:S02]  /*68e0*/  IMAD.IADD R170, R228.reuse, 0x1, R170 ;  /* 0x00000001e4aa7824 */ /* 0x040fe400078e02aa */
[C---:B------:R-:W-:Y:S01]  /*68f0*/  IMAD.IADD R16, R228.reuse, 0x1, R16 ;  /* 0x00000001e4107824 */ /* 0x040fe200078e0210 */
[----:B------:R-:W-:Y:S01]  /*6900*/  RED.E.ADD.F32.FTZ.RN.STRONG.GPU [R10.64], R12 ;  /* 0x0000000c0a00798e */ /* 0x000fe2000c10e784 */
[----:B------:R-:W-:Y:S04]  /*6910*/  IMAD.IADD R170, R228, 0x1, R170 ;  /* 0x00000001e4aa7824 */ /* 0x000fe800078e02aa */
[----:B------:R3:W-:Y:S01]  /*6920*/  RED.E.ADD.F32.FTZ.RN.STRONG.GPU [R8.64], R13 ;  /* 0x0000000d0800798e */ /* 0x0007e2000c10e784 */
[CC--:B-1----:R-:W-:Y:S04]  /*6930*/  LEA R4, P2, R250.reuse, R2.reuse, 0x2 ;  /* 0x00000002fa047211 */ /* 0x0c2fe800078410ff */
[-C--:B------:R-:W-:Y:S05]  /*6940*/  LEA.HI.X.SX32 R5, R250, R3.reuse, 0x2, P2 ;  /* 0x00000003fa057211 */ /* 0x080fea00010f16ff */
[----:B------:R1:W-:Y:S01]  /*6950*/  RED.E.ADD.F32.FTZ.RN.STRONG.GPU [R4.64], R14 ;  /* 0x0000000e0400798e */ /* 0x0003e2000c10e784 */
[CC--:B--2---:R-:W-:Y:S04]  /*6960*/  LEA R6, P0, R0.reuse, R2.reuse, 0x2 ;  /* 0x0000000200067211 */ /* 0x0c4fe800078010ff */
[-C--:B------:R-:W-:Y:S02]  /*6970*/  LEA.HI.X.SX32 R7, R0, R3.reuse, 0x2, P0 ;  /* 0x0000000300077211 */ /* 0x080fe400000f16ff */
[----:B------:R-:W-:Y:S03]  /*6980*/  IADD3 R0, R189, 0x40, RZ ;  /* 0x00000040bd007810 */ /* 0x000fe60007ffe0ff */
[----:B------:R2:W-:Y:S01]  /*6990*/  RED.E.ADD.F32.FTZ.RN.STRONG.GPU [R6.64], R15 ;  /* 0x0000000f0600798e */ /* 0x0005e2000c10e784 */
[CC--:B---3--:R-:W-:Y:S01]  /*69a0*/  LEA R8, P3, R249.reuse, R2.reuse, 0x2 ;  /* 0x00000002f9087211 */ /* 0x0c8fe200078610ff */
[----:B------:R-:W-:Y:S03]  /*69b0*/  IMAD.IADD R0, R228, 0x1, R0 ;  /* 0x00000001e4007824 */ /* 0x000fe600078e0200 */
[----:B------:R-:W-:Y:S01]  /*69c0*/  RED.E.ADD.F32.FTZ.RN.STRONG.GPU [R2.64+0x100], R20 ;  /* 0x000100140200798e */ /* 0x000fe2000c10e784 */
[-C--:B------:R-:W-:Y:S02]  /*69d0*/  LEA.HI.X.SX32 R9, R249, R3.reuse, 0x2, P3 ;  /* 0x00000003f9097211 */ /* 0x080fe400018f16ff */
[CC--:B------:R-:W-:Y:S02]  /*69e0*/  LEA R12, P2, R0.reuse, R2.reuse, 0x2 ;  /* 0x00000002000c7211 */ /* 0x0c0fe400078410ff */
[----:B------:R-:W-:Y:S02]  /*69f0*/  RED.E.ADD.F32.FTZ.RN.STRONG.GPU [R164.64+0x100], R21 ;  /* 0x00010015a400798e */ /* 0x000fe4000c10e784 */
[-C--:B------:R-:W-:Y:S01]  /*6a00*/  LEA.HI.X.SX32 R13, R0, R3.reuse, 0x2, P2 ;  /* 0x00000003000d7211 */ /* 0x080fe200010f16ff */
[----:B------:R-:W-:Y:S01]  /*6a10*/  IMAD.IADD R0, R228, 0x1, R248 ;  /* 0x00000001e4007824 */ /* 0x000fe200078e02f8 */
[CC--:B-1----:R-:W-:Y:S02]  /*6a20*/  LEA R4, P0, R172.reuse, R2.reuse, 0x2 ;  /* 0x00000002ac047211 */ /* 0x0c2fe400078010ff */
[CC--:B------:R-:W-:Y:S02]  /*6a30*/  LEA R14, P6, R17.reuse, R2.reuse, 0x2 ;  /* 0x00000002110e7211 */ /* 0x0c0fe400078c10ff */
[-C--:B------:R-:W-:Y:S02]  /*6a40*/  LEA.HI.X.SX32 R5, R172, R3.reuse, 0x2, P0 ;  /* 0x00000003ac057211 */ /* 0x080fe400000f16ff */
[CC--:B------:R-:W-:Y:S03]  /*6a50*/  LEA R10, P0, R170.reuse, R2.reuse, 0x2 ;  /* 0x00000002aa0a7211 */ /* 0x0c0fe600078010ff */
[----:B------:R1:W-:Y:S01]  /*6a60*/  RED.E.ADD.F32.FTZ.RN.STRONG.GPU [R4.64], R22 ;  /* 0x000000160400798e */ /* 0x0003e2000c10e784 */
[-C--:B------:R-:W-:Y:S02]  /*6a70*/  LEA.HI.X.SX32 R11, R170, R3.reuse, 0x2, P0 ;  /* 0x00000003aa0b7211 */ /* 0x080fe400000f16ff */
[CC--:B--2---:R-:W-:Y:S02]  /*6a80*/  LEA R6, P2, R248.reuse, R2.reuse, 0x2 ;  /* 0x00000002f8067211 */ /* 0x0c4fe400078410ff */
[----:B------:R2:W-:Y:S01]  /*6a90*/  RED.E.ADD.F32.FTZ.RN.STRONG.GPU [R12.64], R23 ;  /* 0x000000170c00798e */ /* 0x0005e2000c10e784 */
[-C--:B------:R-:W-:Y:S02]  /*6aa0*/  LEA.HI.X.SX32 R15, R17, R3.reuse, 0x2, P6 ;  /* 0x00000003110f7211 */ /* 0x080fe400030f16ff */
[-C--:B------:R-:W-:Y:S02]  /*6ab0*/  LEA.HI.X.SX32 R7, R248, R3.reuse, 0x2, P2 ;  /* 0x00000003f8077211 */ /* 0x080fe400010f16ff */
[----:B------:R-:W-:Y:S05]  /*6ac0*/  RED.E.ADD.F32.FTZ.RN.STRONG.GPU [R10.64], R24 ;  /* 0x000000180a00798e */ /* 0x000fea000c10e784 */
[----:B------:R3:W-:Y:S05]  /*6ad0*/  RED.E.ADD.F32.FTZ.RN.STRONG.GPU [R8.64], R25 ;  /* 0x000000190800798e */ /* 0x0007ea000c10e784 */
[----:B------:R4:W-:Y:S05]  /*6ae0*/  RED.E.ADD.F32.FTZ.RN.STRONG.GPU [R6.64], R26 ;  /* 0x0000001a0600798e */ /* 0x0009ea000c10e784 */
[----:B------:R-:W-:Y:S01]  /*6af0*/  LDSM.16.MT88.4 R20, [R206+0x2000] ;  /* 0x00200000ce14783b */ /* 0x000fe20000004200 */
[CC--:B-1----:R-:W-:Y:S04]  /*6b00*/  LEA R4, P0, R0.reuse, R2.reuse, 0x2 ;  /* 0x0000000200047211 */ /* 0x0c2fe800078010ff */
[----:B------:R-:W-:Y:S01]  /*6b10*/  LDSM.16.MT88.4 R168, [R206+0x2800] ;  /* 0x00280000cea8783b */ /* 0x000fe20000004200 */
[-C--:B------:R-:W-:Y:S02]  /*6b20*/  LEA.HI.X.SX32 R5, R0, R3.reuse, 0x2, P0 ;  /* 0x0000000300057211 */ /* 0x080fe400000f16ff */
[----:B------:R-:W-:Y:S02]  /*6b30*/  IADD3 R0, R188, 0x60, RZ ;  /* 0x00000060bc007810 */ /* 0x000fe40007ffe0ff */
[-C--:B--2---:R-:W-:Y:S01]  /*6b40*/  LEA R12, P5, R16, R2.reuse, 0x2 ;  /* 0x00000002100c7211 */ /* 0x084fe200078a10ff */
[----:B------:R1:W-:Y:S02]  /*6b50*/  RED.E.ADD.F32.FTZ.RN.STRONG.GPU [R4.64], R27 ;  /* 0x0000001b0400798e */ /* 0x0003e4000c10e784 */
[----:B------:R-:W-:Y:S01]  /*6b60*/  IMAD.IADD R0, R228, 0x1, R0 ;  /* 0x00000001e4007824 */ /* 0x000fe200078e0200 */
[-C--:B------:R-:W-:Y:S02]  /*6b70*/  LEA.HI.X.SX32 R13, R16, R3.reuse, 0x2, P5 ;  /* 0x00000003100d7211 */ /* 0x080fe400028f16ff */
[----:B------:R-:W-:Y:S01]  /*6b80*/  RED.E.ADD.F32.FTZ.RN.STRONG.GPU [R2.64+0x180], R32 ;  /* 0x000180200200798e */ /* 0x000fe2000c10e784 */
[----:B------:R-:W-:Y:S01]  /*6b90*/  IMAD.IADD R0, R228, 0x1, R0 ;  /* 0x00000001e4007824 */ /* 0x000fe200078e0200 */
[CC--:B---3--:R-:W-:Y:S03]  /*6ba0*/  LEA R8, P3, R247.reuse, R2.reuse, 0x2 ;  /* 0x00000002f7087211 */ /* 0x0c8fe600078610ff */
[----:B------:R-:W-:Y:S01]  /*6bb0*/  RED.E.ADD.F32.FTZ.RN.STRONG.GPU [R164.64+0x180], R33 ;  /* 0x00018021a400798e */ /* 0x000fe2000c10e784 */
[CC--:B------:R-:W-:Y:S02]  /*6bc0*/  LEA R10, P4, R0.reuse, R2.reuse, 0x2 ;  /* 0x00000002000a7211 */ /* 0x0c0fe400078810ff */
[-C--:B------:R-:W-:Y:S02]  /*6bd0*/  LEA.HI.X.SX32 R9, R247, R3.reuse, 0x2, P3 ;  /* 0x00000003f7097211 */ /* 0x080fe400018f16ff */
[----:B------:R-:W-:Y:S01]  /*6be0*/  RED.E.ADD.F32.FTZ.RN.STRONG.GPU [R14.64], R34 ;  /* 0x000000220e00798e */ /* 0x000fe2000c10e784 */
[-C--:B------:R-:W-:Y:S01]  /*6bf0*/  LEA.HI.X.SX32 R11, R0, R3.reuse, 0x2, P4 ;  /* 0x00000003000b7211 */ /* 0x080fe200020f16ff */
[----:B------:R-:W-:Y:S01]  /*6c00*/  IMAD.IADD R0, R196, 0x1, R206 ;  /* 0x00000001c4007824 */ /* 0x000fe200078e02ce */
[CC--:B----4-:R-:W-:Y:S02]  /*6c10*/  LEA R6, P2, R246.reuse, R2.reuse, 0x2 ;  /* 0x00000002f6067211 */ /* 0x0d0fe400078410ff */
[----:B------:R-:W-:Y:S02]  /*6c20*/  RED.E.ADD.F32.FTZ.RN.STRONG.GPU [R12.64], R35 ;  /* 0x000000230c00798e */ /* 0x000fe4000c10e784 */
[-C--:B------:R-:W-:Y:S02]  /*6c30*/  LEA.HI.X.SX32 R7, R246, R3.reuse, 0x2, P2 ;  /* 0x00000003f6077211 */ /* 0x080fe400010f16ff */
[----:B------:R-:W-:Y:S01]  /*6c40*/  ISETP.LT.AND P2, PT, RZ, UR7, PT ;  /* 0x00000007ff007c0c */ /* 0x000fe2000bf41270 */
[----:B------:R-:W-:Y:S01]  /*6c50*/  RED.E.ADD.F32.FTZ.RN.STRONG.GPU [R10.64], R28 ;  /* 0x0000001c0a00798e */ /* 0x000fe2000c10e784 */
[----:B------:R-:W-:Y:S01]  /*6c60*/  UMOV UR7, UR12 ;  /* 0x0000000c00077c82 */ /* 0x000fe20008000000 */
[C---:B-1----:R-:W-:Y:S03]  /*6c70*/  LEA R4, P0, R252.reuse, R2, 0x2 ;  /* 0x00000002fc047211 */ /* 0x042fe600078010ff */
[----:B------:R-:W-:Y:S01]  /*6c80*/  RED.E.ADD.F32.FTZ.RN.STRONG.GPU [R8.64], R29 ;  /* 0x0000001d0800798e */ /* 0x000fe2000c10e784 */
[----:B------:R-:W-:Y:S02]  /*6c90*/  LEA.HI.X.SX32 R5, R252, R3, 0x2, P0 ;  /* 0x00000003fc057211 */ /* 0x000fe400000f16ff */
[----:B------:R-:W-:Y:S01]  /*6ca0*/  PLOP3.LUT P0, PT, PT, PT, UP1, 0x80, 0x0 ;  /* 0x000000000000781c */ /* 0x000fe20003f0f018 */
[----:B------:R-:W-:Y:S01]  /*6cb0*/  @UP3 UIADD3 UR11, UP1, UR11, -0x100, URZ ;  /* 0xffffff000b0b3890 */ /* 0x000fe2000ff3e03f */
[----:B------:R-:W-:Y:S03]  /*6cc0*/  RED.E.ADD.F32.FTZ.RN.STRONG.GPU [R6.64], R30 ;  /* 0x0000001e0600798e */ /* 0x000fe6000c10e784 */
[----:B------:R-:W-:Y:S02]  /*6cd0*/  @UP3 UIADD3.X UR10, UR10, -0x1, URZ, UP1, !UPT ;  /* 0xffffffff0a0a3890 */ /* 0x000fe40008ffe43f */
[----:B------:R-:W-:Y:S05]  /*6ce0*/  LDSM.16.MT88.4 R8, [R206] ;  /* 0x00000000ce08783b */ /* 0x000fea0000004200 */
[----:B------:R-:W-:Y:S05]  /*6cf0*/  RED.E.ADD.F32.FTZ.RN.STRONG.GPU [R4.64], R31 ;  /* 0x0000001f0400798e */ /* 0x000fea000c10e784 */
[----:B------:R-:W1:Y:S05]  /*6d00*/  LDSM.16.MT88.4 R4, [R205+0x1c000] ;  /* 0x01c00000cd04783b */ /* 0x000e6a0000004200 */
[----:B------:R-:W2:Y:S05]  /*6d10*/  LDSM.16.MT88.4 R12, [R205+0x1e000] ;  /* 0x01e00000cd0c783b */ /* 0x000eaa0000004200 */
[----:B------:R-:W3:Y:S05]  /*6d20*/  LDSM.16.MT88.4 R16, [R0] ;  /* 0x000000000010783b */ /* 0x000eea0000004200 */
[----:B------:R-:W4:Y:S05]  /*6d30*/  LDSM.16.MT88.4 R24, [R0+0x2000] ;  /* 0x002000000018783b */ /* 0x000f2a0000004200 */
[----:B------:R-:W-:Y:S05]  /*6d40*/  LDSM.16.MT88.4 R28, [R206+0x800] ;  /* 0x00080000ce1c783b */ /* 0x000fea0000004200 */
[----:B------:R-:W-:Y:S05]  /*6d50*/  LDSM.16.MT88.4 R32, [R205+0x1e800] ;  /* 0x01e80000cd20783b */ /* 0x000fea0000004200 */
[----:B------:R-:W-:Y:S05]  /*6d60*/  LDSM.16.MT88.4 R164, [R0+0x800] ;  /* 0x0008000000a4783b */ /* 0x000fea0000004200 */
        /* <DEDUP_REMOVED lines=49> */
[----:B------:R2:W1:Y:S07]  /*7080*/  LDSM.16.MT88.4 R12, [R0+0x3800] ;  /* 0x00380000000c783b */ /* 0x00046e0000004200 */
[-C--:B------:R-:W-:Y:S08]  /*7090*/  HMMA.16816.F32.BF16 R116, R4, R20.reuse, R116 ;  /* 0x000000140474723c */ /* 0x080ff00000041874 */
[C---:B------:R-:W-:Y:S08]  /*70a0*/  HMMA.16816.F32.BF16 R120, R16.reuse, R20, R120 ;  /* 0x000000141078723c */ /* 0x040ff00000041878 */
[-C--:B------:R-:W-:Y:S04]  /*70b0*/  HMMA.16816.F32.BF16 R124, R16, R22.reuse, R124 ;  /* 0x00000016107c723c */ /* 0x080fe8000004187c */
[C---:B--2---:R-:W-:Y:S02]  /*70c0*/  IADD3 R0, R206.reuse, -0x4000, RZ ;  /* 0xffffc000ce007810 */ /* 0x044fe40007ffe0ff */
[----:B------:R-:W-:Y:S02]  /*70d0*/  @P0 IADD3 R0, R206, 0x4000, RZ ;  /* 0x00004000ce000810 */ /* 0x000fe40007ffe0ff */
[C---:B------:R-:W-:Y:S04]  /*70e0*/  HMMA.16816.F32.BF16 R128, R4.reuse, R22, R128 ;  /* 0x000000160480723c */ /* 0x040fe80000041880 */
[----:B------:R-:W-:Y:S04]  /*70f0*/  IMAD.MOV.U32 R206, RZ, RZ, R0 ;  /* 0x000000ffffce7224 */ /* 0x000fe800078e0000 */
        /* <DEDUP_REMOVED lines=27> */
[----:B------:R-:W4:Y:S04]  /*72b0*/  LDL R181, [R1+0x30] ;  /* 0x0000300001b57983 */ /* 0x000f280000100800 */
[----:B------:R-:W4:Y:S04]  /*72c0*/  LDL R177, [R1+0x10] ;  /* 0x0000100001b17983 */ /* 0x000f280000100800 */
[----:B------:R-:W4:Y:S04]  /*72d0*/  LDL R176, [R1+0x24] ;  /* 0x0000240001b07983 */ /* 0x000f280000100800 */
[----:B------:R-:W4:Y:S01]  /*72e0*/  LDL R180, [R1+0x2c] ;  /* 0x00002c0001b47983 */ /* 0x000f220000100800 */
[----:B------:R-:W-:-:S02]  /*72f0*/  FMUL.FTZ R100, R100, c[0x0][0x2e0] ;  /* 0x0000b80064647a20 */ /* 0x000fc40000410000 */
[----:B------:R-:W-:Y:S02]  /*7300*/  FMUL.FTZ R32, R101, c[0x0][0x2e0] ;  /* 0x0000b80065207a20 */ /* 0x000fe40000410000 */
[----:B------:R-:W-:Y:S02]  /*7310*/  FMUL.FTZ R102, R102, c[0x0][0x2e0] ;  /* 0x0000b80066667a20 */ /* 0x000fe40000410000 */
[----:B------:R-:W-:Y:S02]  /*7320*/  FMUL.FTZ R31, R103, c[0x0][0x2e0] ;  /* 0x0000b800671f7a20 */ /* 0x000fe40000410000 */
[----:B------:R-:W-:Y:S02]  /*7330*/  FMUL.FTZ R112, R112, c[0x0][0x2e0] ;  /* 0x0000b80070707a20 */ /* 0x000fe40000410000 */
[----:B------:R-:W-:Y:S02]  /*7340*/  FMUL.FTZ R28, R113, c[0x0][0x2e0] ;  /* 0x0000b800711c7a20 */ /* 0x000fe40000410000 */
[----:B------:R-:W-:-:S02]  /*7350*/  FMUL.FTZ R114, R114, c[0x0][0x2e0] ;  /* 0x0000b80072727a20 */ /* 0x000fc40000410000 */
[----:B------:R-:W-:Y:S01]  /*7360*/  FMUL.FTZ R27, R115, c[0x0][0x2e0] ;  /* 0x0000b800731b7a20 */ /* 0x000fe20000410000 */
[----:B------:R-:W-:Y:S01]  /*7370*/  F2FP.BF16.PACK_AB R32, R32, R100 ;  /* 0x000000642020723e */ /* 0x000fe200000010ff */
[----:B------:R-:W-:Y:S01]  /*7380*/  BAR.SYNC.DEFER_BLOCKING 0x0 ;  /* 0x0000000000007b1d */ /* 0x000fe20000010000 */
[----:B------:R-:W-:Y:S02]  /*7390*/  FMUL.FTZ R104, R104, c[0x0][0x2e0] ;  /* 0x0000b80068687a20 */ /* 0x000fe40000410000 */
[----:B------:R-:W-:Y:S01]  /*73a0*/  FMUL.FTZ R30, R105, c[0x0][0x2e0] ;  /* 0x0000b800691e7a20 */ /* 0x000fe20000410000 */
[----:B------:R-:W-:Y:S01]  /*73b0*/  F2FP.BF16.PACK_AB R31, R31, R102 ;  /* 0x000000661f1f723e */ /* 0x000fe200000010ff */
[----:B------:R-:W-:Y:S02]  /*73c0*/  FMUL.FTZ R106, R106, c[0x0][0x2e0] ;  /* 0x0000b8006a6a7a20 */ /* 0x000fe40000410000 */
[----:B------:R-:W-:Y:S01]  /*73d0*/  FMUL.FTZ R29, R107, c[0x0][0x2e0] ;  /* 0x0000b8006b1d7a20 */ /* 0x000fe20000410000 */
[----:B------:R-:W-:Y:S01]  /*73e0*/  F2FP.BF16.PACK_AB R28, R28, R112 ;  /* 0x000000701c1c723e */ /* 0x000fe200000010ff */
[----:B------:R-:W-:-:S02]  /*73f0*/  FMUL.FTZ R108, R108, c[0x0][0x2e0] ;  /* 0x0000b8006c6c7a20 */ /* 0x000fc40000410000 */
[----:B------:R-:W-:Y:S01]  /*7400*/  FMUL.FTZ R26, R109, c[0x0][0x2e0] ;  /* 0x0000b8006d1a7a20 */ /* 0x000fe20000410000 */
[----:B------:R-:W-:Y:S01]  /*7410*/  F2FP.BF16.PACK_AB R27, R27, R114 ;  /* 0x000000721b1b723e */ /* 0x000fe200000010ff */
        /* <DEDUP_REMOVED lines=74> */
[----:B------:R-:W-:Y:S02]  /*78c0*/  F2FP.BF16.PACK_AB R6, R6, R152 ;  /* 0x000000980606723e */ /* 0x000fe400000010ff */
[----:B------:R-:W-:Y:S02]  /*78d0*/  F2FP.BF16.PACK_AB R36, R37, R36 ;  /* 0x000000242524723e */ /* 0x000fe400000010ff */
[----:B------:R-:W-:Y:S02]  /*78e0*/  F2FP.BF16.PACK_AB R38, R39, R38 ;  /* 0x000000262726723e */ /* 0x000fe400000010ff */
[----:B------:R-:W-:-:S02]  /*78f0*/  F2FP.BF16.PACK_AB R48, R49, R48 ;  /* 0x000000303130723e */ /* 0x000fc400000010ff */
[----:B------:R-:W-:Y:S02]  /*7900*/  F2FP.BF16.PACK_AB R50, R51, R50 ;  /* 0x000000323332723e */ /* 0x000fe400000010ff */
[----:B------:R-:W-:Y:S02]  /*7910*/  F2FP.BF16.PACK_AB R40, R41, R40 ;  /* 0x000000282928723e */ /* 0x000fe400000010ff */
        /* <DEDUP_REMOVED lines=24> */
[----:B------:R-:W-:Y:S01]  /*7aa0*/  F2FP.BF16.PACK_AB R90, R91, R90 ;  /* 0x0000005a5b5a723e */ /* 0x000fe200000010ff */
[----:B------:R-:W-:Y:S01]  /*7ab0*/  UISETP.NE.AND UP0, UPT, UR19, -0x1, UPT ;  /* 0xffffffff1300788c */ /* 0x000fe2000bf05270 */
[----:B------:R-:W-:Y:S01]  /*7ac0*/  F2FP.BF16.PACK_AB R5, R5, R154 ;  /* 0x0000009a0505723e */ /* 0x000fe200000010ff */
[----:B------:R-:W-:Y:S01]  /*7ad0*/  ULDC.64 UR10, c[0x0][0x3a0] ;  /* 0x0000e800000a7ab9 */ /* 0x000fe20000000a00 */
[----:B------:R-:W-:Y:S02]  /*7ae0*/  F2FP.BF16.PACK_AB R2, R2, R156 ;  /* 0x0000009c0202723e */ /* 0x000fe400000010ff */
[----:B------:R-:W-:-:S02]  /*7af0*/  F2FP.BF16.PACK_AB R0, R0, R158 ;  /* 0x0000009e0000723e */ /* 0x000fc400000010ff */
[----:B------:R-:W-:Y:S02]  /*7b00*/  F2FP.BF16.PACK_AB R92, R93, R92 ;  /* 0x0000005c5d5c723e */ /* 0x000fe400000010ff */
[----:B------:R-:W-:Y:S02]  /*7b10*/  F2FP.BF16.PACK_AB R94, R95, R94 ;  /* 0x0000005e5f5e723e */ /* 0x000fe400000010ff */
[----:B------:R-:W-:Y:S01]  /*7b20*/  PLOP3.LUT P0, PT, PT, PT, UP0, 0x80, 0x0 ;  /* 0x000000000000781c */ /* 0x000fe20003f0f008 */
[----:B------:R-:W-:-:S04]  /*7b30*/  @UP0 UIADD3 UR7, UR16, UR19, URZ ;  /* 0x0000001310070290 */ /* 0x000fc8000fffe03f */
[----:B------:R-:W-:Y:S01]  /*7b40*/  @UP0 UIMAD.WIDE.U32 UR8, UR7, UR10, URZ ;  /* 0x0000000a070802a5 */ /* 0x000fe2000f8e003f */
[----:B--2---:R1:W-:Y:S04]  /*7b50*/  STS [R179], R32 ;  /* 0x00000020b3007388 */ /* 0x0043e80000000800 */
[----:B------:R1:W-:Y:S04]  /*7b60*/  STS [R179+0x400], R31 ;  /* 0x0004001fb3007388 */ /* 0x0003e80000000800 */
[----:B---3--:R1:W-:Y:S04]  /*7b70*/  STS [R178], R28 ;  /* 0x0000001cb2007388 */ /* 0x0083e80000000800 */
[----:B----4-:R1:W-:Y:S04]  /*7b80*/  STS [R181], R27 ;  /* 0x0000001bb5007388 */ /* 0x0103e80000000800 */
[----:B------:R1:W-:Y:S04]  /*7b90*/  STS [R179+0x2000], R30 ;  /* 0x0020001eb3007388 */ /* 0x0003e80000000800 */
[----:B------:R1:W-:Y:S04]  /*7ba0*/  STS [R179+0x2400], R29 ;  /* 0x0024001db3007388 */ /* 0x0003e80000000800 */
[----:B------:R1:W-:Y:S04]  /*7bb0*/  STS [R178+0x2000], R26 ;  /* 0x0020001ab2007388 */ /* 0x0003e80000000800 */
[----:B------:R1:W-:Y:S04]  /*7bc0*/  STS [R178+0x2400], R25 ;  /* 0x00240019b2007388 */ /* 0x0003e80000000800 */
[----:B------:R1:W-:Y:S04]  /*7bd0*/  STS [R177], R24 ;  /* 0x00000018b1007388 */ /* 0x0003e80000000800 */
[----:B------:R1:W-:Y:S04]  /*7be0*/  STS [R177+0x400], R23 ;  /* 0x00040017b1007388 */ /* 0x0003e80000000800 */
[----:B------:R1:W-:Y:S04]  /*7bf0*/  STS [R176], R20 ;  /* 0x00000014b0007388 */ /* 0x0003e80000000800 */
[----:B------:R1:W-:Y:S04]  /*7c00*/  STS [R180], R19 ;  /* 0x00000013b4007388 */ /* 0x0003e80000000800 */
        /* <DEDUP_REMOVED lines=52> */
[----:B------:R-:W-:-:S02]  /*7f50*/  @UP0 UIMAD UR15, UR7, UR11, UR9 ;  /* 0x0000000b070f02a4 */ /* 0x000fc4000f8e0209 */
[----:B------:R-:W-:Y:S01]  /*7f60*/  @UP0 UMOV UR14, UR8 ;  /* 0x00000008000e0c82 */ /* 0x000fe20008000000 */
[----:B------:R-:W-:Y:S05]  /*7f70*/  @P0 BRA `(.L_x_278) ;  /* 0x000000c000000947 */ /* 0x000fea0003800000 */
[----:B------:R-:W-:Y:S02]  /*7f80*/  USHF.R.S32.HI UR7, URZ, 0x1f, UR16 ;  /* 0x0000001f3f077899 */ /* 0x000fe40008011410 */
[----:B------:R-:W-:Y:S02]  /*7f90*/  ULDC.64 UR10, c[0x0][0x3a0] ;  /* 0x0000e800000a7ab9 */ /* 0x000fe40000000a00 */
[----:B------:R-:W-:Y:S02]  /*7fa0*/  UIMAD UR7, UR7, UR10, URZ ;  /* 0x0000000a070772a4 */ /* 0x000fe4000f8e023f */
[----:B------:R-:W-:Y:S02]  /*7fb0*/  UIMAD.WIDE.U32 UR8, UR16, UR10, URZ ;  /* 0x0000000a100872a5 */ /* 0x000fe4000f8e003f */
[----:B------:R-:W-:Y:S02]  /*7fc0*/  UIMAD UR11, UR16, UR11, UR7 ;  /* 0x0000000b100b72a4 */ /* 0x000fe4000f8e0207 */
[----:B------:R-:W-:-:S02]  /*7fd0*/  ULDC.64 UR12, c[0x0][0x388] ;  /* 0x0000e200000c7ab9 */ /* 0x000fc40000000a00 */
[----:B------:R-:W-:Y:S02]  /*7fe0*/  UIADD3 UR9, UR9, UR11, URZ ;  /* 0x0000000b09097290 */ /* 0x000fe4000fffe03f */
[----:B------:R-:W-:Y:S02]  /*7ff0*/  UIMAD UR7, UR60, UR12, URZ ;  /* 0x0000000c3c0772a4 */ /* 0x000fe4000f8e023f */
[----:B------:R-:W-:Y:S02]  /*8000*/  UIMAD.WIDE.U32 UR8, UR31, UR12, UR8 ;  /* 0x0000000c1f0872a5 */ /* 0x000fe4000f8e0008 */
[----:B------:R-:W-:-:S04]  /*8010*/  UIMAD UR7, UR31, UR13, UR7 ;  /* 0x0000000d1f0772a4 */ /* 0x000fc8000f8e0207 */
[----:B------:R-:W-:Y:S02]  /*8020*/  UIADD3 UR15, UR9, UR7, URZ ;  /* 0x00000007090f7290 */ /* 0x000fe4000fffe03f */
[----:B------:R-:W-:Y:S02]  /*8030*/  UMOV UR14, UR8 ;  /* 0x00000008000e7c82 */ /* 0x000fe40008000000 */
.L_x_278:
        /* <DEDUP_REMOVED lines=18> */
.L_x_279:
[----:B-1----:R-:W1:Y:S01]  /*8160*/  S2R R3, SR_TID.X ;  /* 0x0000000000037919 */ /* 0x002e620000002100 */
[----:B-----5:R-:W-:Y:S01]  /*8170*/  IMAD.SHL.U32 R0, R185, 0x2, RZ ;  /* 0x00000002b9007824 */ /* 0x020fe200078e00ff */
[----:B------:R-:W-:Y:S01]  /*8180*/  USHF.L.U32 UR7, UR18, 0x7, URZ ;  /* 0x0000000712077899 */ /* 0x000fe2000800063f */
[----:B------:R-:W-:Y:S01]  /*8190*/  BSSY B0, `(.L_x_280) ;  /* 0x0000035000007945 */ /* 0x000fe20003800000 */
[----:B------:R-:W-:Y:S01]  /*81a0*/  BAR.SYNC.DEFER_BLOCKING 0x0 ;  /* 0x0000000000007b1d */ /* 0x000fe20000010000 */
[----:B------:R-:W-:Y:S01]  /*81b0*/  UIMAD UR6, UR18, -0x80, UR6 ;  /* 0xffffff80120678a4 */ /* 0x000fe2000f8e0206 */
[----:B------:R-:W-:Y:S01]  /*81c0*/  SHF.R.S32.HI R76, RZ, 0x1f, R245 ;  /* 0x0000001fff4c7819 */ /* 0x000fe200000114f5 */
[----:B------:R-:W-:Y:S01]  /*81d0*/  USHF.R.S32.HI UR10, URZ, 0x1f, UR7 ;  /* 0x0000001f3f0a7899 */ /* 0x000fe20008011407 */
[----:B------:R-:W-:-:S02]  /*81e0*/  IMAD.U32 R11, RZ, RZ, UR7 ;  /* 0x00000007ff0b7e24 */ /* 0x000fc4000f8e00ff */
[----:B------:R-:W-:Y:S01]  /*81f0*/  ULDC.64 UR8, c[0x0][0x3a0] ;  /* 0x0000e80000087ab9 */ /* 0x000fe20000000a00 */
[----:B------:R-:W-:Y:S01]  /*8200*/  ISETP.GE.AND P4, PT, R245, UR6, PT ;  /* 0x00000006f5007c0c */ /* 0x000fe2000bf86270 */
[----:B------:R-:W-:-:S04]  /*8210*/  UIMAD UR8, UR10, UR8, URZ ;  /* 0x000000080a0872a4 */ /* 0x000fc8000f8e023f */
[----:B------:R-:W-:-:S06]  /*8220*/  UIMAD UR8, UR7, UR9, UR8 ;  /* 0x00000009070872a4 */ /* 0x000fcc000f8e0208 */
[----:B------:R-:W-:Y:S01]  /*8230*/  IMAD.U32 R4, RZ, RZ, UR8 ;  /* 0x00000008ff047e24 */ /* 0x000fe2000f8e00ff */
[----:B------:R-:W-:Y:S01]  /*8240*/  ULDC.64 UR8, c[0x0][0x3b8] ;  /* 0x0000ee0000087ab9 */ /* 0x000fe20000000a00 */
[----:B-1----:R-:W-:Y:S01]  /*8250*/  SHF.R.S32.HI R2, RZ, 0x1f, R3 ;  /* 0x0000001fff027819 */ /* 0x002fe20000011403 */
[----:B------:R-:W-:-:S03]  /*8260*/  UIMAD UR8, UR59, UR8, URZ ;  /* 0x000000083b0872a4 */ /* 0x000fc6000f8e023f */
[----:B------:R-:W-:Y:S01]  /*8270*/  LEA.HI R2, R2, R3, RZ, 0x3 ;  /* 0x0000000302027211 */ /* 0x000fe200078f18ff */
[----:B------:R1:W2:Y:S01]  /*8280*/  LDS.128 R24, [R0+0xd000] ;  /* 0x00d0000000187984 */ /* 0x0002a20000000c00 */
[----:B------:R-:W-:Y:S02]  /*8290*/  UIMAD UR8, UR38, UR9, UR8 ;  /* 0x00000009260872a4 */ /* 0x000fe4000f8e0208 */
[----:B------:R-:W-:Y:S01]  /*82a0*/  LOP3.LUT R2, R2, 0xfffffff8, RZ, 0xc0, !PT ;  /* 0xfffffff802027812 */ /* 0x000fe200078ec0ff */
[----:B------:R1:W3:Y:S04]  /*82b0*/  LDS.128 R32, [R0+0xe000] ;  /* 0x00e0000000207984 */ /* 0x0002e80000000c00 */
[----:B------:R-:W-:Y:S01]  /*82c0*/  IMAD.IADD R2, R3, 0x1, -R2 ;  /* 0x0000000103027824 */ /* 0x000fe200078e0a02 */
[----:B------:R1:W4:Y:S03]  /*82d0*/  LDS.128 R40, [R0+0xf000] ;  /* 0x00f0000000287984 */ /* 0x0003260000000c00 */
[----:B------:R-:W-:Y:S01]  /*82e0*/  IMAD.SHL.U32 R8, R2, 0x8, RZ ;  /* 0x0000000802087824 */ /* 0x000fe200078e00ff */
[----:B------:R1:W1:Y:S04]  /*82f0*/  LDS.128 R20, [R0+0x11000] ;  /* 0x0110000000147984 */ /* 0x0002680000000c00 */
[----:B------:R1:W1:Y:S01]  /*8300*/  LDS.128 R28, [R0+0x12000] ;  /* 0x01200000001c7984 */ /* 0x0002620000000c00 */
[----:B------:R-:W-:-:S03]  /*8310*/  SHF.R.S32.HI R9, RZ, 0x1f, R8 ;  /* 0x0000001fff097819 */ /* 0x000fc60000011408 */
[----:B------:R1:W1:Y:S02]  /*8320*/  LDS.128 R36, [R0+0x13000] ;  /* 0x0130000000247984 */ /* 0x0002640000000c00 */
[----:B------:R-:W-:Y:S02]  /*8330*/  IMAD.WIDE.U32 R2, R11, c[0x0][0x3a0], R8 ;  /* 0x0000e8000b027a25 */ /* 0x000fe400078e0008 */
[----:B------:R1:W1:Y:S03]  /*8340*/  LDS.128 R48, [R0+0x14000] ;  /* 0x0140000000307984 */ /* 0x0002660000000c00 */
[----:B------:R-:W-:Y:S01]  /*8350*/  IADD3 R2, P0, R2, UR14, RZ ;  /* 0x0000000e02027c10 */ /* 0x000fe2000ff1e0ff */
[----:B------:R1:W1:Y:S03]  /*8360*/  LDS.128 R56, [R0+0x15000] ;  /* 0x0150000000387984 */ /* 0x0002660000000c00 */
[----:B------:R-:W-:Y:S01]  /*8370*/  IADD3.X R3, R3, UR15, R4, P0, !PT ;  /* 0x0000000f03037c10 */ /* 0x000fe200087fe404 */
[----:B------:R1:W1:Y:S01]  /*8380*/  LDS.128 R64, [R0+0x16000] ;  /* 0x0160000000407984 */ /* 0x0002620000000c00 */
[----:B------:R-:W-:-:S03]  /*8390*/  IMAD.U32 R4, RZ, RZ, UR38 ;  /* 0x00000026ff047e24 */ /* 0x000fc6000f8e00ff */
[----:B------:R1:W1:Y:S01]  /*83a0*/  LDS.128 R72, [R0+0x17000] ;  /* 0x0170000000487984 */ /* 0x0002620000000c00 */
[----:B------:R-:W-:-:S03]  /*83b0*/  IMAD.WIDE.U32 R2, R4, c[0x0][0x3b8], R2 ;  /* 0x0000ee0004027a25 */ /* 0x000fc600078e0002 */
[----:B------:R1:W1:Y:S02]  /*83c0*/  LDS.128 R44, [R0+0x18000] ;  /* 0x01800000002c7984 */ /* 0x0002640000000c00 */
[----:B------:R-:W-:Y:S02]  /*83d0*/  IADD3 R10, R3, UR8, RZ ;  /* 0x00000008030a7c10 */ /* 0x000fe4000fffe0ff */
[----:B------:R1:W1:Y:S04]  /*83e0*/  LDS.128 R52, [R0+0x19000] ;  /* 0x0190000000347984 */ /* 0x0002680000000c00 */
[----:B------:R1:W1:Y:S04]  /*83f0*/  LDS.128 R60, [R0+0x1a000] ;  /* 0x01a00000003c7984 */ /* 0x0002680000000c00 */
[----:B------:R1:W1:Y:S01]  /*8400*/  LDS.128 R68, [R0+0x1b000] ;  /* 0x01b0000000447984 */ /* 0x0002620000000c00 */
[----:B------:R-:W-:Y:S05]  /*8410*/  @P4 BRA `(.L_x_281) ;  /* 0x000000c000004947 */ /* 0x000fea0003800000 */
[----:B--234-:R-:W2:Y:S01]  /*8420*/  LDS.128 R16, [R0+0xc000] ;  /* 0x00c0000000107984 */ /* 0x01cea20000000c00 */
[----:B------:R-:W-:-:S02]  /*8430*/  MOV R4, R2 ;  /* 0x0000000200047202 */ /* 0x000fc40000000f00 */
[----:B------:R-:W-:Y:S01]  /*8440*/  MOV R5, R10 ;  /* 0x0000000a00057202 */ /* 0x000fe20000000f00 */
[----:B------:R3:W4:Y:S04]  /*8450*/  LDS.128 R12, [R0+0x10000] ;  /* 0x01000000000c7984 */ /* 0x0007280000000c00 */
[----:B------:R-:W-:-:S05]  /*8460*/  IMAD.WIDE.U32 R4, R245, c[0x0][0x3a0], R4 ;  /* 0x0000e800f5047a25 */ /* 0x000fca00078e0004 */
[----:B------:R-:W-:Y:S01]  /*8470*/  LEA R6, P0, R4, c[0x0][0x340], 0x1 ;  /* 0x0000d00004067a11 */ /* 0x000fe200078008ff */
[----:B-1-3--:R-:W-:-:S04]  /*8480*/  IMAD R0, R76, c[0x0][0x3a0], RZ ;  /* 0x0000e8004c007a24 */ /* 0x00afc800078e02ff */
[----:B------:R-:W-:-:S05]  /*8490*/  IMAD R0, R245, c[0x0][0x3a4], R0 ;  /* 0x0000e900f5007a24 */ /* 0x000fca00078e0200 */
[----:B------:R-:W-:-:S04]  /*84a0*/  IADD3 R0, R5, R0, RZ ;  /* 0x0000000005007210 */ /* 0x000fc80007ffe0ff */
[----:B------:R-:W-:-:S05]  /*84b0*/  LEA.HI.X R7, R4, c[0x0][0x344], R0, 0x1, P0 ;  /* 0x0000d10004077a11 */ /* 0x000fca00000f0c00 */
[----:B--2---:R1:W-:Y:S04]  /*84c0*/  STG.E.128 [R6.64], R16 ;  /* 0x0000001006007986 */ /* 0x0043e8000c101d04 */
[----:B----4-:R1:W-:Y:S02]  /*84d0*/  STG.E.128 [R6.64+0x80], R12 ;  /* 0x0000800c06007986 */ /* 0x0103e4000c101d04 */
.L_x_281:
[----:B--234-:R-:W-:Y:S05]  /*84e0*/  BSYNC B0 ;  /* 0x0000000000007941 */ /* 0x01cfea0003800000 */
.L_x_280:
[----:B-1----:R-:W-:Y:S01]  /*84f0*/  IADD3 R0, R245, 0x20, RZ ;  /* 0x00000020f5007810 */ /* 0x002fe20007ffe0ff */
[----:B------:R-:W-:Y:S03]  /*8500*/  BSSY B0, `(.L_x_282) ;  /* 0x000000f000007945 */ /* 0x000fe60003800000 */
[----:B------:R-:W-:-:S13]  /*8510*/  ISETP.GE.AND P3, PT, R0, UR6, PT ;  /* 0x0000000600007c0c */ /* 0x000fda000bf66270 */
        /* <DEDUP_REMOVED lines=13> */
.L_x_283:
[----:B------:R-:W-:Y:S05]  /*85f0*/  BSYNC B0 ;  /* 0x0000000000007941 */ /* 0x000fea0003800000 */
.L_x_282:
[----:B------:R-:W-:Y:S01]  /*8600*/  IADD3 R0, R245, 0x40, RZ ;  /* 0x00000040f5007810 */ /* 0x000fe20007ffe0ff */
[----:B------:R-:W-:Y:S03]  /*8610*/  BSSY B0, `(.L_x_284) ;  /* 0x000000f000007945 */ /* 0x000fe60003800000 */
[----:B------:R-:W-:-:S13]  /*8620*/  ISETP.GE.AND P2, PT, R0, UR6, PT ;  /* 0x0000000600007c0c */ /* 0x000fda000bf46270 */
[----:B------:R-:W-:Y:S05]  /*8630*/  @P2 BRA `(.L_x_285) ;  /* 0x000000c000002947 */ /* 0x000fea0003800000 */
[----:B------:R-:W-:Y:S02]  /*8640*/  IADD3 R0, P0, R245, 0x40, RZ ;  /* 0x00000040f5007810 */ /* 0x000fe40007f1e0ff */
[----:B------:R-:W-:-:S03]  /*8650*/  MOV R5, R10 ;  /* 0x0000000a00057202 */ /* 0x000fc60000000f00 */
[----:B------:R-:W-:-:S04]  /*8660*/  IMAD.X R4, RZ, RZ, R76, P0 ;  /* 0x000000ffff047224 */ /* 0x000fc800000e064c */
[----:B-1----:R-:W-:Y:S02]  /*8670*/  IMAD R6, R4, c[0x0][0x3a0], RZ ;  /* 0x0000e80004067a24 */ /* 0x002fe400078e02ff */
        /* <DEDUP_REMOVED lines=8> */
.L_x_285:
[----:B------:R-:W-:Y:S05]  /*8700*/  BSYNC B0 ;  /* 0x0000000000007941 */ /* 0x000fea0003800000 */
.L_x_284:
[----:B------:R-:W-:Y:S01]  /*8710*/  IADD3 R0, R245, 0x60, RZ ;  /* 0x00000060f5007810 */ /* 0x000fe20007ffe0ff */
[----:B------:R-:W-:Y:S03]  /*8720*/  BSSY B0, `(.L_x_286) ;  /* 0x000000e000007945 */ /* 0x000fe60003800000 */
[----:B------:R-:W-:-:S13]  /*8730*/  ISETP.GE.AND P1, PT, R0, UR6, PT ;  /* 0x0000000600007c0c */ /* 0x000fda000bf26270 */
        /* <DEDUP_REMOVED lines=11> */
[----:B------:R1:W-:Y:S02]  /*87f0*/  STG.E.128 [R2.64+0x80], R36 ;  /* 0x0000802402007986 */ /* 0x0003e4000c101d04 */
.L_x_287:
[----:B------:R-:W-:Y:S05]  /*8800*/  BSYNC B0 ;  /* 0x0000000000007941 */ /* 0x000fea0003800000 */
.L_x_286:
[----:B------:R-:W-:Y:S01]  /*8810*/  ULDC.64 UR8, c[0x0][0x3a8] ;  /* 0x0000ea0000087ab9 */ /* 0x000fe20000000a00 */
[----:B-1----:R-:W-:Y:S01]  /*8820*/  IMAD.WIDE.U32 R2, R11, c[0x0][0x3a8], R8 ;  /* 0x0000ea000b027a25 */ /* 0x002fe200078e0008 */
[----:B------:R-:W-:Y:S01]  /*8830*/  UIMAD UR6, UR10, UR8, URZ ;  /* 0x000000080a0672a4 */ /* 0x000fe2000f8e023f */
[----:B------:R-:W-:Y:S03]  /*8840*/  BSSY B0, `(.L_x_288) ;  /* 0x0000016000007945 */ /* 0x000fe60003800000 */
[----:B------:R-:W-:Y:S01]  /*8850*/  UIMAD UR7, UR7, UR9, UR6 ;  /* 0x00000009070772a4 */ /* 0x000fe2000f8e0206 */
[----:B------:R-:W-:-:S05]  /*8860*/  IADD3 R2, P0, R2, UR11, RZ ;  /* 0x0000000b02027c10 */ /* 0x000fca000ff1e0ff */
[----:B------:R-:W-:Y:S01]  /*8870*/  IMAD.U32 R0, RZ, RZ, UR7 ;  /* 0x00000007ff007e24 */ /* 0x000fe2000f8e00ff */
[----:B------:R-:W-:Y:S02]  /*8880*/  ULDC.64 UR6, c[0x0][0x3c0] ;  /* 0x0000f00000067ab9 */ /* 0x000fe40000000a00 */
[----:B------:R-:W-:Y:S02]  /*8890*/  UIMAD UR6, UR59, UR6, URZ ;  /* 0x000000063b0672a4 */ /* 0x000fe4000f8e023f */
[----:B------:R-:W-:Y:S02]  /*88a0*/  IADD3.X R3, R3, UR12, R0, P0, !PT ;  /* 0x0000000c03037c10 */ /* 0x000fe400087fe400 */
[----:B------:R-:W-:Y:S01]  /*88b0*/  MOV R0, UR38 ;  /* 0x0000002600007c02 */ /* 0x000fe20008000f00 */
[----:B------:R-:W-:-:S04]  /*88c0*/  UIMAD UR6, UR38, UR7, UR6 ;  /* 0x00000007260672a4 */ /* 0x000fc8000f8e0206 */
[----:B------:R-:W-:-:S05]  /*88d0*/  IMAD.WIDE.U32 R2, R0, c[0x0][0x3c0], R2 ;  /* 0x0000f00000027a25 */ /* 0x000fca00078e0002 */
[----:B------:R-:W-:Y:S01]  /*88e0*/  IADD3 R8, R3, UR6, RZ ;  /* 0x0000000603087c10 */ /* 0x000fe2000fffe0ff */
        /* <DEDUP_REMOVED lines=11> */
.L_x_289:
[----:B------:R-:W-:Y:S05]  /*89a0*/  BSYNC B0 ;  /* 0x0000000000007941 */ /* 0x000fea0003800000 */
.L_x_288:
[----:B------:R-:W-:Y:S01]  /*89b0*/  BSSY B0, `(.L_x_290) ;  /* 0x000000e000007945 */ /* 0x000fe20003800000 */
        /* <DEDUP_REMOVED lines=13> */
.L_x_291:
[----:B------:R-:W-:Y:S05]  /*8a90*/  BSYNC B0 ;  /* 0x0000000000007941 */ /* 0x000fea0003800000 */
.L_x_290:
        /* <DEDUP_REMOVED lines=14> */
.L_x_293:
[----:B------:R-:W-:Y:S05]  /*8b80*/  BSYNC B0 ;  /* 0x0000000000007941 */ /* 0x000fea0003800000 */
.L_x_292:
        /* <DEDUP_REMOVED lines=13> */
.L_x_274:
[----:B------:R-:W-:Y:S02]  /*8c60*/  UISETP.NE.AND UP0, UPT, UR19, -0x1, UPT ;  /* 0xffffffff1300788c */ /* 0x000fe4000bf05270 */
[----:B------:R-:W-:-:S04]  /*8c70*/  ULDC.64 UR10, c[0x0][0x3a0] ;  /* 0x0000e800000a7ab9 */ /* 0x000fc80000000a00 */
[----:B------:R-:W-:-:S05]  /*8c80*/  PLOP3.LUT P0, PT, PT, PT, UP0, 0x80, 0x0 ;  /* 0x000000000000781c */ /* 0x000fca0003f0f008 */
[----:B------:R-:W-:-:S04]  /*8c90*/  @UP0 UIADD3 UR7, UR16, UR19, URZ ;  /* 0x0000001310070290 */ /* 0x000fc8000fffe03f */
        /* <DEDUP_REMOVED lines=16> */
.L_x_295:
        /* <DEDUP_REMOVED lines=18> */
.L_x_296:
[----:B------:R-:W-:Y:S01]  /*8ec0*/  USHF.L.U32 UR7, UR18, 0x7, URZ ;  /* 0x0000000712077899 */ /* 0x000fe2000800063f */
[----:B------:R-:W-:Y:S01]  /*8ed0*/  BSSY B0, `(.L_x_297) ;  /* 0x000001e000007945 */ /* 0x000fe20003800000 */
[----:B------:R-:W-:Y:S01]  /*8ee0*/  ULDC.64 UR8, c[0x0][0x3a0] ;  /* 0x0000e80000087ab9 */ /* 0x000fe20000000a00 */
[----:B------:R-:W-:Y:S01]  /*8ef0*/  SHF.R.S32.HI R12, RZ, 0x1f, R245 ;  /* 0x0000001fff0c7819 */ /* 0x000fe200000114f5 */
[----:B------:R-:W-:Y:S02]  /*8f00*/  USHF.R.S32.HI UR10, URZ, 0x1f, UR7 ;  /* 0x0000001f3f0a7899 */ /* 0x000fe40008011407 */
[----:B------:R-:W-:Y:S01]  /*8f10*/  IMAD.U32 R11, RZ, RZ, UR7 ;  /* 0x00000007ff0b7e24 */ /* 0x000fe2000f8e00ff */
[----:B------:R-:W-:Y:S02]  /*8f20*/  UIMAD UR6, UR18, -0x80, UR6 ;  /* 0xffffff80120678a4 */ /* 0x000fe4000f8e0206 */
[----:B------:R-:W-:Y:S01]  /*8f30*/  UIMAD UR8, UR10, UR8, URZ ;  /* 0x000000080a0872a4 */ /* 0x000fe2000f8e023f */
[----:B------:R-:W-:-:S03]  /*8f40*/  IMAD.WIDE.U32 R2, R11, c[0x0][0x3a0], R4 ;  /* 0x0000e8000b027a25 */ /* 0x000fc600078e0004 */
[----:B------:R-:W-:Y:S01]  /*8f50*/  UIMAD UR8, UR7, UR9, UR8 ;  /* 0x00000009070872a4 */ /* 0x000fe2000f8e0208 */
[----:B------:R-:W-:Y:S02]  /*8f60*/  ISETP.GE.AND P4, PT, R245, UR6, PT ;  /* 0x00000006f5007c0c */ /* 0x000fe4000bf86270 */
[----:B------:R-:W-:-:S03]  /*8f70*/  IADD3 R2, P0, R2, UR14, RZ ;  /* 0x0000000e02027c10 */ /* 0x000fc6000ff1e0ff */
[----:B------:R-:W-:Y:S01]  /*8f80*/  IMAD.U32 R0, RZ, RZ, UR8 ;  /* 0x00000008ff007e24 */ /* 0x000fe2000f8e00ff */
[----:B------:R-:W-:Y:S02]  /*8f90*/  ULDC.64 UR8, c[0x0][0x3b8] ;  /* 0x0000ee0000087ab9 */ /* 0x000fe40000000a00 */
[----:B------:R-:W-:Y:S02]  /*8fa0*/  UIMAD UR8, UR57, UR8, URZ ;  /* 0x00000008390872a4 */ /* 0x000fe4000f8e023f */
[----:B------:R-:W-:Y:S01]  /*8fb0*/  IADD3.X R3, R3, UR15, R0, P0, !PT ;  /* 0x0000000f03037c10 */ /* 0x000fe200087fe400 */
[----:B------:R-:W-:Y:S01]  /*8fc0*/  IMAD.U32 R0, RZ, RZ, UR38 ;  /* 0x00000026ff007e24 */ /* 0x000fe2000f8e00ff */
[----:B------:R-:W-:-:S03]  /*8fd0*/  UIMAD UR8, UR38, UR9, UR8 ;  /* 0x00000009260872a4 */ /* 0x000fc6000f8e0208 */
        /* <DEDUP_REMOVED lines=13> */
.L_x_298:
[----:B------:R-:W-:Y:S05]  /*90b0*/  BSYNC B0 ;  /* 0x0000000000007941 */ /* 0x000fea0003800000 */
.L_x_297:
        /* <DEDUP_REMOVED lines=14> */
[----:B------:R1:W-:Y:S04]  /*91a0*/  STG.E.128 [R8.64], RZ ;  /* 0x000000ff08007986 */ /* 0x0003e8000c101d04 */
[----:B------:R1:W-:Y:S02]  /*91b0*/  STG.E.128 [R8.64+0x80], RZ ;  /* 0x000080ff08007986 */ /* 0x0003e4000c101d04 */
.L_x_300:
[----:B------:R-:W-:Y:S05]  /*91c0*/  BSYNC B0 ;  /* 0x0000000000007941 */ /* 0x000fea0003800000 */
.L_x_299:
        /* <DEDUP_REMOVED lines=16> */
.L_x_302:
[----:B------:R-:W-:Y:S05]  /*92d0*/  BSYNC B0 ;  /* 0x0000000000007941 */ /* 0x000fea0003800000 */
.L_x_301:
[----:B------:R-:W-:Y:S01]  /*92e0*/  IADD3 R0, R245, 0x60, RZ ;  /* 0x00000060f5007810 */ /* 0x000fe20007ffe0ff */
[----:B------:R-:W-:Y:S03]  /*92f0*/  BSSY B0, `(.L_x_303) ;  /* 0x000000e000007945 */ /* 0x000fe60003800000 */
[----:B------:R-:W-:-:S13]  /*9300*/  ISETP.GE.AND P1, PT, R0, UR6, PT ;  /* 0x0000000600007c0c */ /* 0x000fda000bf26270 */
[----:B------:R-:W-:Y:S05]  /*9310*/  @P1 BRA `(.L_x_304) ;  /* 0x000000b000001947 */ /* 0x000fea0003800000 */
[----:B------:R-:W-:-:S04]  /*9320*/  IADD3 R0, P0, R245, 0x60, RZ ;  /* 0x00000060f5007810 */ /* 0x000fc80007f1e0ff */
[----:B------:R-:W-:-:S05]  /*9330*/  IADD3.X R3, RZ, R12, RZ, P0, !PT ;  /* 0x0000000cff037210 */ /* 0x000fca00007fe4ff */
[----:B-1----:R-:W-:Y:S01]  /*9340*/  IMAD R8, R3, c[0x0][0x3a0], RZ ;  /* 0x0000e80003087a24 */ /* 0x002fe200078e02ff */
[----:B------:R-:W-:-:S05]  /*9350*/  MOV R3, R10 ;  /* 0x0000000a00037202 */ /* 0x000fca0000000f00 */
[----:B------:R-:W-:-:S04]  /*9360*/  IMAD.WIDE.U32 R6, R0, c[0x0][0x3a0], R2 ;  /* 0x0000e80000067a25 */ /* 0x000fc800078e0002 */
[----:B------:R-:W-:Y:S01]  /*9370*/  IMAD R0, R0, c[0x0][0x3a4], R8 ;  /* 0x0000e90000007a24 */ /* 0x000fe200078e0208 */
[----:B------:R-:W-:-:S04]  /*9380*/  LEA R2, P0, R6, c[0x0][0x340], 0x1 ;  /* 0x0000d00006027a11 */ /* 0x000fc800078008ff */
[----:B------:R-:W-:-:S04]  /*9390*/  IADD3 R0, R0, R7, RZ ;  /* 0x0000000700007210 */ /* 0x000fc80007ffe0ff */
[----:B------:R-:W-:-:S05]  /*93a0*/  LEA.HI.X R3, R6, c[0x0][0x344], R0, 0x1, P0 ;  /* 0x0000d10006037a11 */ /* 0x000fca00000f0c00 */
[----:B------:R1:W-:Y:S04]  /*93b0*/  STG.E.128 [R2.64], RZ ;  /* 0x000000ff02007986 */ /* 0x0003e8000c101d04 */
[----:B------:R1:W-:Y:S02]  /*93c0*/  STG.E.128 [R2.64+0x80], RZ ;  /* 0x000080ff02007986 */ /* 0x0003e4000c101d04 */
.L_x_304:
[----:B------:R-:W-:Y:S05]  /*93d0*/  BSYNC B0 ;  /* 0x0000000000007941 */ /* 0x000fea0003800000 */
.L_x_303:
[----:B------:R-:W-:Y:S01]  /*93e0*/  ULDC.64 UR8, c[0x0][0x3a8] ;  /* 0x0000ea0000087ab9 */ /* 0x000fe20000000a00 */
[----:B------:R-:W-:Y:S01]  /*93f0*/  IMAD.WIDE.U32 R4, R11, c[0x0][0x3a8], R4 ;  /* 0x0000ea000b047a25 */ /* 0x000fe200078e0004 */
[----:B------:R-:W-:Y:S01]  /*9400*/  UIMAD UR6, UR10, UR8, URZ ;  /* 0x000000080a0672a4 */ /* 0x000fe2000f8e023f */
[----:B------:R-:W-:Y:S03]  /*9410*/  BSSY B0, `(.L_x_305) ;  /* 0x0000016000007945 */ /* 0x000fe60003800000 */
[----:B------:R-:W-:Y:S01]  /*9420*/  UIMAD UR7, UR7, UR9, UR6 ;  /* 0x00000009070772a4 */ /* 0x000fe2000f8e0206 */
[----:B-1----:R-:W-:-:S05]  /*9430*/  IADD3 R2, P0, R4, UR11, RZ ;  /* 0x0000000b04027c10 */ /* 0x002fca000ff1e0ff */
        /* <DEDUP_REMOVED lines=19> */
.L_x_306:
[----:B------:R-:W-:Y:S05]  /*9570*/  BSYNC B0 ;  /* 0x0000000000007941 */ /* 0x000fea0003800000 */
.L_x_305:
        /* <DEDUP_REMOVED lines=14> */
.L_x_308:
[----:B------:R-:W-:Y:S05]  /*9660*/  BSYNC B0 ;  /* 0x0000000000007941 */ /* 0x000fea0003800000 */
.L_x_307:
        /* <DEDUP_REMOVED lines=14> */
.L_x_310:
[----:B------:R-:W-:Y:S05]  /*9750*/  BSYNC B0 ;  /* 0x0000000000007941 */ /* 0x000fea0003800000 */
.L_x_309:
        /* <DEDUP_REMOVED lines=12> */
.L_x_294:
[----:B------:R-:W-:Y:S05]  /*9820*/  BSYNC B1 ;  /* 0x0000000000017941 */ /* 0x000fea0003800000 */
.L_x_269:
[----:B------:R-:W-:Y:S02]  /*9830*/  ULDC UR7, c[0x0][0x218] ;  /* 0x0000860000077ab9 */ /* 0x000fe40000000800 */
[----:B------:R-:W-:-:S04]  /*9840*/  UIADD3 UR7, UR7, 0x7f, URZ ;  /* 0x0000007f07077890 */ /* 0x000fc8000fffe03f */
[----:B------:R-:W-:-:S04]  /*9850*/  USHF.R.S32.HI UR6, URZ, 0x1f, UR7 ;  /* 0x0000001f3f067899 */ /* 0x000fc80008011407 */
[----:B------:R-:W-:-:S03]  /*9860*/  ULEA.HI UR6, UR6, UR7, URZ, 0x7 ;  /* 0x0000000706067291 */ /* 0x000fc6000f8f383f */
[----:B------:R-:W-:Y:S02]  /*9870*/  ULDC UR7, c[0x0][0xc] ;  /* 0x0000030000077ab9 */ /* 0x000fe40000000800 */
[----:B------:R-:W-:Y:S02]  /*9880*/  UIADD3 UR18, UR18, UR7, URZ ;  /* 0x0000000712127290 */ /* 0x000fe4000fffe03f */
[----:B------:R-:W-:-:S04]  /*9890*/  USHF.R.S32.HI UR6, URZ, 0x7, UR6 ;  /* 0x000000073f067899 */ /* 0x000fc80008011406 */
[----:B------:R-:W-:-:S06]  /*98a0*/  UISETP.GE.AND UP0, UPT, UR18, UR6, UPT ;  /* 0x000000061200728c */ /* 0x000fcc000bf06270 */
[----:B------:R-:W-:-:S13]  /*98b0*/  PLOP3.LUT P0, PT, PT, PT, UP0, 0x80, 0x0 ;  /* 0x000000000000781c */ /* 0x000fda0003f0f008 */
[----:B------:R-:W-:Y:S01]  /*98c0*/  @P0 CALL.REL.NOINC `(.L_x_311) ;  /* 0x0000001000000944 */ /* 0x000fe20003c00000 */
[----:B------:R-:W-:Y:S05]  /*98d0*/  BRA `(.L_x_312) ;  /* 0xffff73b000007947 */ /* 0x000fea000383ffff */
.L_x_311:
[----:B------:R-:W-:Y:S05]  /*98e0*/  EXIT ;  /* 0x000000000000794d */ /* 0x000fea0003800000 */
.L_x_313:
        /* <DEDUP_REMOVED lines=9> */
.L_x_2053:


//--------------------- .text._ZN5flash44flash_bwd_dq_dk_dv_loop_seqk_parallel_kernelI23Flash_bwd_kernel_traitsILi128ELi64ELi128ELi8ELi2ELi4ELi2ELb0ELb0EN7cutlass10bfloat16_tE19Flash_kernel_traitsILi128ELi64ELi128ELi8ES3_EELb0ELb0ELb0ELb0ELb0ELb0ELb0EEEvNS_16Flash_bwd_paramsE --------------------------
	.section	.text._ZN5flash44flash_bwd_dq_dk_dv_loop_seqk_parallel_kernelI23Flash_bwd_kernel_traitsILi128ELi64ELi128ELi8ELi2ELi4ELi2ELb0ELb0EN7cutlass10bfloat16_tE19Flash_kernel_traitsILi128ELi64ELi128ELi8ES3_EELb0ELb0ELb0ELb0ELb0ELb0ELb0EEEvNS_16Flash_bwd_paramsE,"ax",@progbits
	.sectioninfo	@"SHI_REGISTERS=255"
	.align	128
        .global         _ZN5flash44flash_bwd_dq_dk_dv_loop_seqk_parallel_kernelI23Flash_bwd_kernel_traitsILi128ELi64ELi128ELi8ELi2ELi4ELi2ELb0ELb0EN7cutlass10bfloat16_tE19Flash_kernel_traitsILi128ELi64ELi128ELi8ES3_EELb0ELb0ELb0ELb0ELb0ELb0ELb0EEEvNS_16Flash_bwd_paramsE
        .type           _ZN5flash44flash_bwd_dq_dk_dv_loop_seqk_parallel_kernelI23Flash_bwd_kernel_traitsILi128ELi64ELi128ELi8ELi2ELi4ELi2ELb0ELb0EN7cutlass10bfloat16_tE19Flash_kernel_traitsILi128ELi64ELi128ELi8ES3_EELb0ELb0ELb0ELb0ELb0ELb0ELb0EEEvNS_16Flash_bwd_paramsE,@function
        .size           _ZN5flash44flash_bwd_dq_dk_dv_loop_seqk_parallel_kernelI23Flash_bwd_kernel_traitsILi128ELi64ELi128ELi8ELi2ELi4ELi2ELb0ELb0EN7cutlass10bfloat16_tE19Flash_kernel_traitsILi128ELi64ELi128ELi8ES3_EELb0ELb0ELb0ELb0ELb0ELb0ELb0EEEvNS_16Flash_bwd_paramsE,(.L_x_2054 - _ZN5flash44flash_bwd_dq_dk_dv_loop_seqk_parallel_kernelI23Flash_bwd_kernel_traitsILi128ELi64ELi128ELi8ELi2ELi4ELi2ELb0ELb0EN7cutlass10bfloat16_tE19Flash_kernel_traitsILi128ELi64ELi128ELi8ES3_EELb0ELb0ELb0ELb0ELb0ELb0ELb0EEEvNS_16Flash_bwd_paramsE)
        .other          _ZN5flash44flash_bwd_dq_dk_dv_loop_seqk_parallel_kernelI23Flash_bwd_kernel_traitsILi128ELi64ELi128ELi8ELi2ELi4ELi2ELb0ELb0EN7cutlass10bfloat16_tE19Flash_kernel_traitsILi128ELi64ELi128ELi8ES3_EELb0ELb0ELb0ELb0ELb0ELb0ELb0EEEvNS_16Flash_bwd_paramsE,@"STO_CUDA_ENTRY STV_DEFAULT"
_ZN5flash44flash_bwd_dq_dk_dv_loop_seqk_parallel_kernelI23Flash_bwd_kernel_traitsILi128ELi64ELi128ELi8ELi2ELi4ELi2ELb0ELb0EN7cutlass10bfloat16_tE19Flash_kernel_traitsILi128ELi64ELi128ELi8ES3_EELb0ELb0ELb0ELb0ELb0ELb0ELb0EEEvNS_16Flash_bwd_paramsE:
.text._ZN5flash44flash_bwd_dq_dk_dv_loop_seqk_parallel_kernelI23Flash_bwd_kernel_traitsILi128ELi64ELi128ELi8ELi2ELi4ELi2ELb0ELb0EN7cutlass10bfloat16_tE19Flash_kernel_traitsILi128ELi64ELi128ELi8ES3_EELb0ELb0ELb0ELb0ELb0ELb0ELb0EEEvNS_16Flash_bwd_paramsE:
        /* <DEDUP_REMOVED lines=13> */
[----:B------:R-:W-:Y:S01]  /*00d0*/  ULDC.U8 UR9, c[0x0][0x328] ;  /* 0x0000ca0000097ab9 */ /* 0x000fe20000000000 */
[----:B------:R-:W-:Y:S01]  /*00e0*/  IMAD.MOV.U32 R222, RZ, RZ, -0x10 ;  /* 0xfffffff0ffde7424 */ /* 0x000fe200078e00ff */
[----:B------:R-:W-:Y:S02]  /*00f0*/  UISETP.NE.AND UP2, UPT, UR9, URZ, UPT ;  /* 0x0000003f0900728c */ /* 0x000fe4000bf45270 */
[----:B------:R-:W-:Y:S02]  /*0100*/  ULDC UR14, c[0x0][0x224] ;  /* 0x00008900000e7ab9 */ /* 0x000fe40000000800 */
[----:B------:R-:W-:Y:S01]  /*0110*/  ULDC UR46, c[0x0][0x22c] ;  /* 0x00008b00002e7ab9 */ /* 0x000fe20000000800 */
[----:B------:R-:W3:Y:S01]  /*0120*/  S2UR UR38, SR_CTAID.Z ;  /* 0x00000000002679c3 */ /* 0x000ee20000002700 */
[----:B------:R-:W-:-:S02]  /*0130*/  ULDC UR36, c[0x0][0x1c0] ;  /* 0x0000700000247ab9 */ /* 0x000fc40000000800 */
[----:B------:R-:W-:Y:S02]  /*0140*/  ULDC UR12, c[0x0][0x1c0] ;  /* 0x00007000000c7ab9 */ /* 0x000fe40000000800 */
[----:B------:R-:W-:Y:S02]  /*0150*/  USHF.R.S32.HI UR7, URZ, 0x1f, UR14 ;  /* 0x0000001f3f077899 */ /* 0x000fe4000801140e */
        /* <DEDUP_REMOVED lines=23> */
[--C-:B------:R-:W-:Y:S01]  /*02d0*/  SHF.R.S32.HI R5, RZ, 0x2, R17.reuse ;  /* 0x00000002ff057819 */ /* 0x100fe20000011411 */
[C---:B------:R-:W-:Y:S01]  /*02e0*/  IMAD.IADD R218, R3.reuse, 0x1, -R2 ;  /* 0x0000000103da7824 */ /* 0x040fe200078e0a02 */
[----:B------:R-:W-:Y:S01]  /*02f0*/  LEA.HI R6, R12, R13, RZ, 0x4 ;  /* 0x0000000d0c067211 */ /* 0x000fe200078f20ff */
[----:B------:R-:W-:Y:S01]  /*0300*/  IMAD.IADD R8, R3, 0x1, -R0 ;  /* 0x0000000103087824 */ /* 0x000fe200078e0a00 */
[----:B------:R-:W-:Y:S01]  /*0310*/  SHF.R.S32.HI R0, RZ, 0x1f, R17 ;  /* 0x0000001fff007819 */ /* 0x000fe20000011411 */
[----:B------:R-:W-:Y:S01]  /*0320*/  USHF.L.U32 UR41, UR46, 0x6, URZ ;  /* 0x000000062e297899 */ /* 0x000fe2000800063f */
[----:B------:R-:W-:Y:S01]  /*0330*/  SHF.R.S32.HI R3, RZ, 0x4, R6 ;  /* 0x00000004ff037819 */ /* 0x000fe20000011406 */
[----:B------:R-:W-:Y:S01]  /*0340*/  ULDC UR49, c[0x0][0x214] ;  /* 0x0000850000317ab9 */ /* 0x000fe20000000800 */
[----:B------:R-:W-:Y:S01]  /*0350*/  LEA.HI R0, R0, R5, RZ, 0x3 ;  /* 0x0000000500007211 */ /* 0x000fe200078f18ff */
[----:B------:R-:W-:Y:S01]  /*0360*/  ULDC UR56, c[0x0][0x1c8] ;  /* 0x0000720000387ab9 */ /* 0x000fe20000000800 */
[----:B------:R-:W-:Y:S01]  /*0370*/  LEA.HI R2, R6, R3, RZ, 0x1 ;  /* 0x0000000306027211 */ /* 0x000fe200078f08ff */
[----:B------:R-:W-:Y:S01]  /*0380*/  ULDC.U8 UR10, c[0x0][0x3d0] ;  /* 0x0000f400000a7ab9 */ /* 0x000fe20000000000 */
[----:B------:R-:W-:Y:S01]  /*0390*/  LOP3.LUT R0, R0, 0xfffffff8, RZ, 0xc0, !PT ;  /* 0xfffffff800007812 */ /* 0x000fe200078ec0ff */
[----:B------:R-:W-:Y:S01]  /*03a0*/  ULDC UR50, c[0x0][0x224] ;  /* 0x0000890000327ab9 */ /* 0x000fe20000000800 */
[----:B------:R-:W-:Y:S01]  /*03b0*/  LOP3.LUT R2, R2, 0xfffffffe, RZ, 0xc0, !PT ;  /* 0xfffffffe02027812 */ /* 0x000fe200078ec0ff */
[----:B------:R-:W-:Y:S01]  /*03c0*/  @UP2 UIMAD UR54, UR33, UR49, URZ ;  /* 0x00000031213622a4 */ /* 0x000fe2000f8e023f */
[----:B------:R-:W-:Y:S01]  /*03d0*/  LEA.HI R14, R12, R13, RZ, 0x3 ;  /* 0x0000000d0c0e7211 */ /* 0x000fe200078f18ff */
[----:B------:R-:W-:Y:S01]  /*03e0*/  IMAD.IADD R7, R5, 0x1, -R0 ;  /* 0x0000000105077824 */ /* 0x000fe200078e0a00 */
[----:B------:R-:W-:Y:S01]  /*03f0*/  LOP3.LUT R0, R4, 0xffffffe0, RZ, 0xc0, !PT ;  /* 0xffffffe004007812 */ /* 0x000fe200078ec0ff */
[----:B------:R-:W-:Y:S01]  /*0400*/  IMAD.IADD R9, R3, 0x1, -R2 ;  /* 0x0000000103097824 */ /* 0x000fe200078e0a02 */
[----:B------:R-:W-:Y:S01]  /*0410*/  LOP3.LUT R4, R14, 0xfffffff8, RZ, 0xc0, !PT ;  /* 0xfffffff80e047812 */ /* 0x000fe200078ec0ff */
[----:B------:R-:W-:Y:S01]  /*0420*/  ULDC.64 UR4, c[0x0][0x118] ;  /* 0x0000460000047ab9 */ /* 0x000fe20000000a00 */
[----:B------:R-:W-:Y:S01]  /*0430*/  SHF.R.S32.HI R3, RZ, 0x3, R14 ;  /* 0x00000003ff037819 */ /* 0x000fe2000001140e */
[C---:B------:R-:W-:Y:S01]  /*0440*/  IMAD.IADD R2, R13.reuse, 0x1, -R0 ;  /* 0x000000010d027824 */ /* 0x040fe200078e0a00 */
[----:B------:R-:W-:Y:S01]  /*0450*/  ULOP3.LUT UR56, UR38, UR56, URZ, 0x3c, !UPT ;  /* 0x0000003826387292 */ /* 0x000fe2000f8e3c3f */
[----:B------:R-:W-:Y:S01]  /*0460*/  IMAD.IADD R0, R13, 0x1, -R4 ;  /* 0x000000010d007824 */ /* 0x000fe200078e0a04 */
[----:B------:R-:W-:Y:S01]  /*0470*/  LOP3.LUT R4, R6, 0xfffffff0, RZ, 0xc0, !PT ;  /* 0xfffffff006047812 */ /* 0x000fe200078ec0ff */
[----:B------:R-:W-:Y:S01]  /*0480*/  IMAD.SHL.U32 R3, R3, 0x40, RZ ;  /* 0x0000004003037824 */ /* 0x000fe200078e00ff */
[----:B------:R-:W-:Y:S01]  /*0490*/  SHF.R.S32.HI R5, RZ, 0x1f, R2 ;  /* 0x0000001fff057819 */ /* 0x000fe20000011402 */
[C---:B------:R-:W-:Y:S01]  /*04a0*/  IMAD.SHL.U32 R232, R0.reuse, 0x8, RZ ;  /* 0x0000000800e87824 */ /* 0x040fe200078e00ff */
[C---:B------:R-:W-:Y:S01]  /*04b0*/  LOP3.LUT P4, RZ, R0.reuse, 0x2, RZ, 0xc0, !PT ;  /* 0x0000000200ff7812 */ /* 0x040fe2000788c0ff */
[----:B------:R-:W-:Y:S01]  /*04c0*/  USHF.R.S32.HI UR61, URZ, 0x1f, UR38 ;  /* 0x0000001f3f3d7899 */ /* 0x000fe20008011426 */
[----:B------:R-:W-:Y:S01]  /*04d0*/  LEA.HI R16, R5, R2, RZ, 0x2 ;  /* 0x0000000205107211 */ /* 0x000fe200078f10ff */
[----:B------:R-:W-:Y:S01]  /*04e0*/  IMAD.IADD R2, R13, 0x1, -R4 ;  /* 0x000000010d027824 */ /* 0x000fe200078e0a04 */
[----:B------:R-:W-:Y:S01]  /*04f0*/  LOP3.LUT R3, R3, 0x1c0, RZ, 0xc0, !PT ;  /* 0x000001c003037812 */ /* 0x000fe200078ec0ff */
[----:B------:R-:W-:Y:S01]  /*0500*/  UISETP.NE.AND UP3, UPT, UR10, URZ, UPT ;  /* 0x0000003f0a00728c */ /* 0x000fe2000bf65270 */
[C---:B------:R-:W-:Y:S01]  /*0510*/  LOP3.LUT P3, RZ, R0.reuse, 0x4, RZ, 0xc0, !PT ;  /* 0x0000000400ff7812 */ /* 0x040fe2000786c0ff */
[----:B------:R-:W-:Y:S01]  /*0520*/  IMAD.SHL.U32 R0, R0, 0x40, RZ ;  /* 0x0000004000007824 */ /* 0x000fe200078e00ff */
[----:B------:R-:W-:Y:S01]  /*0530*/  SHF.R.S32.HI R5, RZ, 0x1f, R2 ;  /* 0x0000001fff057819 */ /* 0x000fe20000011402 */
[----:B------:R-:W-:Y:S01]  /*0540*/  USHF.R.S32.HI UR60, URZ, 0x1f, UR33 ;  /* 0x0000001f3f3c7899 */ /* 0x000fe20008011421 */
[----:B------:R-:W-:Y:S01]  /*0550*/  LOP3.LUT R4, R3, 0x38, R232, 0xf8, !PT ;  /* 0x0000003803047812 */ /* 0x000fe200078ef8e8 */
[----:B------:R-:W-:Y:S01]  /*0560*/  USHF.R.S32.HI UR59, URZ, 0x1f, UR38 ;  /* 0x0000001f3f3b7899 */ /* 0x000fe20008011426 */
[----:B------:R-:W-:Y:S01]  /*0570*/  SHF.R.U32.HI R3, RZ, 0x3, R3 ;  /* 0x00000003ff037819 */ /* 0x000fe20000011603 */
[----:B------:R-:W-:Y:S01]  /*0580*/  USHF.R.S32.HI UR58, URZ, 0x1f, UR33 ;  /* 0x0000001f3f3a7899 */ /* 0x000fe20008011421 */
[----:B------:R-:W-:Y:S01]  /*0590*/  LEA.HI R10, R5, R2, RZ, 0x3 ;  /* 0x00000002050a7211 */ /* 0x000fe200078f18ff */
[----:B------:R-:W-:Y:S01]  /*05a0*/  IMAD.SHL.U32 R5, R9, 0x200, RZ ;  /* 0x0000020009057824 */ /* 0x000fe200078e00ff */
[----:B------:R-:W-:Y:S01]  /*05b0*/  LOP3.LUT R11, R4, R3, RZ, 0x3c, !PT ;  /* 0x00000003040b7212 */ /* 0x000fe200078e3cff */
[----:B------:R-:W-:Y:S01]  /*05c0*/  USHF.R.S32.HI UR57, URZ, 0x1f, UR38 ;  /* 0x0000001f3f397899 */ /* 0x000fe20008011426 */
[----:B------:R-:W-:Y:S01]  /*05d0*/  LOP3.LUT R3, R10, 0xfffffff8, RZ, 0xc0, !PT ;  /* 0xfffffff80a037812 */ /* 0x000fe200078ec0ff */
[----:B------:R-:W-:Y:S01]  /*05e0*/  UIMAD.WIDE.U32 UR42, UR36, UR44, URZ ;  /* 0x0000002c242a72a5 */ /* 0x000fe2000f8e003f */
[----:B------:R-:W-:Y:S01]  /*05f0*/  LOP3.LUT R0, R0, 0x1c0, RZ, 0xc0, !PT ;  /* 0x000001c000007812 */ /* 0x000fe200078ec0ff */
[----:B------:R-:W-:Y:S01]  /*0600*/  UIMAD UR51, UR37, UR44, URZ ;  /* 0x0000002c253372a4 */ /* 0x000fe2000f8e023f */
[----:B------:R-:W-:Y:S01]  /*0610*/  LOP3.LUT R4, R7, 0x1, RZ, 0xc0, !PT ;  /* 0x0000000107047812 */ /* 0x000fe200078ec0ff */
[----:B------:R-:W-:Y:S01]  /*0620*/  IMAD.IADD R15, R2, 0x1, -R3 ;  /* 0x00000001020f7824 */ /* 0x000fe200078e0a03 */
[----:B------:R-:W-:Y:S01]  /*0630*/  LEA.HI R2, R12, R13, RZ, 0x6 ;  /* 0x0000000d0c027211 */ /* 0x000fe200078f30ff */
[----:B------:R-:W-:Y:S01]  /*0640*/  IMAD.SHL.U32 R3, R8, 0x10, RZ ;  /* 0x0000001008037824 */ /* 0x000fe200078e00ff */
[C---:B------:R-:W-:Y:S01]  /*0650*/  LOP3.LUT R209, R0.reuse, 0x8, R14, 0xf8, !PT ;  /* 0x0000000800d17812 */ /* 0x040fe200078ef80e */
[----:B------:R-:W-:Y:S01]  /*0660*/  USHF.R.S32.HI UR53, URZ, 0x1f, UR47 ;  /* 0x0000001f3f357899 */ /* 0x000fe2000801142f */
[----:B------:R-:W-:Y:S01]  /*0670*/  SHF.R.S32.HI R2, RZ, 0x6, R2 ;  /* 0x00000006ff027819 */ /* 0x000fe20000011402 */
[----:B------:R-:W-:Y:S01]  /*0680*/  UIMAD UR50, UR6, UR50, URZ ;  /* 0x00000032063272a4 */ /* 0x000fe2000f8e023f */
[----:B------:R-:W-:Y:S01]  /*0690*/  LOP3.LUT R3, R0, 0x30, R3, 0xf8, !PT ;  /* 0x0000003000037812 */ /* 0x000fe200078ef803 */
[----:B------:R-:W-:Y:S01]  /*06a0*/  @!UP2 UIMAD UR49, UR7, UR49, URZ ;  /* 0x000000310731a2a4 */ /* 0x000fe2000f8e023f */
[----:B------:R-:W-:Y:S01]  /*06b0*/  SHF.R.U32.HI R205, RZ, 0x3, R0 ;  /* 0x00000003ffcd7819 */ /* 0x000fe20000011600 */
[----:B------:R-:W-:Y:S01]  /*06c0*/  IMAD R0, R2, 0x800, R5 ;  /* 0x0000080002007824 */ /* 0x000fe200078e0205 */
[----:B------:R-:W-:Y:S01]  /*06d0*/  ISETP.NE.U32.AND P0, PT, R4, 0x1, PT ;  /* 0x000000010400780c */ /* 0x000fe20003f05070 */
[----:B------:R-:W-:Y:S01]  /*06e0*/  IMAD.SHL.U32 R6, R2, 0x8, RZ ;  /* 0x0000000802067824 */ /* 0x000fe200078e00ff */
[----:B------:R-:W-:Y:S01]  /*06f0*/  LOP3.LUT R209, R209, R205, RZ, 0x3c, !PT ;  /* 0x000000cdd1d17212 */ /* 0x000fe200078e3cff */
[----:B------:R-:W-:Y:S01]  /*0700*/  USHF.R.S32.HI UR48, URZ, 0x1f, UR41 ;  /* 0x0000001f3f307899 */ /* 0x000fe20008011429 */
[----:B------:R-:W-:Y:S01]  /*0710*/  LOP3.LUT R4, R3, 0x8, R14, 0xf8, !PT ;  /* 0x0000000803047812 */ /* 0x000fe200078ef80e */
[----:B------:R-:W-:Y:S01]  /*0720*/  IMAD.SHL.U32 R3, R9, 0x20, RZ ;  /* 0x0000002009037824 */ /* 0x000fe200078e00ff */
[----:B------:R-:W-:Y:S01]  /*0730*/  R2P PR, R7, 0x6 ;  /* 0x0000000607007804 */ /* 0x000fe20000000000 */
[----:B------:R-:W-:Y:S01]  /*0740*/  IMAD.IADD R209, R0, 0x1, R209 ;  /* 0x0000000100d17824 */ /* 0x000fe200078e02d1 */
[----:B------:R-:W-:Y:S01]  /*0750*/  LOP3.LUT R205, R5, R4, R205, 0xf6, !PT ;  /* 0x0000000405cd7212 */ /* 0x000fe200078ef6cd */
[----:B------:R-:W-:Y:S01]  /*0760*/  IMAD.SHL.U32 R4, R7, 0x40, RZ ;  /* 0x0000004007047824 */ /* 0x000fe200078e00ff */
[----:B------:R-:W-:Y:S01]  /*0770*/  LOP3.LUT R0, R3, 0x20, RZ, 0xc0, !PT ;  /* 0x0000002003007812 */ /* 0x000fe200078ec0ff */
[C---:B------:R-:W-:Y:S01]  /*0780*/  IMAD R5, R2.reuse, 0x200, R11 ;  /* 0x0000020002057824 */ /* 0x040fe200078e020b */
[----:B------:R-:W-:Y:S01]  /*0790*/  LOP3.LUT R3, R17, 0x7ffffffc, RZ, 0xc0, !PT ;  /* 0x7ffffffc11037812 */ /* 0x000fe200078ec0ff */
[----:B------:R-:W-:Y:S01]  /*07a0*/  IMAD.SHL.U32 R2, R2, 0x20, RZ ;  /* 0x0000002002027824 */ /* 0x000fe200078e00ff */
[----:B------:R-:W-:Y:S01]  /*07b0*/  LOP3.LUT R204, R0, 0x18, R6, 0xf8, !PT ;  /* 0x0000001800cc7812 */ /* 0x000fe200078ef806 */
[----:B------:R-:W-:Y:S01]  /*07c0*/  IMAD.SHL.U32 R209, R209, 0x2, RZ ;  /* 0x00000002d1d17824 */ /* 0x000fe200078e00ff */
[----:B------:R-:W-:Y:S01]  /*07d0*/  LEA.HI R0, R12, R13, RZ, 0x7 ;  /* 0x0000000d0c007211 */ /* 0x000fe200078f38ff */
[C---:B------:R-:W-:Y:S01]  /*07e0*/  IMAD.IADD R3, R13.reuse, 0x1, -R3 ;  /* 0x000000010d037824 */ /* 0x040fe200078e0a03 */
[----:B------:R1:W-:Y:S01]  /*07f0*/  STL [R1+0x10], R5 ;  /* 0x0000100501007387 */ /* 0x0003e20000100800 */
[----:B------:R-:W-:Y:S01]  /*0800*/  IMAD.SHL.U32 R13, R13, 0x2, RZ ;  /* 0x000000020d0d7824 */ /* 0x000fe200078e00ff */
[----:B------:R-:W-:Y:S01]  /*0810*/  SHF.R.S32.HI R0, RZ, 0x7, R0 ;  /* 0x00000007ff007819 */ /* 0x000fe20000011400 */
[----:B------:R-:W-:Y:S01]  /*0820*/  IMAD.SHL.U32 R3, R3, 0x2, RZ ;  /* 0x0000000203037824 */ /* 0x000fe200078e00ff */
[----:B------:R-:W-:Y:S01]  /*0830*/  SEL R222, R222, 0x10, !P0 ;  /* 0x00000010dede7807 */ /* 0x000fe20004000000 */
[----:B------:R-:W-:Y:S01]  /*0840*/  IMAD.U32 R14, RZ, RZ, UR14 ;  /* 0x0000000eff0e7e24 */ /* 0x000fe2000f8e00ff */
[----:B------:R-:W-:Y:S01]  /*0850*/  IADD3 R240, R232, 0x40, RZ ;  /* 0x00000040e8f07810 */ /* 0x000fe20007ffe0ff */
[--C-:B------:R-:W-:Y:S01]  /*0860*/  IMAD R8, R8, 0x400, R3.reuse ;  /* 0x0000040008087824 */ /* 0x100fe200078e0203 */
[----:B------:R-:W-:Y:S01]  /*0870*/  UMOV UR40, 0xffffc000 ;  /* 0xffffc00000287882 */ /* 0x000fe20000000000 */
[----:B------:R-:W-:-:S02]  /*0880*/  IMAD R6, R0, 0x1000, R3 ;  /* 0x0000100000067824 */ /* 0x000fc400078e0203 */
[----:B------:R-:W-:Y:S01]  /*0890*/  IMAD.SHL.U32 R3, R0, 0x8, RZ ;  /* 0x0000000800037824 */ /* 0x000fe200078e00ff */
[----:B------:R-:W-:Y:S01]  /*08a0*/  LOP3.LUT R0, R4, 0x1c0, RZ, 0xc0, !PT ;  /* 0x000001c004007812 */ /* 0x000fe200078ec0ff */
[----:B------:R-:W-:Y:S01]  /*08b0*/  IMAD R6, R218, 0x400, R6 ;  /* 0x00000400da067824 */ /* 0x000fe200078e0206 */
[----:B------:R-:W-:Y:S01]  /*08c0*/  LOP3.LUT R4, R2, 0x6, R13, 0xf8, !PT ;  /* 0x0000000602047812 */ /* 0x000fe200078ef80d */
[----:B------:R-:W-:Y:S01]  /*08d0*/  IMAD.SHL.U32 R205, R205, 0x2, RZ ;  /* 0x00000002cdcd7824 */ /* 0x000fe200078e00ff */
[----:B------:R-:W-:-:S03]  /*08e0*/  LOP3.LUT R3, R3, 0x8, RZ, 0xc0, !PT ;  /* 0x0000000803037812 */ /* 0x000fc600078ec0ff */
[----:B------:R2:W-:Y:S01]  /*08f0*/  STL [R1+0x2c], R4 ;  /* 0x00002c0401007387 */ /* 0x0005e20000100800 */
[----:B-1----:R-:W-:Y:S02]  /*0900*/  LOP3.LUT R5, R0, 0x20, R2, 0xf8, !PT ;  /* 0x0000002000057812 */ /* 0x002fe400078ef802 */
[----:B------:R-:W-:-:S04]  /*0910*/  SHF.R.U32.HI R2, RZ, 0x3, R0 ;  /* 0x00000003ff027819 */ /* 0x000fc80000011600 */
[----:B------:R-:W-:Y:S02]  /*0920*/  LOP3.LUT R5, R5, R2, RZ, 0x3c, !PT ;  /* 0x0000000205057212 */ /* 0x000fe400078e3cff */
[----:B------:R-:W-:Y:S02]  /*0930*/  LOP3.LUT R0, R2, R0, R3, 0x1e, !PT ;  /* 0x0000000002007212 */ /* 0x000fe400078e1e03 */
[----:B------:R-:W-:Y:S01]  /*0940*/  SHF.R.S32.HI R2, RZ, 0x2, R16 ;  /* 0x00000002ff027819 */ /* 0x000fe20000011410 */
[----:B------:R-:W-:Y:S02]  /*0950*/  IMAD.IADD R220, R5, 0x1, R6 ;  /* 0x0000000105dc7824 */ /* 0x000fe400078e0206 */
[----:B------:R-:W-:Y:S02]  /*0960*/  IMAD.IADD R8, R8, 0x1, R0 ;  /* 0x0000000108087824 */ /* 0x000fe400078e0200 */
[----:B------:R-:W-:Y:S02]  /*0970*/  IMAD R11, R218, 0x10, R2 ;  /* 0x00000010da0b7824 */ /* 0x000fe400078e0202 */
[----:B------:R-:W-:Y:S01]  /*0980*/  IMAD.SHL.U32 R0, R10, 0x40, RZ ;  /* 0x000000400a007824 */ /* 0x000fe200078e00ff */
[----:B------:R-:W-:Y:S01]  /*0990*/  LEA R8, R8, 0xc000, 0x1 ;  /* 0x0000c00008087811 */ /* 0x000fe200078e08ff */
[----:B--2---:R-:W-:Y:S01]  /*09a0*/  IMAD.SHL.U32 R4, R9, 0x10, RZ ;  /* 0x0000001009047824 */ /* 0x004fe200078e00ff */
[----:B------:R-:W-:Y:S01]  /*09b0*/  IADD3 R2, R11, -0x40, RZ ;  /* 0xffffffc00b027810 */ /* 0x000fe20007ffe0ff */
[----:B------:R-:W-:Y:S01]  /*09c0*/  STL [R1+0x38], R11 ;  /* 0x0000380b01007387 */ /* 0x000fe20000100800 */
[----:B------:R-:W-:Y:S01]  /*09d0*/  LOP3.LUT R0, R0, 0xfffffe00, RZ, 0xc0, !PT ;  /* 0xfffffe0000007812 */ /* 0x000fe200078ec0ff */
[----:B------:R-:W-:Y:S01]  /*09e0*/  IMAD.SHL.U32 R220, R220, 0x2, RZ ;  /* 0x00000002dcdc7824 */ /* 0x000fe200078e00ff */
[----:B------:R-:W-:Y:S01]  /*09f0*/  LOP3.LUT R7, R3, 0x10, R4, 0xf8, !PT ;  /* 0x0000001003077812 */ /* 0x000fe200078ef804 */
[----:B------:R-:W-:Y:S01]  /*0a00*/  IMAD.SHL.U32 R3, R15, 0x40, RZ ;  /* 0x000000400f037824 */ /* 0x000fe200078e00ff */
[----:B------:R-:W-:Y:S01]  /*0a10*/  SHF.R.S32.HI R6, RZ, 0x1f, R2 ;  /* 0x0000001fff067819 */ /* 0x000fe20000011402 */
[----:B------:R-:W-:-:S02]  /*0a20*/  IMAD R218, R218, 0x400, R0 ;  /* 0x00000400dada7824 */ /* 0x000fc400078e0200 */
[----:B------:R-:W-:Y:S01]  /*0a30*/  IMAD.SHL.U32 R5, R9, 0x8, RZ ;  /* 0x0000000809057824 */ /* 0x000fe200078e00ff */
[----:B------:R-:W-:Y:S01]  /*0a40*/  LOP3.LUT R3, R3, 0x1c0, RZ, 0xc0, !PT ;  /* 0x000001c003037812 */ /* 0x000fe200078ec0ff */
[----:B------:R-:W-:Y:S01]  /*0a50*/  IMAD.IADD R223, R220, 0x1, R222 ;  /* 0x00000001dcdf7824 */ /* 0x000fe200078e02de */
[----:B------:R-:W-:Y:S02]  /*0a60*/  SHF.L.U64.HI R2, R2, 0x2, R6 ;  /* 0x0000000202027819 */ /* 0x000fe40000010206 */
[--C-:B------:R-:W-:Y:S02]  /*0a70*/  SHF.R.U32.HI R4, RZ, 0x3, R3.reuse ;  /* 0x00000003ff047819 */ /* 0x100fe40000011603 */
[----:B------:R-:W-:Y:S01]  /*0a80*/  IADD3 R9, R8, 0x420, RZ ;  /* 0x0000042008097810 */ /* 0x000fe20007ffe0ff */
[----:B------:R1:W-:Y:S01]  /*0a90*/  STL [R1+0x28], R2 ;  /* 0x0000280201007387 */ /* 0x0003e20000100800 */
[----:B------:R-:W-:Y:S02]  /*0aa0*/  LOP3.LUT R204, R4, R204, R3, 0x1e, !PT ;  /* 0x000000cc04cc7212 */ /* 0x000fe400078e1e03 */
[----:B------:R-:W-:Y:S01]  /*0ab0*/  @P1 IADD3 R9, R8, 0x3e0, RZ ;  /* 0x000003e008091810 */ /* 0x000fe20007ffe0ff */
[----:B------:R-:W-:Y:S01]  /*0ac0*/  STL [R1+0x20], R8 ;  /* 0x0000200801007387 */ /* 0x000fe20000100800 */
[----:B------:R-:W-:-:S02]  /*0ad0*/  LOP3.LUT R204, R204, R0, RZ, 0xfc, !PT ;  /* 0x00000000cccc7212 */ /* 0x000fc400078efcff */
[----:B------:R-:W-:Y:S02]  /*0ae0*/  LOP3.LUT R5, R3, 0x8, R5, 0xf8, !PT ;  /* 0x0000000803057812 */ /* 0x000fe400078ef805 */
[----:B------:R-:W-:Y:S02]  /*0af0*/  LEA R204, R204, 0xc000, 0x1 ;  /* 0x0000c000cccc7811 */ /* 0x000fe400078e08ff */
[----:B------:R-:W-:-:S05]  /*0b00*/  LOP3.LUT R5, R5, R4, RZ, 0x3c, !PT ;  /* 0x0000000405057212 */ /* 0x000fca00078e3cff */
[----:B------:R-:W-:Y:S01]  /*0b10*/  IMAD.IADD R218, R218, 0x1, R5 ;  /* 0x00000001dada7824 */ /* 0x000fe200078e0205 */
[----:B-1----:R-:W-:-:S04]  /*0b20*/  LOP3.LUT R2, R4, R7, R3, 0x1e, !PT ;  /* 0x0000000704027212 */ /* 0x002fc800078e1e03 */
[----:B------:R-:W-:Y:S01]  /*0b30*/  LOP3.LUT R215, R2, R0, RZ, 0xfc, !PT ;  /* 0x0000000002d77212 */ /* 0x000fe200078efcff */
[----:B------:R-:W-:Y:S02]  /*0b40*/  IMAD.MOV.U32 R2, RZ, RZ, 0x20 ;  /* 0x00000020ff027424 */ /* 0x000fe400078e00ff */
[----:B------:R-:W-:-:S03]  /*0b50*/  IMAD.MOV.U32 R0, RZ, RZ, 0x40 ;  /* 0x00000040ff007424 */ /* 0x000fc600078e00ff */
[----:B------:R-:W-:Y:S02]  /*0b60*/  SEL R210, R2, 0xffffffe0, !P4 ;  /* 0xffffffe002d27807 */ /* 0x000fe40006000000 */
[----:B------:R-:W-:Y:S02]  /*0b70*/  SEL R211, R0, 0xffffffc0, !P3 ;  /* 0xffffffc000d37807 */ /* 0x000fe40005800000 */
[----:B------:R-:W-:Y:S01]  /*0b80*/  SEL R2, R2, 0xffffffe0, !P1 ;  /* 0xffffffe002027807 */ /* 0x000fe20004800000 */
[C---:B------:R-:W-:Y:S01]  /*0b90*/  IMAD.IADD R210, R209.reuse, 0x1, R210 ;  /* 0x00000001d1d27824 */ /* 0x040fe200078e02d2 */
[----:B------:R-:W-:Y:S01]  /*0ba0*/  SEL R0, R0, 0xffffffc0, !P2 ;  /* 0xffffffc000007807 */ /* 0x000fe20005000000 */
[----:B------:R-:W-:Y:S02]  /*0bb0*/  IMAD.IADD R212, R209, 0x1, R211 ;  /* 0x00000001d1d47824 */ /* 0x000fe400078e02d3 */
[----:B------:R-:W-:Y:S02]  /*0bc0*/  IMAD.IADD R221, R220, 0x1, R2 ;  /* 0x00000001dcdd7824 */ /* 0x000fe400078e0202 */
[----:B------:R-:W-:-:S02]  /*0bd0*/  IMAD.IADD R10, R2, 0x1, R8 ;  /* 0x00000001020a7824 */ /* 0x000fc400078e0208 */
[----:B------:R-:W-:Y:S02]  /*0be0*/  IMAD.IADD R2, R8, 0x1, R0 ;  /* 0x0000000108027824 */ /* 0x000fe400078e0200 */
[----:B------:R-:W-:Y:S01]  /*0bf0*/  IMAD.IADD R211, R211, 0x1, R210 ;  /* 0x00000001d3d37824 */ /* 0x000fe200078e02d2 */
[----:B------:R-:W-:Y:S01]  /*0c00*/  STL [R1+0x30], R10 ;  /* 0x0000300a01007387 */ /* 0x000fe20000100800 */
[----:B------:R-:W-:-:S03]  /*0c10*/  IMAD.IADD R222, R222, 0x1, R221 ;  /* 0x00000001dede7824 */ /* 0x000fc600078e02dd */
[----:B------:R1:W-:Y:S04]  /*0c20*/  STL [R1+0x24], R2 ;  /* 0x0000240201007387 */ /* 0x0003e80000100800 */
[----:B------:R2:W-:Y:S01]  /*0c30*/  STL [R1+0x40], R9 ;  /* 0x0000400901007387 */ /* 0x0005e20000100800 */
[----:B-1----:R-:W-:Y:S02]  /*0c40*/  IMAD.IADD R2, R10, 0x1, R0 ;  /* 0x000000010a027824 */ /* 0x002fe400078e0200 */
[----:B------:R-:W-:-:S03]  /*0c50*/  IMAD.IADD R0, R0, 0x1, R9 ;  /* 0x0000000100007824 */ /* 0x000fc600078e0209 */
[----:B------:R2:W-:Y:S04]  /*0c60*/  STL [R1+0x34], R2 ;  /* 0x0000340201007387 */ /* 0x0005e80000100800 */
[----:B------:R2:W-:Y:S02]  /*0c70*/  STL [R1+0x3c], R0 ;  /* 0x00003c0001007387 */ /* 0x0005e40000100800 */
.L_x_384:
[----:B------:R-:W-:Y:S02]  /*0c80*/  ULDC.64 UR6, c[0x0][0x240] ;  /* 0x0000900000067ab9 */ /* 0x000fe40000000a00 */
[----:B------:R-:W-:Y:S02]  /*0c90*/  UISETP.NE.U32.AND UP6, UPT, URZ, UR6, UPT ;  /* 0x000000063f00728c */ /* 0x000fe4000bfc5070 */
[----:B------:R-:W-:Y:S02]  /*0ca0*/  USHF.L.U32 UR13, UR33, 0x2, URZ ;  /* 0x00000002210d7899 */ /* 0x000fe4000800063f */
[----:B------:R-:W-:-:S02]  /*0cb0*/  USHF.R.S32.HI UR19, URZ, 0x1f, UR33 ;  /* 0x0000001f3f137899 */ /* 0x000fc40008011421 */
[----:B------:R-:W-:Y:S02]  /*0cc0*/  UISETP.NE.AND.EX UP6, UPT, URZ, UR7, UPT, UP6 ;  /* 0x000000073f00728c */ /* 0x000fe4000bfc5360 */
[----:B------:R-:W-:Y:S02]  /*0cd0*/  ULDC.64 UR10, c[0x0][0x250] ;  /* 0x00009400000a7ab9 */ /* 0x000fe40000000a00 */
[----:B------:R-:W-:Y:S02]  /*0ce0*/  UISETP.NE.U32.AND UP4, UPT, URZ, UR10, UPT ;  /* 0x0000000a3f00728c */ /* 0x000fe4000bf85070 */
[----:B------:R-:W-:Y:S01]  /*0cf0*/  USHF.L.U64.HI UR12, UR33, 0x2, UR19 ;  /* 0x00000002210c7899 */ /* 0x000fe20008010213 */
[----:B------:R-:W-:Y:S01]  /*0d00*/  PLOP3.LUT P2, PT, PT, PT, UP6, 0x80, 0x0 ;  /* 0x000000000000781c */ /* 0x000fe20003f4f068 */
[----:B------:R-:W-:Y:S02]  /*0d10*/  UIADD3 UR6, UP0, UR13, UR6, URZ ;  /* 0x000000060d067290 */ /* 0x000fe4000ff1e03f */
[----:B------:R-:W-:-:S02]  /*0d20*/  UISETP.NE.AND.EX UP4, UPT, URZ, UR11, UPT, UP4 ;  /* 0x0000000b3f00728c */ /* 0x000fc4000bf85340 */
[----:B------:R-:W-:Y:S02]  /*0d30*/  UIADD3.X UR7, UR12, UR7, URZ, UP0, !UPT ;  /* 0x000000070c077290 */ /* 0x000fe400087fe43f */
[----:B-12---:R-:W-:Y:S01]  /*0d40*/  IMAD.U32 R2, RZ, RZ, UR6 ;  /* 0x00000006ff027e24 */ /* 0x006fe2000f8e00ff */
[----:B------:R-:W-:Y:S01]  /*0d50*/  ULDC.U8 UR14, c[0x0][0x312] ;  /* 0x0000c480000e7ab9 */ /* 0x000fe20000000000 */
[----:B------:R-:W-:Y:S01]  /*0d60*/  PLOP3.LUT P0, PT, PT, PT, UP4, 0x80, 0x0 ;  /* 0x000000000000781c */ /* 0x000fe20003f0f048 */
[----:B------:R-:W-:Y:S01]  /*0d70*/  ULDC.64 UR8, c[0x0][0x248] ;  /* 0x0000920000087ab9 */ /* 0x000fe20000000a00 */
[----:B------:R-:W-:Y:S01]  /*0d80*/  IMAD.U32 R3, RZ, RZ, UR7 ;  /* 0x00000007ff037e24 */ /* 0x000fe2000f8e00ff */
[----:B------:R-:W-:Y:S02]  /*0d90*/  UISETP.NE.AND UP5, UPT, UR14, URZ, UPT ;  /* 0x0000003f0e00728c */ /* 0x000fe4000bfa5270 */
[----:B------:R-:W-:Y:S02]  /*0da0*/  @UP4 UIADD3 UR6, UP0, UR13, UR10, URZ ;  /* 0x0000000a0d064290 */ /* 0x000fe4000ff1e03f */
[----:B------:R1:W2:Y:S01]  /*0db0*/  @P2 LDG.E R7, [R2.64] ;  /* 0x0000000402072981 */ /* 0x0002a2000c1e1900 */
[----:B------:R-:W-:-:S02]  /*0dc0*/  UISETP.EQ.U32.AND UP1, UPT, URZ, UR8, UPT ;  /* 0x000000083f00728c */ /* 0x000fc4000bf22070 */
        /* <DEDUP_REMOVED lines=32> */
.L_x_314:
        /* <DEDUP_REMOVED lines=58> */
.L_x_316:
        /* <DEDUP_REMOVED lines=18> */
.L_x_317:
        /* <DEDUP_REMOVED lines=15> */
[----:B------:R-:W-:-:S04]  /*1580*/  @!UP1 UIMAD.WIDE.U32 UR8, UR33, UR8, URZ ;  /* 0x00000008210892a5 */ /* 0x000fc8000f8e003f */
[----:B------:R-:W-:Y:S02]  /*1590*/  @!UP1 UIADD3 UR29, UR9, UR7, URZ ;  /* 0x00000007091d9290 */ /* 0x000fe4000fffe03f */
[----:B------:R-:W-:Y:S01]  /*15a0*/  UIMAD UR7, UR19, UR12, UR52 ;  /* 0x0000000c130772a4 */ /* 0x000fe2000f8e0234 */
[----:B------:R-:W2:Y:S01]  /*15b0*/  S2UR UR12, SR_CTAID.X ;  /* 0x00000000000c79c3 */ /* 0x000ea20000002500 */
[----:B------:R-:W-:Y:S02]  /*15c0*/  @!UP1 UMOV UR25, UR8 ;  /* 0x0000000800199c82 */ /* 0x000fe40008000000 */
[----:B------:R-:W-:Y:S02]  /*15d0*/  UIADD3 UR7, UR45, UR7, URZ ;  /* 0x000000072d077290 */ /* 0x000fe4000fffe03f */
[----:B------:R-:W-:Y:S02]  /*15e0*/  UIMAD.WIDE.U32 UR8, UR36, UR17, URZ ;  /* 0x00000011240872a5 */ /* 0x000fe4000f8e003f */
[----:B------:R-:W-:Y:S01]  /*15f0*/  UIMAD UR7, UR36, UR7, UR51 ;  /* 0x00000007240772a4 */ /* 0x000fe2000f8e0233 */
[----:B-1----:R-:W-:Y:S01]  /*1600*/  IADD3 R2, R2, 0xffffffe, RZ ;  /* 0x0ffffffe02027810 */ /* 0x002fe20007ffe0ff */
[----:B------:R-:W-:-:S02]  /*1610*/  USEL UR15, UR42, UR8, !UP1 ;  /* 0x000000082a0f7287 */ /* 0x000fc4000c800000 */
[----:B------:R-:W-:Y:S01]  /*1620*/  UIADD3 UR20, UR43, UR7, URZ ;  /* 0x000000072b147290 */ /* 0x000fe2000fffe03f */
[----:B------:R-:W1:Y:S01]  /*1630*/  F2I.FTZ.U32.TRUNC.NTZ R3, R2 ;  /* 0x0000000200037305 */ /* 0x000e62000021f000 */
[----:B------:R-:W-:-:S04]  /*1640*/  UIMAD UR7, UR37, UR17, URZ ;  /* 0x00000011250772a4 */ /* 0x000fc8000f8e023f */
[----:B------:R-:W-:Y:S02]  /*1650*/  @UP1 UIADD3 UR20, UR9, UR7, URZ ;  /* 0x0000000709141290 */ /* 0x000fe4000fffe03f */
[----:B------:R-:W-:Y:S02]  /*1660*/  USHF.L.U64.HI UR7, UR33, 0x7, UR19 ;  /* 0x0000000721077899 */ /* 0x000fe40008010213 */
[----:B------:R-:W-:Y:S02]  /*1670*/  USHF.R.S32.HI UR19, URZ, 0x1f, UR23 ;  /* 0x0000001f3f137899 */ /* 0x000fe40008011417 */
        /* <DEDUP_REMOVED lines=41> */
.L_x_318:
[----:B------:R-:W-:Y:S02]  /*1910*/  UMOV UR10, UR50 ;  /* 0x00000032000a7c82 */ /* 0x000fe40008000000 */
.L_x_319:
[----:B------:R-:W1:Y:S01]  /*1920*/  S2R R18, SR_TID.X ;  /* 0x0000000000127919 */ /* 0x000e620000002100 */
[----:B------:R-:W-:Y:S01]  /*1930*/  UIADD3 UR8, UP5, UP4, UR8, UR41, UR47 ;  /* 0x0000002908087290 */ /* 0x000fe2000fcbe02f */
[----:B------:R-:W-:Y:S01]  /*1940*/  SHF.R.S32.HI R233, RZ, 0x1f, R232 ;  /* 0x0000001fffe97819 */ /* 0x000fe200000114e8 */
[----:B------:R-:W-:Y:S01]  /*1950*/  IMAD.U32 R8, RZ, RZ, UR38 ;  /* 0x00000026ff087e24 */ /* 0x000fe2000f8e00ff */
[----:B------:R-:W-:Y:S01]  /*1960*/  IADD3 R4, P0, R232, UR25, RZ ;  /* 0x00000019e8047c10 */ /* 0x000fe2000ff1e0ff */
[----:B------:R-:W-:Y:S01]  /*1970*/  UIADD3 UR17, UP1, UP0, UR12, UR8, UR15 ;  /* 0x000000080c117290 */ /* 0x000fe2000f83e00f */
[----:B------:R-:W-:Y:S01]  /*1980*/  BSSY B1, `(.L_x_315) ;  /* 0x000090f000017945 */ /* 0x000fe20003800000 */
[----:B------:R-:W-:Y:S01]  /*1990*/  UIADD3 UR12, UR14, UR10, URZ ;  /* 0x0000000a0e0c7290 */ /* 0x000fe2000fffe03f */
[----:B------:R-:W-:Y:S01]  /*19a0*/  IADD3.X R5, R233, UR29, RZ, P0, !PT ;  /* 0x0000001de9057c10 */ /* 0x000fe200087fe4ff */
[----:B------:R-:W-:-:S02]  /*19b0*/  ULDC.64 UR8, c[0x0][0x1a8] ;  /* 0x00006a0000087ab9 */ /* 0x000fc40000000a00 */
[----:B------:R-:W-:Y:S02]  /*19c0*/  UIMAD UR7, UR61, UR8, URZ ;  /* 0x000000083d0772a4 */ /* 0x000fe4000f8e023f */
[----:B------:R-:W-:Y:S02]  /*19d0*/  UIADD3 UR10, UR14, UR13, URZ ;  /* 0x0000000d0e0a7290 */ /* 0x000fe4000fffe03f */
[----:B------:R-:W-:Y:S02]  /*19e0*/  UIMAD UR15, UR38, UR9, UR7 ;  /* 0x00000009260f72a4 */ /* 0x000fe4000f8e0207 */
[----:B------:R-:W-:Y:S02]  /*19f0*/  UMOV UR25, 0x4 ;  /* 0x0000000400197882 */ /* 0x000fe40000000000 */
[----:B------:R-:W-:Y:S02]  /*1a00*/  ULDC.64 UR8, c[0x0][0x378] ;  /* 0x0000de0000087ab9 */ /* 0x000fe40000000a00 */
[----:B------:R-:W-:Y:S01]  /*1a10*/  UIMAD UR7, UR61, UR8, URZ ;  /* 0x000000083d0772a4 */ /* 0x000fe2000f8e023f */
[----:B-1----:R-:W-:-:S03]  /*1a20*/  SHF.R.S32.HI R19, RZ, 0x1f, R18 ;  /* 0x0000001fff137819 */ /* 0x002fc60000011412 */
[----:B------:R-:W-:Y:S01]  /*1a30*/  UIMAD UR11, UR38, UR9, UR7 ;  /* 0x00000009260b72a4 */ /* 0x000fe2000f8e0207 */
[----:B------:R-:W-:Y:S02]  /*1a40*/  LEA.HI R2, R19, R18, RZ, 0x3 ;  /* 0x0000001213027211 */ /* 0x000fe400078f18ff */
[----:B------:R-:W-:Y:S02]  /*1a50*/  ULDC.64 UR8, c[0x0][0x370] ;  /* 0x0000dc0000087ab9 */ /* 0x000fe40000000a00 */
[----:B------:R-:W-:Y:S01]  /*1a60*/  UIMAD UR7, UR32, UR8, URZ ;  /* 0x00000008200772a4 */ /* 0x000fe2000f8e023f */
[----:B------:R-:W-:Y:S01]  /*1a70*/  SHF.R.S32.HI R2, RZ, 0x3, R2 ;  /* 0x00000003ff027819 */ /* 0x000fe20000011402 */
[----:B------:R-:W-:Y:S02]  /*1a80*/  ULEA.HI.SX32 UR8, UR34, 0xffffffff, 0x1a ;  /* 0xffffffff22087891 */ /* 0x000fe4000f8fd23f */
[----:B------:R-:W-:Y:S01]  /*1a90*/  UIMAD UR7, UR14, UR9, UR7 ;  /* 0x000000090e0772a4 */ /* 0x000fe2000f8e0207 */
[----:B------:R-:W-:-:S02]  /*1aa0*/  SHF.R.S32.HI R17, RZ, 0x1f, R2 ;  /* 0x0000001fff117819 */ /* 0x000fc40000011402 */
[----:B------:R-:W-:-:S04]  /*1ab0*/  IADD3 R0, P1, R2, UR14, RZ ;  /* 0x0000000e02007c10 */ /* 0x000fc8000ff3e0ff */
[----:B------:R-:W-:Y:S01]  /*1ac0*/  IADD3.X R3, R17, UR32, RZ, P1, !PT ;  /* 0x0000002011037c10 */ /* 0x000fe20008ffe4ff */
[----:B------:R-:W-:-:S04]  /*1ad0*/  IMAD.WIDE.U32 R6, R0, c[0x0][0x190], R232 ;  /* 0x0000640000067a25 */ /* 0x000fc800078e00e8 */
[----:B------:R-:W-:Y:S01]  /*1ae0*/  IMAD R3, R3, c[0x0][0x190], RZ ;  /* 0x0000640003037a24 */ /* 0x000fe200078e02ff */
[----:B------:R-:W-:-:S03]  /*1af0*/  IADD3 R6, P1, R6, UR39, RZ ;  /* 0x0000002706067c10 */ /* 0x000fc6000ff3e0ff */
[----:B------:R-:W-:Y:S01]  /*1b00*/  IMAD R0, R0, c[0x0][0x194], R3 ;  /* 0x0000650000007a24 */ /* 0x000fe200078e0203 */
[----:B------:R-:W-:-:S04]  /*1b10*/  LEA.HI R3, R19, R18, RZ, 0x5 ;  /* 0x0000001213037211 */ /* 0x000fc800078f28ff */
[----:B------:R-:W-:Y:S01]  /*1b20*/  IADD3.X R7, R7, UR35, R0, P1, !PT ;  /* 0x0000002307077c10 */ /* 0x000fe20008ffe400 */
[----:B------:R-:W-:Y:S01]  /*1b30*/  IMAD.U32 R0, RZ, RZ, UR14 ;  /* 0x0000000eff007e24 */ /* 0x000fe2000f8e00ff */
[----:B------:R-:W-:-:S03]  /*1b40*/  ULDC.64 UR34, c[0x0][0x200] ;  /* 0x0000800000227ab9 */ /* 0x000fc60000000a00 */
[----:B------:R-:W-:-:S04]  /*1b50*/  IMAD.WIDE.U32 R4, R0, c[0x0][0x370], R4 ;  /* 0x0000dc0000047a25 */ /* 0x000fc800078e0004 */
[----:B------:R-:W-:Y:S01]  /*1b60*/  IMAD.U32 R0, RZ, RZ, UR38 ;  /* 0x00000026ff007e24 */ /* 0x000fe2000f8e00ff */
[----:B------:R-:W-:Y:S01]  /*1b70*/  IADD3 R5, R5, UR7, RZ ;  /* 0x0000000705057c10 */ /* 0x000fe2000fffe0ff */
[----:B------:R-:W-:Y:S01]  /*1b80*/  UIADD3.X UR7, UR28, UR48, UR53, UP5, UP4 ;  /* 0x000000301c077290 */ /* 0x000fe2000afe8435 */
[----:B------:R-:W-:Y:S01]  /*1b90*/  IMAD.WIDE.U32 R6, R8, c[0x0][0x1a8], R6 ;  /* 0x00006a0008067a25 */ /* 0x000fe200078e0006 */
[----:B------:R-:W-:Y:S02]  /*1ba0*/  UISETP.GE.AND UP4, UPT, UR31, 0x1, UPT ;  /* 0x000000011f00788c */ /* 0x000fe4000bf86270 */
[----:B------:R-:W-:Y:S01]  /*1bb0*/  UIADD3.X UR7, UR30, UR7, UR20, UP1, UP0 ;  /* 0x000000071e077290 */ /* 0x000fe20008fe0414 */
[----:B------:R-:W-:Y:S01]  /*1bc0*/  IMAD.WIDE.U32 R4, R0, c[0x0][0x378], R4 ;  /* 0x0000de0000047a25 */ /* 0x000fe200078e0004 */
[----:B------:R-:W-:Y:S02]  /*1bd0*/  LOP3.LUT R0, R3, 0xffffffe0, RZ, 0xc0, !PT ;  /* 0xffffffe003007812 */ /* 0x000fe400078ec0ff */
[----:B------:R-:W-:-:S02]  /*1be0*/  SHF.R.S32.HI R3, RZ, 0x5, R3 ;  /* 0x00000005ff037819 */ /* 0x000fc40000011403 */
[----:B------:R-:W-:Y:S01]  /*1bf0*/  PLOP3.LUT P0, PT, PT, PT, UP4, 0x80, 0x0 ;  /* 0x000000000000781c */ /* 0x000fe20003f0f048 */
[----:B------:R-:W-:Y:S01]  /*1c00*/  IMAD.IADD R0, R18, 0x1, -R0 ;  /* 0x0000000112007824 */ /* 0x000fe200078e0a00 */
[----:B------:R-:W-:Y:S01]  /*1c10*/  IADD3 R5, R5, UR11, RZ ;  /* 0x0000000b05057c10 */ /* 0x000fe2000fffe0ff */
[----:B------:R-:W-:Y:S01]  /*1c20*/  UIMAD.WIDE UR10, UR10, UR25, UR34 ;  /* 0x000000190a0a72a5 */ /* 0x000fe2000f8e0222 */
[----:B------:R-:W-:Y:S01]  /*1c30*/  IADD3 R14, R7, UR15, RZ ;  /* 0x0000000f070e7c10 */ /* 0x000fe2000fffe0ff */
[----:B------:R-:W-:Y:S01]  /*1c40*/  IMAD R9, R3, UR46, R0 ;  /* 0x0000002e03097c24 */ /* 0x000fe2000f8e0200 */
[----:B------:R-:W-:Y:S01]  /*1c50*/  ULDC.64 UR34, c[0x0][0x3c8] ;  /* 0x0000f20000227ab9 */ /* 0x000fe20000000a00 */
[----:B------:R-:W-:Y:S01]  /*1c60*/  IMAD R0, R17, c[0x0][0x370], RZ ;  /* 0x0000dc0011007a24 */ /* 0x000fe200078e02ff */
[----:B------:R-:W-:Y:S01]  /*1c70*/  LEA R10, P4, R6, c[0x0][0x160], 0x1 ;  /* 0x00005800060a7a11 */ /* 0x000fe200078808ff */
[----:B------:R-:W-:Y:S01]  /*1c80*/  IMAD.WIDE.U32 R4, R2, c[0x0][0x370], R4 ;  /* 0x0000dc0002047a25 */ /* 0x000fe200078e0004 */
[----:B------:R-:W-:-:S02]  /*1c90*/  UIMAD.WIDE UR12, UR12, UR25, UR34 ;  /* 0x000000190c0c72a5 */ /* 0x000fc4000f8e0222 */
[----:B------:R-:W-:Y:S01]  /*1ca0*/  LEA.HI.X R11, R6, c[0x0][0x164], R14, 0x1, P4 ;  /* 0x00005900060b7a11 */ /* 0x000fe200020f0c0e */
[----:B------:R-:W-:Y:S01]  /*1cb0*/  IMAD R3, R2, c[0x0][0x374], R0 ;  /* 0x0000dd0002037a24 */ /* 0x000fe200078e0200 */
[----:B------:R-:W-:Y:S02]  /*1cc0*/  IADD3 R0, P2, R9, UR17, RZ ;  /* 0x0000001109007c10 */ /* 0x000fe4000ff5e0ff */
[----:B------:R-:W-:Y:S01]  /*1cd0*/  LEA R8, P3, R4, c[0x0][0x330], 0x1 ;  /* 0x0000cc0004087a11 */ /* 0x000fe200078608ff */
[----:B------:R-:W-:Y:S01]  /*1ce0*/  IMAD.IADD R3, R5, 0x1, R3 ;  /* 0x0000000105037824 */ /* 0x000fe200078e0203 */
[----:B------:R-:W-:Y:S02]  /*1cf0*/  LEA R13, P1, R0, c[0x0][0x350], 0x2 ;  /* 0x0000d400000d7a11 */ /* 0x000fe400078210ff */
[----:B------:R-:W-:Y:S02]  /*1d00*/  LEA.HI.X.SX32 R12, R9, UR7, 0x1, P2 ;  /* 0x00000007090c7c11 */ /* 0x000fe400090f0eff */
[----:B------:R-:W-:-:S02]  /*1d10*/  LEA.HI.X R9, R4, c[0x0][0x334], R3, 0x1, P3 ;  /* 0x0000cd0004097a11 */ /* 0x000fc400018f0c03 */
[----:B------:R-:W-:Y:S01]  /*1d20*/  LEA.HI.X R12, R0, c[0x0][0x354], R12, 0x2, P1 ;  /* 0x0000d500000c7a11 */ /* 0x000fe200008f140c */
[----:B------:R-:W-:Y:S05]  /*1d30*/  @!P0 BRA `(.L_x_320) ;  /* 0x0000802000008947 */ /* 0x000fea0003800000 */
[----:B------:R-:W2:Y:S01]  /*1d40*/  LDL R20, [R1+0x10] ;  /* 0x0000100001147983 */ /* 0x000ea20000100800 */
[----:B------:R-:W-:Y:S01]  /*1d50*/  PLOP3.LUT P0, PT, PT, PT, UP3, 0x80, 0x0 ;  /* 0x000000000000781c */ /* 0x000fe20003f0f038 */
[----:B------:R-:W-:Y:S01]  /*1d60*/  UMOV UR7, UR8 ;  /* 0x0000000800077c82 */ /* 0x000fe20008000000 */
[----:B------:R-:W-:Y:S01]  /*1d70*/  BSSY B0, `(.L_x_321) ;  /* 0x0000021000007945 */ /* 0x000fe20003800000 */
[----:B------:R-:W-:Y:S01]  /*1d80*/  UIMAD UR8, UR7, -0x40, UR31 ;  /* 0xffffffc0070878a4 */ /* 0x000fe2000f8e021f */
[----:B------:R-:W-:Y:S01]  /*1d90*/  MOV R230, R10 ;  /* 0x0000000a00e67202 */ /* 0x000fe20000000f00 */
[----:B------:R-:W-:Y:S01]  /*1da0*/  ULEA.HI UR9, UR7, UR7, URZ, 0x1 ;  /* 0x0000000707097291 */ /* 0x000fe2000f8f083f */
[----:B------:R-:W-:Y:S01]  /*1db0*/  IMAD.MOV.U32 R231, RZ, RZ, R11 ;  /* 0x000000ffffe77224 */ /* 0x000fe200078e000b */
[----:B------:R-:W-:Y:S01]  /*1dc0*/  MOV R228, R8 ;  /* 0x0000000800e47202 */ /* 0x000fe20000000f00 */
[----:B------:R-:W-:-:S05]  /*1dd0*/  IMAD.MOV.U32 R229, RZ, RZ, R9 ;  /* 0x000000ffffe57224 */ /* 0x000fca00078e0009 */
[----:B------:R-:W-:Y:S01]  /*1de0*/  @P0 BAR.SYNC.DEFER_BLOCKING 0x0 ;  /* 0x0000000000000b1d */ /* 0x000fe20000010000 */
[----:B------:R-:W-:Y:S01]  /*1df0*/  ISETP.GE.AND P1, PT, R2, UR8, PT ;  /* 0x0000000802007c0c */ /* 0x000fe2000bf26270 */
[----:B------:R-:W-:Y:S01]  /*1e00*/  ULOP3.LUT UR9, UR9, 0xfffffffe, URZ, 0xc0, !UPT ;  /* 0xfffffffe09097892 */ /* 0x000fe2000f8ec03f */
[----:B------:R-:W-:Y:S01]  /*1e10*/  MOV R225, R13 ;  /* 0x0000000d00e17202 */ /* 0x000fe20000000f00 */
[----:B------:R-:W-:Y:S02]  /*1e20*/  IMAD.MOV.U32 R224, RZ, RZ, R12 ;  /* 0x000000ffffe07224 */ /* 0x000fe400078e000c */
[----:B------:R-:W-:-:S03]  /*1e30*/  UIADD3 UR14, UR7, -UR9, URZ ;  /* 0x80000009070e7290 */ /* 0x000fc6000fffe03f */
[----:B------:R-:W-:Y:S02]  /*1e40*/  UMOV UR9, UR11 ;  /* 0x0000000b00097c82 */ /* 0x000fe40008000000 */
[----:B------:R-:W-:Y:S02]  /*1e50*/  UISETP.NE.AND UP0, UPT, UR14, 0x1, UPT ;  /* 0x000000010e00788c */ /* 0x000fe4000bf05270 */
[----:B------:R-:W-:Y:S01]  /*1e60*/  UMOV UR11, UR13 ;  /* 0x0000000d000b7c82 */ /* 0x000fe20008000000 */
[----:B--2---:R-:W-:-:S05]  /*1e70*/  IMAD.SHL.U32 R0, R20, 0x2, RZ ;  /* 0x0000000214007824 */ /* 0x004fca00078e00ff */
        /* <DEDUP_REMOVED lines=16> */
.L_x_322:
[----:B------:R-:W-:Y:S05]  /*1f80*/  BSYNC B0 ;  /* 0x0000000000007941 */ /* 0x000fea0003800000 */
.L_x_321:
[----:B------:R-:W-:Y:S01]  /*1f90*/  IADD3 R12, R2, 0x20, RZ ;  /* 0x00000020020c7810 */ /* 0x000fe20007ffe0ff */
[----:B------:R-:W-:Y:S03]  /*1fa0*/  BSSY B0, `(.L_x_323) ;  /* 0x000001c000007945 */ /* 0x000fe60003800000 */
[----:B------:R-:W-:-:S13]  /*1fb0*/  ISETP.GE.AND P0, PT, R12, UR8, PT ;  /* 0x000000080c007c0c */ /* 0x000fda000bf06270 */
[----:B------:R4:W-:Y:S04]  /*1fc0*/  @P0 STS.128 [R0+0x9000], RZ ;  /* 0x009000ff00000388 */ /* 0x0009e80000000c00 */
[----:B------:R4:W-:Y:S01]  /*1fd0*/  @P0 STS.128 [R0+0xb000], RZ ;  /* 0x00b000ff00000388 */ /* 0x0009e20000000c00 */
[----:B------:R-:W-:Y:S05]  /*1fe0*/  @P0 BRA `(.L_x_324) ;  /* 0x0000017000000947 */ /* 0x000fea0003800000 */
[----:B------:R-:W-:Y:S02]  /*1ff0*/  ISETP.GE.AND P3, PT, R232, c[0x0][0x220], PT ;  /* 0x00008800e8007a0c */ /* 0x000fe40003f66270 */
[----:B------:R-:W-:-:S11]  /*2000*/  ISETP.GE.AND P2, PT, R240, c[0x0][0x220], PT ;  /* 0x00008800f0007a0c */ /* 0x000fd60003f46270 */
[----:B------:R-:W-:Y:S01]  /*2010*/  @!P3 IMAD.MOV.U32 R9, RZ, RZ, c[0x0][0x370] ;  /* 0x0000dc00ff09b624 */ /* 0x000fe200078e00ff */
[----:B------:R1:W-:Y:S01]  /*2020*/  @P3 STS.128 [R0+0x9000], RZ ;  /* 0x009000ff00003388 */ /* 0x0003e20000000c00 */
[----:B------:R-:W-:-:S03]  /*2030*/  @!P3 IMAD.MOV.U32 R10, RZ, RZ, c[0x0][0x374] ;  /* 0x0000dd00ff0ab624 */ /* 0x000fc600078e00ff */
[----:B------:R-:W-:-:S04]  /*2040*/  @!P3 LEA R8, P4, R9, R228, 0x6 ;  /* 0x000000e40908b211 */ /* 0x000fc800078830ff */
[----:B------:R-:W-:-:S05]  /*2050*/  @!P3 LEA.HI.X R9, R9, R229, R10, 0x6, P4 ;  /* 0x000000e50909b211 */ /* 0x000fca00020f340a */
[----:B------:R-:W-:Y:S01]  /*2060*/  @!PT LDS RZ, [RZ] ;  /* 0x00000000fffff984 */ /* 0x000fe20000000800 */
[----:B------:R-:W-:Y:S01]  /*2070*/  @!PT LDS RZ, [RZ] ;  /* 0x00000000fffff984 */ /* 0x000fe20000000800 */
[----:B------:R-:W-:Y:S01]  /*2080*/  @!PT LDS RZ, [RZ] ;  /* 0x00000000fffff984 */ /* 0x000fe20000000800 */
[----:B------:R1:W-:Y:S04]  /*2090*/  @!P3 LDGSTS.E.BYPASS.LTC128B.128 [R0+0x9000], [R8.64] ;  /* 0x090000000800bfae */ /* 0x0003e8000b901d44 */
[----:B------:R1:W-:Y:S01]  /*20a0*/  @P2 STS.128 [R0+0xb000], RZ ;  /* 0x00b000ff00002388 */ /* 0x0003e20000000c00 */
[----:B------:R-:W-:Y:S05]  /*20b0*/  @P2 BRA `(.L_x_324) ;  /* 0x000000a000002947 */ /* 0x000fea0003800000 */
[----:B-1----:R-:W-:Y:S02]  /*20c0*/  IMAD.MOV.U32 R8, RZ, RZ, c[0x0][0x370] ;  /* 0x0000dc00ff087624 */ /* 0x002fe400078e00ff */
        /* <DEDUP_REMOVED lines=9> */
.L_x_324:
[----:B------:R-:W-:Y:S05]  /*2160*/  BSYNC B0 ;  /* 0x0000000000007941 */ /* 0x000fea0003800000 */
.L_x_323:
[----:B------:R-:W-:Y:S01]  /*2170*/  PLOP3.LUT P2, PT, PT, PT, UP0, 0x80, 0x0 ;  /* 0x000000000000781c */ /* 0x000fe20003f4f008 */
[----:B------:R-:W-:Y:S01]  /*2180*/  BSSY B0, `(.L_x_325) ;  /* 0x0000021000007945 */ /* 0x000fe20003800000 */
[----:B------:R-:W-:-:S04]  /*2190*/  IADD3 R3, R20, 0x2000, RZ ;  /* 0x0000200014037810 */ /* 0x000fc80007ffe0ff */
        /* <DEDUP_REMOVED lines=12> */
.L_x_326:
        /* <DEDUP_REMOVED lines=19> */
.L_x_327:
[----:B------:R-:W-:Y:S05]  /*2390*/  BSYNC B0 ;  /* 0x0000000000007941 */ /* 0x000fea0003800000 */
.L_x_325:
[----:B------:R-:W-:Y:S01]  /*23a0*/  MOV R217, 0x20 ;  /* 0x0000002000d97802 */ /* 0x000fe20000000f00 */
[----:B------:R-:W-:Y:S04]  /*23b0*/  BSSY B0, `(.L_x_328) ;  /* 0x0000028000007945 */ /* 0x000fe80003800000 */
[----:B------:R-:W-:-:S02]  /*23c0*/  IMAD R10, R217, c[0x0][0x194], RZ ;  /* 0x00006500d90a7a24 */ /* 0x000fc400078e02ff */
[----:B-1----:R-:W-:Y:S01]  /*23d0*/  IMAD.WIDE.U32 R8, R217, c[0x0][0x190], RZ ;  /* 0x00006400d9087a25 */ /* 0x002fe200078e00ff */
        /* <DEDUP_REMOVED lines=10> */
.L_x_329:
        /* <DEDUP_REMOVED lines=21> */
[----:B-1----:R-:W-:-:S04]  /*25d0*/  LEA R4, P0, R6, c[0x0][0x160], 0x1 ;  /* 0x0000580006047a11 */ /* 0x002fc800078008ff */
[----:B------:R-:W-:-:S05]  /*25e0*/  LEA.HI.X R5, R6, c[0x0][0x164], R3, 0x1, P0 ;  /* 0x0000590006057a11 */ /* 0x000fca00000f0c03 */
[----:B------:R-:W-:Y:S01]  /*25f0*/  @!PT LDS RZ, [RZ] ;  /* 0x00000000fffff984 */ /* 0x000fe20000000800 */
[----:B------:R-:W-:Y:S01]  /*2600*/  @!PT LDS RZ, [RZ] ;  /* 0x00000000fffff984 */ /* 0x000fe20000000800 */
[----:B------:R-:W-:Y:S01]  /*2610*/  @!PT LDS RZ, [RZ] ;  /* 0x00000000fffff984 */ /* 0x000fe20000000800 */
[----:B------:R1:W-:Y:S04]  /*2620*/  LDGSTS.E.BYPASS.LTC128B.128 [R219+0x3000], [R4.64+0x80] ;  /* 0x0300008004db7fae */ /* 0x0003e8000b901d44 */
.L_x_330:
[----:B------:R-:W-:Y:S05]  /*2630*/  BSYNC B0 ;  /* 0x0000000000007941 */ /* 0x000fea0003800000 */
.L_x_328:
[----:B--2---:R-:W2:Y:S01]  /*2640*/  LDL R14, [R1+0x38] ;  /* 0x00003800010e7983 */ /* 0x004ea20000100800 */
[----:B------:R-:W-:Y:S01]  /*2650*/  IMAD.MOV.U32 R249, RZ, RZ, 0x7f800000 ;  /* 0x7f800000fff97424 */ /* 0x000fe200078e00ff */
[----:B------:R-:W-:Y:S01]  /*2660*/  ULDC.64 UR14, c[0x0][0x198] ;  /* 0x00006600000e7ab9 */ /* 0x000fe20000000a00 */
[----:B------:R-:W-:Y:S01]  /*2670*/  IMAD.MOV.U32 R250, RZ, RZ, 0x7f800000 ;  /* 0x7f800000fffa7424 */ /* 0x000fe200078e00ff */
[----:B------:R-:W-:Y:S01]  /*2680*/  UIMAD UR13, UR19, UR14, URZ ;  /* 0x0000000e130d72a4 */ /* 0x000fe2000f8e023f */
[----:B------:R-:W-:Y:S02]  /*2690*/  IMAD.MOV.U32 R247, RZ, RZ, 0x7f800000 ;  /* 0x7f800000fff77424 */ /* 0x000fe400078e00ff */
[----:B------:R-:W-:Y:S01]  /*26a0*/  IMAD.U32 R11, RZ, RZ, UR23 ;  /* 0x00000017ff0b7e24 */ /* 0x000fe2000f8e00ff */
[----:B------:R-:W-:Y:S01]  /*26b0*/  UIMAD UR13, UR23, UR15, UR13 ;  /* 0x0000000f170d72a4 */ /* 0x000fe2000f8e020d */
[----:B------:R-:W-:Y:S01]  /*26c0*/  IMAD.MOV.U32 R248, RZ, RZ, 0x7f800000 ;  /* 0x7f800000fff87424 */ /* 0x000fe200078e00ff */
[----:B------:R-:W-:Y:S01]  /*26d0*/  BSSY B0, `(.L_x_331) ;  /* 0x0000038000007945 */ /* 0x000fe20003800000 */
[----:B--2---:R-:W-:-:S02]  /*26e0*/  IADD3 R3, R14, 0x28, RZ ;  /* 0x000000280e037810 */ /* 0x004fc40007ffe0ff */
[C---:B-1----:R-:W-:Y:S02]  /*26f0*/  IADD3 R4, R14.reuse, 0x8, RZ ;  /* 0x000000080e047810 */ /* 0x042fe40007ffe0ff */
[----:B------:R-:W-:Y:S02]  /*2700*/  ISETP.GE.AND P3, PT, R3, UR8, PT ;  /* 0x0000000803007c0c */ /* 0x000fe4000bf66270 */
[----:B------:R-:W-:Y:S02]  /*2710*/  IADD3 R5, R14, 0x20, RZ ;  /* 0x000000200e057810 */ /* 0x000fe40007ffe0ff */
[----:B------:R-:W-:Y:S01]  /*2720*/  ISETP.GE.AND P5, PT, R4, UR8, PT ;  /* 0x0000000804007c0c */ /* 0x000fe2000bfa6270 */
[C---:B------:R-:W-:Y:S01]  /*2730*/  IMAD.SHL.U32 R4, R14.reuse, 0x4, RZ ;  /* 0x000000040e047824 */ /* 0x040fe200078e00ff */
[----:B------:R-:W-:Y:S02]  /*2740*/  ISETP.GE.AND P6, PT, R14, UR8, PT ;  /* 0x000000080e007c0c */ /* 0x000fe4000bfc6270 */
[----:B------:R-:W-:-:S02]  /*2750*/  SHF.R.S32.HI R13, RZ, 0x1f, R14 ;  /* 0x0000001fff0d7819 */ /* 0x000fc4000001140e */
[----:B------:R-:W-:Y:S02]  /*2760*/  ISETP.GE.AND P4, PT, R5, UR8, PT ;  /* 0x0000000805007c0c */ /* 0x000fe4000bf86270 */
[----:B------:R-:W-:Y:S02]  /*2770*/  SHF.R.S32.HI R5, RZ, 0x1f, R3 ;  /* 0x0000001fff057819 */ /* 0x000fe40000011403 */
[C---:B------:R-:W-:Y:S02]  /*2780*/  @!P3 LEA R6, P0, R3.reuse, UR10, 0x2 ;  /* 0x0000000a0306bc11 */ /* 0x040fe4000f8010ff */
[----:B------:R-:W-:Y:S02]  /*2790*/  IADD3 R4, P1, R4, UR10, RZ ;  /* 0x0000000a04047c10 */ /* 0x000fe4000ff3e0ff */
[----:B------:R-:W-:Y:S01]  /*27a0*/  SHF.L.U64.HI R8, R14, 0x2, R13 ;  /* 0x000000020e087819 */ /* 0x000fe2000001020d */
[----:B------:R-:W-:Y:S01]  /*27b0*/  UIMAD UR8, UR18, -0x80, UR6 ;  /* 0xffffff80120878a4 */ /* 0x000fe2000f8e0206 */
[----:B------:R-:W-:-:S02]  /*27c0*/  @!P3 LEA.HI.X R7, R3, UR9, R5, 0x2, P0 ;  /* 0x000000090307bc11 */ /* 0x000fc400080f1405 */
[----:B------:R-:W-:Y:S01]  /*27d0*/  IADD3.X R5, R8, UR9, RZ, P1, !PT ;  /* 0x0000000908057c10 */ /* 0x000fe20008ffe4ff */
[----:B------:R-:W-:Y:S02]  /*27e0*/  IMAD.U32 R3, RZ, RZ, UR13 ;  /* 0x0000000dff037e24 */ /* 0x000fe4000f8e00ff */
[----:B------:R1:W5:Y:S04]  /*27f0*/  @!P3 LDG.E R248, [R6.64] ;  /* 0x0000000406f8b981 */ /* 0x000368000c1e1900 */
[----:B------:R2:W5:Y:S01]  /*2800*/  @!P6 LDG.E R249, [R4.64] ;  /* 0x0000000404f9e981 */ /* 0x000562000c1e1900 */
[----:B------:R-:W-:-:S03]  /*2810*/  ISETP.GE.AND P6, PT, R2, UR8, PT ;  /* 0x0000000802007c0c */ /* 0x000fc6000bfc6270 */
[----:B------:R2:W5:Y:S04]  /*2820*/  @!P5 LDG.E R250, [R4.64+0x20] ;  /* 0x0000200404fad981 */ /* 0x000568000c1e1900 */
[----:B------:R2:W5:Y:S06]  /*2830*/  @!P4 LDG.E R247, [R4.64+0x80] ;  /* 0x0000800404f7c981 */ /* 0x00056c000c1e1900 */
[----:B------:R3:W-:Y:S04]  /*2840*/  @P6 STS.128 [R0+0xc000], RZ ;  /* 0x00c000ff00006388 */ /* 0x0007e80000000c00 */
[----:B------:R3:W-:Y:S01]  /*2850*/  @P6 STS.128 [R0+0x10000], RZ ;  /* 0x010000ff00006388 */ /* 0x0007e20000000c00 */
[----:B--2---:R-:W-:-:S05]  /*2860*/  IMAD.WIDE.U32 R4, R11, c[0x0][0x198], R232 ;  /* 0x000066000b047a25 */ /* 0x004fca00078e00e8 */
[----:B-1----:R-:W-:-:S04]  /*2870*/  IADD3 R6, P0, R4, UR21, RZ ;  /* 0x0000001504067c10 */ /* 0x002fc8000ff1e0ff */
[----:B------:R-:W-:Y:S01]  /*2880*/  IADD3.X R7, R5, UR27, R3, P0, !PT ;  /* 0x0000001b05077c10 */ /* 0x000fe200087fe403 */
[----:B------:R-:W-:-:S04]  /*2890*/  IMAD R3, R16, c[0x0][0x1b0], RZ ;  /* 0x00006c0010037a24 */ /* 0x000fc800078e02ff */
[C---:B------:R-:W-:Y:S02]  /*28a0*/  IMAD R3, R15.reuse, c[0x0][0x1b4], R3 ;  /* 0x00006d000f037a24 */ /* 0x040fe400078e0203 */
[----:B------:R-:W-:-:S04]  /*28b0*/  IMAD.WIDE.U32 R6, R15, c[0x0][0x1b0], R6 ;  /* 0x00006c000f067a25 */ /* 0x000fc800078e0006 */
[----:B------:R-:W-:Y:S01]  /*28c0*/  IMAD.IADD R10, R7, 0x1, R3 ;  /* 0x00000001070a7824 */ /* 0x000fe200078e0203 */
[----:B------:R-:W-:Y:S05]  /*28d0*/  @P6 BRA `(.L_x_332) ;  /* 0x0000017000006947 */ /* 0x000fea0003800000 */
[----:B---3--:R-:W-:Y:S01]  /*28e0*/  ISETP.GE.AND P1, PT, R232, c[0x0][0x220], PT ;  /* 0x00008800e8007a0c */ /* 0x008fe20003f26270 */
        /* <DEDUP_REMOVED lines=22> */
.L_x_332:
[----:B---3--:R-:W-:Y:S05]  /*2a50*/  BSYNC B0 ;  /* 0x0000000000007941 */ /* 0x008fea0003800000 */
.L_x_331:
[----:B------:R-:W-:Y:S01]  /*2a60*/  ISETP.GE.AND P5, PT, R12, UR8, PT ;  /* 0x000000080c007c0c */ /* 0x000fe2000bfa6270 */
[----:B------:R-:W-:-:S12]  /*2a70*/  BSSY B0, `(.L_x_333) ;  /* 0x000001d000007945 */ /* 0x000fd80003800000 */
        /* <DEDUP_REMOVED lines=8> */
[----:B-1----:R-:W-:Y:S02]  /*2b00*/  IMAD R8, R4, c[0x0][0x198], RZ ;  /* 0x0000660004087a24 */ /* 0x002fe400078e02ff */
[----:B------:R-:W-:-:S04]  /*2b10*/  IMAD.MOV.U32 R4, RZ, RZ, R6 ;  /* 0x000000ffff047224 */ /* 0x000fc800078e0006 */
[C---:B------:R-:W-:Y:S01]  /*2b20*/  IMAD.WIDE.U32 R4, R3.reuse, c[0x0][0x198], R4 ;  /* 0x0000660003047a25 */ /* 0x040fe200078e0004 */
[----:B------:R1:W-:Y:S03]  /*2b30*/  @P1 STS.128 [R0+0xd000], RZ ;  /* 0x00d000ff00001388 */ /* 0x0003e60000000c00 */
[----:B------:R-:W-:Y:S01]  /*2b40*/  IMAD R3, R3, c[0x0][0x19c], R8 ;  /* 0x0000670003037a24 */ /* 0x000fe200078e0208 */
[----:B------:R-:W-:-:S03]  /*2b50*/  @!P1 LEA R8, P3, R4, c[0x0][0x168], 0x1 ;  /* 0x00005a0004089a11 */ /* 0x000fc600078608ff */
        /* <DEDUP_REMOVED lines=14> */
.L_x_334:
[----:B------:R-:W-:Y:S05]  /*2c40*/  BSYNC B0 ;  /* 0x0000000000007941 */ /* 0x000fea0003800000 */
.L_x_333:
[----:B------:R-:W-:Y:S01]  /*2c50*/  IADD3 R3, R2, 0x40, RZ ;  /* 0x0000004002037810 */ /* 0x000fe20007ffe0ff */
[----:B------:R-:W-:Y:S03]  /*2c60*/  BSSY B0, `(.L_x_335) ;  /* 0x000001e000007945 */ /* 0x000fe60003800000 */
[----:B------:R-:W-:-:S13]  /*2c70*/  ISETP.GE.AND P4, PT, R3, UR8, PT ;  /* 0x0000000803007c0c */ /* 0x000fda000bf86270 */
        /* <DEDUP_REMOVED lines=28> */
.L_x_336:
[----:B------:R-:W-:Y:S05]  /*2e40*/  BSYNC B0 ;  /* 0x0000000000007941 */ /* 0x000fea0003800000 */
.L_x_335:
        /* <DEDUP_REMOVED lines=9> */
[----:B------:R-:W-:-:S04]  /*2ee0*/  IMAD.X R4, RZ, RZ, R17, P0 ;  /* 0x000000ffff047224 */ /* 0x000fc800000e0611 */
[----:B------:R-:W-:Y:S02]  /*2ef0*/  IMAD R4, R4, c[0x0][0x198], RZ ;  /* 0x0000660004047a24 */ /* 0x000fe400078e02ff */
[----:B------:R-:W-:-:S04]  /*2f00*/  IMAD.WIDE.U32 R6, R3, c[0x0][0x198], R6 ;  /* 0x0000660003067a25 */ /* 0x000fc800078e0006 */
[----:B------:R-:W-:Y:S01]  /*2f10*/  IMAD R3, R3, c[0x0][0x19c], R4 ;  /* 0x0000670003037a24 */ /* 0x000fe200078e0204 */
[----:B------:R-:W-:Y:S01]  /*2f20*/  @!P1 LEA R4, P0, R6, c[0x0][0x168], 0x1 ;  /* 0x00005a0006049a11 */ /* 0x000fe200078008ff */
[----:B------:R1:W-:Y:S02]  /*2f30*/  @P1 STS.128 [R0+0xf000], RZ ;  /* 0x00f000ff00001388 */ /* 0x0003e40000000c00 */
[----:B------:R-:W-:-:S05]  /*2f40*/  IMAD.IADD R3, R7, 0x1, R3 ;  /* 0x0000000107037824 */ /* 0x000fca00078e0203 */
[----:B------:R-:W-:Y:S02]  /*2f50*/  @!P1 LEA.HI.X R5, R6, c[0x0][0x16c], R3, 0x1, P0 ;  /* 0x00005b0006059a11 */ /* 0x000fe400000f0c03 */
[----:B------:R-:W-:-:S03]  /*2f60*/  ISETP.GE.AND P0, PT, R240, c[0x0][0x220], PT ;  /* 0x00008800f0007a0c */ /* 0x000fc60003f06270 */
[----:B------:R-:W-:Y:S01]  /*2f70*/  @!PT LDS RZ, [RZ] ;  /* 0x00000000fffff984 */ /* 0x000fe20000000800 */
[----:B------:R-:W-:Y:S01]  /*2f80*/  @!PT LDS RZ, [RZ] ;  /* 0x00000000fffff984 */ /* 0x000fe20000000800 */
[----:B------:R-:W-:Y:S01]  /*2f90*/  @!PT LDS RZ, [RZ] ;  /* 0x00000000fffff984 */ /* 0x000fe20000000800 */
[----:B------:R1:W-:Y:S10]  /*2fa0*/  @!P1 LDGSTS.E.BYPASS.LTC128B.128 [R0+0xf000], [R4.64] ;  /* 0x0f00000004009fae */ /* 0x0003f4000b901d44 */
        /* <DEDUP_REMOVED lines=8> */
.L_x_338:
[----:B------:R-:W-:Y:S05]  /*3030*/  BSYNC B0 ;  /* 0x0000000000007941 */ /* 0x000fea0003800000 */
.L_x_337:
[----:B------:R-:W-:Y:S01]  /*3040*/  ULDC.64 UR14, c[0x0][0x1a0] ;  /* 0x00006800000e7ab9 */ /* 0x000fe20000000a00 */
[----:B------:R1:W-:Y:S01]  /*3050*/  @P6 STS.128 [R0+0x14000], RZ ;  /* 0x014000ff00006388 */ /* 0x0003e20000000c00 */
[----:B------:R-:W-:Y:S01]  /*3060*/  UIMAD UR8, UR19, UR14, URZ ;  /* 0x0000000e130872a4 */ /* 0x000fe2000f8e023f */
[----:B-1----:R-:W-:Y:S01]  /*3070*/  IMAD.WIDE.U32 R4, R11, c[0x0][0x1a0], R232 ;  /* 0x000068000b047a25 */ /* 0x002fe200078e00e8 */
[----:B------:R-:W-:Y:S01]  /*3080*/  BSSY B0, `(.L_x_339) ;  /* 0x0000022000007945 */ /* 0x000fe20003800000 */
[----:B------:R1:W-:Y:S01]  /*3090*/  @P6 STS.128 [R0+0x18000], RZ ;  /* 0x018000ff00006388 */ /* 0x0003e20000000c00 */
[----:B------:R-:W-:Y:S02]  /*30a0*/  UIMAD UR8, UR23, UR15, UR8 ;  /* 0x0000000f170872a4 */ /* 0x000fe4000f8e0208 */
[----:B------:R-:W-:-:S04]  /*30b0*/  IADD3 R6, P0, R4, UR24, RZ ;  /* 0x0000001804067c10 */ /* 0x000fc8000ff1e0ff */
[----:B------:R-:W-:-:S04]  /*30c0*/  MOV R3, UR8 ;  /* 0x0000000800037c02 */ /* 0x000fc80008000f00 */
[----:B------:R-:W-:Y:S01]  /*30d0*/  IADD3.X R7, R5, UR26, R3, P0, !PT ;  /* 0x0000001a05077c10 */ /* 0x000fe200087fe403 */
[----:B------:R-:W-:-:S04]  /*30e0*/  IMAD R3, R16, c[0x0][0x1b8], RZ ;  /* 0x00006e0010037a24 */ /* 0x000fc800078e02ff */
[C---:B------:R-:W-:Y:S02]  /*30f0*/  IMAD R3, R15.reuse, c[0x0][0x1bc], R3 ;  /* 0x00006f000f037a24 */ /* 0x040fe400078e0203 */
[----:B------:R-:W-:-:S05]  /*3100*/  IMAD.WIDE.U32 R6, R15, c[0x0][0x1b8], R6 ;  /* 0x00006e000f067a25 */ /* 0x000fca00078e0006 */
[----:B------:R-:W-:Y:S01]  /*3110*/  IADD3 R10, R7, R3, RZ ;  /* 0x00000003070a7210 */ /* 0x000fe20007ffe0ff */
        /* <DEDUP_REMOVED lines=24> */
.L_x_340:
[----:B-1----:R-:W-:Y:S05]  /*32a0*/  BSYNC B0 ;  /* 0x0000000000007941 */ /* 0x002fea0003800000 */
.L_x_339:
        /* <DEDUP_REMOVED lines=29> */
.L_x_342:
[----:B------:R-:W-:Y:S05]  /*3480*/  BSYNC B0 ;  /* 0x0000000000007941 */ /* 0x000fea0003800000 */
.L_x_341:
        /* <DEDUP_REMOVED lines=29> */
.L_x_344:
[----:B------:R-:W-:Y:S05]  /*3660*/  BSYNC B0 ;  /* 0x0000000000007941 */ /* 0x000fea0003800000 */
.L_x_343:
        /* <DEDUP_REMOVED lines=28> */
.L_x_346:
[----:B------:R-:W-:Y:S05]  /*3830*/  BSYNC B0 ;  /* 0x0000000000007941 */ /* 0x000fea0003800000 */
.L_x_345:
[----:B-1234-:R-:W-:Y:S01]  /*3840*/  LEA.HI R0, R19, R18, RZ, 0x4 ;  /* 0x0000001213007211 */ /* 0x01efe200078f20ff */
[----:B------:R-:W0:Y:S01]  /*3850*/  LDGDEPBAR ;  /* 0x00000000000079af */ /* 0x000e220000000000 */
[----:B------:R-:W-:Y:S01]  /*3860*/  SHF.L.U64.HI R4, R14, 0x2, R13 ;  /* 0x000000020e047819 */ /* 0x000fe2000001020d */
[----:B------:R-:W-:Y:S01]  /*3870*/  IMAD.MOV.U32 R196, RZ, RZ, 0x40 ;  /* 0x00000040ffc47424 */ /* 0x000fe200078e00ff */
[----:B------:R-:W-:Y:S01]  /*3880*/  LOP3.LUT R0, R0, 0xfffffff0, RZ, 0xc0, !PT ;  /* 0xfffffff000007812 */ /* 0x000fe200078ec0ff */
[----:B------:R-:W-:Y:S01]  /*3890*/  IMAD.SHL.U32 R216, R218, 0x2, RZ ;  /* 0x00000002dad87824 */ /* 0x000fe200078e00ff */
[----:B------:R-:W-:Y:S01]  /*38a0*/  SHF.L.U32 R3, R14, 0x2, RZ ;  /* 0x000000020e037819 */ /* 0x000fe200000006ff */
[----:B------:R1:W-:Y:S01]  /*38b0*/  STL [R1+0x1c], R4 ;  /* 0x00001c0401007387 */ /* 0x0003e20000100800 */
[----:B------:R-:W-:Y:S01]  /*38c0*/  UIADD3 UR8, UR23, 0x80, URZ ;  /* 0x0000008017087890 */ /* 0x000fe2000fffe03f */
[----:B------:R-:W-:Y:S01]  /*38d0*/  IMAD.IADD R0, R18, 0x1, -R0 ;  /* 0x0000000112007824 */ /* 0x000fe200078e0a00 */
[----:B------:R-:W-:Y:S01]  /*38e0*/  MOV R226, R219 ;  /* 0x000000db00e27202 */ /* 0x000fe20000000f00 */
[----:B------:R2:W-:Y:S01]  /*38f0*/  STL [R1+0x18], R3 ;  /* 0x0000180301007387 */ /* 0x0005e20000100800 */
[----:B------:R-:W-:Y:S01]  /*3900*/  CS2R R158, SRZ ;  /* 0x00000000009e7805 */ /* 0x000fe2000001ff00 */
[----:B------:R-:W-:Y:S01]  /*3910*/  CS2R R156, SRZ ;  /* 0x00000000009c7805 */ /* 0x000fe2000001ff00 */
[----:B------:R-:W-:Y:S01]  /*3920*/  SHF.R.S32.HI R2, RZ, 0x1f, R0 ;  /* 0x0000001fff027819 */ /* 0x000fe20000011400 */
[----:B------:R-:W-:Y:S01]  /*3930*/  CS2R R162, SRZ ;  /* 0x0000000000a27805 */ /* 0x000fe2000001ff00 */
[----:B------:R-:W-:Y:S01]  /*3940*/  CS2R R160, SRZ ;  /* 0x0000000000a07805 */ /* 0x000fe2000001ff00 */
[----:B------:R-:W-:Y:S01]  /*3950*/  CS2R R154, SRZ ;  /* 0x00000000009a7805 */ /* 0x000fe2000001ff00 */
[----:B------:R-:W-:Y:S01]  /*3960*/  LEA.HI R2, R2, R0, RZ, 0x3 ;  /* 0x0000000002027211 */ /* 0x000fe200078f18ff */
[----:B------:R-:W-:Y:S01]  /*3970*/  CS2R R152, SRZ ;  /* 0x0000000000987805 */ /* 0x000fe2000001ff00 */
[----:B------:R-:W-:Y:S01]  /*3980*/  CS2R R150, SRZ ;  /* 0x0000000000967805 */ /* 0x000fe2000001ff00 */
[----:B------:R-:W-:Y:S01]  /*3990*/  CS2R R148, SRZ ;  /* 0x0000000000947805 */ /* 0x000fe2000001ff00 */
[----:B------:R-:W-:Y:S01]  /*39a0*/  LOP3.LUT R2, R2, 0xfffffff8, RZ, 0xc0, !PT ;  /* 0xfffffff802027812 */ /* 0x000fe200078ec0ff */
[----:B------:R-:W-:Y:S01]  /*39b0*/  CS2R R142, SRZ ;  /* 0x00000000008e7805 */ /* 0x000fe2000001ff00 */
[----:B------:R-:W-:Y:S01]  /*39c0*/  CS2R R140, SRZ ;  /* 0x00000000008c7805 */ /* 0x000fe2000001ff00 */
[----:B------:R-:W-:Y:S01]  /*39d0*/  CS2R R146, SRZ ;  /* 0x0000000000927805 */ /* 0x000fe2000001ff00 */
[----:B------:R-:W-:Y:S01]  /*39e0*/  CS2R R144, SRZ ;  /* 0x0000000000907805 */ /* 0x000fe2000001ff00 */
[----:B------:R-:W-:Y:S01]  /*39f0*/  IMAD.IADD R0, R0, 0x1, -R2 ;  /* 0x0000000100007824 */ /* 0x000fe200078e0a02 */
[----:B------:R-:W-:Y:S01]  /*3a00*/  IADD3 R2, R218, 0x2000, RZ ;  /* 0x00002000da027810 */ /* 0x000fe20007ffe0ff */
[----:B------:R-:W-:Y:S01]  /*3a10*/  CS2R R138, SRZ ;  /* 0x00000000008a7805 */ /* 0x000fe2000001ff00 */
[----:B------:R-:W-:Y:S01]  /*3a20*/  CS2R R136, SRZ ;  /* 0x0000000000887805 */ /* 0x000fe2000001ff00 */
[----:B------:R-:W-:Y:S01]  /*3a30*/  CS2R R134, SRZ ;  /* 0x0000000000867805 */ /* 0x000fe2000001ff00 */
[C---:B------:R-:W-:Y:S01]  /*3a40*/  LOP3.LUT P0, RZ, R0.reuse, 0x2, RZ, 0xc0, !PT ;  /* 0x0000000200ff7812 */ /* 0x040fe2000780c0ff */
[----:B------:R-:W-:Y:S01]  /*3a50*/  CS2R R132, SRZ ;  /* 0x0000000000847805 */ /* 0x000fe2000001ff00 */
[----:B------:R-:W-:Y:S01]  /*3a60*/  LOP3.LUT P1, RZ, R0, 0x4, RZ, 0xc0, !PT ;  /* 0x0000000400ff7812 */ /* 0x000fe2000782c0ff */
[----:B------:R-:W-:Y:S01]  /*3a70*/  CS2R R126, SRZ ;  /* 0x00000000007e7805 */ /* 0x000fe2000001ff00 */
[----:B------:R-:W-:Y:S01]  /*3a80*/  SEL R2, R2, R218, !P2 ;  /* 0x000000da02027207 */ /* 0x000fe20005000000 */
[----:B------:R-:W-:Y:S01]  /*3a90*/  CS2R R124, SRZ ;  /* 0x00000000007c7805 */ /* 0x000fe2000001ff00 */
[----:B------:R-:W-:Y:S01]  /*3aa0*/  IADD3 R0, R215, 0x2000, RZ ;  /* 0x00002000d7007810 */ /* 0x000fe20007ffe0ff */
[----:B------:R-:W-:Y:S01]  /*3ab0*/  CS2R R130, SRZ ;  /* 0x0000000000827805 */ /* 0x000fe2000001ff00 */
[----:B------:R-:W-:Y:S01]  /*3ac0*/  SEL R217, R217, 0xffffffe0, !P0 ;  /* 0xffffffe0d9d97807 */ /* 0x000fe20004000000 */
[----:B------:R-:W-:Y:S01]  /*3ad0*/  IMAD.SHL.U32 R208, R2, 0x2, RZ ;  /* 0x0000000202d07824 */ /* 0x000fe200078e00ff */
[----:B------:R-:W-:Y:S01]  /*3ae0*/  SEL R0, R0, R215, !P2 ;  /* 0x000000d700007207 */ /* 0x000fe20005000000 */
[----:B------:R-:W-:Y:S01]  /*3af0*/  IMAD.MOV.U32 R2, RZ, RZ, c[0x0][0x22c] ;  /* 0x00008b00ff027624 */ /* 0x000fe200078e00ff */
[----:B------:R-:W-:Y:S01]  /*3b00*/  CS2R R128, SRZ ;  /* 0x0000000000807805 */ /* 0x000fe2000001ff00 */
[----:B------:R-:W-:Y:S01]  /*3b10*/  CS2R R122, SRZ ;  /* 0x00000000007a7805 */ /* 0x000fe2000001ff00 */
[----:B------:R-:W-:Y:S01]  /*3b20*/  CS2R R120, SRZ ;  /* 0x0000000000787805 */ /* 0x000fe2000001ff00 */
[----:B------:R-:W-:Y:S01]  /*3b30*/  IMAD.SHL.U32 R206, R0, 0x2, RZ ;  /* 0x0000000200ce7824 */ /* 0x000fe200078e00ff */
[----:B------:R-:W-:Y:S01]  /*3b40*/  IADD3 R0, R14, -0x40, RZ ;  /* 0xffffffc00e007810 */ /* 0x000fe20007ffe0ff */
[----:B------:R-:W-:Y:S01]  /*3b50*/  IMAD R2, R2, c[0x0][0x1c0], RZ ;  /* 0x0000700002027a24 */ /* 0x000fe200078e02ff */
[----:B------:R-:W-:Y:S01]  /*3b60*/  CS2R R118, SRZ ;  /* 0x0000000000767805 */ /* 0x000fe2000001ff00 */
[----:B------:R-:W-:Y:S01]  /*3b70*/  CS2R R116, SRZ ;  /* 0x0000000000747805 */ /* 0x000fe2000001ff00 */
[----:B------:R-:W-:Y:S01]  /*3b80*/  SHF.L.U32 R0, R0, 0x2, RZ ;  /* 0x0000000200007819 */ /* 0x000fe200000006ff */
[C---:B-1----:R-:W-:Y:S01]  /*3b90*/  IMAD.SHL.U32 R4, R2.reuse, 0x10, RZ ;  /* 0x0000001002047824 */ /* 0x042fe200078e00ff */
[----:B------:R-:W-:Y:S01]  /*3ba0*/  CS2R R110, SRZ ;  /* 0x00000000006e7805 */ /* 0x000fe2000001ff00 */
[----:B------:R-:W-:Y:S01]  /*3bb0*/  IMAD.SHL.U32 R227, R2, 0x8, RZ ;  /* 0x0000000802e37824 */ /* 0x000fe200078e00ff */
[----:B------:R-:W-:Y:S01]  /*3bc0*/  CS2R R108, SRZ ;  /* 0x00000000006c7805 */ /* 0x000fe2000001ff00 */
[----:B------:R1:W-:Y:S01]  /*3bd0*/  STL [R1+0x14], R0 ;  /* 0x0000140001007387 */ /* 0x0003e20000100800 */
[C---:B--2---:R-:W-:Y:S01]  /*3be0*/  IADD3 R3, R4.reuse, 0x20, RZ ;  /* 0x0000002004037810 */ /* 0x044fe20007ffe0ff */
[----:B------:R-:W-:Y:S01]  /*3bf0*/  CS2R R114, SRZ ;  /* 0x0000000000727805 */ /* 0x000fe2000001ff00 */
[----:B------:R-:W-:Y:S01]  /*3c00*/  CS2R R112, SRZ ;  /* 0x0000000000707805 */ /* 0x000fe2000001ff00 */
[----:B------:R-:W-:Y:S01]  /*3c10*/  CS2R R106, SRZ ;  /* 0x00000000006a7805 */ /* 0x000fe2000001ff00 */
[C---:B------:R-:W-:Y:S01]  /*3c20*/  IADD3 R3, R227.reuse, R3, RZ ;  /* 0x00000003e3037210 */ /* 0x040fe20007ffe0ff */
[----:B------:R-:W-:Y:S01]  /*3c30*/  CS2R R104, SRZ ;  /* 0x0000000000687805 */ /* 0x000fe2000001ff00 */
[----:B------:R-:W-:Y:S01]  /*3c40*/  CS2R R102, SRZ ;  /* 0x0000000000667805 */ /* 0x000fe2000001ff00 */
[----:B------:R-:W-:Y:S01]  /*3c50*/  CS2R R100, SRZ ;  /* 0x0000000000647805 */ /* 0x000fe2000001ff00 */
[----:B------:R-:W-:Y:S01]  /*3c60*/  CS2R R94, SRZ ;  /* 0x00000000005e7805 */ /* 0x000fe2000001ff00 */
[C---:B------:R-:W-:Y:S01]  /*3c70*/  IMAD.IADD R3, R227.reuse, 0x1, R3 ;  /* 0x00000001e3037824 */ /* 0x040fe200078e0203 */
        /* <DEDUP_REMOVED lines=11> */
[----:B------:R-:W-:Y:S01]  /*3d30*/  CS2R R82, SRZ ;  /* 0x0000000000527805 */ /* 0x000fe2000001ff00 */
[----:B------:R2:W-:Y:S01]  /*3d40*/  STL [R1+0x4], R3 ;  /* 0x0000040301007387 */ /* 0x0005e20000100800 */
[----:B------:R-:W-:Y:S01]  /*3d50*/  CS2R R80, SRZ ;  /* 0x0000000000507805 */ /* 0x000fe2000001ff00 */
[C---:B-1----:R-:W-:Y:S01]  /*3d60*/  IADD3 R0, R4.reuse, 0x40, RZ ;  /* 0x0000004004007810 */ /* 0x042fe20007ffe0ff */
[----:B------:R-:W-:Y:S01]  /*3d70*/  CS2R R74, SRZ ;  /* 0x00000000004a7805 */ /* 0x000fe2000001ff00 */
[----:B------:R-:W-:Y:S01]  /*3d80*/  IADD3 R4, R4, 0x60, RZ ;  /* 0x0000006004047810 */ /* 0x000fe20007ffe0ff */
[----:B------:R-:W-:Y:S01]  /*3d90*/  CS2R R72, SRZ ;  /* 0x0000000000487805 */ /* 0x000fe2000001ff00 */
[----:B------:R-:W-:Y:S01]  /*3da0*/  CS2R R70, SRZ ;  /* 0x0000000000467805 */ /* 0x000fe2000001ff00 */
[C---:B------:R-:W-:Y:S01]  /*3db0*/  IMAD.IADD R0, R227.reuse, 0x1, R0 ;  /* 0x00000001e3007824 */ /* 0x040fe200078e0200 */
[----:B------:R-:W-:Y:S01]  /*3dc0*/  CS2R R68, SRZ ;  /* 0x0000000000447805 */ /* 0x000fe2000001ff00 */
[C---:B------:R-:W-:Y:S01]  /*3dd0*/  IMAD.IADD R4, R227.reuse, 0x1, R4 ;  /* 0x00000001e3047824 */ /* 0x040fe200078e0204 */
[----:B------:R-:W-:Y:S01]  /*3de0*/  CS2R R62, SRZ ;  /* 0x00000000003e7805 */ /* 0x000fe2000001ff00 */
[----:B------:R-:W-:Y:S01]  /*3df0*/  CS2R R60, SRZ ;  /* 0x00000000003c7805 */ /* 0x000fe2000001ff00 */
[C---:B------:R-:W-:Y:S01]  /*3e00*/  IADD3 R0, R227.reuse, R0, RZ ;  /* 0x00000000e3007210 */ /* 0x040fe20007ffe0ff */
        /* <DEDUP_REMOVED lines=12> */
[----:B--2---:R-:W-:Y:S01]  /*3ed0*/  IMAD.IADD R3, R227, 0x1, R3 ;  /* 0x00000001e3037824 */ /* 0x004fe200078e0203 */
[----:B------:R1:W-:Y:S01]  /*3ee0*/  STL [R1], R0 ;  /* 0x0000000001007387 */ /* 0x0003e20000100800 */
[----:B------:R-:W-:Y:S01]  /*3ef0*/  CS2R R46, SRZ ;  /* 0x00000000002e7805 */ /* 0x000fe2000001ff00 */
[----:B------:R-:W-:Y:S01]  /*3f00*/  CS2R R44, SRZ ;  /* 0x00000000002c7805 */ /* 0x000fe2000001ff00 */
[----:B------:R-:W-:Y:S01]  /*3f10*/  CS2R R50, SRZ ;  /* 0x0000000000327805 */ /* 0x000fe2000001ff00 */
[----:B------:R2:W-:Y:S01]  /*3f20*/  STL [R1+0xc], R3 ;  /* 0x00000c0301007387 */ /* 0x0005e20000100800 */
[----:B------:R-:W-:Y:S01]  /*3f30*/  CS2R R48, SRZ ;  /* 0x0000000000307805 */ /* 0x000fe2000001ff00 */
[----:B------:R-:W-:Y:S01]  /*3f40*/  CS2R R42, SRZ ;  /* 0x00000000002a7805 */ /* 0x000fe2000001ff00 */
[----:B------:R-:W-:Y:S01]  /*3f50*/  CS2R R40, SRZ ;  /* 0x0000000000287805 */ /* 0x000fe2000001ff00 */
[----:B------:R2:W-:Y:S01]  /*3f60*/  STL [R1+0x8], R2 ;  /* 0x0000080201007387 */ /* 0x0005e20000100800 */
[----:B------:R-:W-:Y:S01]  /*3f70*/  CS2R R38, SRZ ;  /* 0x0000000000267805 */ /* 0x000fe2000001ff00 */
[----:B------:R-:W-:Y:S01]  /*3f80*/  CS2R R36, SRZ ;  /* 0x0000000000247805 */ /* 0x000fe2000001ff00 */
[----:B------:R-:W-:Y:S01]  /*3f90*/  SEL R196, R196, 0xffffffc0, !P1 ;  /* 0xffffffc0c4c47807 */ /* 0x000fe20004800000 */
[C---:B------:R-:W-:Y:S01]  /*3fa0*/  IMAD.SHL.U32 R214, R218.reuse, 0x2, RZ ;  /* 0x00000002dad67824 */ /* 0x040fe200078e00ff */
[----:B------:R-:W-:Y:S01]  /*3fb0*/  UISETP.GE.AND UP0, UPT, UR8, UR6, UPT ;  /* 0x000000060800728c */ /* 0x000fe2000bf06270 */
[----:B------:R-:W-:-:S02]  /*3fc0*/  IMAD.SHL.U32 R213, R218, 0x2, RZ ;  /* 0x00000002dad57824 */ /* 0x000fc400078e00ff */
[----:B------:R-:W-:Y:S02]  /*3fd0*/  IMAD.IADD R207, R217, 0x1, R216 ;  /* 0x00000001d9cf7824 */ /* 0x000fe400078e02d8 */
[----:B-1----:R-:W-:Y:S02]  /*3fe0*/  IMAD.IADD R0, R227, 0x1, R251 ;  /* 0x00000001e3007824 */ /* 0x002fe400078e02fb */
.L_x_349:
[----:B------:R-:W0:Y:S01]  /*3ff0*/  LDGDEPBAR ;  /* 0x00000000000079af */ /* 0x000e220000000000 */
[C---:B------:R-:W-:Y:S01]  /*4000*/  IMAD.IADD R0, R208.reuse, 0x1, R217 ;  /* 0x00000001d0007824 */ /* 0x040fe200078e02d9 */
[----:B------:R-:W-:Y:S01]  /*4010*/  PLOP3.LUT P0, PT, PT, PT, UP0, 0x80, 0x0 ;  /* 0x000000000000781c */ /* 0x000fe20003f0f008 */
[--C-:B--2---:R-:W-:Y:S01]  /*4020*/  IMAD.IADD R3, R208, 0x1, R196.reuse ;  /* 0x00000001d0037824 */ /* 0x104fe200078e02c4 */
        /* <DEDUP_REMOVED lines=132> */
[--C-:B------:R-:W-:Y:S01]  /*4870*/  FFMA.FTZ R7, R7, c[0x0][0x23c], -R3.reuse ;  /* 0x00008f0007077a23 */ /* 0x100fe20000010803 */
        /* <DEDUP_REMOVED lines=136> */
[----:B------:R-:W-:Y:S02]  /*5100*/  @P2 FSEL R35, R35, -INF , !P4 ;  /* 0xff80000023232808 */ /* 0x000fe40006000000 */
[----:B------:R-:W-:Y:S01]  /*5110*/  PLOP3.LUT P2, PT, PT, PT, UP5, 0x80, 0x0 ;  /* 0x000000000000781c */ /* 0x000fe20003f4f058 */
        /* <DEDUP_REMOVED lines=44> */
[----:B--2---:R-:W2:Y:S04]  /*53e0*/  LDL R2, [R1+0x18] ;  /* 0x0000180001027983 */ /* 0x004ea80000100800 */
        /* <DEDUP_REMOVED lines=42> */
[----:B---3--:R-:W-:Y:S05]  /*5690*/  IADD3.X R179, R0, UR11, RZ, P0, !PT ;  /* 0x0000000b00b37c10 */ /* 0x008fea00087fe4ff */
[----:B------:R-:W2:Y:S04]  /*56a0*/  LDG.E R177, [R178.64] ;  /* 0x00000004b2b17981 */ /* 0x000ea8000c1e1900 */
[----:B------:R-:W3:Y:S04]  /*56b0*/  LDG.E R176, [R178.64+0x20] ;  /* 0x00002004b2b07981 */ /* 0x000ee8000c1e1900 */
[----:B------:R4:W2:Y:S04]  /*56c0*/  LDG.E R2, [R178.64+0x80] ;  /* 0x00008004b2027981 */ /* 0x0008a8000c1e1900 */
[----:B------:R4:W2:Y:S01]  /*56d0*/  LDG.E R0, [R178.64+0xa0] ;  /* 0x0000a004b2007981 */ /* 0x0008a2000c1e1900 */
[-C--:B-1----:R-:W-:Y:S08]  /*56e0*/  HMMA.16816.F32.BF16 R20, R164, R168.reuse, R20 ;  /* 0x000000a8a414723c */ /* 0x082ff00000041814 */
        /* <DEDUP_REMOVED lines=45> */
[C---:B--2---:R-:W-:Y:S01]  /*59c0*/  FADD.FTZ R4, -R177.reuse, R4 ;  /* 0x00000004b1047221 */ /* 0x044fe20000010100 */
[C---:B------:R-:W-:Y:S01]  /*59d0*/  HMMA.16816.F32.BF16 R16, R164.reuse, R170, R16 ;  /* 0x000000aaa410723c */ /* 0x040fe20000041810 */
[----:B------:R-:W1:Y:S03]  /*59e0*/  LDSM.16.M88.4 R168, [R211+0x18800] ;  /* 0x01880000d3a8783b */ /* 0x000e660000000200 */
[----:B------:R-:W-:Y:S02]  /*59f0*/  FADD.FTZ R5, -R177, R5 ;  /* 0x00000005b1057221 */ /* 0x000fe40000010100 */
[----:B---3--:R-:W-:Y:S02]  /*5a00*/  FADD.FTZ R6, -R176, R6 ;  /* 0x00000006b0067221 */ /* 0x008fe40000010100 */
[----:B------:R-:W-:Y:S04]  /*5a10*/  FMUL.FTZ R179, R202, R4 ;  /* 0x00000004cab37220 */ /* 0x000fe80000410000 */
[----:B------:R-:W-:Y:S02]  /*5a20*/  FMUL.FTZ R178, R197, R5 ;  /* 0x00000005c5b27220 */ /* 0x000fe40000410000 */
[----:B------:R-:W-:Y:S02]  /*5a30*/  FADD.FTZ R7, -R176, R7 ;  /* 0x00000007b0077221 */ /* 0x000fe40000010100 */
[C---:B------:R-:W-:Y:S02]  /*5a40*/  FADD.FTZ R8, -R2.reuse, R8 ;  /* 0x0000000802087221 */ /* 0x040fe40000010100 */
[C---:B------:R-:W-:Y:S02]  /*5a50*/  FADD.FTZ R9, -R2.reuse, R9 ;  /* 0x0000000902097221 */ /* 0x040fe40000010100 */
[C---:B------:R-:W-:Y:S02]  /*5a60*/  FADD.FTZ R12, -R2.reuse, R12 ;  /* 0x0000000c020c7221 */ /* 0x040fe40000010100 */
[----:B------:R-:W-:Y:S02]  /*5a70*/  FADD.FTZ R13, -R2, R13 ;  /* 0x0000000d020d7221 */ /* 0x000fe40000010100 */
[C---:B------:R-:W-:Y:S02]  /*5a80*/  FADD.FTZ R18, -R176.reuse, R18 ;  /* 0x00000012b0127221 */ /* 0x040fe40000010100 */
[----:B------:R-:W-:Y:S02]  /*5a90*/  FADD.FTZ R19, -R176, R19 ;  /* 0x00000013b0137221 */ /* 0x000fe40000010100 */
[C---:B------:R-:W-:Y:S02]  /*5aa0*/  FADD.FTZ R16, -R177.reuse, R16 ;  /* 0x00000010b1107221 */ /* 0x040fe40000010100 */
[----:B------:R-:W-:Y:S02]  /*5ab0*/  FADD.FTZ R17, -R177, R17 ;  /* 0x00000011b1117221 */ /* 0x000fe40000010100 */
[C---:B------:R-:W-:Y:S02]  /*5ac0*/  FADD.FTZ R10, -R0.reuse, R10 ;  /* 0x0000000a000a7221 */ /* 0x040fe40000010100 */
[----:B------:R-:W-:Y:S02]  /*5ad0*/  FADD.FTZ R11, -R0, R11 ;  /* 0x0000000b000b7221 */ /* 0x000fe40000010100 */
[----:B------:R-:W-:Y:S01]  /*5ae0*/  FMUL.FTZ R180, R180, R6 ;  /* 0x00000006b4b47220 */ /* 0x000fe20000410000 */
[-C--:B-1----:R-:W-:Y:S08]  /*5af0*/  HMMA.16816.F32.BF16 R20, R164, R168.reuse, R20 ;  /* 0x000000a8a414723c */ /* 0x082ff00000041814 */
[C---:B------:R-:W-:Y:S07]  /*5b00*/  HMMA.16816.F32.BF16 R24, R172.reuse, R168, R24 ;  /* 0x000000a8ac18723c */ /* 0x040fee0000041818 */
[----:B------:R-:W-:Y:S01]  /*5b10*/  FMUL.FTZ R168, R198, R17 ;  /* 0x00000011c6a87220 */ /* 0x000fe20000410000 */
[-C--:B------:R-:W-:Y:S04]  /*5b20*/  HMMA.16816.F32.BF16 R28, R172, R170.reuse, R28 ;  /* 0x000000aaac1c723c */ /* 0x080fe8000004181c */
[----:B------:R-:W-:Y:S04]  /*5b30*/  FMUL.FTZ R17, R243, R9 ;  /* 0x00000009f3117220 */ /* 0x000fe80000410000 */
[C---:B------:R-:W-:Y:S01]  /*5b40*/  FADD.FTZ R20, -R177.reuse, R20 ;  /* 0x00000014b1147221 */ /* 0x040fe20000010100 */
[----:B------:R-:W-:Y:S04]  /*5b50*/  HMMA.16816.F32.BF16 R32, R164, R170, R32 ;  /* 0x000000aaa420723c */ /* 0x000fe80000041820 */
[----:B------:R-:W-:Y:S02]  /*5b60*/  FADD.FTZ R21, -R177, R21 ;  /* 0x00000015b1157221 */ /* 0x000fe40000010100 */
[----:B------:R-:W-:Y:S02]  /*5b70*/  FMUL.FTZ R173, R193, R20 ;  /* 0x00000014c1ad7220 */ /* 0x000fe40000410000 */
[----:B------:R-:W-:Y:S04]  /*5b80*/  FMUL.FTZ R172, R192, R21 ;  /* 0x00000015c0ac7220 */ /* 0x000fe80000410000 */
[----:B------:R-:W-:Y:S02]  /*5b90*/  FMUL.FTZ R165, R203, R18 ;  /* 0x00000012cba57220 */ /* 0x000fe40000410000 */
[----:B------:R-:W-:Y:S02]  /*5ba0*/  FMUL.FTZ R164, R201, R19 ;  /* 0x00000013c9a47220 */ /* 0x000fe40000410000 */
        /* <DEDUP_REMOVED lines=42> */
[----:B------:R-:W-:Y:S01]  /*5e50*/  ISETP.GE.AND P4, PT, R232, c[0x0][0x220], PT ;  /* 0x00008800e8007a0c */ /* 0x000fe20003f86270 */
[----:B------:R-:W-:Y:S01]  /*5e60*/  IMAD.MOV.U32 R9, RZ, RZ, c[0x0][0x190] ;  /* 0x00006400ff097624 */ /* 0x000fe200078e00ff */
[----:B------:R-:W-:Y:S01]  /*5e70*/  ISETP.GE.AND P3, PT, R240, c[0x0][0x220], PT ;  /* 0x00008800f0007a0c */ /* 0x000fe20003f66270 */
[----:B------:R-:W-:Y:S01]  /*5e80*/  IMAD.MOV.U32 R10, RZ, RZ, c[0x0][0x194] ;  /* 0x00006500ff0a7624 */ /* 0x000fe200078e00ff */
[----:B------:R-:W-:Y:S01]  /*5e90*/  ULOP3.LUT UR8, UR7, 0x1, URZ, 0xc0, !UPT ;  /* 0x0000000107087892 */ /* 0x000fe2000f8ec03f */
[----:B------:R-:W-:Y:S03]  /*5ea0*/  IMAD.U32 R5, R9, -0x40, RZ ;  /* 0xffffffc009057824 */ /* 0x000fe600078e00ff */
[----:B------:R-:W-:Y:S02]  /*5eb0*/  UISETP.NE.U32.AND UP1, UPT, UR8, 0x1, UPT ;  /* 0x000000010800788c */ /* 0x000fe4000bf25070 */
[----:B------:R-:W-:Y:S02]  /*5ec0*/  LEA R4, P0, R5, R230, 0x1 ;  /* 0x000000e605047211 */ /* 0x000fe400078008ff */
[----:B------:R-:W-:Y:S01]  /*5ed0*/  USEL UR8, UR40, 0x4000, !UP1 ;  /* 0x0000400028087887 */ /* 0x000fe2000c800000 */
[----:B------:R-:W-:Y:S02]  /*5ee0*/  SHF.R.S32.HI R2, RZ, 0x1f, R5 ;  /* 0x0000001fff027819 */ /* 0x000fe40000011405 */
[----:B------:R-:W-:Y:S02]  /*5ef0*/  LEA R0, P5, R9, R5, 0x5 ;  /* 0x0000000509007211 */ /* 0x000fe400078a28ff */
[----:B------:R-:W-:Y:S02]  /*5f00*/  LEA.HI.X.SX32 R5, R5, R231, 0x1, P0 ;  /* 0x000000e705057211 */ /* 0x000fe400000f0eff */
[----:B------:R-:W-:Y:S02]  /*5f10*/  IADD3 R219, R219, UR8, RZ ;  /* 0x00000008dbdb7c10 */ /* 0x000fe4000fffe0ff */
[----:B------:R-:W-:Y:S02]  /*5f20*/  IADD3 R226, R226, UR8, RZ ;  /* 0x00000008e2e27c10 */ /* 0x000fe4000fffe0ff */
[C---:B------:R-:W-:Y:S01]  /*5f30*/  @!P4 LEA R8, P0, R9.reuse, R4, 0x6 ;  /* 0x000000040908c211 */ /* 0x040fe200078030ff */
[----:B------:R1:W-:Y:S01]  /*5f40*/  @P4 STS [R219], RZ ;  /* 0x000000ffdb004388 */ /* 0x0003e20000000800 */
[C-C-:B------:R-:W-:Y:S02]  /*5f50*/  LEA.HI.X R2, R9.reuse, R2, R10.reuse, 0x5, P5 ;  /* 0x0000000209027211 */ /* 0x140fe400028f2c0a */
[----:B------:R-:W-:Y:S01]  /*5f60*/  @!P4 LEA.HI.X R9, R9, R5, R10, 0x6, P0 ;  /* 0x000000050909c211 */ /* 0x000fe200000f340a */
[----:B------:R1:W-:Y:S01]  /*5f70*/  @P4 STS [R219+0x4], RZ ;  /* 0x000004ffdb004388 */ /* 0x0003e20000000800 */
[----:B------:R-:W-:Y:S01]  /*5f80*/  @!P3 LEA R6, P5, R0, R230, 0x1 ;  /* 0x000000e60006b211 */ /* 0x000fe200078a08ff */
[----:B------:R-:W-:Y:S01]  /*5f90*/  IMAD.MOV.U32 R230, RZ, RZ, R4 ;  /* 0x000000ffffe67224 */ /* 0x000fe200078e0004 */
[----:B------:R-:W-:Y:S01]  /*5fa0*/  IADD3 R208, R208, UR8, RZ ;  /* 0x00000008d0d07c10 */ /* 0x000fe2000fffe0ff */
[----:B------:R1:W-:Y:S01]  /*5fb0*/  @P4 STS [R219+0x8], RZ ;  /* 0x000008ffdb004388 */ /* 0x0003e20000000800 */
[----:B------:R-:W-:Y:S01]  /*5fc0*/  @!P3 LEA.HI.X R7, R0, R231, R2, 0x1, P5 ;  /* 0x000000e70007b211 */ /* 0x000fe200028f0c02 */
[----:B------:R-:W-:Y:S02]  /*5fd0*/  IMAD.MOV.U32 R231, RZ, RZ, R5 ;  /* 0x000000ffffe77224 */ /* 0x000fe400078e0005 */
        /* <DEDUP_REMOVED lines=30> */
.L_x_347:
[----:B------:R-:W-:Y:S01]  /*61c0*/  F2FP.BF16.PACK_AB R12, R178, R179 ;  /* 0x000000b3b20c723e */ /* 0x000fe200000010ff */
[----:B------:R2:W5:Y:S01]  /*61d0*/  LDL R185, [R1+0x10] ;  /* 0x0000100001b97983 */ /* 0x0005620000100800 */
[----:B------:R-:W-:Y:S02]  /*61e0*/  F2FP.BF16.PACK_AB R11, R33, R180 ;  /* 0x000000b4210b723e */ /* 0x000fe400000010ff */
[----:B-1----:R-:W-:Y:S02]  /*61f0*/  F2FP.BF16.PACK_AB R8, R168, R170 ;  /* 0x000000aaa808723e */ /* 0x002fe400000010ff */
        /* <DEDUP_REMOVED lines=128> */
[C---:B------:R-:W-:Y:S02]  /*6a00*/  LEA R4, P0, R2.reuse, R228, 0x1 ;  /* 0x000000e402047211 */ /* 0x040fe400078008ff */
[----:B------:R-:W-:Y:S01]  /*6a10*/  SHF.R.S32.HI R6, RZ, 0x1f, R2 ;  /* 0x0000001fff067819 */ /* 0x000fe20000011402 */
[----:B------:R-:W-:Y:S01]  /*6a20*/  @!P3 IMAD.MOV.U32 R7, RZ, RZ, c[0x0][0x374] ;  /* 0x0000dd00ff07b624 */ /* 0x000fe200078e00ff */
[----:B------:R-:W-:Y:S01]  /*6a30*/  LEA.HI.X.SX32 R5, R2, R229, 0x1, P0 ;  /* 0x000000e502057211 */ /* 0x000fe200000f0eff */
[----:B------:R-:W-:Y:S01]  /*6a40*/  @!P4 IMAD.MOV.U32 R9, RZ, RZ, c[0x0][0x374] ;  /* 0x0000dd00ff09c624 */ /* 0x000fe200078e00ff */
[C---:B------:R-:W-:Y:S01]  /*6a50*/  @!P3 LEA R0, P5, R10.reuse, R2, 0x5 ;  /* 0x000000020a00b211 */ /* 0x040fe200078a28ff */
[----:B-----5:R-:W-:Y:S03]  /*6a60*/  IMAD.SHL.U32 R2, R185, 0x2, RZ ;  /* 0x00000002b9027824 */ /* 0x020fe600078e00ff */
[C---:B------:R-:W-:Y:S02]  /*6a70*/  @!P3 LEA.HI.X R7, R10.reuse, R6, R7, 0x5, P5 ;  /* 0x000000060a07b211 */ /* 0x040fe400028f2c07 */
[----:B------:R1:W-:Y:S01]  /*6a80*/  @P4 STS.128 [R2+0x8000], RZ ;  /* 0x008000ff02004388 */ /* 0x0003e20000000c00 */
[----:B------:R-:W-:Y:S02]  /*6a90*/  @!P4 LEA R8, P5, R10, R4, 0x6 ;  /* 0x000000040a08c211 */ /* 0x000fe400078a30ff */
[----:B------:R-:W-:Y:S01]  /*6aa0*/  @!P3 LEA R6, P0, R0, R228, 0x1 ;  /* 0x000000e40006b211 */ /* 0x000fe200078008ff */
[----:B------:R-:W-:Y:S01]  /*6ab0*/  @!PT LDS RZ, [RZ] ;  /* 0x00000000fffff984 */ /* 0x000fe20000000800 */
[----:B------:R-:W-:Y:S01]  /*6ac0*/  @!PT LDS RZ, [RZ] ;  /* 0x00000000fffff984 */ /* 0x000fe20000000800 */
[----:B------:R-:W-:Y:S01]  /*6ad0*/  @!PT LDS RZ, [RZ] ;  /* 0x00000000fffff984 */ /* 0x000fe20000000800 */
[----:B------:R1:W-:Y:S01]  /*6ae0*/  @!P4 LDGSTS.E.BYPASS.LTC128B.128 [R2+0x8000], [R4.64] ;  /* 0x080000000402cfae */ /* 0x0003e2000b901d44 */
[----:B------:R-:W-:Y:S01]  /*6af0*/  @!P4 LEA.HI.X R9, R10, R5, R9, 0x6, P5 ;  /* 0x000000050a09c211 */ /* 0x000fe200028f3409 */
[----:B------:R-:W-:Y:S01]  /*6b00*/  IMAD.MOV.U32 R228, RZ, RZ, R4 ;  /* 0x000000ffffe47224 */ /* 0x000fe200078e0004 */
[----:B------:R-:W-:Y:S01]  /*6b10*/  @!P3 LEA.HI.X R7, R0, R229, R7, 0x1, P0 ;  /* 0x000000e50007b211 */ /* 0x000fe200000f0c07 */
[----:B------:R1:W-:Y:S01]  /*6b20*/  @P3 STS.128 [R2+0xa000], RZ ;  /* 0x00a000ff02003388 */ /* 0x0003e20000000c00 */
[----:B------:R-:W-:Y:S03]  /*6b30*/  IMAD.MOV.U32 R229, RZ, RZ, R5 ;  /* 0x000000ffffe57224 */ /* 0x000fe600078e0005 */
        /* <DEDUP_REMOVED lines=15> */
.L_x_348:
        /* <DEDUP_REMOVED lines=13> */
[----:B------:R-:W-:Y:S04]  /*6d00*/  IMAD.MOV.U32 R0, RZ, RZ, c[0x0][0x22c] ;  /* 0x00008b00ff007624 */ /* 0x000fe800078e00ff */
[----:B------:R-:W4:Y:S01]  /*6d10*/  LDL R188, [R1+0x14] ;  /* 0x0000140001bc7983 */ /* 0x000f220000100800 */
[----:B------:R-:W-:Y:S04]  /*6d20*/  IMAD R0, R0, c[0x0][0x1c0], RZ ;  /* 0x0000700000007a24 */ /* 0x000fe800078e02ff */
[----:B------:R-:W-:Y:S01]  /*6d30*/  LDSM.16.M88.4 R168, [R207+0x1c000] ;  /* 0x01c00000cfa8783b */ /* 0x000fe20000000200 */
[----:B------:R-:W-:Y:S04]  /*6d40*/  IMAD.U32 R0, R0, -0x40, RZ ;  /* 0xffffffc000007824 */ /* 0x000fe800078e00ff */
[----:B-1----:R-:W4:Y:S01]  /*6d50*/  LDL R2, [R1+0x28] ;  /* 0x0000280001027983 */ /* 0x002f220000100800 */
[C---:B------:R-:W-:Y:S04]  /*6d60*/  LEA R225, P0, R0.reuse, R186, 0x2 ;  /* 0x000000ba00e17211 */ /* 0x040fe800078010ff */
[----:B------:R-:W1:Y:S01]  /*6d70*/  LDSM.16.MT88.4 R172, [R204+0x800] ;  /* 0x00080000ccac783b */ /* 0x000e620000004200 */
[----:B------:R-:W-:Y:S01]  /*6d80*/  LEA.HI.X.SX32 R224, R0, R187, 0x2, P0 ;  /* 0x000000bb00e07211 */ /* 0x000fe200000f16ff */
[----:B------:R-:W-:Y:S03]  /*6d90*/  IMAD.MOV.U32 R0, RZ, RZ, c[0x0][0x22c] ;  /* 0x00008b00ff007624 */ /* 0x000fe600078e00ff */
[----:B------:R-:W1:Y:S01]  /*6da0*/  LDSM.16.M88.4 R176, [R207+0x1d000] ;  /* 0x01d00000cfb0783b */ /* 0x000e620000000200 */
[----:B------:R-:W-:Y:S01]  /*6db0*/  IMAD R0, R0, c[0x0][0x1c0], RZ ;  /* 0x0000700000007a24 */ /* 0x000fe200078e02ff */
[-C--:B--2---:R-:W-:Y:S03]  /*6dc0*/  HMMA.16816.F32.BF16 R4, R32, R16.reuse, RZ ;  /* 0x000000102004723c */ /* 0x084fe600000418ff */
[----:B------:R-:W2:Y:S01]  /*6dd0*/  LDSM.16.MT88.4 R180, [R204+0x4800] ;  /* 0x00480000ccb4783b */ /* 0x000ea20000004200 */
[----:B------:R-:W-:Y:S04]  /*6de0*/  IMAD.SHL.U32 R0, R0, 0x10, RZ ;  /* 0x0000001000007824 */ /* 0x000fe800078e00ff */
        /* <DEDUP_REMOVED lines=66> */
[----:B------:R-:W4:Y:S05]  /*7210*/  LDSM.16.MT88.4 R164, [R204+0x7000] ;  /* 0x00700000cca4783b */ /* 0x000f2a0000004200 */
[----:B------:R-:W-:Y:S02]  /*7220*/  LDSM.16.M88.4 R172, [R3+0x1e000] ;  /* 0x01e0000003ac783b */ /* 0x000fe40000000200 */
[-C--:B-1----:R-:W-:Y:S01]  /*7230*/  HMMA.16816.F32.BF16 R4, R168, R176.reuse, R4 ;  /* 0x000000b0a804723c */ /* 0x082fe20000041804 */
[----:B--2---:R-:W-:Y:S04]  /*7240*/  IMAD.MOV.U32 R184, RZ, RZ, c[0x0][0x22c] ;  /* 0x00008b00ffb87624 */ /* 0x004fe800078e00ff */
[----:B------:R-:W-:Y:S04]  /*7250*/  IMAD R184, R184, c[0x0][0x1c0], RZ ;  /* 0x00007000b8b87a24 */ /* 0x000fe800078e02ff */
[----:B------:R-:W-:Y:S01]  /*7260*/  IMAD R184, R184, 0x38, RZ ;  /* 0x00000038b8b87824 */ /* 0x000fe200078e02ff */
[C---:B---3--:R-:W-:Y:S08]  /*7270*/  HMMA.16816.F32.BF16 R8, R180.reuse, R176, R8 ;  /* 0x000000b0b408723c */ /* 0x048ff00000041808 */
[-C--:B------:R-:W-:Y:S08]  /*7280*/  HMMA.16816.F32.BF16 R12, R180, R178.reuse, R12 ;  /* 0x000000b2b40c723c */ /* 0x080ff0000004180c */
[C---:B------:R-:W-:Y:S01]  /*7290*/  HMMA.16816.F32.BF16 R16, R168.reuse, R178, R16 ;  /* 0x000000b2a810723c */ /* 0x040fe20000041810 */
[----:B------:R-:W1:Y:S07]  /*72a0*/  LDSM.16.MT88.4 R176, [R204+0x3800] ;  /* 0x00380000ccb0783b */ /* 0x000e6e0000004200 */
[-C--:B----4-:R-:W-:Y:S08]  /*72b0*/  HMMA.16816.F32.BF16 R20, R168, R164.reuse, R20 ;  /* 0x000000a4a814723c */ /* 0x090ff00000041814 */
[C---:B------:R-:W-:Y:S08]  /*72c0*/  HMMA.16816.F32.BF16 R24, R180.reuse, R164, R24 ;  /* 0x000000a4b418723c */ /* 0x040ff00000041818 */
[-C--:B------:R-:W-:Y:S01]  /*72d0*/  HMMA.16816.F32.BF16 R28, R180, R166.reuse, R28 ;  /* 0x000000a6b41c723c */ /* 0x080fe2000004181c */
[----:B------:R2:W3:Y:S07]  /*72e0*/  LDSM.16.M88.4 R180, [R3+0x1f000] ;  /* 0x01f0000003b4783b */ /* 0x0004ee0000000200 */
[----:B------:R-:W-:Y:S01]  /*72f0*/  HMMA.16816.F32.BF16 R32, R168, R166, R32 ;  /* 0x000000a6a820723c */ /* 0x000fe20000041820 */
[----:B------:R-:W4:Y:S06]  /*7300*/  LDSM.16.MT88.4 R164, [R204+0x7800] ;  /* 0x00780000cca4783b */ /* 0x000f2c0000004200 */
[----:B------:R-:W-:Y:S01]  /*7310*/  @P2 IADD3 R168, P3, R188, UR10, RZ ;  /* 0x0000000abca82c10 */ /* 0x000fe2000ff7e0ff */
        /* <DEDUP_REMOVED lines=10> */
[----:B------:R-:W-:Y:S04]  /*73c0*/  IMAD R188, R188, 0x18, RZ ;  /* 0x00000018bcbc7824 */ /* 0x000fe800078e02ff */
[----:B------:R1:W5:Y:S01]  /*73d0*/  @P2 LDG.E R247, [R168.64+0x80] ;  /* 0x00008004a8f72981 */ /* 0x000362000c1e1900 */
[C---:B---3--:R-:W-:Y:S04]  /*73e0*/  HMMA.16816.F32.BF16 R8, R180.reuse, R176, R8 ;  /* 0x000000b0b408723c */ /* 0x048fe80000041808 */
[----:B------:R1:W5:Y:S01]  /*73f0*/  @P2 LDG.E R248, [R168.64+0xa0] ;  /* 0x0000a004a8f82981 */ /* 0x000362000c1e1900 */
[-C--:B------:R-:W-:Y:S04]  /*7400*/  LEA R170, P2, R188, R2.reuse, 0x2 ;  /* 0x00000002bcaa7211 */ /* 0x080fe800078410ff */
[----:B------:R2:W-:Y:S03]  /*7410*/  RED.E.ADD.F32.FTZ.RN.STRONG.GPU [R2.64], R4 ;  /* 0x000000040200798e */ /* 0x0005e6000c10e784 */
[CC--:B------:R-:W-:Y:S01]  /*7420*/  LEA R176, P0, R0.reuse, R2.reuse, 0x2 ;  /* 0x0000000200b07211 */ /* 0x0c0fe200078010ff */
[-C--:B------:R-:W-:Y:S03]  /*7430*/  HMMA.16816.F32.BF16 R12, R180, R178.reuse, R12 ;  /* 0x000000b2b40c723c */ /* 0x080fe6000004180c */
[-C--:B------:R-:W-:Y:S02]  /*7440*/  LEA.HI.X.SX32 R177, R0, R3.reuse, 0x2, P0 ;  /* 0x0000000300b17211 */ /* 0x080fe400000f16ff */
[-C--:B------:R-:W-:Y:S01]  /*7450*/  LEA.HI.X.SX32 R171, R188, R3.reuse, 0x2, P2 ;  /* 0x00000003bcab7211 */ /* 0x080fe200010f16ff */
[----:B------:R-:W-:Y:S02]  /*7460*/  IMAD.MOV.U32 R188, RZ, RZ, c[0x0][0x22c] ;  /* 0x00008b00ffbc7624 */ /* 0x000fe400078e00ff */
[C---:B------:R-:W-:Y:S01]  /*7470*/  HMMA.16816.F32.BF16 R16, R172.reuse, R178, R16 ;  /* 0x000000b2ac10723c */ /* 0x040fe20000041810 */
[----:B------:R-:W3:Y:S03]  /*7480*/  LDL R179, [R1+0x4] ;  /* 0x0000040001b37983 */ /* 0x000ee60000100800 */
[----:B------:R-:W-:Y:S02]  /*7490*/  IMAD R188, R188, c[0x0][0x1c0], RZ ;  /* 0x00007000bcbc7a24 */ /* 0x000fe400078e02ff */
[----:B------:R-:W3:Y:S02]  /*74a0*/  LDL R178, [R1+0xc] ;  /* 0x00000c0001b27983 */ /* 0x000ee40000100800 */
[-C--:B----4-:R-:W-:Y:S04]  /*74b0*/  HMMA.16816.F32.BF16 R20, R172, R164.reuse, R20 ;  /* 0x000000a4ac14723c */ /* 0x090fe80000041814 */
[-C--:B-1----:R-:W-:Y:S01]  /*74c0*/  LEA R168, P0, R190, R2.reuse, 0x2 ;  /* 0x00000002bea87211 */ /* 0x082fe200078010ff */
[----:B------:R-:W-:Y:S03]  /*74d0*/  IMAD R188, R188, 0x30, RZ ;  /* 0x00000030bcbc7824 */ /* 0x000fe600078e02ff */
[C---:B------:R-:W-:Y:S04]  /*74e0*/  HMMA.16816.F32.BF16 R24, R180.reuse, R164, R24 ;  /* 0x000000a4b418723c */ /* 0x040fe80000041818 */
[-C--:B------:R-:W-:Y:S02]  /*74f0*/  LEA.HI.X.SX32 R169, R190, R3.reuse, 0x2, P0 ;  /* 0x00000003bea97211 */ /* 0x080fe400000f16ff */
[CC--:B--2---:R-:W-:Y:S02]  /*7500*/  LEA R4, P2, R188.reuse, R2.reuse, 0x2 ;  /* 0x00000002bc047211 */ /* 0x0c4fe400078410ff */
[-C--:B------:R-:W-:Y:S04]  /*7510*/  HMMA.16816.F32.BF16 R28, R180, R166.reuse, R28 ;  /* 0x000000a6b41c723c */ /* 0x080fe8000004181c */
[CC--:B------:R-:W-:Y:S04]  /*7520*/  LEA R164, P3, R227.reuse, R2.reuse, 0x2 ;  /* 0x00000002e3a47211 */ /* 0x0c0fe800078610ff */
[----:B------:R-:W-:Y:S04]  /*7530*/  HMMA.16816.F32.BF16 R32, R172, R166, R32 ;  /* 0x000000a6ac20723c */ /* 0x000fe80000041820 */
[-C--:B------:R-:W-:Y:S03]  /*7540*/  LEA.HI.X.SX32 R165, R227, R3.reuse, 0x2, P3 ;  /* 0x00000003e3a57211 */ /* 0x080fe600018f16ff */
[CC--:B------:R-:W-:Y:S02]  /*7550*/  LEA R166, P3, R189.reuse, R2.reuse, 0x2 ;  /* 0x00000002bda67211 */ /* 0x0c0fe400078610ff */
[----:B------:R1:W-:Y:S03]  /*7560*/  RED.E.ADD.F32.FTZ.RN.STRONG.GPU [R164.64], R5 ;  /* 0x00000005a400798e */ /* 0x0003e6000c10e784 */
[-C--:B------:R-:W-:Y:S01]  /*7570*/  LEA.HI.X.SX32 R167, R189, R3.reuse, 0x2, P3 ;  /* 0x00000003bda77211 */ /* 0x080fe200018f16ff */
[----:B------:R-:W-:Y:S01]  /*7580*/  IMAD.MOV.U32 R189, RZ, RZ, c[0x0][0x22c] ;  /* 0x00008b00ffbd7624 */ /* 0x000fe200078e00ff */
[----:B------:R2:W-:Y:S03]  /*7590*/  RED.E.ADD.F32.FTZ.RN.STRONG.GPU [R176.64], R6 ;  /* 0x00000006b000798e */ /* 0x0005e6000c10e784 */
[----:B------:R-:W-:Y:S02]  /*75a0*/  IMAD R189, R189, c[0x0][0x1c0], RZ ;  /* 0x00007000bdbd7a24 */ /* 0x000fe400078e02ff */
[----:B------:R4:W-:Y:S02]  /*75b0*/  RED.E.ADD.F32.FTZ.RN.STRONG.GPU [R170.64], R7 ;  /* 0x00000007aa00798e */ /* 0x0009e4000c10e784 */
[----:B------:R-:W-:Y:S03]  /*75c0*/  IMAD.SHL.U32 R189, R189, 0x10, RZ ;  /* 0x00000010bdbd7824 */ /* 0x000fe600078e00ff */
[----:B------:R4:W-:Y:S05]  /*75d0*/  RED.E.ADD.F32.FTZ.RN.STRONG.GPU [R168.64], R8 ;  /* 0x00000008a800798e */ /* 0x0009ea000c10e784 */
[----:B------:R4:W-:Y:S01]  /*75e0*/  RED.E.ADD.F32.FTZ.RN.STRONG.GPU [R166.64], R9 ;  /* 0x00000009a600798e */ /* 0x0009e2000c10e784 */
[-C--:B-1----:R-:W-:Y:S01]  /*75f0*/  LEA.HI.X.SX32 R5, R188, R3.reuse, 0x2, P2 ;  /* 0x00000003bc057211 */ /* 0x082fe200010f16ff */
[----:B------:R-:W-:Y:S04]  /*7600*/  IMAD.MOV.U32 R188, RZ, RZ, c[0x0][0x22c] ;  /* 0x00008b00ffbc7624 */ /* 0x000fe800078e00ff */
[----:B------:R1:W-:Y:S01]  /*7610*/  RED.E.ADD.F32.FTZ.RN.STRONG.GPU [R4.64], R10 ;  /* 0x0000000a0400798e */ /* 0x0003e2000c10e784 */
[-C--:B--2---:R-:W-:Y:S01]  /*7620*/  LEA R6, P0, R184, R2.reuse, 0x2 ;  /* 0x00000002b8067211 */ /* 0x084fe200078010ff */
[----:B------:R-:W-:Y:S03]  /*7630*/  IMAD R188, R188, c[0x0][0x1c0], RZ ;  /* 0x00007000bcbc7a24 */ /* 0x000fe600078e02ff */
[-C--:B----4-:R-:W-:Y:S01]  /*7640*/  LEA.HI.X.SX32 R7, R184, R3.reuse, 0x2, P0 ;  /* 0x00000003b8077211 */ /* 0x090fe200000f16ff */
[----:B------:R-:W-:Y:S01]  /*7650*/  IMAD.SHL.U32 R188, R188, 0x10, RZ ;  /* 0x00000010bcbc7824 */ /* 0x000fe200078e00ff */
[----:B------:R-:W-:Y:S01]  /*7660*/  IADD3 R184, R189, 0x20, RZ ;  /* 0x00000020bdb87810 */ /* 0x000fe20007ffe0ff */
[----:B------:R-:W2:Y:S03]  /*7670*/  LDL R168, [R1] ;  /* 0x0000000001a87983 */ /* 0x000ea60000100800 */
[----:B------:R-:W-:Y:S02]  /*7680*/  IADD3 R189, R188, 0x20, RZ ;  /* 0x00000020bcbd7810 */ /* 0x000fe40007ffe0ff */
[----:B------:R-:W4:Y:S03]  /*7690*/  LDL R167, [R1+0x8] ;  /* 0x0000080001a77983 */ /* 0x000f260000100800 */
[C---:B------:R-:W-:Y:S01]  /*76a0*/  IMAD.IADD R189, R227.reuse, 0x1, R189 ;  /* 0x00000001e3bd7824 */ /* 0x040fe200078e02bd */
[----:B------:R-:W-:Y:S01]  /*76b0*/  IADD3 R166, R0, 0x60, RZ ;  /* 0x0000006000a67810 */ /* 0x000fe20007ffe0ff */
[----:B------:R1:W-:Y:S05]  /*76c0*/  RED.E.ADD.F32.FTZ.RN.STRONG.GPU [R6.64], R11 ;  /* 0x0000000b0600798e */ /* 0x0003ea000c10e784 */
[----:B------:R-:W-:Y:S01]  /*76d0*/  RED.E.ADD.F32.FTZ.RN.STRONG.GPU [R2.64+0x80], R16 ;  /* 0x000080100200798e */ /* 0x000fe2000c10e784 */
[CC--:B-1----:R-:W-:Y:S04]  /*76e0*/  LEA R4, P0, R184.reuse, R2.reuse, 0x2 ;  /* 0x00000002b8047211 */ /* 0x0c2fe800078010ff */
[----:B------:R1:W-:Y:S01]  /*76f0*/  RED.E.ADD.F32.FTZ.RN.STRONG.GPU [R164.64+0x80], R17 ;  /* 0x00008011a400798e */ /* 0x0003e2000c10e784 */
[-C--:B------:R-:W-:Y:S02]  /*7700*/  LEA.HI.X.SX32 R5, R184, R3.reuse, 0x2, P0 ;  /* 0x00000003b8057211 */ /* 0x080fe400000f16ff */
[C---:B------:R-:W-:Y:S02]  /*7710*/  IADD3 R184, R188.reuse, 0x20, RZ ;  /* 0x00000020bcb87810 */ /* 0x040fe40007ffe0ff */
[----:B------:R-:W-:Y:S01]  /*7720*/  IADD3 R188, R188, 0x20, RZ ;  /* 0x00000020bcbc7810 */ /* 0x000fe20007ffe0ff */
[----:B------:R3:W-:Y:S02]  /*7730*/  RED.E.ADD.F32.FTZ.RN.STRONG.GPU [R4.64], R18 ;  /* 0x000000120400798e */ /* 0x0007e4000c10e784 */
[C---:B------:R-:W-:Y:S02]  /*7740*/  IMAD.IADD R184, R227.reuse, 0x1, R184 ;  /* 0x00000001e3b87824 */ /* 0x040fe400078e02b8 */
[C---:B------:R-:W-:Y:S02]  /*7750*/  IMAD.IADD R188, R227.reuse, 0x1, R188 ;  /* 0x00000001e3bc7824 */ /* 0x040fe400078e02bc */
[C---:B------:R-:W-:Y:S02]  /*7760*/  IMAD.IADD R184, R227.reuse, 0x1, R184 ;  /* 0x00000001e3b87824 */ /* 0x040fe400078e02b8 */
[C---:B------:R-:W-:Y:S02]  /*7770*/  IMAD.IADD R188, R227.reuse, 0x1, R188 ;  /* 0x00000001e3bc7824 */ /* 0x040fe400078e02bc */
[----:B------:R-:W-:Y:S01]  /*7780*/  IMAD.IADD R184, R227, 0x1, R184 ;  /* 0x00000001e3b87824 */ /* 0x000fe200078e02b8 */
[CC--:B------:R-:W-:Y:S02]  /*7790*/  LEA R6, P2, R189.reuse, R2.reuse, 0x2 ;  /* 0x00000002bd067211 */ /* 0x0c0fe400078410ff */
[CC--:B------:R-:W-:Y:S02]  /*77a0*/  LEA R10, P0, R188.reuse, R2.reuse, 0x2 ;  /* 0x00000002bc0a7211 */ /* 0x0c0fe400078010ff */
[-C--:B------:R-:W-:Y:S01]  /*77b0*/  LEA.HI.X.SX32 R7, R189, R3.reuse, 0x2, P2 ;  /* 0x00000003bd077211 */ /* 0x080fe200010f16ff */
[----:B------:R-:W-:Y:S01]  /*77c0*/  IMAD.MOV.U32 R189, RZ, RZ, c[0x0][0x22c] ;  /* 0x00008b00ffbd7624 */ /* 0x000fe200078e00ff */
[-C--:B------:R-:W-:Y:S01]  /*77d0*/  LEA.HI.X.SX32 R11, R188, R3.reuse, 0x2, P0 ;  /* 0x00000003bc0b7211 */ /* 0x080fe200000f16ff */
[----:B------:R-:W-:Y:S01]  /*77e0*/  IMAD.MOV.U32 R188, RZ, RZ, c[0x0][0x22c] ;  /* 0x00008b00ffbc7624 */ /* 0x000fe200078e00ff */
[-C--:B------:R-:W-:Y:S01]  /*77f0*/  LEA R8, P3, R184, R2.reuse, 0x2 ;  /* 0x00000002b8087211 */ /* 0x080fe200078610ff */
[----:B------:R3:W-:Y:S01]  /*7800*/  RED.E.ADD.F32.FTZ.RN.STRONG.GPU [R6.64], R19 ;  /* 0x000000130600798e */ /* 0x0007e2000c10e784 */
[----:B------:R-:W-:Y:S01]  /*7810*/  IMAD R189, R189, c[0x0][0x1c0], RZ ;  /* 0x00007000bdbd7a24 */ /* 0x000fe200078e02ff */
[----:B-1----:R-:W-:Y:S01]  /*7820*/  IADD3 R17, R0, 0x60, RZ ;  /* 0x0000006000117810 */ /* 0x002fe20007ffe0ff */
[----:B------:R-:W-:Y:S01]  /*7830*/  IMAD R188, R188, c[0x0][0x1c0], RZ ;  /* 0x00007000bcbc7a24 */ /* 0x000fe200078e02ff */
[-C--:B------:R-:W-:Y:S01]  /*7840*/  LEA.HI.X.SX32 R9, R184, R3.reuse, 0x2, P3 ;  /* 0x00000003b8097211 */ /* 0x080fe200018f16ff */
[----:B------:R1:W-:Y:S01]  /*7850*/  RED.E.ADD.F32.FTZ.RN.STRONG.GPU [R10.64], R12 ;  /* 0x0000000c0a00798e */ /* 0x0003e2000c10e784 */
[----:B------:R-:W-:Y:S01]  /*7860*/  IMAD.SHL.U32 R189, R189, 0x10, RZ ;  /* 0x00000010bdbd7824 */ /* 0x000fe200078e00ff */
[----:B------:R-:W-:Y:S01]  /*7870*/  IADD3 R16, R0, 0x60, RZ ;  /* 0x0000006000107810 */ /* 0x000fe20007ffe0ff */
[----:B------:R-:W-:Y:S02]  /*7880*/  IMAD.SHL.U32 R188, R188, 0x10, RZ ;  /* 0x00000010bcbc7824 */ /* 0x000fe400078e00ff */
[----:B------:R1:W-:Y:S01]  /*7890*/  RED.E.ADD.F32.FTZ.RN.STRONG.GPU [R8.64], R13 ;  /* 0x0000000d0800798e */ /* 0x0003e2000c10e784 */
[----:B------:R-:W-:Y:S01]  /*78a0*/  IADD3 R169, R189, 0x40, RZ ;  /* 0x00000040bda97810 */ /* 0x000fe20007ffe0ff */
[C---:B------:R-:W-:Y:S01]  /*78b0*/  IMAD.IADD R17, R227.reuse, 0x1, R17 ;  /* 0x00000001e3117824 */ /* 0x040fe200078e0211 */
[C---:B------:R-:W-:Y:S01]  /*78c0*/  IADD3 R171, R188.reuse, 0x40, RZ ;  /* 0x00000040bcab7810 */ /* 0x040fe20007ffe0ff */
[C---:B------:R-:W-:Y:S01]  /*78d0*/  IMAD.IADD R16, R227.reuse, 0x1, R16 ;  /* 0x00000001e3107824 */ /* 0x040fe200078e0210 */
[----:B------:R-:W-:Y:S01]  /*78e0*/  IADD3 R170, R188, 0x40, RZ ;  /* 0x00000040bcaa7810 */ /* 0x000fe20007ffe0ff */
[C---:B------:R-:W-:Y:S02]  /*78f0*/  IMAD.IADD R0, R227.reuse, 0x1, R251 ;  /* 0x00000001e3007824 */ /* 0x040fe400078e02fb */
[C---:B------:R-:W-:Y:S02]  /*7900*/  IMAD.IADD R171, R227.reuse, 0x1, R171 ;  /* 0x00000001e3ab7824 */ /* 0x040fe400078e02ab */
[C---:B------:R-:W-:Y:S02]  /*7910*/  IMAD.IADD R170, R227.reuse, 0x1, R170 ;  /* 0x00000001e3aa7824 */ /* 0x040fe400078e02aa */
[C---:B------:R-:W-:Y:S02]  /*7920*/  IMAD.IADD R16, R227.reuse, 0x1, R16 ;  /* 0x00000001e3107824 */ /* 0x040fe400078e0210 */
[----:B------:R-:W-:Y:S01]  /*7930*/  IMAD.IADD R170, R227, 0x1, R170 ;  /* 0x00000001e3aa7824 */ /* 0x000fe200078e02aa */
[CC--:B---3--:R-:W-:Y:S04]  /*7940*/  LEA R4, P2, R179.reuse, R2.reuse, 0x2 ;  /* 0x00000002b3047211 */ /* 0x0c8fe800078410ff */
[-C--:B------:R-:W-:Y:S02]  /*7950*/  LEA.HI.X.SX32 R5, R179, R3.reuse, 0x2, P2 ;  /* 0x00000003b3057211 */ /* 0x080fe400010f16ff */
[CC--:B------:R-:W-:Y:S02]  /*7960*/  LEA R6, P0, R178.reuse, R2.reuse, 0x2 ;  /* 0x00000002b2067211 */ /* 0x0c0fe400078010ff */
[CC--:B-1----:R-:W-:Y:S01]  /*7970*/  LEA R12, P2, R171.reuse, R2.reuse, 0x2 ;  /* 0x00000002ab0c7211 */ /* 0x0c2fe200078410ff */
[----:B------:R1:W-:Y:S01]  /*7980*/  RED.E.ADD.F32.FTZ.RN.STRONG.GPU [R4.64], R14 ;  /* 0x0000000e0400798e */ /* 0x0003e2000c10e784 */
[-C--:B------:R-:W-:Y:S02]  /*7990*/  LEA.HI.X.SX32 R7, R178, R3.reuse, 0x2, P0 ;  /* 0x00000003b2077211 */ /* 0x080fe400000f16ff */
[-C--:B------:R-:W-:Y:S03]  /*79a0*/  LEA.HI.X.SX32 R13, R171, R3.reuse, 0x2, P2 ;  /* 0x00000003ab0d7211 */ /* 0x080fe600010f16ff */
[----:B------:R3:W-:Y:S05]  /*79b0*/  RED.E.ADD.F32.FTZ.RN.STRONG.GPU [R6.64], R15 ;  /* 0x0000000f0600798e */ /* 0x0007ea000c10e784 */
[----:B------:R-:W-:Y:S05]  /*79c0*/  RED.E.ADD.F32.FTZ.RN.STRONG.GPU [R2.64+0x100], R20 ;  /* 0x000100140200798e */ /* 0x000fea000c10e784 */
[----:B------:R-:W-:Y:S01]  /*79d0*/  RED.E.ADD.F32.FTZ.RN.STRONG.GPU [R164.64+0x100], R21 ;  /* 0x00010015a400798e */ /* 0x000fe2000c10e784 */
[CC--:B-1----:R-:W-:Y:S02]  /*79e0*/  LEA R4, P0, R169.reuse, R2.reuse, 0x2 ;  /* 0x00000002a9047211 */ /* 0x0c2fe400078010ff */
[-C--:B------:R-:W-:Y:S02]  /*79f0*/  LEA R14, P6, R166, R2.reuse, 0x2 ;  /* 0x00000002a60e7211 */ /* 0x080fe400078c10ff */
[-C--:B------:R-:W-:Y:S02]  /*7a00*/  LEA.HI.X.SX32 R5, R169, R3.reuse, 0x2, P0 ;  /* 0x00000003a9057211 */ /* 0x080fe400000f16ff */
[----:B------:R-:W-:Y:S02]  /*7a10*/  IADD3 R169, R188, 0x40, RZ ;  /* 0x00000040bca97810 */ /* 0x000fe40007ffe0ff */
[-C--:B------:R-:W-:Y:S01]  /*7a20*/  LEA R10, P0, R170, R2.reuse, 0x2 ;  /* 0x00000002aa0a7211 */ /* 0x080fe200078010ff */
[----:B------:R-:W-:Y:S01]  /*7a30*/  RED.E.ADD.F32.FTZ.RN.STRONG.GPU [R4.64], R22 ;  /* 0x000000160400798e */ /* 0x000fe2000c10e784 */
[-C--:B---3--:R-:W-:Y:S01]  /*7a40*/  LEA.HI.X.SX32 R15, R166, R3.reuse, 0x2, P6 ;  /* 0x00000003a60f7211 */ /* 0x088fe200030f16ff */
[C---:B------:R-:W-:Y:S01]  /*7a50*/  IMAD.IADD R169, R227.reuse, 0x1, R169 ;  /* 0x00000001e3a97824 */ /* 0x040fe200078e02a9 */
[-C--:B------:R-:W-:Y:S02]  /*7a60*/  LEA.HI.X.SX32 R11, R170, R3.reuse, 0x2, P0 ;  /* 0x00000003aa0b7211 */ /* 0x080fe400000f16ff */
[----:B------:R1:W-:Y:S01]  /*7a70*/  RED.E.ADD.F32.FTZ.RN.STRONG.GPU [R12.64], R23 ;  /* 0x000000170c00798e */ /* 0x0003e2000c10e784 */
[C---:B------:R-:W-:Y:S04]  /*7a80*/  IMAD.IADD R169, R227.reuse, 0x1, R169 ;  /* 0x00000001e3a97824 */ /* 0x040fe800078e02a9 */
[----:B------:R-:W-:Y:S01]  /*7a90*/  IMAD.IADD R169, R227, 0x1, R169 ;  /* 0x00000001e3a97824 */ /* 0x000fe200078e02a9 */
[----:B------:R3:W-:Y:S04]  /*7aa0*/  RED.E.ADD.F32.FTZ.RN.STRONG.GPU [R10.64], R24 ;  /* 0x000000180a00798e */ /* 0x0007e8000c10e784 */
[CC--:B------:R-:W-:Y:S01]  /*7ab0*/  LEA R8, P3, R169.reuse, R2.reuse, 0x2 ;  /* 0x00000002a9087211 */ /* 0x0c0fe200078610ff */
[----:B------:R-:W-:Y:S03]  /*7ac0*/  LDSM.16.MT88.4 R20, [R206+0x2000] ;  /* 0x00200000ce14783b */ /* 0x000fe60000004200 */
[-C--:B------:R-:W-:Y:S05]  /*7ad0*/  LEA.HI.X.SX32 R9, R169, R3.reuse, 0x2, P3 ;  /* 0x00000003a9097211 */ /* 0x080fea00018f16ff */
[----:B------:R4:W-:Y:S01]  /*7ae0*/  RED.E.ADD.F32.FTZ.RN.STRONG.GPU [R8.64], R25 ;  /* 0x000000190800798e */ /* 0x0009e2000c10e784 */
[CC--:B-1----:R-:W-:Y:S04]  /*7af0*/  LEA R12, P5, R17.reuse, R2.reuse, 0x2 ;  /* 0x00000002110c7211 */ /* 0x0c2fe800078a10ff */
[-C--:B------:R-:W-:Y:S02]  /*7b00*/  LEA.HI.X.SX32 R13, R17, R3.reuse, 0x2, P5 ;  /* 0x00000003110d7211 */ /* 0x080fe400028f16ff */
[-C--:B--2---:R-:W-:Y:S02]  /*7b10*/  LEA R6, P2, R168, R2.reuse, 0x2 ;  /* 0x00000002a8067211 */ /* 0x084fe400078410ff */
[-C--:B---3--:R-:W-:Y:S02]  /*7b20*/  LEA R10, P4, R16, R2.reuse, 0x2 ;  /* 0x00000002100a7211 */ /* 0x088fe400078810ff */
[-C--:B------:R-:W-:Y:S02]  /*7b30*/  LEA.HI.X.SX32 R7, R168, R3.reuse, 0x2, P2 ;  /* 0x00000003a8077211 */ /* 0x080fe400010f16ff */
[CC--:B----4-:R-:W-:Y:S01]  /*7b40*/  LEA R4, P0, R167.reuse, R2.reuse, 0x2 ;  /* 0x00000002a7047211 */ /* 0x0d0fe200078010ff */
[----:B------:R-:W-:Y:S01]  /*7b50*/  LDSM.16.MT88.4 R168, [R206+0x2800] ;  /* 0x00280000cea8783b */ /* 0x000fe20000004200 */
[-C--:B------:R-:W-:Y:S02]  /*7b60*/  LEA.HI.X.SX32 R11, R16, R3.reuse, 0x2, P4 ;  /* 0x00000003100b7211 */ /* 0x080fe400020f16ff */
[-C--:B------:R-:W-:Y:S02]  /*7b70*/  LEA.HI.X.SX32 R5, R167, R3.reuse, 0x2, P0 ;  /* 0x00000003a7057211 */ /* 0x080fe400000f16ff */
[----:B------:R1:W-:Y:S01]  /*7b80*/  RED.E.ADD.F32.FTZ.RN.STRONG.GPU [R6.64], R26 ;  /* 0x0000001a0600798e */ /* 0x0003e2000c10e784 */
[CC--:B------:R-:W-:Y:S04]  /*7b90*/  LEA R8, P3, R252.reuse, R2.reuse, 0x2 ;  /* 0x00000002fc087211 */ /* 0x0c0fe800078610ff */
[----:B------:R2:W-:Y:S01]  /*7ba0*/  RED.E.ADD.F32.FTZ.RN.STRONG.GPU [R4.64], R27 ;  /* 0x0000001b0400798e */ /* 0x0005e2000c10e784 */
[-C--:B------:R-:W-:Y:S04]  /*7bb0*/  LEA.HI.X.SX32 R9, R252, R3.reuse, 0x2, P3 ;  /* 0x00000003fc097211 */ /* 0x080fe800018f16ff */
[----:B------:R-:W-:Y:S05]  /*7bc0*/  RED.E.ADD.F32.FTZ.RN.STRONG.GPU [R2.64+0x180], R32 ;  /* 0x000180200200798e */ /* 0x000fea000c10e784 */
[----:B------:R-:W-:Y:S05]  /*7bd0*/  RED.E.ADD.F32.FTZ.RN.STRONG.GPU [R164.64+0x180], R33 ;  /* 0x00018021a400798e */ /* 0x000fea000c10e784 */
[----:B------:R-:W-:Y:S05]  /*7be0*/  RED.E.ADD.F32.FTZ.RN.STRONG.GPU [R14.64], R34 ;  /* 0x000000220e00798e */ /* 0x000fea000c10e784 */
[----:B------:R-:W-:Y:S01]  /*7bf0*/  RED.E.ADD.F32.FTZ.RN.STRONG.GPU [R12.64], R35 ;  /* 0x000000230c00798e */ /* 0x000fe2000c10e784 */
[CC--:B-1----:R-:W-:Y:S04]  /*7c00*/  LEA R6, P2, R251.reuse, R2.reuse, 0x2 ;  /* 0x00000002fb067211 */ /* 0x0c2fe800078410ff */
[----:B------:R-:W-:Y:S01]  /*7c10*/  RED.E.ADD.F32.FTZ.RN.STRONG.GPU [R10.64], R28 ;  /* 0x0000001c0a00798e */ /* 0x000fe2000c10e784 */
[-C--:B------:R-:W-:Y:S02]  /*7c20*/  LEA.HI.X.SX32 R7, R251, R3.reuse, 0x2, P2 ;  /* 0x00000003fb077211 */ /* 0x080fe400010f16ff */
[C---:B--2---:R-:W-:Y:S02]  /*7c30*/  LEA R4, P0, R0.reuse, R2, 0x2 ;  /* 0x0000000200047211 */ /* 0x044fe400078010ff */
[----:B------:R-:W-:Y:S01]  /*7c40*/  RED.E.ADD.F32.FTZ.RN.STRONG.GPU [R8.64], R29 ;  /* 0x0000001d0800798e */ /* 0x000fe2000c10e784 */
[----:B------:R-:W-:Y:S01]  /*7c50*/  ISETP.LT.AND P2, PT, RZ, UR7, PT ;  /* 0x00000007ff007c0c */ /* 0x000fe2000bf41270 */
[----:B------:R-:W-:Y:S01]  /*7c60*/  UMOV UR7, UR8 ;  /* 0x0000000800077c82 */ /* 0x000fe20008000000 */
[----:B------:R-:W-:Y:S01]  /*7c70*/  LEA.HI.X.SX32 R5, R0, R3, 0x2, P0 ;  /* 0x0000000300057211 */ /* 0x000fe200000f16ff */
[----:B------:R-:W-:Y:S01]  /*7c80*/  IMAD.IADD R0, R196, 0x1, R206 ;  /* 0x00000001c4007824 */ /* 0x000fe200078e02ce */
[----:B------:R-:W-:Y:S01]  /*7c90*/  RED.E.ADD.F32.FTZ.RN.STRONG.GPU [R6.64], R30 ;  /* 0x0000001e0600798e */ /* 0x000fe2000c10e784 */
[----:B------:R-:W-:Y:S01]  /*7ca0*/  PLOP3.LUT P0, PT, PT, PT, UP1, 0x80, 0x0 ;  /* 0x000000000000781c */ /* 0x000fe20003f0f018 */
[----:B------:R-:W-:Y:S03]  /*7cb0*/  @UP5 UIADD3 UR12, UP1, UR12, -0x100, URZ ;  /* 0xffffff000c0c5890 */ /* 0x000fe6000ff3e03f */
[----:B------:R-:W-:Y:S01]  /*7cc0*/  LDSM.16.MT88.4 R8, [R206] ;  /* 0x00000000ce08783b */ /* 0x000fe20000004200 */
[----:B------:R-:W-:Y:S04]  /*7cd0*/  @UP5 UIADD3.X UR11, UR11, -0x1, URZ, UP1, !UPT ;  /* 0xffffffff0b0b5890 */ /* 0x000fe80008ffe43f */
        /* <DEDUP_REMOVED lines=309> */
.L_x_350:
        /* <DEDUP_REMOVED lines=18> */
.L_x_351:
[----:B------:R-:W-:Y:S01]  /*9150*/  BAR.SYNC.DEFER_BLOCKING 0x0 ;  /* 0x0000000000007b1d */ /* 0x000fe20000010000 */
[----:B-1---5:R-:W-:Y:S01]  /*9160*/  IMAD.SHL.U32 R4, R185, 0x2, RZ ;  /* 0x00000002b9047824 */ /* 0x022fe200078e00ff */
[----:B------:R-:W-:Y:S01]  /*9170*/  USHF.L.U32 UR7, UR18, 0x7, URZ ;  /* 0x0000000712077899 */ /* 0x000fe2000800063f */
[--C-:B------:R-:W-:Y:S01]  /*9180*/  SHF.R.S32.HI R9, RZ, 0x1f, R232.reuse ;  /* 0x0000001fff097819 */ /* 0x100fe200000114e8 */
[----:B------:R-:W-:Y:S01]  /*9190*/  IMAD.MOV.U32 R8, RZ, RZ, R232 ;  /* 0x000000ffff087224 */ /* 0x000fe200078e00e8 */
[----:B------:R-:W-:Y:S01]  /*91a0*/  UIMAD UR6, UR18, -0x80, UR6 ;  /* 0xffffff80120678a4 */ /* 0x000fe2000f8e0206 */
[----:B------:R-:W1:Y:S01]  /*91b0*/  S2R R6, SR_TID.X ;  /* 0x0000000000067919 */ /* 0x000e620000002100 */
[----:B------:R-:W-:Y:S01]  /*91c0*/  USHF.R.S32.HI UR10, URZ, 0x1f, UR7 ;  /* 0x0000001f3f0a7899 */ /* 0x000fe20008011407 */
[----:B------:R-:W-:Y:S01]  /*91d0*/  IMAD.U32 R11, RZ, RZ, UR7 ;  /* 0x00000007ff0b7e24 */ /* 0x000fe2000f8e00ff */
[----:B------:R-:W-:Y:S01]  /*91e0*/  ULDC.64 UR8, c[0x0][0x3a0] ;  /* 0x0000e80000087ab9 */ /* 0x000fe20000000a00 */
[----:B------:R-:W-:Y:S01]  /*91f0*/  BSSY B0, `(.L_x_352) ;  /* 0x000002f000007945 */ /* 0x000fe20003800000 */
[----:B------:R-:W-:Y:S01]  /*9200*/  UIMAD UR8, UR10, UR8, URZ ;  /* 0x000000080a0872a4 */ /* 0x000fe2000f8e023f */
[----:B------:R-:W-:-:S03]  /*9210*/  IMAD.WIDE.U32 R2, R11, c[0x0][0x3a0], R8 ;  /* 0x0000e8000b027a25 */ /* 0x000fc600078e0008 */
[----:B------:R-:W-:Y:S02]  /*9220*/  UIMAD UR8, UR7, UR9, UR8 ;  /* 0x00000009070872a4 */ /* 0x000fe4000f8e0208 */
[----:B------:R-:W-:-:S04]  /*9230*/  IADD3 R2, P0, R2, UR14, RZ ;  /* 0x0000000e02027c10 */ /* 0x000fc8000ff1e0ff */
[----:B------:R-:W-:Y:S01]  /*9240*/  IMAD.U32 R5, RZ, RZ, UR8 ;  /* 0x00000008ff057e24 */ /* 0x000fe2000f8e00ff */
[----:B------:R-:W-:Y:S01]  /*9250*/  ULDC.64 UR8, c[0x0][0x3b8] ;  /* 0x0000ee0000087ab9 */ /* 0x000fe20000000a00 */
[----:B------:R2:W3:Y:S01]  /*9260*/  LDS.128 R24, [R4+0xd000] ;  /* 0x00d0000004187984 */ /* 0x0004e20000000c00 */
[----:B------:R-:W-:Y:S02]  /*9270*/  UIMAD UR8, UR59, UR8, URZ ;  /* 0x000000083b0872a4 */ /* 0x000fe4000f8e023f */
[----:B------:R-:W-:Y:S01]  /*9280*/  IADD3.X R3, R3, UR15, R5, P0, !PT ;  /* 0x0000000f03037c10 */ /* 0x000fe200087fe405 */
[----:B------:R-:W-:Y:S01]  /*9290*/  IMAD.U32 R5, RZ, RZ, UR38 ;  /* 0x00000026ff057e24 */ /* 0x000fe2000f8e00ff */
[----:B------:R2:W4:Y:S01]  /*92a0*/  LDS.128 R32, [R4+0xe000] ;  /* 0x00e0000004207984 */ /* 0x0005220000000c00 */
[----:B------:R-:W-:Y:S01]  /*92b0*/  UIMAD UR8, UR38, UR9, UR8 ;  /* 0x00000009260872a4 */ /* 0x000fe2000f8e0208 */
[----:B-1----:R-:W-:Y:S01]  /*92c0*/  SHF.R.S32.HI R0, RZ, 0x1f, R6 ;  /* 0x0000001fff007819 */ /* 0x002fe20000011406 */
[----:B------:R-:W-:Y:S01]  /*92d0*/  IMAD.WIDE.U32 R2, R5, c[0x0][0x3b8], R2 ;  /* 0x0000ee0005027a25 */ /* 0x000fe200078e0002 */
[----:B------:R2:W1:Y:S02]  /*92e0*/  LDS.128 R40, [R4+0xf000] ;  /* 0x00f0000004287984 */ /* 0x0004640000000c00 */
[----:B------:R-:W-:-:S02]  /*92f0*/  LEA.HI R0, R0, R6, RZ, 0x3 ;  /* 0x0000000600007211 */ /* 0x000fc400078f18ff */
[----:B------:R2:W1:Y:S01]  /*9300*/  LDS.128 R20, [R4+0x11000] ;  /* 0x0110000004147984 */ /* 0x0004620000000c00 */
[----:B------:R-:W-:Y:S02]  /*9310*/  IADD3 R10, R3, UR8, RZ ;  /* 0x00000008030a7c10 */ /* 0x000fe4000fffe0ff */
[----:B------:R-:W-:Y:S01]  /*9320*/  SHF.R.S32.HI R0, RZ, 0x3, R0 ;  /* 0x00000003ff007819 */ /* 0x000fe20000011400 */
[----:B------:R2:W1:Y:S03]  /*9330*/  LDS.128 R28, [R4+0x12000] ;  /* 0x01200000041c7984 */ /* 0x0004660000000c00 */
[----:B------:R-:W-:Y:S01]  /*9340*/  ISETP.GE.AND P5, PT, R0, UR6, PT ;  /* 0x0000000600007c0c */ /* 0x000fe2000bfa6270 */
[----:B------:R2:W1:Y:S01]  /*9350*/  LDS.128 R36, [R4+0x13000] ;  /* 0x0130000004247984 */ /* 0x0004620000000c00 */
[----:B------:R-:W-:-:S03]  /*9360*/  SHF.R.S32.HI R77, RZ, 0x1f, R0 ;  /* 0x0000001fff4d7819 */ /* 0x000fc60000011400 */
[----:B------:R2:W1:Y:S04]  /*9370*/  LDS.128 R48, [R4+0x14000] ;  /* 0x0140000004307984 */ /* 0x0004680000000c00 */
[----:B------:R2:W1:Y:S04]  /*9380*/  LDS.128 R56, [R4+0x15000] ;  /* 0x0150000004387984 */ /* 0x0004680000000c00 */
[----:B------:R2:W1:Y:S04]  /*9390*/  LDS.128 R64, [R4+0x16000] ;  /* 0x0160000004407984 */ /* 0x0004680000000c00 */
[----:B------:R2:W1:Y:S04]  /*93a0*/  LDS.128 R72, [R4+0x17000] ;  /* 0x0170000004487984 */ /* 0x0004680000000c00 */
[----:B------:R2:W1:Y:S04]  /*93b0*/  LDS.128 R44, [R4+0x18000] ;  /* 0x01800000042c7984 */ /* 0x0004680000000c00 */
[----:B------:R2:W1:Y:S04]  /*93c0*/  LDS.128 R52, [R4+0x19000] ;  /* 0x0190000004347984 */ /* 0x0004680000000c00 */
[----:B------:R2:W1:Y:S04]  /*93d0*/  LDS.128 R60, [R4+0x1a000] ;  /* 0x01a00000043c7984 */ /* 0x0004680000000c00 */
[----:B------:R2:W1:Y:S01]  /*93e0*/  LDS.128 R68, [R4+0x1b000] ;  /* 0x01b0000004447984 */ /* 0x0004620000000c00 */
[----:B------:R-:W-:Y:S05]  /*93f0*/  @P5 BRA `(.L_x_353) ;  /* 0x000000e000005947 */ /* 0x000fea0003800000 */
[----:B---34-:R-:W-:Y:S01]  /*9400*/  ISETP.GE.AND P2, PT, R232, c[0x0][0x220], PT ;  /* 0x00008800e8007a0c */ /* 0x018fe20003f46270 */
[----:B------:R-:W-:Y:S01]  /*9410*/  LDS.128 R12, [R4+0x10000] ;  /* 0x01000000040c7984 */ /* 0x000fe20000000c00 */
[----:B------:R-:W-:Y:S01]  /*9420*/  MOV R5, R10 ;  /* 0x0000000a00057202 */ /* 0x000fe20000000f00 */
[----:B------:R-:W-:Y:S01]  /*9430*/  IMAD R76, R77, c[0x0][0x3a0], RZ ;  /* 0x0000e8004d4c7a24 */ /* 0x000fe200078e02ff */
[----:B------:R-:W-:-:S09]  /*9440*/  ISETP.GE.AND P1, PT, R240, c[0x0][0x220], PT ;  /* 0x00008800f0007a0c */ /* 0x000fd20003f26270 */
[----:B------:R3:W4:Y:S02]  /*9450*/  @!P2 LDS.128 R16, [R4+0xc000] ;  /* 0x00c000000410a984 */ /* 0x0007240000000c00 */
[----:B--23--:R-:W-:-:S04]  /*9460*/  IMAD.MOV.U32 R4, RZ, RZ, R2 ;  /* 0x000000ffff047224 */ /* 0x00cfc800078e0002 */
[----:B------:R-:W-:-:S04]  /*9470*/  IMAD.WIDE.U32 R6, R0, c[0x0][0x3a0], R4 ;  /* 0x0000e80000067a25 */ /* 0x000fc800078e0004 */
[----:B------:R-:W-:-:S04]  /*9480*/  IMAD R4, R0, c[0x0][0x3a4], R76 ;  /* 0x0000e90000047a24 */ /* 0x000fc800078e024c */
[----:B------:R-:W-:Y:S01]  /*9490*/  IMAD.IADD R5, R7, 0x1, R4 ;  /* 0x0000000107057824 */ /* 0x000fe200078e0204 */
[----:B------:R-:W-:-:S04]  /*94a0*/  LEA R4, P0, R6, c[0x0][0x340], 0x1 ;  /* 0x0000d00006047a11 */ /* 0x000fc800078008ff */
[----:B------:R-:W-:-:S05]  /*94b0*/  LEA.HI.X R5, R6, c[0x0][0x344], R5, 0x1, P0 ;  /* 0x0000d10006057a11 */ /* 0x000fca00000f0c05 */
[----:B----4-:R2:W-:Y:S04]  /*94c0*/  @!P2 STG.E.128 [R4.64], R16 ;  /* 0x000000100400a986 */ /* 0x0105e8000c101d04 */
[----:B------:R2:W-:Y:S02]  /*94d0*/  @!P1 STG.E.128 [R4.64+0x80], R12 ;  /* 0x0000800c04009986 */ /* 0x0005e4000c101d04 */
.L_x_353:
[----:B---34-:R-:W-:Y:S05]  /*94e0*/  BSYNC B0 ;  /* 0x0000000000007941 */ /* 0x018fea0003800000 */
.L_x_352:
[----:B--2---:R-:W-:Y:S01]  /*94f0*/  IADD3 R4, R0, 0x20, RZ ;  /* 0x0000002000047810 */ /* 0x004fe20007ffe0ff */
[----:B------:R-:W-:Y:S03]  /*9500*/  BSSY B0, `(.L_x_354) ;  /* 0x0000011000007945 */ /* 0x000fe60003800000 */
[----:B------:R-:W-:-:S13]  /*9510*/  ISETP.GE.AND P4, PT, R4, UR6, PT ;  /* 0x0000000604007c0c */ /* 0x000fda000bf86270 */
        /* <DEDUP_REMOVED lines=14> */
[----:B-1----:R2:W-:Y:S02]  /*9600*/  @!P0 STG.E.128 [R4.64+0x80], R20 ;  /* 0x0000801404008986 */ /* 0x0025e4000c101d04 */
.L_x_355:
[----:B------:R-:W-:Y:S05]  /*9610*/  BSYNC B0 ;  /* 0x0000000000007941 */ /* 0x000fea0003800000 */
.L_x_354:
        /* <DEDUP_REMOVED lines=18> */
.L_x_357:
[----:B------:R-:W-:Y:S05]  /*9740*/  BSYNC B0 ;  /* 0x0000000000007941 */ /* 0x000fea0003800000 */
.L_x_356:
[----:B--2---:R-:W-:Y:S01]  /*9750*/  IADD3 R4, R0, 0x60, RZ ;  /* 0x0000006000047810 */ /* 0x004fe20007ffe0ff */
[----:B------:R-:W-:Y:S03]  /*9760*/  BSSY B0, `(.L_x_358) ;  /* 0x0000011000007945 */ /* 0x000fe60003800000 */
[----:B------:R-:W-:-:S13]  /*9770*/  ISETP.GE.AND P2, PT, R4, UR6, PT ;  /* 0x0000000604007c0c */ /* 0x000fda000bf46270 */
        /* <DEDUP_REMOVED lines=13> */
[----:B-1----:R1:W-:Y:S04]  /*9850*/  @!P1 STG.E.128 [R2.64], R40 ;  /* 0x0000002802009986 */ /* 0x0023e8000c101d04 */
[----:B------:R1:W-:Y:S02]  /*9860*/  @!P0 STG.E.128 [R2.64+0x80], R36 ;  /* 0x0000802402008986 */ /* 0x0003e4000c101d04 */
.L_x_359:
[----:B------:R-:W-:Y:S05]  /*9870*/  BSYNC B0 ;  /* 0x0000000000007941 */ /* 0x000fea0003800000 */
.L_x_358:
        /* <DEDUP_REMOVED lines=25> */
[----:B------:R1:W-:Y:S04]  /*9a10*/  @!P1 STG.E.128 [R4.64], R48 ;  /* 0x0000003004009986 */ /* 0x0003e8000c101d04 */
[----:B------:R1:W-:Y:S02]  /*9a20*/  @!P0 STG.E.128 [R4.64+0x80], R44 ;  /* 0x0000802c04008986 */ /* 0x0003e4000c101d04 */
.L_x_361:
[----:B------:R-:W-:Y:S05]  /*9a30*/  BSYNC B0 ;  /* 0x0000000000007941 */ /* 0x000fea0003800000 */
.L_x_360:
[----:B------:R-:W-:Y:S01]  /*9a40*/  BSSY B0, `(.L_x_362) ;  /* 0x0000010000007945 */ /* 0x000fe20003800000 */
[----:B------:R-:W-:Y:S05]  /*9a50*/  @P4 BRA `(.L_x_363) ;  /* 0x000000e000004947 */ /* 0x000fea0003800000 */
[----:B-1----:R-:W-:Y:S01]  /*9a60*/  IADD3 R4, P0, R0, 0x20, RZ ;  /* 0x0000002000047810 */ /* 0x002fe20007f1e0ff */
        /* <DEDUP_REMOVED lines=13> */
.L_x_363:
[----:B------:R-:W-:Y:S05]  /*9b40*/  BSYNC B0 ;  /* 0x0000000000007941 */ /* 0x000fea0003800000 */
.L_x_362:
        /* <DEDUP_REMOVED lines=16> */
.L_x_365:
[----:B------:R-:W-:Y:S05]  /*9c50*/  BSYNC B0 ;  /* 0x0000000000007941 */ /* 0x000fea0003800000 */
.L_x_364:
        /* <DEDUP_REMOVED lines=16> */
.L_x_320:
        /* <DEDUP_REMOVED lines=20> */
.L_x_367:
        /* <DEDUP_REMOVED lines=18> */
.L_x_368:
[----:B------:R-:W1:Y:S01]  /*9fc0*/  S2R R5, SR_TID.X ;  /* 0x0000000000057919 */ /* 0x000e620000002100 */
[----:B------:R-:W-:Y:S01]  /*9fd0*/  USHF.L.U32 UR7, UR18, 0x7, URZ ;  /* 0x0000000712077899 */ /* 0x000fe2000800063f */
[----:B------:R-:W-:Y:S01]  /*9fe0*/  BSSY B0, `(.L_x_369) ;  /* 0x0000023000007945 */ /* 0x000fe20003800000 */
[----:B------:R-:W-:Y:S02]  /*9ff0*/  ULDC.64 UR8, c[0x0][0x3a0] ;  /* 0x0000e80000087ab9 */ /* 0x000fe40000000a00 */
[----:B------:R-:W-:Y:S02]  /*a000*/  USHF.R.S32.HI UR10, URZ, 0x1f, UR7 ;  /* 0x0000001f3f0a7899 */ /* 0x000fe40008011407 */
[----:B------:R-:W-:Y:S01]  /*a010*/  IMAD.U32 R10, RZ, RZ, UR7 ;  /* 0x00000007ff0a7e24 */ /* 0x000fe2000f8e00ff */
[----:B------:R-:W-:-:S02]  /*a020*/  UIMAD UR6, UR18, -0x80, UR6 ;  /* 0xffffff80120678a4 */ /* 0x000fc4000f8e0206 */
[----:B------:R-:W-:Y:S01]  /*a030*/  UIMAD UR8, UR10, UR8, URZ ;  /* 0x000000080a0872a4 */ /* 0x000fe2000f8e023f */
[----:B------:R-:W-:-:S03]  /*a040*/  IMAD.WIDE.U32 R2, R10, c[0x0][0x3a0], R232 ;  /* 0x0000e8000a027a25 */ /* 0x000fc600078e00e8 */
[----:B------:R-:W-:Y:S02]  /*a050*/  UIMAD UR8, UR7, UR9, UR8 ;  /* 0x00000009070872a4 */ /* 0x000fe4000f8e0208 */
[----:B------:R-:W-:-:S04]  /*a060*/  IADD3 R2, P0, R2, UR14, RZ ;  /* 0x0000000e02027c10 */ /* 0x000fc8000ff1e0ff */
[----:B------:R-:W-:Y:S01]  /*a070*/  IMAD.U32 R4, RZ, RZ, UR8 ;  /* 0x00000008ff047e24 */ /* 0x000fe2000f8e00ff */
[----:B------:R-:W-:Y:S02]  /*a080*/  ULDC.64 UR8, c[0x0][0x3b8] ;  /* 0x0000ee0000087ab9 */ /* 0x000fe40000000a00 */
[----:B------:R-:W-:Y:S01]  /*a090*/  UIMAD UR8, UR57, UR8, URZ ;  /* 0x00000008390872a4 */ /* 0x000fe2000f8e023f */
[----:B-1----:R-:W-:Y:S02]  /*a0a0*/  SHF.R.S32.HI R0, RZ, 0x1f, R5 ;  /* 0x0000001fff007819 */ /* 0x002fe40000011405 */
[----:B------:R-:W-:Y:S01]  /*a0b0*/  IADD3.X R3, R3, UR15, R4, P0, !PT ;  /* 0x0000000f03037c10 */ /* 0x000fe200087fe404 */
[----:B------:R-:W-:Y:S01]  /*a0c0*/  IMAD.U32 R4, RZ, RZ, UR38 ;  /* 0x00000026ff047e24 */ /* 0x000fe2000f8e00ff */
[----:B------:R-:W-:Y:S01]  /*a0d0*/  LEA.HI R0, R0, R5, RZ, 0x3 ;  /* 0x0000000500007211 */ /* 0x000fe200078f18ff */
[----:B------:R-:W-:Y:S02]  /*a0e0*/  UIMAD UR8, UR38, UR9, UR8 ;  /* 0x00000009260872a4 */ /* 0x000fe4000f8e0208 */
[----:B------:R-:W-:Y:S01]  /*a0f0*/  IMAD.WIDE.U32 R2, R4, c[0x0][0x3b8], R2 ;  /* 0x0000ee0004027a25 */ /* 0x000fe200078e0002 */
[----:B------:R-:W-:-:S04]  /*a100*/  SHF.R.S32.HI R0, RZ, 0x3, R0 ;  /* 0x00000003ff007819 */ /* 0x000fc80000011400 */
[----:B------:R-:W-:Y:S02]  /*a110*/  ISETP.GE.AND P5, PT, R0, UR6, PT ;  /* 0x0000000600007c0c */ /* 0x000fe4000bfa6270 */
[----:B------:R-:W-:Y:S02]  /*a120*/  IADD3 R8, R3, UR8, RZ ;  /* 0x0000000803087c10 */ /* 0x000fe4000fffe0ff */
[----:B------:R-:W-:-:S09]  /*a130*/  SHF.R.S32.HI R11, RZ, 0x1f, R0 ;  /* 0x0000001fff0b7819 */ /* 0x000fd20000011400 */
        /* <DEDUP_REMOVED lines=13> */
.L_x_370:
[----:B------:R-:W-:Y:S05]  /*a210*/  BSYNC B0 ;  /* 0x0000000000007941 */ /* 0x000fea0003800000 */
.L_x_369:
[----:B-1----:R-:W-:Y:S01]  /*a220*/  IADD3 R4, R0, 0x20, RZ ;  /* 0x0000002000047810 */ /* 0x002fe20007ffe0ff */
        /* <DEDUP_REMOVED lines=17> */
.L_x_372:
[----:B------:R-:W-:Y:S05]  /*a340*/  BSYNC B0 ;  /* 0x0000000000007941 */ /* 0x000fea0003800000 */
.L_x_371:
        /* <DEDUP_REMOVED lines=18> */
.L_x_374:
[----:B------:R-:W-:Y:S05]  /*a470*/  BSYNC B0 ;  /* 0x0000000000007941 */ /* 0x000fea0003800000 */
.L_x_373:
        /* <DEDUP_REMOVED lines=18> */
.L_x_376:
[----:B------:R-:W-:Y:S05]  /*a5a0*/  BSYNC B0 ;  /* 0x0000000000007941 */ /* 0x000fea0003800000 */
.L_x_375:
        /* <DEDUP_REMOVED lines=27> */
.L_x_378:
[----:B------:R-:W-:Y:S05]  /*a760*/  BSYNC B0 ;  /* 0x0000000000007941 */ /* 0x000fea0003800000 */
.L_x_377:
        /* <DEDUP_REMOVED lines=16> */
.L_x_380:
[----:B------:R-:W-:Y:S05]  /*a870*/  BSYNC B0 ;  /* 0x0000000000007941 */ /* 0x000fea0003800000 */
.L_x_379:
        /* <DEDUP_REMOVED lines=16> */
.L_x_382:
[----:B------:R-:W-:Y:S05]  /*a980*/  BSYNC B0 ;  /* 0x0000000000007941 */ /* 0x000fea0003800000 */
.L_x_381:
        /* <DEDUP_REMOVED lines=14> */
.L_x_366:
[----:B------:R-:W-:Y:S05]  /*aa70*/  BSYNC B1 ;  /* 0x0000000000017941 */ /* 0x000fea0003800000 */
.L_x_315:
        /* <DEDUP_REMOVED lines=11> */
.L_x_383:
[----:B------:R-:W-:Y:S05]  /*ab30*/  EXIT ;  /* 0x000000000000794d */ /* 0x000fea0003800000 */
.L_x_385:
        /* <DEDUP_REMOVED lines=12> */
.L_x_2054:


//--------------------- .text._ZN5flash44flash_bwd_dq_dk_dv_loop_seqk_parallel_kernelI23Flash_bwd_kernel_traitsILi128ELi64ELi128ELi8ELi2ELi4ELi2ELb0ELb0EN7cutlass10bfloat16_tE19Flash_kernel_traitsILi128ELi64ELi128ELi8ES3_EELb0ELb0ELb1ELb0ELb0ELb0ELb0EEEvNS_16Flash_bwd_paramsE --------------------------
	.section	.text._ZN5flash44flash_bwd_dq_dk_dv_loop_seqk_parallel_kernelI23Flash_bwd_kernel_traitsILi128ELi64ELi128ELi8ELi2ELi4ELi2ELb0ELb0EN7cutlass10bfloat16_tE19Flash_kernel_traitsILi128ELi64ELi128ELi8ES3_EELb0ELb0ELb1ELb0ELb0ELb0ELb0EEEvNS_16Flash_bwd_paramsE,"ax",@progbits
	.sectioninfo	@"SHI_REGISTERS=255"
	.align	128
        .global         _ZN5flash44flash_bwd_dq_dk_dv_loop_seqk_parallel_kernelI23Flash_bwd_kernel_traitsILi128ELi64ELi128ELi8ELi2ELi4ELi2ELb0ELb0EN7cutlass10bfloat16_tE19Flash_kernel_traitsILi128ELi64ELi128ELi8ES3_EELb0ELb0ELb1ELb0ELb0ELb0ELb0EEEvNS_16Flash_bwd_paramsE
        .type           _ZN5flash44flash_bwd_dq_dk_dv_loop_seqk_parallel_kernelI23Flash_bwd_kernel_traitsILi128ELi64ELi128ELi8ELi2ELi4ELi2ELb0ELb0EN7cutlass10bfloat16_tE19Flash_kernel_traitsILi128ELi64ELi128ELi8ES3_EELb0ELb0ELb1ELb0ELb0ELb0ELb0EEEvNS_16Flash_bwd_paramsE,@function
        .size           _ZN5flash44flash_bwd_dq_dk_dv_loop_seqk_parallel_kernelI23Flash_bwd_kernel_traitsILi128ELi64ELi128ELi8ELi2ELi4ELi2ELb0ELb0EN7cutlass10bfloat16_tE19Flash_kernel_traitsILi128ELi64ELi128ELi8ES3_EELb0ELb0ELb1ELb0ELb0ELb0ELb0EEEvNS_16Flash_bwd_paramsE,(.L_x_2055 - _ZN5flash44flash_bwd_dq_dk_dv_loop_seqk_parallel_kernelI23Flash_bwd_kernel_traitsILi128ELi64ELi128ELi8ELi2ELi4ELi2ELb0ELb0EN7cutlass10bfloat16_tE19Flash_kernel_traitsILi128ELi64ELi128ELi8ES3_EELb0ELb0ELb1ELb0ELb0ELb0ELb0EEEvNS_16Flash_bwd_paramsE)
        .other          _ZN5flash44flash_bwd_dq_dk_dv_loop_seqk_parallel_kernelI23Flash_bwd_kernel_traitsILi128ELi64ELi128ELi8ELi2ELi4ELi2ELb0ELb0EN7cutlass10bfloat16_tE19Flash_kernel_traitsILi128ELi64ELi128ELi8ES3_EELb0ELb0ELb1ELb0ELb0ELb0ELb0EEEvNS_16Flash_bwd_paramsE,@"STO_CUDA_ENTRY STV_DEFAULT"
_ZN5flash44flash_bwd_dq_dk_dv_loop_seqk_parallel_kernelI23Flash_bwd_kernel_traitsILi128ELi64ELi128ELi8ELi2ELi4ELi2ELb0ELb0EN7cutlass10bfloat16_tE19Flash_kernel_traitsILi128ELi64ELi128ELi8ES3_EELb0ELb0ELb1ELb0ELb0ELb0ELb0EEEvNS_16Flash_bwd_paramsE:
.text._ZN5flash44flash_bwd_dq_dk_dv_loop_seqk_parallel_kernelI23Flash_bwd_kernel_traitsILi128ELi64ELi128ELi8ELi2ELi4ELi2ELb0ELb0EN7cutlass10bfloat16_tE19Flash_kernel_traitsILi128ELi64ELi128ELi8ES3_EELb0ELb0ELb1ELb0ELb0ELb0ELb0EEEvNS_16Flash_bwd_paramsE:
        /* <DEDUP_REMOVED lines=16> */
[----:B------:R-:W-:Y:S02]  /*0100*/  UMOV UR6, 0x80 ;  /* 0x0000008000067882 */ /* 0x000fe40000000000 */
[----:B------:R-:W-:Y:S01]  /*0110*/  ULDC UR4, c[0x0][0x210] ;  /* 0x0000840000047ab9 */ /* 0x000fe20000000800 */
[----:B------:R-:W3:Y:S01]  /*0120*/  S2UR UR36, SR_CTAID.Z ;  /* 0x00000000002479c3 */ /* 0x000ee20000002700 */
[----:B------:R-:W-:-:S02]  /*0130*/  ULDC UR58, c[0x0][0x234] ;  /* 0x00008d00003a7ab9 */ /* 0x000fc40000000800 */
[----:B------:R-:W-:Y:S02]  /*0140*/  UIMAD UR58, UR6, UR4, UR58 ;  /* 0x00000004063a72a4 */ /* 0x000fe4000f8e023a */
[----:B------:R-:W-:Y:S02]  /*0150*/  ULDC.U8 UR7, c[0x0][0x328] ;  /* 0x0000ca0000077ab9 */ /* 0x000fe40000000000 */
[----:B------:R-:W-:Y:S02]  /*0160*/  UISETP.NE.AND UP5, UPT, UR7, URZ, UPT ;  /* 0x0000003f0700728c */ /* 0x000fe4000bfa5270 */
[----:B------:R-:W-:Y:S02]  /*0170*/  ULDC UR49, c[0x0][0x22c] ;  /* 0x00008b0000317ab9 */ /* 0x000fe40000000800 */
[----:B------:R-:W-:Y:S02]  /*0180*/  ULDC UR38, c[0x0][0x1c0] ;  /* 0x0000700000267ab9 */ /* 0x000fe40000000800 */
[----:B------:R-:W-:Y:S01]  /*0190*/  ULDC UR12, c[0x0][0x1c0] ;  /* 0x00007000000c7ab9 */ /* 0x000fe20000000800 */
[----:B-1----:R-:W-:Y:S01]  /*01a0*/  SHF.R.S32.HI R13, RZ, 0x1f, R14 ;  /* 0x0000001fff0d7819 */ /* 0x002fe2000001140e */
[----:B--2---:R-:W-:-:S02]  /*01b0*/  UIMAD.WIDE.U32 UR46, UR34, UR14, URZ ;  /* 0x0000000e222e72a5 */ /* 0x004fc4000f8e003f */
[----:B------:R-:W-:Y:S01]  /*01c0*/  USHF.L.U32 UR14, UR34, 0x7, URZ ;  /* 0x00000007220e7899 */ /* 0x000fe2000800063f */
[CC--:B------:R-:W-:Y:S01]  /*01d0*/  LEA.HI R4, R13.reuse, R14.reuse, RZ, 0x5 ;  /* 0x0000000e0d047211 */ /* 0x0c0fe200078f28ff */
[----:B------:R-:W-:Y:S01]  /*01e0*/  USHF.R.S32.HI UR6, URZ, 0x1f, UR34 ;  /* 0x0000001f3f067899 */ /* 0x000fe20008011422 */
[----:B------:R-:W-:Y:S01]  /*01f0*/  LEA.HI R8, R13, R14, RZ, 0x4 ;  /* 0x0000000e0d087211 */ /* 0x000fe200078f20ff */
[----:B------:R-:W-:Y:S01]  /*0200*/  UIMAD.WIDE UR38, UR49, UR38, URZ ;  /* 0x00000026312672a5 */ /* 0x000fe2000f8e023f */
[--C-:B------:R-:W-:Y:S01]  /*0210*/  SHF.R.S32.HI R5, RZ, 0x5, R4.reuse ;  /* 0x00000005ff057819 */ /* 0x100fe20000011404 */
[----:B---3--:R-:W-:Y:S01]  /*0220*/  UIMAD UR50, UR36, UR49, URZ ;  /* 0x00000031243272a4 */ /* 0x008fe2000f8e023f */
[----:B------:R-:W-:Y:S01]  /*0230*/  SHF.R.S32.HI R0, RZ, 0x1f, R4 ;  /* 0x0000001fff007819 */ /* 0x000fe20000011404 */
[----:B------:R-:W-:Y:S01]  /*0240*/  UIMAD UR49, UR49, UR12, URZ ;  /* 0x0000000c313172a4 */ /* 0x000fe2000f8e023f */
[-C--:B------:R-:W-:Y:S01]  /*0250*/  LEA.HI R2, R4, R5.reuse, RZ, 0x1 ;  /* 0x0000000504027211 */ /* 0x080fe200078f08ff */
[----:B------:R-:W-:Y:S01]  /*0260*/  ULDC UR13, c[0x0][0x1c0] ;  /* 0x00007000000d7ab9 */ /* 0x000fe20000000800 */
[----:B------:R-:W-:Y:S01]  /*0270*/  LEA.HI R0, R0, R5, RZ, 0x2 ;  /* 0x0000000500007211 */ /* 0x000fe200078f10ff */
[----:B------:R-:W-:Y:S01]  /*0280*/  ULDC UR9, c[0x0][0x1c0] ;  /* 0x0000700000097ab9 */ /* 0x000fe20000000800 */
[----:B------:R-:W-:Y:S01]  /*0290*/  SHF.R.S32.HI R6, RZ, 0x4, R8 ;  /* 0x00000004ff067819 */ /* 0x000fe20000011408 */
[----:B------:R-:W-:Y:S01]  /*02a0*/  UIMAD UR55, UR5, UR34, URZ ;  /* 0x00000022053772a4 */ /* 0x000fe2000f8e023f */
[----:B------:R-:W-:Y:S01]  /*02b0*/  LOP3.LUT R0, R0, 0xfffffffc, RZ, 0xc0, !PT ;  /* 0xfffffffc00007812 */ /* 0x000fe200078ec0ff */
[----:B------:R-:W-:Y:S01]  /*02c0*/  UIMAD UR4, UR34, UR9, UR36 ;  /* 0x00000009220472a4 */ /* 0x000fe2000f8e0224 */
[----:B------:R-:W-:Y:S01]  /*02d0*/  LOP3.LUT R2, R2, 0xfffffffe, RZ, 0xc0, !PT ;  /* 0xfffffffe02027812 */ /* 0x000fe200078ec0ff */
[----:B------:R-:W-:Y:S01]  /*02e0*/  @!UP5 UIMAD UR5, UR34, UR13, UR36 ;  /* 0x0000000d2205d2a4 */ /* 0x000fe2000f8e0224 */
[----:B------:R-:W-:Y:S01]  /*02f0*/  LEA.HI R3, R8, R6, RZ, 0x1 ;  /* 0x0000000608037211 */ /* 0x000fe200078f08ff */
[----:B------:R-:W-:Y:S01]  /*0300*/  IMAD.IADD R10, R5, 0x1, -R0 ;  /* 0x00000001050a7824 */ /* 0x000fe200078e0a00 */
[-C--:B------:R-:W-:Y:S01]  /*0310*/  LEA.HI R17, R13, R14.reuse, RZ, 0x2 ;  /* 0x0000000e0d117211 */ /* 0x080fe200078f10ff */
[----:B------:R-:W-:Y:S01]  /*0320*/  IMAD.IADD R12, R5, 0x1, -R2 ;  /* 0x00000001050c7824 */ /* 0x000fe200078e0a02 */
[----:B------:R-:W-:Y:S01]  /*0330*/  LOP3.LUT R0, R3, 0xfffffffe, RZ, 0xc0, !PT ;  /* 0xfffffffe03007812 */ /* 0x000fe200078ec0ff */
[----:B------:R-:W-:Y:S01]  /*0340*/  USHF.L.U32 UR48, UR49, 0x6, URZ ;  /* 0x0000000631307899 */ /* 0x000fe2000800063f */
[--C-:B------:R-:W-:Y:S01]  /*0350*/  SHF.R.S32.HI R5, RZ, 0x2, R17.reuse ;  /* 0x00000002ff057819 */ /* 0x100fe20000011411 */
[----:B------:R-:W-:Y:S01]  /*0360*/  ULDC UR52, c[0x0][0x214] ;  /* 0x0000850000347ab9 */ /* 0x000fe20000000800 */
[----:B------:R-:W-:Y:S01]  /*0370*/  SHF.R.S32.HI R2, RZ, 0x1f, R17 ;  /* 0x0000001fff027819 */ /* 0x000fe20000011411 */
[----:B------:R-:W-:Y:S01]  /*0380*/  IMAD.IADD R9, R6, 0x1, -R0 ;  /* 0x0000000106097824 */ /* 0x000fe200078e0a00 */
[----:B------:R-:W-:Y:S01]  /*0390*/  LOP3.LUT R3, R4, 0xffffffe0, RZ, 0xc0, !PT ;  /* 0xffffffe004037812 */ /* 0x000fe200078ec0ff */
[----:B------:R-:W-:Y:S01]  /*03a0*/  ULDC UR59, c[0x0][0x1c8] ;  /* 0x00007200003b7ab9 */ /* 0x000fe20000000800 */
[----:B------:R-:W-:Y:S01]  /*03b0*/  LEA.HI R0, R2, R5, RZ, 0x3 ;  /* 0x0000000502007211 */ /* 0x000fe200078f18ff */
[----:B------:R-:W-:Y:S01]  /*03c0*/  ULDC.U8 UR8, c[0x0][0x3d0] ;  /* 0x0000f40000087ab9 */ /* 0x000fe20000000000 */
[----:B------:R-:W-:Y:S01]  /*03d0*/  LEA.HI R6, R13, R14, RZ, 0x3 ;  /* 0x0000000e0d067211 */ /* 0x000fe200078f18ff */
[----:B------:R-:W-:Y:S01]  /*03e0*/  ULDC UR53, c[0x0][0x224] ;  /* 0x0000890000357ab9 */ /* 0x000fe20000000800 */
[----:B------:R-:W-:Y:S01]  /*03f0*/  LOP3.LUT R2, R0, 0xfffffff8, RZ, 0xc0, !PT ;  /* 0xfffffff800027812 */ /* 0x000fe200078ec0ff */
[----:B------:R-:W-:Y:S01]  /*0400*/  IMAD.IADD R0, R14, 0x1, -R3 ;  /* 0x000000010e007824 */ /* 0x000fe200078e0a03 */
[----:B------:R-:W-:Y:S01]  /*0410*/  LOP3.LUT R4, R6, 0xfffffff8, RZ, 0xc0, !PT ;  /* 0xfffffff806047812 */ /* 0x000fe200078ec0ff */
[----:B------:R-:W-:-:S02]  /*0420*/  @UP5 UIMAD UR57, UR34, UR52, URZ ;  /* 0x00000034223952a4 */ /* 0x000fc4000f8e023f */
[----:B------:R-:W-:Y:S01]  /*0430*/  IMAD.IADD R7, R5, 0x1, -R2 ;  /* 0x0000000105077824 */ /* 0x000fe200078e0a02 */
[----:B------:R-:W-:Y:S01]  /*0440*/  SHF.R.S32.HI R2, RZ, 0x1f, R0 ;  /* 0x0000001fff027819 */ /* 0x000fe20000011400 */
[----:B------:R-:W-:Y:S02]  /*0450*/  ULDC.64 UR10, c[0x0][0x118] ;  /* 0x00004600000a7ab9 */ /* 0x000fe40000000a00 */
[----:B------:R-:W-:Y:S01]  /*0460*/  ULDC UR43, c[0x0][0x2e8] ;  /* 0x0000ba00002b7ab9 */ /* 0x000fe20000000800 */
[----:B------:R-:W-:Y:S01]  /*0470*/  LEA.HI R16, R2, R0, RZ, 0x2 ;  /* 0x0000000002107211 */ /* 0x000fe200078f10ff */
[----:B------:R-:W-:Y:S01]  /*0480*/  ULDC UR42, c[0x0][0x2e8] ;  /* 0x0000ba00002a7ab9 */ /* 0x000fe20000000800 */
[----:B------:R-:W-:Y:S01]  /*0490*/  LOP3.LUT R2, R8, 0xfffffff0, RZ, 0xc0, !PT ;  /* 0xfffffff008027812 */ /* 0x000fe200078ec0ff */
[----:B------:R-:W-:Y:S01]  /*04a0*/  ULOP3.LUT UR59, UR36, UR59, URZ, 0x3c, !UPT ;  /* 0x0000003b243b7292 */ /* 0x000fe2000f8e3c3f */
[----:B------:R-:W-:Y:S01]  /*04b0*/  SHF.R.S32.HI R0, RZ, 0x3, R6 ;  /* 0x00000003ff007819 */ /* 0x000fe20000011406 */
[----:B------:R-:W-:-:S02]  /*04c0*/  USHF.R.S32.HI UR60, URZ, 0x1f, UR36 ;  /* 0x0000001f3f3c7899 */ /* 0x000fc40008011424 */
[----:B------:R-:W-:Y:S01]  /*04d0*/  IMAD.IADD R2, R14, 0x1, -R2 ;  /* 0x000000010e027824 */ /* 0x000fe200078e0a02 */
[----:B------:R-:W-:Y:S01]  /*04e0*/  UISETP.NE.AND UP6, UPT, UR8, URZ, UPT ;  /* 0x0000003f0800728c */ /* 0x000fe2000bfc5270 */
[----:B------:R-:W-:Y:S01]  /*04f0*/  IMAD.SHL.U32 R3, R0, 0x40, RZ ;  /* 0x0000004000037824 */ /* 0x000fe200078e00ff */
[----:B------:R-:W-:Y:S01]  /*0500*/  USHF.R.S32.HI UR61, URZ, 0x1f, UR36 ;  /* 0x0000001f3f3d7899 */ /* 0x000fe20008011424 */
[----:B------:R-:W-:Y:S01]  /*0510*/  IMAD.IADD R0, R14, 0x1, -R4 ;  /* 0x000000010e007824 */ /* 0x000fe200078e0a04 */
[----:B------:R-:W-:Y:S01]  /*0520*/  SHF.R.S32.HI R4, RZ, 0x1f, R2 ;  /* 0x0000001fff047819 */ /* 0x000fe20000011402 */
[----:B------:R-:W-:Y:S01]  /*0530*/  UIMAD.WIDE.U32 UR44, UR38, UR46, URZ ;  /* 0x0000002e262c72a5 */ /* 0x000fe2000f8e003f */
[----:B------:R-:W-:Y:S01]  /*0540*/  LOP3.LUT R3, R3, 0x1c0, RZ, 0xc0, !PT ;  /* 0x000001c003037812 */ /* 0x000fe200078ec0ff */
[----:B------:R-:W-:Y:S01]  /*0550*/  IMAD.SHL.U32 R236, R0, 0x8, RZ ;  /* 0x0000000800ec7824 */ /* 0x000fe200078e00ff */
[----:B------:R-:W-:Y:S01]  /*0560*/  LEA.HI R11, R4, R2, RZ, 0x3 ;  /* 0x00000002040b7211 */ /* 0x000fe200078f18ff */
[----:B------:R-:W-:Y:S01]  /*0570*/  UIMAD UR54, UR39, UR46, URZ ;  /* 0x0000002e273672a4 */ /* 0x000fe2000f8e023f */
[----:B------:R-:W-:Y:S01]  /*0580*/  SHF.R.U32.HI R4, RZ, 0x3, R3 ;  /* 0x00000003ff047819 */ /* 0x000fe20000011603 */
[----:B------:R-:W-:Y:S01]  /*0590*/  USHF.R.S32.HI UR56, URZ, 0x1f, UR50 ;  /* 0x0000001f3f387899 */ /* 0x000fe20008011432 */
[----:B------:R-:W-:Y:S01]  /*05a0*/  LOP3.LUT R5, R3, 0x38, R236, 0xf8, !PT ;  /* 0x0000003803057812 */ /* 0x000fe200078ef8ec */
[----:B------:R-:W-:Y:S01]  /*05b0*/  UIMAD UR53, UR4, UR53, URZ ;  /* 0x00000035043572a4 */ /* 0x000fe2000f8e023f */
[----:B------:R-:W-:Y:S01]  /*05c0*/  LOP3.LUT R3, R11, 0xfffffff8, RZ, 0xc0, !PT ;  /* 0xfffffff80b037812 */ /* 0x000fe200078ec0ff */
[----:B------:R-:W-:Y:S01]  /*05d0*/  @!UP5 UIMAD UR52, UR5, UR52, URZ ;  /* 0x000000340534d2a4 */ /* 0x000fe2000f8e023f */
[C---:B------:R-:W-:Y:S01]  /*05e0*/  LOP3.LUT P4, RZ, R0.reuse, 0x2, RZ, 0xc0, !PT ;  /* 0x0000000200ff7812 */ /* 0x040fe2000788c0ff */
[----:B------:R-:W-:Y:S01]  /*05f0*/  USHF.R.S32.HI UR51, URZ, 0x1f, UR48 ;  /* 0x0000001f3f337899 */ /* 0x000fe20008011430 */
[C---:B------:R-:W-:Y:S01]  /*0600*/  LOP3.LUT P3, RZ, R0.reuse, 0x4, RZ, 0xc0, !PT ;  /* 0x0000000400ff7812 */ /* 0x040fe2000786c0ff */
[----:B------:R-:W-:Y:S01]  /*0610*/  IMAD.SHL.U32 R0, R0, 0x40, RZ ;  /* 0x0000004000007824 */ /* 0x000fe200078e00ff */
[----:B------:R-:W-:Y:S01]  /*0620*/  LOP3.LUT R247, R5, R4, RZ, 0x3c, !PT ;  /* 0x0000000405f77212 */ /* 0x000fe200078e3cff */
[----:B------:R-:W-:Y:S01]  /*0630*/  IMAD.IADD R15, R2, 0x1, -R3 ;  /* 0x00000001020f7824 */ /* 0x000fe200078e0a03 */
[----:B------:R-:W-:Y:S01]  /*0640*/  LEA.HI R2, R13, R14, RZ, 0x6 ;  /* 0x0000000e0d027211 */ /* 0x000fe200078f30ff */
[----:B------:R-:W-:Y:S01]  /*0650*/  IMAD.SHL.U32 R3, R10, 0x10, RZ ;  /* 0x000000100a037824 */ /* 0x000fe200078e00ff */
[----:B------:R-:W-:Y:S01]  /*0660*/  LOP3.LUT R0, R0, 0x1c0, RZ, 0xc0, !PT ;  /* 0x000001c000007812 */ /* 0x000fe200078ec0ff */
[----:B------:R-:W-:Y:S01]  /*0670*/  IMAD.SHL.U32 R5, R9, 0x200, RZ ;  /* 0x0000020009057824 */ /* 0x000fe200078e00ff */
[----:B------:R-:W-:Y:S01]  /*0680*/  LOP3.LUT R4, R7, 0x1, RZ, 0xc0, !PT ;  /* 0x0000000107047812 */ /* 0x000fe200078ec0ff */
[----:B------:R-:W-:Y:S01]  /*0690*/  UMOV UR41, 0xffffc000 ;  /* 0xffffc00000297882 */ /* 0x000fe20000000000 */
[----:B------:R-:W-:-:S02]  /*06a0*/  SHF.R.S32.HI R2, RZ, 0x6, R2 ;  /* 0x00000006ff027819 */ /* 0x000fc40000011402 */
[C---:B------:R-:W-:Y:S02]  /*06b0*/  LOP3.LUT R214, R0.reuse, 0x8, R6, 0xf8, !PT ;  /* 0x0000000800d67812 */ /* 0x040fe400078ef806 */
[----:B------:R-:W-:Y:S01]  /*06c0*/  LOP3.LUT R3, R0, 0x30, R3, 0xf8, !PT ;  /* 0x0000003000037812 */ /* 0x000fe200078ef803 */
[C---:B------:R-:W-:Y:S01]  /*06d0*/  IMAD R247, R2.reuse, 0x200, R247 ;  /* 0x0000020002f77824 */ /* 0x040fe200078e02f7 */
        /* <DEDUP_REMOVED lines=9> */
[C---:B------:R-:W-:Y:S01]  /*0770*/  IMAD.SHL.U32 R6, R2.reuse, 0x8, RZ ;  /* 0x0000000802067824 */ /* 0x040fe200078e00ff */
[----:B------:R-:W-:Y:S01]  /*0780*/  LOP3.LUT R0, R3, 0x20, RZ, 0xc0, !PT ;  /* 0x0000002003007812 */ /* 0x000fe200078ec0ff */
[----:B------:R-:W-:Y:S01]  /*0790*/  IMAD.SHL.U32 R4, R7, 0x40, RZ ;  /* 0x0000004007047824 */ /* 0x000fe200078e00ff */
[----:B------:R-:W-:Y:S01]  /*07a0*/  LOP3.LUT R3, R17, 0x7ffffffc, RZ, 0xc0, !PT ;  /* 0x7ffffffc11037812 */ /* 0x000fe200078ec0ff */
[----:B------:R-:W-:Y:S01]  /*07b0*/  IMAD.SHL.U32 R2, R2, 0x20, RZ ;  /* 0x0000002002027824 */ /* 0x000fe200078e00ff */
[----:B------:R-:W-:Y:S01]  /*07c0*/  LOP3.LUT R210, R0, 0x18, R6, 0xf8, !PT ;  /* 0x0000001800d27812 */ /* 0x000fe200078ef806 */
[----:B------:R-:W-:Y:S01]  /*07d0*/  IMAD.U32 R6, RZ, RZ, UR14 ;  /* 0x0000000eff067e24 */ /* 0x000fe2000f8e00ff */
[----:B------:R-:W-:Y:S01]  /*07e0*/  LEA.HI R0, R13, R14, RZ, 0x7 ;  /* 0x0000000e0d007211 */ /* 0x000fe200078f38ff */
[----:B------:R-:W-:Y:S01]  /*07f0*/  IMAD.IADD R3, R14, 0x1, -R3 ;  /* 0x000000010e037824 */ /* 0x000fe200078e0a03 */
[----:B------:R-:W-:Y:S01]  /*0800*/  SEL R228, R228, 0x10, !P0 ;  /* 0x00000010e4e47807 */ /* 0x000fe20004000000 */
[----:B------:R-:W-:Y:S01]  /*0810*/  IMAD.SHL.U32 R14, R14, 0x2, RZ ;  /* 0x000000020e0e7824 */ /* 0x000fe200078e00ff */
[----:B------:R-:W-:Y:S01]  /*0820*/  SHF.R.S32.HI R0, RZ, 0x7, R0 ;  /* 0x00000007ff007819 */ /* 0x000fe20000011400 */
[----:B------:R-:W-:Y:S01]  /*0830*/  IMAD.SHL.U32 R3, R3, 0x2, RZ ;  /* 0x0000000203037824 */ /* 0x000fe200078e00ff */
[----:B------:R-:W-:Y:S01]  /*0840*/  IADD3 R241, R236, 0x40, RZ ;  /* 0x00000040ecf17810 */ /* 0x000fe20007ffe0ff */
[----:B------:R-:W-:-:S02]  /*0850*/  IMAD.SHL.U32 R214, R214, 0x2, RZ ;  /* 0x00000002d6d67824 */ /* 0x000fc400078e00ff */
[--C-:B------:R-:W-:Y:S02]  /*0860*/  IMAD R8, R10, 0x400, R3.reuse ;  /* 0x000004000a087824 */ /* 0x100fe400078e0203 */
[C---:B------:R-:W-:Y:S02]  /*0870*/  IMAD R6, R0.reuse, 0x1000, R3 ;  /* 0x0000100000067824 */ /* 0x040fe400078e0203 */
[----:B------:R-:W-:Y:S01]  /*0880*/  IMAD.SHL.U32 R3, R0, 0x8, RZ ;  /* 0x0000000800037824 */ /* 0x000fe200078e00ff */
[----:B------:R-:W-:Y:S01]  /*0890*/  LOP3.LUT R0, R4, 0x1c0, RZ, 0xc0, !PT ;  /* 0x000001c004007812 */ /* 0x000fe200078ec0ff */
[----:B------:R-:W-:Y:S01]  /*08a0*/  IMAD R6, R12, 0x400, R6 ;  /* 0x000004000c067824 */ /* 0x000fe200078e0206 */
[----:B------:R-:W-:Y:S01]  /*08b0*/  LOP3.LUT R4, R2, 0x6, R14, 0xf8, !PT ;  /* 0x0000000602047812 */ /* 0x000fe200078ef80e */
[----:B------:R-:W-:Y:S01]  /*08c0*/  IMAD.SHL.U32 R211, R211, 0x2, RZ ;  /* 0x00000002d3d37824 */ /* 0x000fe200078e00ff */
[----:B------:R-:W-:Y:S02]  /*08d0*/  LOP3.LUT R5, R0, 0x20, R2, 0xf8, !PT ;  /* 0x0000002000057812 */ /* 0x000fe400078ef802 */
[----:B------:R-:W-:Y:S01]  /*08e0*/  LOP3.LUT R3, R3, 0x8, RZ, 0xc0, !PT ;  /* 0x0000000803037812 */ /* 0x000fe200078ec0ff */
[----:B------:R1:W-:Y:S01]  /*08f0*/  STL [R1+0x4], R4 ;  /* 0x0000040401007387 */ /* 0x0003e20000100800 */
[----:B------:R-:W-:-:S04]  /*0900*/  SHF.R.U32.HI R2, RZ, 0x3, R0 ;  /* 0x00000003ff027819 */ /* 0x000fc80000011600 */
[----:B------:R-:W-:Y:S02]  /*0910*/  LOP3.LUT R5, R5, R2, RZ, 0x3c, !PT ;  /* 0x0000000205057212 */ /* 0x000fe400078e3cff */
[----:B------:R-:W-:Y:S02]  /*0920*/  LOP3.LUT R0, R2, R0, R3, 0x1e, !PT ;  /* 0x0000000002007212 */ /* 0x000fe400078e1e03 */
[----:B------:R-:W-:Y:S01]  /*0930*/  SHF.R.S32.HI R2, RZ, 0x2, R16 ;  /* 0x00000002ff027819 */ /* 0x000fe20000011410 */
[----:B------:R-:W-:Y:S02]  /*0940*/  IMAD.IADD R226, R5, 0x1, R6 ;  /* 0x0000000105e27824 */ /* 0x000fe400078e0206 */
[----:B------:R-:W-:Y:S02]  /*0950*/  IMAD.SHL.U32 R5, R15, 0x40, RZ ;  /* 0x000000400f057824 */ /* 0x000fe400078e00ff */
[----:B------:R-:W-:Y:S02]  /*0960*/  IMAD R246, R12, 0x10, R2 ;  /* 0x000000100cf67824 */ /* 0x000fe400078e0202 */
[----:B------:R-:W-:Y:S01]  /*0970*/  IMAD.IADD R8, R8, 0x1, R0 ;  /* 0x0000000108087824 */ /* 0x000fe200078e0200 */
[----:B------:R-:W-:Y:S01]  /*0980*/  LOP3.LUT R5, R5, 0x1c0, RZ, 0xc0, !PT ;  /* 0x000001c005057812 */ /* 0x000fe200078ec0ff */
[----:B------:R-:W-:Y:S01]  /*0990*/  IMAD.U32 R0, RZ, RZ, UR6 ;  /* 0x00000006ff007e24 */ /* 0x000fe2000f8e00ff */
[----:B------:R-:W-:Y:S01]  /*09a0*/  IADD3 R2, R246, -0x40, RZ ;  /* 0xffffffc0f6027810 */ /* 0x000fe20007ffe0ff */
[----:B------:R-:W-:Y:S01]  /*09b0*/  IMAD.SHL.U32 R0, R11, 0x40, RZ ;  /* 0x000000400b007824 */ /* 0x000fe200078e00ff */
[--C-:B------:R-:W-:Y:S01]  /*09c0*/  SHF.R.U32.HI R6, RZ, 0x3, R5.reuse ;  /* 0x00000003ff067819 */ /* 0x100fe20000011605 */
[----:B------:R-:W-:Y:S01]  /*09d0*/  IMAD.SHL.U32 R226, R226, 0x2, RZ ;  /* 0x00000002e2e27824 */ /* 0x000fe200078e00ff */
[----:B------:R-:W-:Y:S01]  /*09e0*/  LEA R252, R8, 0xc000, 0x1 ;  /* 0x0000c00008fc7811 */ /* 0x000fe200078e08ff */
[----:B-1----:R-:W-:Y:S01]  /*09f0*/  IMAD.SHL.U32 R4, R9, 0x10, RZ ;  /* 0x0000001009047824 */ /* 0x002fe200078e00ff */
[----:B------:R-:W-:Y:S01]  /*0a00*/  LOP3.LUT R0, R0, 0xfffffe00, RZ, 0xc0, !PT ;  /* 0xfffffe0000007812 */ /* 0x000fe200078ec0ff */
[----:B------:R-:W-:Y:S01]  /*0a10*/  IMAD.IADD R229, R226, 0x1, R228 ;  /* 0x00000001e2e57824 */ /* 0x000fe200078e02e4 */
[----:B------:R-:W-:-:S02]  /*0a20*/  LOP3.LUT R210, R6, R210, R5, 0x1e, !PT ;  /* 0x000000d206d27212 */ /* 0x000fc400078e1e05 */
[----:B------:R-:W-:Y:S01]  /*0a30*/  LOP3.LUT R7, R3, 0x10, R4, 0xf8, !PT ;  /* 0x0000001003077812 */ /* 0x000fe200078ef804 */
[----:B------:R-:W-:Y:S01]  /*0a40*/  IMAD.SHL.U32 R3, R9, 0x8, RZ ;  /* 0x0000000809037824 */ /* 0x000fe200078e00ff */
[----:B------:R-:W-:Y:S02]  /*0a50*/  SHF.R.S32.HI R4, RZ, 0x1f, R2 ;  /* 0x0000001fff047819 */ /* 0x000fe40000011402 */
[----:B------:R-:W-:Y:S02]  /*0a60*/  LOP3.LUT R210, R210, R0, RZ, 0xfc, !PT ;  /* 0x00000000d2d27212 */ /* 0x000fe400078efcff */
[----:B------:R-:W-:Y:S01]  /*0a70*/  SHF.L.U64.HI R2, R2, 0x2, R4 ;  /* 0x0000000202027819 */ /* 0x000fe20000010204 */
[----:B------:R-:W-:Y:S01]  /*0a80*/  IMAD R4, R12, 0x400, R0 ;  /* 0x000004000c047824 */ /* 0x000fe200078e0200 */
[----:B------:R-:W-:Y:S02]  /*0a90*/  LOP3.LUT R2, R6, R7, R5, 0x1e, !PT ;  /* 0x0000000706027212 */ /* 0x000fe400078e1e05 */
[----:B------:R-:W-:-:S02]  /*0aa0*/  IADD3 R9, R252, 0x420, RZ ;  /* 0x00000420fc097810 */ /* 0x000fc40007ffe0ff */
[----:B------:R-:W-:Y:S01]  /*0ab0*/  LOP3.LUT R221, R2, R0, RZ, 0xfc, !PT ;  /* 0x0000000002dd7212 */ /* 0x000fe200078efcff */
[----:B------:R-:W-:Y:S01]  /*0ac0*/  IMAD.MOV.U32 R2, RZ, RZ, 0x20 ;  /* 0x00000020ff027424 */ /* 0x000fe200078e00ff */
[----:B------:R-:W-:Y:S01]  /*0ad0*/  @P1 IADD3 R9, R252, 0x3e0, RZ ;  /* 0x000003e0fc091810 */ /* 0x000fe20007ffe0ff */
[----:B------:R-:W-:Y:S01]  /*0ae0*/  IMAD.MOV.U32 R0, RZ, RZ, 0x40 ;  /* 0x00000040ff007424 */ /* 0x000fe200078e00ff */
[----:B------:R-:W-:Y:S02]  /*0af0*/  LOP3.LUT R3, R5, 0x8, R3, 0xf8, !PT ;  /* 0x0000000805037812 */ /* 0x000fe400078ef803 */
[----:B------:R-:W-:Y:S02]  /*0b00*/  SEL R215, R2, 0xffffffe0, !P4 ;  /* 0xffffffe002d77807 */ /* 0x000fe40006000000 */
[----:B------:R-:W-:Y:S02]  /*0b10*/  SEL R216, R0, 0xffffffc0, !P3 ;  /* 0xffffffc000d87807 */ /* 0x000fe40005800000 */
[----:B------:R-:W-:Y:S01]  /*0b20*/  SEL R2, R2, 0xffffffe0, !P1 ;  /* 0xffffffe002027807 */ /* 0x000fe20004800000 */
[----:B------:R-:W-:Y:S01]  /*0b30*/  IMAD.IADD R215, R214, 0x1, R215 ;  /* 0x00000001d6d77824 */ /* 0x000fe200078e02d7 */
[----:B------:R-:W-:Y:S01]  /*0b40*/  SEL R0, R0, 0xffffffc0, !P2 ;  /* 0xffffffc000007807 */ /* 0x000fe20005000000 */
[----:B------:R-:W-:Y:S01]  /*0b50*/  IMAD.IADD R217, R214, 0x1, R216 ;  /* 0x00000001d6d97824 */ /* 0x000fe200078e02d8 */
[----:B------:R-:W-:Y:S01]  /*0b60*/  LOP3.LUT R3, R3, R6, RZ, 0x3c, !PT ;  /* 0x0000000603037212 */ /* 0x000fe200078e3cff */
[----:B------:R-:W-:Y:S01]  /*0b70*/  IMAD.IADD R227, R226, 0x1, R2 ;  /* 0x00000001e2e37824 */ /* 0x000fe200078e0202 */
[----:B------:R-:W-:Y:S01]  /*0b80*/  LEA R210, R210, 0xc000, 0x1 ;  /* 0x0000c000d2d27811 */ /* 0x000fe200078e08ff */
[----:B------:R-:W-:-:S02]  /*0b90*/  IMAD.IADD R10, R2, 0x1, R252 ;  /* 0x00000001020a7824 */ /* 0x000fc400078e02fc */
[--C-:B------:R-:W-:Y:S02]  /*0ba0*/  IMAD.IADD R2, R252, 0x1, R0.reuse ;  /* 0x00000001fc027824 */ /* 0x100fe400078e0200 */
[----:B------:R-:W-:Y:S01]  /*0bb0*/  IMAD.IADD R219, R4, 0x1, R3 ;  /* 0x0000000104db7824 */ /* 0x000fe200078e0203 */
[----:B------:R-:W-:Y:S01]  /*0bc0*/  STL [R1+0x8], R10 ;  /* 0x0000080a01007387 */ /* 0x000fe20000100800 */
[----:B------:R-:W-:Y:S02]  /*0bd0*/  IMAD.IADD R216, R216, 0x1, R215 ;  /* 0x00000001d8d87824 */ /* 0x000fe400078e02d7 */
[----:B------:R-:W-:Y:S01]  /*0be0*/  IMAD.IADD R228, R228, 0x1, R227 ;  /* 0x00000001e4e47824 */ /* 0x000fe200078e02e3 */
[----:B------:R1:W-:Y:S04]  /*0bf0*/  STL [R1], R2 ;  /* 0x0000000201007387 */ /* 0x0003e80000100800 */
[----:B------:R2:W-:Y:S01]  /*0c00*/  STL [R1+0x14], R9 ;  /* 0x0000140901007387 */ /* 0x0005e20000100800 */
[----:B-1----:R-:W-:-:S02]  /*0c10*/  IMAD.IADD R2, R10, 0x1, R0 ;  /* 0x000000010a027824 */ /* 0x002fc400078e0200 */
[----:B------:R-:W-:-:S03]  /*0c20*/  IMAD.IADD R0, R0, 0x1, R9 ;  /* 0x0000000100007824 */ /* 0x000fc600078e0209 */
[----:B------:R2:W-:Y:S04]  /*0c30*/  STL [R1+0xc], R2 ;  /* 0x00000c0201007387 */ /* 0x0005e80000100800 */
[----:B------:R2:W-:Y:S02]  /*0c40*/  STL [R1+0x10], R0 ;  /* 0x0000100001007387 */ /* 0x0005e40000100800 */
.L_x_458:
        /* <DEDUP_REMOVED lines=12> */
[----:B-123--:R-:W-:Y:S01]  /*0d10*/  IMAD.U32 R2, RZ, RZ, UR4 ;  /* 0x00000004ff027e24 */ /* 0x00efe2000f8e00ff */
        /* <DEDUP_REMOVED lines=19> */
[----:B-----5:R-:W5:Y:S01]  /*0e50*/  @!P1 LDG.E R0, [R2.64] ;  /* 0x0000000a02009981 */ /* 0x020f62000c1e1900 */
        /* <DEDUP_REMOVED lines=20> */
.L_x_386:
        /* <DEDUP_REMOVED lines=21> */
[----:B------:R-:W-:Y:S02]  /*10f0*/  UIADD3 UR6, UR13, 0x80, UR22 ;  /* 0x000000800d067890 */ /* 0x000fe4000fffe016 */
[----:B------:R-:W-:Y:S02]  /*1100*/  ULDC.64 UR4, c[0x0][0x190] ;  /* 0x0000640000047ab9 */ /* 0x000fe40000000a00 */
[----:B------:R-:W-:Y:S02]  /*1110*/  ULDC UR7, c[0x0][0x2e4] ;  /* 0x0000b90000077ab9 */ /* 0x000fe40000000800 */
[----:B------:R-:W-:Y:S02]  /*1120*/  UIMAD UR19, UR18, UR5, URZ ;  /* 0x00000005121372a4 */ /* 0x000fe4000f8e023f */
[----:B------:R-:W-:Y:S02]  /*1130*/  UIMAD.WIDE.U32 UR16, UR18, UR4, URZ ;  /* 0x00000004121072a5 */ /* 0x000fe4000f8e003f */
[----:B------:R-:W-:-:S02]  /*1140*/  UIADD3 UR5, UR13, 0x3f, URZ ;  /* 0x0000003f0d057890 */ /* 0x000fc4000fffe03f */
[----:B------:R-:W-:Y:S02]  /*1150*/  UIADD3 UR4, UR6, UR7, -UR9 ;  /* 0x0000000706047290 */ /* 0x000fe4000fffe809 */
[----:B------:R-:W-:Y:S02]  /*1160*/  USHF.R.S32.HI UR8, URZ, 0x1f, UR5 ;  /* 0x0000001f3f087899 */ /* 0x000fe40008011405 */
[----:B------:R-:W-:Y:S02]  /*1170*/  UIADD3 UR4, UR4, 0x3f, URZ ;  /* 0x0000003f04047890 */ /* 0x000fe4000fffe03f */
[----:B------:R-:W-:Y:S02]  /*1180*/  ULEA.HI UR14, UR8, UR5, URZ, 0x6 ;  /* 0x00000005080e7291 */ /* 0x000fe4000f8f303f */
[----:B------:R-:W-:Y:S02]  /*1190*/  USHF.R.S32.HI UR5, URZ, 0x1f, UR4 ;  /* 0x0000001f3f057899 */ /* 0x000fe40008011404 */
[----:B------:R-:W-:-:S02]  /*11a0*/  ULDC.64 UR6, c[0x0][0x178] ;  /* 0x00005e0000067ab9 */ /* 0x000fc40000000a00 */
[----:B------:R-:W-:Y:S02]  /*11b0*/  ULEA.HI UR12, UR5, UR4, URZ, 0x6 ;  /* 0x00000004050c7291 */ /* 0x000fe4000f8f303f */
[----:B-1----:R-:W-:Y:S02]  /*11c0*/  UISETP.NE.AND UP0, UPT, UR27, -0x1, UPT ;  /* 0xffffffff1b00788c */ /* 0x002fe4000bf05270 */
[----:B------:R-:W-:Y:S02]  /*11d0*/  UISETP.NE.AND UP3, UPT, UR18, -0x1, UPT ;  /* 0xffffffff1200788c */ /* 0x000fe4000bf65270 */
[----:B------:R-:W-:Y:S02]  /*11e0*/  UIMAD UR8, UR40, UR6, URZ ;  /* 0x00000006280872a4 */ /* 0x000fe4000f8e023f */
[----:B------:R-:W-:Y:S01]  /*11f0*/  UIMAD.WIDE.U32 UR4, UR34, UR6, URZ ;  /* 0x00000006220472a5 */ /* 0x000fe2000f8e003f */
[----:B------:R-:W-:Y:S01]  /*1200*/  PLOP3.LUT P1, PT, PT, PT, UP0, 0x80, 0x0 ;  /* 0x000000000000781c */ /* 0x000fe20003f2f008 */
[----:B------:R-:W-:-:S02]  /*1210*/  UIMAD UR6, UR34, UR7, UR8 ;  /* 0x00000007220672a4 */ /* 0x000fc4000f8e0208 */
[----:B------:R-:W-:Y:S02]  /*1220*/  USEL UR37, UR4, UR16, !UP3 ;  /* 0x0000001004257287 */ /* 0x000fe4000d800000 */
[----:B------:R-:W-:Y:S02]  /*1230*/  USHF.R.S32.HI UR7, URZ, 0x6, UR14 ;  /* 0x000000063f077899 */ /* 0x000fe4000801140e */
[----:B------:R-:W-:Y:S02]  /*1240*/  USHF.R.S32.HI UR4, URZ, 0x6, UR12 ;  /* 0x000000063f047899 */ /* 0x000fe4000801140c */
[----:B------:R-:W-:Y:S02]  /*1250*/  UIADD3 UR35, UR5, UR6, URZ ;  /* 0x0000000605237290 */ /* 0x000fe4000fffe03f */
[----:B------:R-:W-:Y:S02]  /*1260*/  UISETP.LT.AND UP2, UPT, UR7, UR4, UPT ;  /* 0x000000040700728c */ /* 0x000fe4000bf41270 */
[----:B------:R-:W-:-:S02]  /*1270*/  @UP0 UIADD3 UR6, UR21, UR27, URZ ;  /* 0x0000001b15060290 */ /* 0x000fc4000fffe03f */
[----:B------:R-:W-:Y:S02]  /*1280*/  ULDC.64 UR14, c[0x0][0x198] ;  /* 0x00006600000e7ab9 */ /* 0x000fe40000000a00 */
[----:B------:R-:W-:Y:S02]  /*1290*/  USEL UR33, UR7, UR4, UP2 ;  /* 0x0000000407217287 */ /* 0x000fe40009000000 */
[----:B------:R-:W-:Y:S02]  /*12a0*/  @UP0 UIMAD.WIDE.U32 UR4, UR6, UR14, URZ ;  /* 0x0000000e060402a5 */ /* 0x000fe4000f8e003f */
[----:B------:R-:W-:Y:S02]  /*12b0*/  @UP3 UIADD3 UR35, UR17, UR19, URZ ;  /* 0x0000001311233290 */ /* 0x000fe4000fffe03f */
[----:B------:R-:W-:Y:S02]  /*12c0*/  ULEA UR17, UR33, 0xffffffc0, 0x6 ;  /* 0xffffffc021117891 */ /* 0x000fe4000f8e303f */
[----:B------:R-:W-:-:S02]  /*12d0*/  @UP0 UIMAD UR26, UR6, UR15, UR5 ;  /* 0x0000000f061a02a4 */ /* 0x000fc4000f8e0205 */
[----:B------:R-:W-:Y:S02]  /*12e0*/  USHF.R.S32.HI UR32, URZ, 0x1f, UR17 ;  /* 0x0000001f3f207899 */ /* 0x000fe40008011411 */
        /* <DEDUP_REMOVED lines=9> */
[----:B------:R-:W-:Y:S02]  /*1380*/  UIMAD.WIDE.U32 UR4, UR34, UR6, UR4 ;  /* 0x00000006220472a5 */ /* 0x000fe4000f8e0004 */
[----:B------:R-:W-:-:S04]  /*1390*/  UIMAD UR6, UR40, UR6, URZ ;  /* 0x00000006280672a4 */ /* 0x000fc8000f8e023f */
[----:B------:R-:W-:Y:S02]  /*13a0*/  UIMAD UR6, UR34, UR7, UR6 ;  /* 0x00000007220672a4 */ /* 0x000fe4000f8e0206 */
[----:B------:R-:W-:Y:S02]  /*13b0*/  UMOV UR24, UR4 ;  /* 0x0000000400187c82 */ /* 0x000fe40008000000 */
[----:B------:R-:W-:Y:S02]  /*13c0*/  UIADD3 UR26, UR5, UR6, URZ ;  /* 0x00000006051a7290 */ /* 0x000fe4000fffe03f */
.L_x_388:
        /* <DEDUP_REMOVED lines=8> */
[----:B------:R-:W-:-:S04]  /*1450*/  UIMAD UR6, UR6, UR4, URZ ;  /* 0x00000004060672a4 */ /* 0x000fc8000f8e023f */
[----:B------:R-:W-:-:S03]  /*1460*/  UIMAD UR8, UR21, UR5, UR6 ;  /* 0x00000005150872a4 */ /* 0x000fc6000f8e0206 */
[----:B------:R-:W-:Y:S02]  /*1470*/  ULDC.64 UR6, c[0x0][0x188] ;  /* 0x0000620000067ab9 */ /* 0x000fe40000000a00 */
[----:B------:R-:W-:-:S04]  /*1480*/  UIMAD UR5, UR40, UR6, URZ ;  /* 0x00000006280572a4 */ /* 0x000fc8000f8e023f */
[----:B------:R-:W-:Y:S02]  /*1490*/  UIMAD UR7, UR34, UR7, UR5 ;  /* 0x00000007220772a4 */ /* 0x000fe4000f8e0205 */
[----:B------:R-:W-:-:S04]  /*14a0*/  UIMAD.WIDE.U32 UR4, UR21, UR4, URZ ;  /* 0x00000004150472a5 */ /* 0x000fc8000f8e003f */
[----:B------:R-:W-:-:S04]  /*14b0*/  UIADD3 UR5, UR5, UR8, URZ ;  /* 0x0000000805057290 */ /* 0x000fc8000fffe03f */
[----:B------:R-:W-:-:S04]  /*14c0*/  UIMAD.WIDE.U32 UR4, UR34, UR6, UR4 ;  /* 0x00000006220472a5 */ /* 0x000fc8000f8e0004 */
[----:B------:R-:W-:-:S03]  /*14d0*/  UIADD3 UR28, UR5, UR7, URZ ;  /* 0x00000007051c7290 */ /* 0x000fc6000fffe03f */
[----:B------:R-:W-:Y:S02]  /*14e0*/  UMOV UR25, UR4 ;  /* 0x0000000400197c82 */ /* 0x000fe40008000000 */
.L_x_389:
        /* <DEDUP_REMOVED lines=8> */
[----:B------:R-:W-:Y:S02]  /*1570*/  USHF.R.S32.HI UR23, URZ, 0x1f, UR22 ;  /* 0x0000001f3f177899 */ /* 0x000fe40008011416 */
[----:B------:R-:W-:-:S02]  /*1580*/  @UP3 UMOV UR19, UR4 ;  /* 0x0000000400133c82 */ /* 0x000fc40008000000 */
[----:B------:R-:W-:Y:S02]  /*1590*/  ULDC.64 UR4, c[0x0][0x368] ;  /* 0x0000da0000047ab9 */ /* 0x000fe40000000a00 */
[----:B------:R-:W-:-:S04]  /*15a0*/  @!UP3 UIMAD UR6, UR40, UR4, URZ ;  /* 0x000000042806b2a4 */ /* 0x000fc8000f8e023f */
[----:B------:R-:W-:Y:S01]  /*15b0*/  @!UP3 UIMAD UR6, UR34, UR5, UR6 ;  /* 0x000000052206b2a4 */ /* 0x000fe2000f8e0206 */
[----:B-1----:R-:W1:Y:S01]  /*15c0*/  MUFU.RCP R2, R2 ;  /* 0x0000000200027308 */ /* 0x002e620000001000 */
[----:B------:R-:W-:-:S04]  /*15d0*/  @!UP3 UIMAD.WIDE.U32 UR4, UR34, UR4, URZ ;  /* 0x000000042204b2a5 */ /* 0x000fc8000f8e003f */
[----:B------:R-:W-:Y:S02]  /*15e0*/  @!UP3 UIADD3 UR31, UR5, UR6, URZ ;  /* 0x00000006051fb290 */ /* 0x000fe4000fffe03f */
[----:B------:R-:W-:Y:S02]  /*15f0*/  UIMAD UR6, UR39, UR18, URZ ;  /* 0x00000012270672a4 */ /* 0x000fe4000f8e023f */
[----:B------:R-:W-:Y:S02]  /*1600*/  @!UP3 UMOV UR19, UR4 ;  /* 0x000000040013bc82 */ /* 0x000fe40008000000 */
[----:B------:R-:W-:Y:S01]  /*1610*/  UIMAD UR4, UR40, UR8, UR55 ;  /* 0x00000008280472a4 */ /* 0x000fe2000f8e0237 */
[----:B------:R-:W2:Y:S03]  /*1620*/  S2UR UR8, SR_CTAID.X ;  /* 0x00000000000879c3 */ /* 0x000ea60000002500 */
[----:B------:R-:W-:Y:S01]  /*1630*/  UIADD3 UR4, UR47, UR4, URZ ;  /* 0x000000042f047290 */ /* 0x000fe2000fffe03f */
[----:B-1----:R-:W-:-:S03]  /*1640*/  IADD3 R2, R2, 0xffffffe, RZ ;  /* 0x0ffffffe02027810 */ /* 0x002fc60007ffe0ff */
[----:B------:R-:W-:Y:S01]  /*1650*/  UIMAD UR4, UR38, UR4, UR54 ;  /* 0x00000004260472a4 */ /* 0x000fe2000f8e0236 */
[----:B------:R-:W1:Y:S03]  /*1660*/  F2I.FTZ.U32.TRUNC.NTZ R3, R2 ;  /* 0x0000000200037305 */ /* 0x000e66000021f000 */
[----:B------:R-:W-:Y:S02]  /*1670*/  UIADD3 UR14, UR45, UR4, URZ ;  /* 0x000000042d0e7290 */ /* 0x000fe4000fffe03f */
[----:B------:R-:W-:-:S04]  /*1680*/  UIMAD.WIDE.U32 UR4, UR38, UR18, URZ ;  /* 0x00000012260472a5 */ /* 0x000fc8000f8e003f */
[----:B------:R-:W-:Y:S02]  /*1690*/  @UP3 UIADD3 UR14, UR5, UR6, URZ ;  /* 0x00000006050e3290 */ /* 0x000fe4000fffe03f */
[----:B------:R-:W-:Y:S02]  /*16a0*/  USEL UR16, UR44, UR4, !UP3 ;  /* 0x000000042c107287 */ /* 0x000fe4000d800000 */
[----:B------:R-:W-:Y:S01]  /*16b0*/  ULDC.64 UR6, c[0x0][0x3d8] ;  /* 0x0000f60000067ab9 */ /* 0x000fe20000000a00 */
[----:B-1----:R-:W-:Y:S01]  /*16c0*/  IMAD.MOV R0, RZ, RZ, -R3 ;  /* 0x000000ffff007224 */ /* 0x002fe200078e0a03 */
[----:B--2---:R-:W-:Y:S01]  /*16d0*/  UIMAD.WIDE.U32 UR4, UR8, UR6, URZ ;  /* 0x00000006080472a5 */ /* 0x004fe2000f8e003f */
[----:B------:R-:W-:Y:S02]  /*16e0*/  IMAD.MOV.U32 R2, RZ, RZ, RZ ;  /* 0x000000ffff027224 */ /* 0x000fe400078e00ff */
[----:B------:R-:W-:Y:S01]  /*16f0*/  IMAD R0, R0, R5, RZ ;  /* 0x0000000500007224 */ /* 0x000fe200078e02ff */
[----:B------:R-:W-:-:S02]  /*1700*/  USEL UR15, UR4, URZ, UP6 ;  /* 0x0000003f040f7287 */ /* 0x000fc4000b000000 */
[----:B------:R-:W-:Y:S01]  /*1710*/  UIMAD UR7, UR8, UR7, UR5 ;  /* 0x00000007080772a4 */ /* 0x000fe2000f8e0205 */
[----:B------:R-:W-:Y:S01]  /*1720*/  IMAD.HI.U32 R0, R3, R0, R2 ;  /* 0x0000000003007227 */ /* 0x000fe200078e0002 */
[----:B------:R-:W-:Y:S02]  /*1730*/  USHF.L.U64.HI UR4, UR34, 0x7, UR40 ;  /* 0x0000000722047899 */ /* 0x000fe40008010228 */
[----:B------:R-:W-:Y:S01]  /*1740*/  USHF.L.U32 UR8, UR34, 0x7, URZ ;  /* 0x0000000722087899 */ /* 0x000fe2000800063f */
[----:B------:R-:W-:Y:S01]  /*1750*/  IMAD.MOV.U32 R2, RZ, RZ, R4 ;  /* 0x000000ffff027224 */ /* 0x000fe200078e0004 */
[----:B------:R-:W-:Y:S02]  /*1760*/  USEL UR5, UR4, URZ, UP1 ;  /* 0x0000003f04057287 */ /* 0x000fe40008800000 */
[----:B------:R-:W-:Y:S01]  /*1770*/  USEL UR4, UR8, URZ, UP1 ;  /* 0x0000003f08047287 */ /* 0x000fe20008800000 */
[----:B------:R-:W-:Y:S02]  /*1780*/  IMAD.HI.U32 R0, R0, R2, RZ ;  /* 0x0000000200007227 */ /* 0x000fe400078e00ff */
[----:B------:R-:W-:-:S02]  /*1790*/  ULDC UR8, c[0x0][0x234] ;  /* 0x00008d0000087ab9 */ /* 0x000fc40000000800 */
[----:B------:R-:W-:Y:S01]  /*17a0*/  IMAD.MOV R3, RZ, RZ, -R0 ;  /* 0x000000ffff037224 */ /* 0x000fe200078e0a00 */
[----:B------:R-:W-:-:S03]  /*17b0*/  UIADD3 UR4, UP1, UR17, UR4, URZ ;  /* 0x0000000411047290 */ /* 0x000fc6000ff3e03f */
[C---:B------:R-:W-:Y:S01]  /*17c0*/  IMAD R2, R5.reuse, R3, R2 ;  /* 0x0000000305027224 */ /* 0x040fe200078e0202 */
[----:B------:R-:W-:Y:S02]  /*17d0*/  UIADD3.X UR6, UR32, UR5, URZ, UP1, !UPT ;  /* 0x0000000520067290 */ /* 0x000fe40008ffe43f */
[----:B------:R-:W-:Y:S02]  /*17e0*/  UIMAD UR5, UR39, UR4, URZ ;  /* 0x00000004270572a4 */ /* 0x000fe4000f8e023f */
[----:B------:R-:W-:Y:S02]  /*17f0*/  ISETP.GT.U32.AND P0, PT, R5, R2, PT ;  /* 0x000000020500720c */ /* 0x000fe40003f04070 */
[----:B------:R-:W-:Y:S02]  /*1800*/  UIMAD UR6, UR38, UR6, UR5 ;  /* 0x00000006260672a4 */ /* 0x000fe4000f8e0205 */
[----:B------:R-:W-:-:S04]  /*1810*/  @UP5 USEL UR5, UR57, UR18, !UP3 ;  /* 0x0000001239055287 */ /* 0x000fc8000d800000 */
[----:B------:R-:W-:Y:S02]  /*1820*/  @UP5 UIMAD UR12, UR36, UR8, UR5 ;  /* 0x00000008240c52a4 */ /* 0x000fe4000f8e0205 */
[----:B------:R-:W-:Y:S02]  /*1830*/  UIMAD.WIDE.U32 UR4, UR38, UR4, URZ ;  /* 0x00000004260472a5 */ /* 0x000fe4000f8e003f */
[----:B------:R-:W-:Y:S01]  /*1840*/  USEL UR8, UR7, URZ, UP6 ;  /* 0x0000003f07087287 */ /* 0x000fe2000b000000 */
[----:B------:R-:W-:Y:S01]  /*1850*/  @!P0 IMAD.IADD R2, R2, 0x1, -R5 ;  /* 0x0000000102028824 */ /* 0x000fe200078e0a05 */
[----:B------:R-:W-:Y:S01]  /*1860*/  @!P0 IADD3 R0, R0, 0x1, RZ ;  /* 0x0000000100008810 */ /* 0x000fe20007ffe0ff */
[----:B------:R-:W-:Y:S01]  /*1870*/  @!UP5 UMOV UR12, UR52 ;  /* 0x00000034000cdc82 */ /* 0x000fe20008000000 */
[----:B------:R-:W-:Y:S01]  /*1880*/  ISETP.LE.AND P0, PT, RZ, UR59, PT ;  /* 0x0000003bff007c0c */ /* 0x000fe2000bf03270 */
[----:B------:R-:W-:Y:S01]  /*1890*/  UIADD3 UR7, UR5, UR6, URZ ;  /* 0x0000000605077290 */ /* 0x000fe2000fffe03f */
        /* <DEDUP_REMOVED lines=13> */
.L_x_390:
[----:B------:R-:W-:Y:S02]  /*1970*/  UMOV UR6, UR53 ;  /* 0x0000003500067c82 */ /* 0x000fe40008000000 */
.L_x_391:
[----:B------:R-:W-:Y:S01]  /*1980*/  UIADD3 UR4, UP4, UP3, UR4, UR48, UR50 ;  /* 0x0000003004047290 */ /* 0x000fe2000fb9e032 */
[----:B------:R-:W1:Y:S01]  /*1990*/  S2R R17, SR_TID.X ;  /* 0x0000000000117919 */ /* 0x000e620000002100 */
[----:B------:R-:W-:Y:S01]  /*19a0*/  IMAD.U32 R10, RZ, RZ, UR11 ;  /* 0x0000000bff0a7e24 */ /* 0x000fe2000f8e00ff */
[----:B------:R-:W-:Y:S01]  /*19b0*/  UMOV UR18, 0x4 ;  /* 0x0000000400127882 */ /* 0x000fe20000000000 */
[----:B------:R-:W-:Y:S01]  /*19c0*/  IMAD.U32 R9, RZ, RZ, UR10 ;  /* 0x0000000aff097e24 */ /* 0x000fe2000f8e00ff */
[----:B------:R-:W-:Y:S01]  /*19d0*/  UIADD3 UR30, UP2, UP1, UR15, UR4, UR16 ;  /* 0x000000040f1e7290 */ /* 0x000fe2000f95e010 */
[----:B------:R-:W-:Y:S01]  /*19e0*/  SHF.R.S32.HI R237, RZ, 0x1f, R236 ;  /* 0x0000001fffed7819 */ /* 0x000fe200000114ec */
[----:B------:R-:W-:Y:S01]  /*19f0*/  UIADD3.X UR4, UR7, UR51, UR56, UP4, UP3 ;  /* 0x0000003307047290 */ /* 0x000fe2000a7e6438 */
[----:B------:R-:W-:Y:S01]  /*1a00*/  IMAD.U32 R8, RZ, RZ, UR17 ;  /* 0x00000011ff087e24 */ /* 0x000fe2000f8e00ff */
[----:B------:R-:W-:Y:S01]  /*1a10*/  ULDC.64 UR10, c[0x0][0x200] ;  /* 0x00008000000a7ab9 */ /* 0x000fe20000000a00 */
[----:B------:R-:W-:Y:S01]  /*1a20*/  BSSY B1, `(.L_x_387) ;  /* 0x000091d000017945 */ /* 0x000fe20003800000 */
[----:B------:R-:W-:-:S03]  /*1a30*/  UIADD3.X UR29, UR8, UR4, UR14, UP2, UP1 ;  /* 0x00000004081d7290 */ /* 0x000fc600097e240e */
[----:B------:R-:W-:Y:S02]  /*1a40*/  ULDC.64 UR4, c[0x0][0x1a8] ;  /* 0x00006a0000047ab9 */ /* 0x000fe40000000a00 */
[----:B------:R-:W-:-:S04]  /*1a50*/  UIMAD UR4, UR60, UR4, URZ ;  /* 0x000000043c0472a4 */ /* 0x000fc8000f8e023f */
[----:B------:R-:W-:-:S03]  /*1a60*/  UIMAD UR14, UR36, UR5, UR4 ;  /* 0x00000005240e72a4 */ /* 0x000fc6000f8e0204 */
[----:B------:R-:W-:Y:S02]  /*1a70*/  ULDC.64 UR4, c[0x0][0x378] ;  /* 0x0000de0000047ab9 */ /* 0x000fe40000000a00 */
[----:B------:R-:W-:Y:S01]  /*1a80*/  UIMAD UR4, UR60, UR4, URZ ;  /* 0x000000043c0472a4 */ /* 0x000fe2000f8e023f */
[----:B-1----:R-:W-:-:S03]  /*1a90*/  SHF.R.S32.HI R18, RZ, 0x1f, R17 ;  /* 0x0000001fff127819 */ /* 0x002fc60000011411 */
[----:B------:R-:W-:Y:S01]  /*1aa0*/  UIMAD UR8, UR36, UR5, UR4 ;  /* 0x00000005240872a4 */ /* 0x000fe2000f8e0204 */
[----:B------:R-:W-:Y:S02]  /*1ab0*/  LEA.HI R2, R18, R17, RZ, 0x3 ;  /* 0x0000001112027211 */ /* 0x000fe400078f18ff */
[----:B------:R-:W-:Y:S02]  /*1ac0*/  ULDC.64 UR4, c[0x0][0x370] ;  /* 0x0000dc0000047ab9 */ /* 0x000fe40000000a00 */
[----:B------:R-:W-:Y:S01]  /*1ad0*/  UIMAD UR4, UR32, UR4, URZ ;  /* 0x00000004200472a4 */ /* 0x000fe2000f8e023f */
[----:B------:R-:W-:-:S03]  /*1ae0*/  SHF.R.S32.HI R2, RZ, 0x3, R2 ;  /* 0x00000003ff027819 */ /* 0x000fc60000011402 */
[----:B------:R-:W-:Y:S01]  /*1af0*/  UIMAD UR7, UR17, UR5, UR4 ;  /* 0x00000005110772a4 */ /* 0x000fe2000f8e0204 */
[----:B------:R-:W-:Y:S01]  /*1b00*/  SHF.R.S32.HI R16, RZ, 0x1f, R2 ;  /* 0x0000001fff107819 */ /* 0x000fe20000011402 */
[----:B------:R-:W-:Y:S01]  /*1b10*/  UIADD3 UR4, UR17, UR12, URZ ;  /* 0x0000000c11047290 */ /* 0x000fe2000fffe03f */
[----:B------:R-:W-:Y:S01]  /*1b20*/  IADD3 R0, P0, R2, UR17, RZ ;  /* 0x0000001102007c10 */ /* 0x000fe2000ff1e0ff */
[----:B------:R-:W-:Y:S02]  /*1b30*/  UIADD3 UR12, UR33, -0x1, URZ ;  /* 0xffffffff210c7890 */ /* 0x000fe4000fffe03f */
[----:B------:R-:W-:Y:S01]  /*1b40*/  UIMAD.WIDE UR4, UR4, UR18, UR10 ;  /* 0x00000012040472a5 */ /* 0x000fe2000f8e020a */
[----:B------:R-:W-:Y:S01]  /*1b50*/  IADD3.X R3, R16, UR32, RZ, P0, !PT ;  /* 0x0000002010037c10 */ /* 0x000fe200087fe4ff */
[----:B------:R-:W-:Y:S01]  /*1b60*/  IMAD.WIDE.U32 R4, R0, c[0x0][0x190], R236 ;  /* 0x0000640000047a25 */ /* 0x000fe200078e00ec */
[----:B------:R-:W-:Y:S02]  /*1b70*/  ULDC.64 UR10, c[0x0][0x3c8] ;  /* 0x0000f200000a7ab9 */ /* 0x000fe40000000a00 */
[----:B------:R-:W-:Y:S01]  /*1b80*/  ULDC UR32, c[0x0][0x2e8] ;  /* 0x0000ba0000207ab9 */ /* 0x000fe20000000800 */
[----:B------:R-:W-:Y:S01]  /*1b90*/  IMAD R3, R3, c[0x0][0x190], RZ ;  /* 0x0000640003037a24 */ /* 0x000fe200078e02ff */
[----:B------:R-:W-:Y:S01]  /*1ba0*/  UMOV UR16, UR4 ;  /* 0x0000000400107c82 */ /* 0x000fe20008000000 */
[----:B------:R-:W-:Y:S01]  /*1bb0*/  IADD3 R6, P0, R4, UR37, RZ ;  /* 0x0000002504067c10 */ /* 0x000fe2000ff1e0ff */
[----:B------:R-:W-:Y:S01]  /*1bc0*/  UIADD3 UR4, UR17, UR6, URZ ;  /* 0x0000000611047290 */ /* 0x000fe2000fffe03f */
[----:B------:R-:W-:Y:S01]  /*1bd0*/  IMAD R0, R0, c[0x0][0x194], R3 ;  /* 0x0000650000007a24 */ /* 0x000fe200078e0203 */
[----:B------:R-:W-:Y:S01]  /*1be0*/  UMOV UR15, UR5 ;  /* 0x00000005000f7c82 */ /* 0x000fe20008000000 */
[----:B------:R-:W-:Y:S01]  /*1bf0*/  LEA.HI R3, R18, R17, RZ, 0x5 ;  /* 0x0000001112037211 */ /* 0x000fe200078f28ff */
[----:B------:R-:W-:Y:S01]  /*1c00*/  UIMAD.WIDE UR4, UR4, UR18, UR10 ;  /* 0x00000012040472a5 */ /* 0x000fe2000f8e020a */
[----:B------:R1:W2:Y:S01]  /*1c10*/  R2UR UR11, R10 ;  /* 0x000000000a0b73c2 */ /* 0x0002a200000e0000 */
[----:B------:R-:W-:-:S02]  /*1c20*/  IADD3.X R7, R5, UR35, R0, P0, !PT ;  /* 0x0000002305077c10 */ /* 0x000fc400087fe400 */
[----:B------:R-:W-:Y:S02]  /*1c30*/  IADD3 R4, P0, R236, UR19, RZ ;  /* 0x00000013ec047c10 */ /* 0x000fe4000ff1e0ff */
[----:B------:R-:W-:Y:S01]  /*1c40*/  LOP3.LUT R0, R3, 0xffffffe0, RZ, 0xc0, !PT ;  /* 0xffffffe003007812 */ /* 0x000fe200078ec0ff */
[----:B------:R-:W-:Y:S01]  /*1c50*/  UMOV UR18, UR4 ;  /* 0x0000000400127c82 */ /* 0x000fe20008000000 */
[----:B------:R-:W-:Y:S01]  /*1c60*/  SHF.R.S32.HI R3, RZ, 0x5, R3 ;  /* 0x00000005ff037819 */ /* 0x000fe20000011403 */
[----:B------:R-:W-:Y:S01]  /*1c70*/  UIADD3 UR4, -UR9, UR13, UR22 ;  /* 0x0000000d09047290 */ /* 0x000fe2000fffe116 */
[----:B------:R-:W-:Y:S01]  /*1c80*/  IADD3.X R5, R237, UR31, RZ, P0, !PT ;  /* 0x0000001fed057c10 */ /* 0x000fe200087fe4ff */
[----:B------:R-:W-:Y:S01]  /*1c90*/  IMAD.IADD R0, R17, 0x1, -R0 ;  /* 0x0000000111007824 */ /* 0x000fe200078e0a00 */
[----:B------:R3:W4:Y:S01]  /*1ca0*/  R2UR UR10, R9 ;  /* 0x00000000090a73c2 */ /* 0x00072200000e0000 */
[----:B------:R-:W-:Y:S02]  /*1cb0*/  UIADD3 UR4, UR4, -UR32, URZ ;  /* 0x8000002004047290 */ /* 0x000fe4000fffe03f */
[----:B------:R-:W-:Y:S01]  /*1cc0*/  IMAD R0, R3, UR49, R0 ;  /* 0x0000003103007c24 */ /* 0x000fe2000f8e0200 */
[----:B------:R-:W-:Y:S01]  /*1cd0*/  UMOV UR17, UR5 ;  /* 0x0000000500117c82 */ /* 0x000fe20008000000 */
[----:B------:R-:W-:Y:S01]  /*1ce0*/  IMAD.WIDE.U32 R4, R8, c[0x0][0x370], R4 ;  /* 0x0000dc0008047a25 */ /* 0x000fe200078e0004 */
[----:B------:R-:W-:-:S02]  /*1cf0*/  USHF.R.S32.HI UR19, URZ, 0x1f, UR4 ;  /* 0x0000001f3f137899 */ /* 0x000fc40008011404 */
[C---:B------:R-:W-:Y:S02]  /*1d00*/  IADD3 R3, P0, R0.reuse, UR30, RZ ;  /* 0x0000001e00037c10 */ /* 0x040fe4000ff1e0ff */
[----:B------:R-:W-:Y:S01]  /*1d10*/  ULEA.HI UR19, UR19, UR4, URZ, 0x6 ;  /* 0x0000000413137291 */ /* 0x000fe2000f8f303f */
[----:B------:R-:W-:Y:S02]  /*1d20*/  IADD3 R5, R5, UR7, RZ ;  /* 0x0000000705057c10 */ /* 0x000fe4000fffe0ff */
[----:B------:R-:W-:Y:S01]  /*1d30*/  LEA.HI.X.SX32 R8, R0, UR29, 0x1, P0 ;  /* 0x0000001d00087c11 */ /* 0x000fe200080f0eff */
[----:B------:R-:W-:Y:S01]  /*1d40*/  USHF.R.S32.HI UR19, URZ, 0x6, UR19 ;  /* 0x000000063f137899 */ /* 0x000fe20008011413 */
[----:B------:R-:W-:Y:S01]  /*1d50*/  IMAD.U32 R0, RZ, RZ, UR36 ;  /* 0x00000024ff007e24 */ /* 0x000fe2000f8e00ff */
[C---:B------:R-:W-:Y:S02]  /*1d60*/  LEA R222, P0, R3.reuse, c[0x0][0x350], 0x2 ;  /* 0x0000d40003de7a11 */ /* 0x040fe400078010ff */
[----:B------:R-:W-:Y:S01]  /*1d70*/  UISETP.LT.AND UP1, UPT, URZ, UR19, UPT ;  /* 0x000000133f00728c */ /* 0x000fe2000bf21270 */
[----:B------:R-:W-:Y:S01]  /*1d80*/  IMAD.WIDE.U32 R4, R0, c[0x0][0x378], R4 ;  /* 0x0000de0000047a25 */ /* 0x000fe200078e0004 */
[----:B------:R-:W-:-:S02]  /*1d90*/  LEA.HI.X R223, R3, c[0x0][0x354], R8, 0x2, P0 ;  /* 0x0000d50003df7a11 */ /* 0x000fc400000f1408 */
[----:B------:R-:W-:Y:S01]  /*1da0*/  USEL UR19, URZ, UR19, !UP1 ;  /* 0x000000133f137287 */ /* 0x000fe2000c800000 */
[----:B------:R-:W-:Y:S01]  /*1db0*/  IMAD.WIDE.U32 R6, R0, c[0x0][0x1a8], R6 ;  /* 0x00006a0000067a25 */ /* 0x000fe200078e0006 */
[----:B------:R-:W-:Y:S02]  /*1dc0*/  IADD3 R5, R5, UR8, RZ ;  /* 0x0000000805057c10 */ /* 0x000fe4000fffe0ff */
[----:B------:R-:W-:Y:S01]  /*1dd0*/  UISETP.GT.AND UP1, UPT, UR33, UR19, UPT ;  /* 0x000000132100728c */ /* 0x000fe2000bf24270 */
[----:B------:R-:W-:Y:S01]  /*1de0*/  IMAD R0, R16, c[0x0][0x370], RZ ;  /* 0x0000dc0010007a24 */ /* 0x000fe200078e02ff */
[----:B-1----:R-:W-:Y:S01]  /*1df0*/  IADD3 R10, R7, UR14, RZ ;  /* 0x0000000e070a7c10 */ /* 0x002fe2000fffe0ff */
[----:B------:R-:W-:Y:S01]  /*1e00*/  IMAD.WIDE.U32 R4, R2, c[0x0][0x370], R4 ;  /* 0x0000dc0002047a25 */ /* 0x000fe200078e0004 */
[----:B------:R-:W-:Y:S02]  /*1e10*/  LEA R234, P3, R6, c[0x0][0x160], 0x1 ;  /* 0x0000580006ea7a11 */ /* 0x000fe400078608ff */
[----:B------:R-:W-:Y:S01]  /*1e20*/  PLOP3.LUT P0, PT, PT, PT, UP1, 0x80, 0x0 ;  /* 0x000000000000781c */ /* 0x000fe20003f0f018 */
[----:B------:R-:W-:Y:S01]  /*1e30*/  IMAD R0, R2, c[0x0][0x374], R0 ;  /* 0x0000dd0002007a24 */ /* 0x000fe200078e0200 */
[----:B------:R-:W-:-:S02]  /*1e40*/  LEA R232, P2, R4, c[0x0][0x330], 0x1 ;  /* 0x0000cc0004e87a11 */ /* 0x000fc400078408ff */
[----:B------:R-:W-:Y:S01]  /*1e50*/  LEA.HI.X R235, R6, c[0x0][0x164], R10, 0x1, P3 ;  /* 0x0000590006eb7a11 */ /* 0x000fe200018f0c0a */
[----:B------:R-:W-:-:S05]  /*1e60*/  IMAD.IADD R3, R5, 0x1, R0 ;  /* 0x0000000105037824 */ /* 0x000fca00078e0200 */
[----:B------:R-:W-:-:S03]  /*1e70*/  LEA.HI.X R233, R4, c[0x0][0x334], R3, 0x1, P2 ;  /* 0x0000cd0004e97a11 */ /* 0x000fc600010f0c03 */
[----:B--234-:R-:W-:Y:S05]  /*1e80*/  @P0 BRA `(.L_x_392) ;  /* 0x00000c9000000947 */ /* 0x01cfea0003800000 */
        /* <DEDUP_REMOVED lines=18> */
.L_x_393:
        /* <DEDUP_REMOVED lines=18> */
.L_x_394:
[----:B------:R-:W-:Y:S01]  /*20d0*/  ULDC.64 UR4, c[0x0][0x3a0] ;  /* 0x0000e80000047ab9 */ /* 0x000fe20000000a00 */
[----:B------:R-:W-:Y:S01]  /*20e0*/  IMAD.U32 R11, RZ, RZ, UR22 ;  /* 0x00000016ff0b7e24 */ /* 0x000fe2000f8e00ff */
[----:B------:R-:W-:Y:S01]  /*20f0*/  UIMAD UR4, UR23, UR4, URZ ;  /* 0x00000004170472a4 */ /* 0x000fe2000f8e023f */
[----:B------:R-:W-:Y:S01]  /*2100*/  BSSY B0, `(.L_x_395) ;  /* 0x000001b000007945 */ /* 0x000fe20003800000 */
[----:B------:R-:W-:Y:S01]  /*2110*/  ULDC.64 UR6, c[0x0][0x3b8] ;  /* 0x0000ee0000067ab9 */ /* 0x000fe20000000a00 */
[----:B------:R-:W-:Y:S01]  /*2120*/  IMAD.WIDE.U32 R4, R11, c[0x0][0x3a0], R236 ;  /* 0x0000e8000b047a25 */ /* 0x000fe200078e00ec */
[----:B------:R-:W-:Y:S02]  /*2130*/  UIMAD UR5, UR22, UR5, UR4 ;  /* 0x00000005160572a4 */ /* 0x000fe4000f8e0204 */
[----:B------:R-:W-:-:S02]  /*2140*/  UIMAD UR4, UR20, -0x80, UR9 ;  /* 0xffffff80140478a4 */ /* 0x000fc4000f8e0209 */
[----:B------:R-:W-:Y:S02]  /*2150*/  IADD3 R4, P0, R4, UR14, RZ ;  /* 0x0000000e04047c10 */ /* 0x000fe4000ff1e0ff */
[----:B------:R-:W-:Y:S01]  /*2160*/  MOV R0, UR5 ;  /* 0x0000000500007c02 */ /* 0x000fe20008000f00 */
[----:B------:R-:W-:Y:S01]  /*2170*/  UIMAD UR5, UR60, UR6, URZ ;  /* 0x000000063c0572a4 */ /* 0x000fe2000f8e023f */
[----:B------:R-:W-:Y:S02]  /*2180*/  ISETP.GE.AND P5, PT, R2, UR4, PT ;  /* 0x0000000402007c0c */ /* 0x000fe4000bfa6270 */
        /* <DEDUP_REMOVED lines=18> */
.L_x_396:
[----:B------:R-:W-:Y:S05]  /*22b0*/  BSYNC B0 ;  /* 0x0000000000007941 */ /* 0x000fea0003800000 */
.L_x_395:
[----:B------:R-:W-:Y:S01]  /*22c0*/  IADD3 R0, R2, 0x20, RZ ;  /* 0x0000002002007810 */ /* 0x000fe20007ffe0ff */
[----:B------:R-:W-:Y:S03]  /*22d0*/  BSSY B0, `(.L_x_397) ;  /* 0x0000011000007945 */ /* 0x000fe60003800000 */
[----:B------:R-:W-:-:S13]  /*22e0*/  ISETP.GE.AND P4, PT, R0, UR4, PT ;  /* 0x0000000400007c0c */ /* 0x000fda000bf86270 */
[----:B------:R-:W-:Y:S05]  /*22f0*/  @P4 BRA `(.L_x_398) ;  /* 0x000000e000004947 */ /* 0x000fea0003800000 */
[----:B------:R-:W-:Y:S02]  /*2300*/  IADD3 R0, P0, R2, 0x20, RZ ;  /* 0x0000002002007810 */ /* 0x000fe40007f1e0ff */
[----:B-1----:R-:W-:Y:S02]  /*2310*/  MOV R7, R3 ;  /* 0x0000000300077202 */ /* 0x002fe40000000f00 */
        /* <DEDUP_REMOVED lines=12> */
.L_x_398:
[----:B------:R-:W-:Y:S05]  /*23e0*/  BSYNC B0 ;  /* 0x0000000000007941 */ /* 0x000fea0003800000 */
.L_x_397:
        /* <DEDUP_REMOVED lines=18> */
.L_x_400:
[----:B------:R-:W-:Y:S05]  /*2510*/  BSYNC B0 ;  /* 0x0000000000007941 */ /* 0x000fea0003800000 */
.L_x_399:
[----:B------:R-:W-:Y:S01]  /*2520*/  IADD3 R0, R2, 0x60, RZ ;  /* 0x0000006002007810 */ /* 0x000fe20007ffe0ff */
[----:B------:R-:W-:Y:S03]  /*2530*/  BSSY B0, `(.L_x_401) ;  /* 0x0000010000007945 */ /* 0x000fe60003800000 */
[----:B------:R-:W-:-:S13]  /*2540*/  ISETP.GE.AND P2, PT, R0, UR4, PT ;  /* 0x0000000400007c0c */ /* 0x000fda000bf46270 */
        /* <DEDUP_REMOVED lines=14> */
.L_x_402:
[----:B------:R-:W-:Y:S05]  /*2630*/  BSYNC B0 ;  /* 0x0000000000007941 */ /* 0x000fea0003800000 */
.L_x_401:
        /* <DEDUP_REMOVED lines=27> */
.L_x_404:
[----:B------:R-:W-:Y:S05]  /*27f0*/  BSYNC B0 ;  /* 0x0000000000007941 */ /* 0x000fea0003800000 */
.L_x_403:
[----:B------:R-:W-:Y:S01]  /*2800*/  BSSY B0, `(.L_x_405) ;  /* 0x0000010000007945 */ /* 0x000fe20003800000 */
        /* <DEDUP_REMOVED lines=15> */
.L_x_406:
[----:B------:R-:W-:Y:S05]  /*2900*/  BSYNC B0 ;  /* 0x0000000000007941 */ /* 0x000fea0003800000 */
.L_x_405:
        /* <DEDUP_REMOVED lines=16> */
.L_x_408:
[----:B------:R-:W-:Y:S05]  /*2a10*/  BSYNC B0 ;  /* 0x0000000000007941 */ /* 0x000fea0003800000 */
.L_x_407:
        /* <DEDUP_REMOVED lines=16> */
.L_x_392:
[----:B------:R-:W-:Y:S01]  /*2b20*/  PLOP3.LUT P0, PT, PT, PT, UP6, 0x80, 0x0 ;  /* 0x000000000000781c */ /* 0x000fe20003f0f068 */
[----:B------:R-:W-:Y:S01]  /*2b30*/  ULEA.HI UR4, UR12, UR12, URZ, 0x1 ;  /* 0x0000000c0c047291 */ /* 0x000fe2000f8f083f */
[----:B------:R-:W-:Y:S01]  /*2b40*/  IMAD.SHL.U32 R0, R247, 0x2, RZ ;  /* 0x00000002f7007824 */ /* 0x000fe200078e00ff */
[----:B------:R-:W-:Y:S02]  /*2b50*/  BSSY B0, `(.L_x_410) ;  /* 0x0000017000007945 */ /* 0x000fe40003800000 */
[----:B------:R-:W-:-:S04]  /*2b60*/  ULOP3.LUT UR4, UR4, 0xfffffffe, URZ, 0xc0, !UPT ;  /* 0xfffffffe04047892 */ /* 0x000fc8000f8ec03f */
[----:B------:R-:W-:-:S04]  /*2b70*/  UIADD3 UR4, UR12, -UR4, URZ ;  /* 0x800000040c047290 */ /* 0x000fc8000fffe03f */
[----:B------:R-:W-:Y:S01]  /*2b80*/  @P0 BAR.SYNC.DEFER_BLOCKING 0x0 ;  /* 0x0000000000000b1d */ /* 0x000fe20000010000 */
[----:B------:R-:W-:Y:S02]  /*2b90*/  UISETP.NE.AND UP0, UPT, UR4, 0x1, UPT ;  /* 0x000000010400788c */ /* 0x000fe4000bf05270 */
[----:B------:R-:W-:-:S06]  /*2ba0*/  UIMAD UR4, UR12, -0x40, UR13 ;  /* 0xffffffc00c0478a4 */ /* 0x000fcc000f8e020d */
[----:B------:R-:W-:-:S13]  /*2bb0*/  ISETP.GE.AND P2, PT, R2, UR4, PT ;  /* 0x0000000402007c0c */ /* 0x000fda000bf46270 */
        /* <DEDUP_REMOVED lines=16> */
.L_x_411:
[----:B------:R-:W-:Y:S05]  /*2cc0*/  BSYNC B0 ;  /* 0x0000000000007941 */ /* 0x000fea0003800000 */
.L_x_410:
        /* <DEDUP_REMOVED lines=29> */
.L_x_413:
[----:B------:R-:W-:Y:S05]  /*2ea0*/  BSYNC B0 ;  /* 0x0000000000007941 */ /* 0x000fea0003800000 */
.L_x_412:
        /* <DEDUP_REMOVED lines=15> */
.L_x_415:
        /* <DEDUP_REMOVED lines=19> */
.L_x_416:
[----:B------:R-:W-:Y:S05]  /*30d0*/  BSYNC B0 ;  /* 0x0000000000007941 */ /* 0x000fea0003800000 */
.L_x_414:
        /* <DEDUP_REMOVED lines=14> */
.L_x_418:
        /* <DEDUP_REMOVED lines=27> */
.L_x_419:
[----:B------:R-:W-:Y:S05]  /*3370*/  BSYNC B0 ;  /* 0x0000000000007941 */ /* 0x000fea0003800000 */
.L_x_417:
[C---:B------:R-:W-:Y:S01]  /*3380*/  IADD3 R3, R246.reuse, 0x28, RZ ;  /* 0x00000028f6037810 */ /* 0x040fe20007ffe0ff */
[----:B------:R-:W-:Y:S01]  /*3390*/  IMAD.MOV.U32 R244, RZ, RZ, 0x7f800000 ;  /* 0x7f800000fff47424 */ /* 0x000fe200078e00ff */
[C---:B-1----:R-:W-:Y:S01]  /*33a0*/  IADD3 R4, R246.reuse, 0x20, RZ ;  /* 0x00000020f6047810 */ /* 0x042fe20007ffe0ff */
[----:B------:R-:W-:Y:S01]  /*33b0*/  ULDC.64 UR6, c[0x0][0x198] ;  /* 0x0000660000067ab9 */ /* 0x000fe20000000a00 */
[----:B------:R-:W-:Y:S01]  /*33c0*/  ISETP.GE.AND P3, PT, R3, UR4, PT ;  /* 0x0000000403007c0c */ /* 0x000fe2000bf66270 */
[----:B------:R-:W-:Y:S01]  /*33d0*/  IMAD.MOV.U32 R245, RZ, RZ, 0x7f800000 ;  /* 0x7f800000fff57424 */ /* 0x000fe200078e00ff */
[----:B------:R-:W-:Y:S01]  /*33e0*/  IADD3 R5, R246, 0x8, RZ ;  /* 0x00000008f6057810 */ /* 0x000fe20007ffe0ff */
[----:B------:R-:W-:Y:S01]  /*33f0*/  IMAD.MOV.U32 R242, RZ, RZ, 0x7f800000 ;  /* 0x7f800000fff27424 */ /* 0x000fe200078e00ff */
[----:B------:R-:W-:Y:S01]  /*3400*/  ISETP.GE.AND P4, PT, R4, UR4, PT ;  /* 0x0000000404007c0c */ /* 0x000fe2000bf86270 */
[C---:B------:R-:W-:Y:S01]  /*3410*/  IMAD.SHL.U32 R4, R246.reuse, 0x4, RZ ;  /* 0x00000004f6047824 */ /* 0x040fe200078e00ff */
[----:B------:R-:W-:Y:S01]  /*3420*/  ISETP.GE.AND P6, PT, R246, UR4, PT ;  /* 0x00000004f6007c0c */ /* 0x000fe2000bfc6270 */
[----:B------:R-:W-:Y:S01]  /*3430*/  UIMAD UR5, UR23, UR6, URZ ;  /* 0x00000006170572a4 */ /* 0x000fe2000f8e023f */
[----:B------:R-:W-:Y:S01]  /*3440*/  SHF.R.S32.HI R15, RZ, 0x1f, R246 ;  /* 0x0000001fff0f7819 */ /* 0x000fe200000114f6 */
[----:B------:R-:W-:Y:S01]  /*3450*/  IMAD.MOV.U32 R243, RZ, RZ, 0x7f800000 ;  /* 0x7f800000fff37424 */ /* 0x000fe200078e00ff */
[----:B------:R-:W-:Y:S01]  /*3460*/  ISETP.GE.AND P5, PT, R5, UR4, PT ;  /* 0x0000000405007c0c */ /* 0x000fe2000bfa6270 */
[----:B------:R-:W-:Y:S01]  /*3470*/  IMAD.U32 R12, RZ, RZ, UR22 ;  /* 0x00000016ff0c7e24 */ /* 0x000fe2000f8e00ff */
[----:B------:R-:W-:Y:S01]  /*3480*/  SHF.R.S32.HI R5, RZ, 0x1f, R3 ;  /* 0x0000001fff057819 */ /* 0x000fe20000011403 */
[----:B------:R-:W-:Y:S01]  /*3490*/  UIMAD UR5, UR22, UR7, UR5 ;  /* 0x00000007160572a4 */ /* 0x000fe2000f8e0205 */
[----:B------:R-:W-:-:S02]  /*34a0*/  @!P3 LEA R6, P0, R3, UR16, 0x2 ;  /* 0x000000100306bc11 */ /* 0x000fc4000f8010ff */
[----:B------:R-:W-:Y:S02]  /*34b0*/  IADD3 R4, P2, R4, UR16, RZ ;  /* 0x0000001004047c10 */ /* 0x000fe4000ff5e0ff */
[----:B------:R-:W-:Y:S01]  /*34c0*/  SHF.L.U64.HI R8, R246, 0x2, R15 ;  /* 0x00000002f6087819 */ /* 0x000fe2000001020f */
[----:B------:R-:W-:Y:S01]  /*34d0*/  UIMAD UR4, UR20, -0x80, UR9 ;  /* 0xffffff80140478a4 */ /* 0x000fe2000f8e0209 */
[----:B------:R-:W-:Y:S01]  /*34e0*/  @!P3 LEA.HI.X R7, R3, UR15, R5, 0x2, P0 ;  /* 0x0000000f0307bc11 */ /* 0x000fe200080f1405 */
[----:B------:R-:W-:Y:S01]  /*34f0*/  IMAD.U32 R9, RZ, RZ, UR5 ;  /* 0x00000005ff097e24 */ /* 0x000fe2000f8e00ff */
[----:B------:R-:W-:-:S03]  /*3500*/  IADD3.X R5, R8, UR15, RZ, P2, !PT ;  /* 0x0000000f08057c10 */ /* 0x000fc600097fe4ff */
[----:B------:R1:W5:Y:S04]  /*3510*/  @!P3 LDG.E R243, [R6.64] ;  /* 0x0000000a06f3b981 */ /* 0x000368000c1e1900 */
[----:B------:R2:W5:Y:S01]  /*3520*/  @!P6 LDG.E R244, [R4.64] ;  /* 0x0000000a04f4e981 */ /* 0x000562000c1e1900 */
[----:B------:R-:W-:-:S03]  /*3530*/  ISETP.GE.AND P6, PT, R2, UR4, PT ;  /* 0x0000000402007c0c */ /* 0x000fc6000bfc6270 */
[----:B------:R2:W5:Y:S04]  /*3540*/  @!P5 LDG.E R245, [R4.64+0x20] ;  /* 0x0000200a04f5d981 */ /* 0x000568000c1e1900 */
[----:B------:R2:W5:Y:S06]  /*3550*/  @!P4 LDG.E R242, [R4.64+0x80] ;  /* 0x0000800a04f2c981 */ /* 0x00056c000c1e1900 */
[----:B------:R3:W-:Y:S04]  /*3560*/  @P6 STS.128 [R0+0xc000], RZ ;  /* 0x00c000ff00006388 */ /* 0x0007e80000000c00 */
[----:B------:R3:W-:Y:S01]  /*3570*/  @P6 STS.128 [R0+0x10000], RZ ;  /* 0x010000ff00006388 */ /* 0x0007e20000000c00 */
[----:B------:R-:W-:-:S02]  /*3580*/  IMAD R3, R13, c[0x0][0x1b0], RZ ;  /* 0x00006c000d037a24 */ /* 0x000fc400078e02ff */
[----:B--2---:R-:W-:-:S05]  /*3590*/  IMAD.WIDE.U32 R4, R12, c[0x0][0x198], R236 ;  /* 0x000066000c047a25 */ /* 0x004fca00078e00ec */
[----:B-1----:R-:W-:-:S04]  /*35a0*/  IADD3 R6, P0, R4, UR24, RZ ;  /* 0x0000001804067c10 */ /* 0x002fc8000ff1e0ff */
[----:B------:R-:W-:Y:S01]  /*35b0*/  IADD3.X R7, R5, UR26, R9, P0, !PT ;  /* 0x0000001a05077c10 */ /* 0x000fe200087fe409 */
[C---:B------:R-:W-:Y:S01]  /*35c0*/  IMAD R3, R11.reuse, c[0x0][0x1b4], R3 ;  /* 0x00006d000b037a24 */ /* 0x040fe200078e0203 */
[----:B------:R-:W-:Y:S03]  /*35d0*/  BSSY B0, `(.L_x_420) ;  /* 0x000001b000007945 */ /* 0x000fe60003800000 */
        /* <DEDUP_REMOVED lines=26> */
.L_x_421:
[----:B---3--:R-:W-:Y:S05]  /*3780*/  BSYNC B0 ;  /* 0x0000000000007941 */ /* 0x008fea0003800000 */
.L_x_420:
        /* <DEDUP_REMOVED lines=30> */
.L_x_423:
[----:B------:R-:W-:Y:S05]  /*3970*/  BSYNC B0 ;  /* 0x0000000000007941 */ /* 0x000fea0003800000 */
.L_x_422:
        /* <DEDUP_REMOVED lines=31> */
.L_x_425:
[----:B------:R-:W-:Y:S05]  /*3b70*/  BSYNC B0 ;  /* 0x0000000000007941 */ /* 0x000fea0003800000 */
.L_x_424:
        /* <DEDUP_REMOVED lines=30> */
.L_x_427:
[----:B------:R-:W-:Y:S05]  /*3d60*/  BSYNC B0 ;  /* 0x0000000000007941 */ /* 0x000fea0003800000 */
.L_x_426:
        /* <DEDUP_REMOVED lines=38> */
.L_x_429:
[----:B-1----:R-:W-:Y:S05]  /*3fd0*/  BSYNC B0 ;  /* 0x0000000000007941 */ /* 0x002fea0003800000 */
.L_x_428:
        /* <DEDUP_REMOVED lines=29> */
.L_x_431:
[----:B------:R-:W-:Y:S05]  /*41b0*/  BSYNC B0 ;  /* 0x0000000000007941 */ /* 0x000fea0003800000 */
.L_x_430:
        /* <DEDUP_REMOVED lines=29> */
.L_x_433:
[----:B------:R-:W-:Y:S05]  /*4390*/  BSYNC B0 ;  /* 0x0000000000007941 */ /* 0x000fea0003800000 */
.L_x_432:
        /* <DEDUP_REMOVED lines=28> */
.L_x_435:
[----:B------:R-:W-:Y:S05]  /*4560*/  BSYNC B0 ;  /* 0x0000000000007941 */ /* 0x000fea0003800000 */
.L_x_434:
[----:B-1234-:R-:W-:Y:S01]  /*4570*/  LEA.HI R0, R18, R17, RZ, 0x4 ;  /* 0x0000001112007211 */ /* 0x01efe200078f20ff */
[----:B------:R-:W0:Y:S01]  /*4580*/  LDGDEPBAR ;  /* 0x00000000000079af */ /* 0x000e220000000000 */
[----:B------:R-:W-:Y:S01]  /*4590*/  IMAD.MOV.U32 R204, RZ, RZ, 0x40 ;  /* 0x00000040ffcc7424 */ /* 0x000fe200078e00ff */
[----:B------:R-:W-:Y:S01]  /*45a0*/  CS2R R158, SRZ ;  /* 0x00000000009e7805 */ /* 0x000fe2000001ff00 */
[----:B------:R-:W-:Y:S01]  /*45b0*/  LOP3.LUT R0, R0, 0xfffffff0, RZ, 0xc0, !PT ;  /* 0xfffffff000007812 */ /* 0x000fe200078ec0ff */
[----:B------:R-:W-:Y:S01]  /*45c0*/  IMAD.MOV.U32 R251, RZ, RZ, 0x40 ;  /* 0x00000040fffb7424 */ /* 0x000fe200078e00ff */
[----:B------:R-:W-:Y:S01]  /*45d0*/  CS2R R156, SRZ ;  /* 0x00000000009c7805 */ /* 0x000fe2000001ff00 */
[----:B------:R-:W-:Y:S01]  /*45e0*/  IMAD.MOV.U32 R230, RZ, RZ, R224 ;  /* 0x000000ffffe67224 */ /* 0x000fe200078e00e0 */
[----:B------:R-:W-:Y:S01]  /*45f0*/  CS2R R162, SRZ ;  /* 0x0000000000a27805 */ /* 0x000fe2000001ff00 */
[----:B------:R-:W-:Y:S01]  /*4600*/  IMAD.IADD R0, R17, 0x1, -R0 ;  /* 0x0000000111007824 */ /* 0x000fe200078e0a00 */
[----:B------:R-:W-:Y:S01]  /*4610*/  CS2R R160, SRZ ;  /* 0x0000000000a07805 */ /* 0x000fe2000001ff00 */
[----:B------:R-:W-:Y:S01]  /*4620*/  CS2R R154, SRZ ;  /* 0x00000000009a7805 */ /* 0x000fe2000001ff00 */
        /* <DEDUP_REMOVED lines=24> */
[----:B------:R-:W-:Y:S01]  /*47b0*/  IADD3 R0, R221, 0x2000, RZ ;  /* 0x00002000dd007810 */ /* 0x000fe20007ffe0ff */
[----:B------:R-:W-:Y:S01]  /*47c0*/  CS2R R118, SRZ ;  /* 0x0000000000767805 */ /* 0x000fe2000001ff00 */
[----:B------:R-:W-:Y:S01]  /*47d0*/  SEL R2, R2, R219, !P1 ;  /* 0x000000db02027207 */ /* 0x000fe20004800000 */
[----:B------:R-:W-:Y:S01]  /*47e0*/  CS2R R116, SRZ ;  /* 0x0000000000747805 */ /* 0x000fe2000001ff00 */
[----:B------:R-:W-:Y:S01]  /*47f0*/  SEL R0, R0, R221, !P1 ;  /* 0x000000dd00007207 */ /* 0x000fe20004800000 */
[----:B------:R-:W-:Y:S01]  /*4800*/  CS2R R110, SRZ ;  /* 0x00000000006e7805 */ /* 0x000fe2000001ff00 */
[----:B------:R-:W-:Y:S01]  /*4810*/  CS2R R108, SRZ ;  /* 0x00000000006c7805 */ /* 0x000fe2000001ff00 */
[----:B------:R-:W-:Y:S01]  /*4820*/  CS2R R114, SRZ ;  /* 0x0000000000727805 */ /* 0x000fe2000001ff00 */
[----:B------:R-:W-:Y:S01]  /*4830*/  CS2R R112, SRZ ;  /* 0x0000000000707805 */ /* 0x000fe2000001ff00 */
[----:B------:R-:W-:Y:S01]  /*4840*/  IMAD.SHL.U32 R212, R0, 0x2, RZ ;  /* 0x0000000200d47824 */ /* 0x000fe200078e00ff */
[----:B------:R-:W-:Y:S01]  /*4850*/  IADD3 R0, R246, -0x40, RZ ;  /* 0xffffffc0f6007810 */ /* 0x000fe20007ffe0ff */
        /* <DEDUP_REMOVED lines=36> */
[----:B------:R-:W-:Y:S01]  /*4aa0*/  IMAD.SHL.U32 R213, R2, 0x2, RZ ;  /* 0x0000000202d57824 */ /* 0x000fe200078e00ff */
[----:B------:R-:W-:Y:S01]  /*4ab0*/  SEL R220, R220, 0xffffffe0, !P0 ;  /* 0xffffffe0dcdc7807 */ /* 0x000fe20004000000 */
[----:B------:R-:W-:Y:S01]  /*4ac0*/  IMAD.SHL.U32 R249, R246, 0x4, RZ ;  /* 0x00000004f6f97824 */ /* 0x000fe200078e00ff */
[----:B------:R-:W-:Y:S01]  /*4ad0*/  SEL R204, R204, 0xffffffc0, !P2 ;  /* 0xffffffc0cccc7807 */ /* 0x000fe20005000000 */
[----:B------:R-:W-:Y:S01]  /*4ae0*/  IMAD.SHL.U32 R218, R219, 0x2, RZ ;  /* 0x00000002dbda7824 */ /* 0x000fe200078e00ff */
[----:B------:R-:W-:Y:S01]  /*4af0*/  SEL R251, R251, 0xffffffc0, !P2 ;  /* 0xffffffc0fbfb7807 */ /* 0x000fe20005000000 */
[----:B------:R-:W-:Y:S01]  /*4b00*/  IMAD.SHL.U32 R248, R0, 0x4, RZ ;  /* 0x0000000400f87824 */ /* 0x000fe200078e00ff */
[----:B------:R-:W-:Y:S01]  /*4b10*/  SHF.L.U64.HI R250, R246, 0x2, R15 ;  /* 0x00000002f6fa7819 */ /* 0x000fe2000001020f */
[----:B------:R-:W-:-:S02]  /*4b20*/  ULDC UR14, c[0x0][0x2e4] ;  /* 0x0000b900000e7ab9 */ /* 0x000fc40000000800 */
.L_x_440:
[----:B------:R-:W0:Y:S01]  /*4b30*/  LDGDEPBAR ;  /* 0x00000000000079af */ /* 0x000e220000000000 */
[----:B------:R-:W-:Y:S01]  /*4b40*/  IMAD.IADD R0, R213, 0x1, R220 ;  /* 0x00000001d5007824 */ /* 0x000fe200078e02dc */
[----:B------:R-:W-:Y:S01]  /*4b50*/  IADD3 R2, P0, R249, UR18, RZ ;  /* 0x00000012f9027c10 */ /* 0x000fe2000ff1e0ff */
[----:B------:R-:W-:Y:S02]  /*4b60*/  USHF.L.U32 UR7, UR20, 0x7, URZ ;  /* 0x0000000714077899 */ /* 0x000fe4000800063f */
[----:B------:R-:W-:Y:S01]  /*4b70*/  USHF.L.U32 UR8, UR12, 0x6, URZ ;  /* 0x000000060c087899 */ /* 0x000fe2000800063f */
[----:B------:R-:W-:Y:S01]  /*4b80*/  IADD3.X R3, R250, UR17, RZ, P0, !PT ;  /* 0x00000011fa037c10 */ /* 0x000fe200087fe4ff */
[----:B------:R-:W-:Y:S02]  /*4b90*/  UIADD3 UR5, UR7, UR13, URZ ;  /* 0x0000000d07057290 */ /* 0x000fe4000fffe03f */
[----:B------:R-:W-:Y:S02]  /*4ba0*/  ULDC UR6, c[0x0][0x2e4] ;  /* 0x0000b90000067ab9 */ /* 0x000fe40000000800 */
[----:B------:R-:W-:Y:S04]  /*4bb0*/  UIADD3 UR4, -UR9, 0x80, UR5 ;  /* 0x0000008009047890 */ /* 0x000fe8000fffe105 */
[----:B------:R-:W-:Y:S04]  /*4bc0*/  UIADD3 UR4, UR4, -UR43, URZ ;  /* 0x8000002b04047290 */ /* 0x000fe8000fffe03f */
[----:B------:R-:W-:Y:S01]  /*4bd0*/  UISETP.GE.AND UP0, UPT, UR8, UR4, UPT ;  /* 0x000000040800728c */ /* 0x000fe2000bf06270 */
[----:B------:R-:W-:Y:S04]  /*4be0*/  DEPBAR.LE SB0, 0x0 ;  /* 0x000080000000791a */ /* 0x000fe80000000000 */
[----:B------:R-:W-:Y:S01]  /*4bf0*/  BAR.SYNC.DEFER_BLOCKING 0x0 ;  /* 0x0000000000007b1d */ /* 0x000fe20000010000 */
[----:B------:R-:W-:Y:S05]  /*4c00*/  PLOP3.LUT P0, PT, PT, PT, UP0, 0x80, 0x0 ;  /* 0x000000000000781c */ /* 0x000fea0003f0f008 */
[----:B------:R-:W-:Y:S06]  /*4c10*/  LDSM.16.M88.4 R32, [R213] ;  /* 0x00000000d520783b */ /* 0x000fec0000000200 */
[----:B------:R-:W1:Y:S06]  /*4c20*/  LDSM.16.M88.4 R16, [R214+0xc000] ;  /* 0x00c00000d610783b */ /* 0x000e6c0000000200 */
[----:B------:R-:W2:Y:S06]  /*4c30*/  LDSM.16.M88.4 R28, [R213+0x1000] ;  /* 0x00100000d51c783b */ /* 0x000eac0000000200 */
[----:B------:R-:W3:Y:S06]  /*4c40*/  LDSM.16.M88.4 R164, [R214+0xc800] ;  /* 0x00c80000d6a4783b */ /* 0x000eec0000000200 */
[----:B------:R-:W-:Y:S06]  /*4c50*/  LDSM.16.M88.4 R168, [R0] ;  /* 0x0000000000a8783b */ /* 0x000fec0000000200 */
[----:B------:R-:W4:Y:S06]  /*4c60*/  LDSM.16.M88.4 R172, [R215+0xc000] ;  /* 0x00c00000d7ac783b */ /* 0x000f2c0000000200 */
[----:B------:R-:W3:Y:S06]  /*4c70*/  LDSM.16.M88.4 R176, [R0+0x1000] ;  /* 0x0010000000b0783b */ /* 0x000eec0000000200 */
[----:B------:R-:W4:Y:S01]  /*4c80*/  LDSM.16.M88.4 R180, [R215+0xc800] ;  /* 0x00c80000d7b4783b */ /* 0x000f220000000200 */
[-C--:B-1----:R-:W-:Y:S05]  /*4c90*/  HMMA.16816.F32.BF16 R4, R32, R16.reuse, RZ ;  /* 0x000000102004723c */ /* 0x082fea00000418ff */
[----:B------:R-:W-:Y:S03]  /*4ca0*/  LDSM.16.M88.4 R188, [R217+0xc000] ;  /* 0x00c00000d9bc783b */ /* 0x000fe60000000200 */
[C---:B--2---:R-:W-:Y:S03]  /*4cb0*/  HMMA.16816.F32.BF16 R8, R28.reuse, R16, RZ ;  /* 0x000000101c08723c */ /* 0x044fe600000418ff */
[----:B------:R-:W-:Y:S06]  /*4cc0*/  LDSM.16.M88.4 R200, [R217+0x10800] ;  /* 0x01080000d9c8783b */ /* 0x000fec0000000200 */
[----:B-----5:R1:W5:Y:S01]  /*4cd0*/  LDG.E R207, [R2.64] ;  /* 0x0000000a02cf7981 */ /* 0x020362000c1e1900 */
[-C--:B------:R-:W-:Y:S05]  /*4ce0*/  HMMA.16816.F32.BF16 R12, R28, R18.reuse, RZ ;  /* 0x000000121c0c723c */ /* 0x080fea00000418ff */
[----:B------:R1:W5:Y:S03]  /*4cf0*/  LDG.E R225, [R2.64+0x20] ;  /* 0x0000200a02e17981 */ /* 0x000366000c1e1900 */
[C---:B------:R-:W-:Y:S03]  /*4d00*/  HMMA.16816.F32.BF16 R16, R32.reuse, R18, RZ ;  /* 0x000000122010723c */ /* 0x040fe600000418ff */
[----:B------:R1:W5:Y:S05]  /*4d10*/  LDG.E R206, [R2.64+0x80] ;  /* 0x0000800a02ce7981 */ /* 0x00036a000c1e1900 */
[-C--:B---3--:R-:W-:Y:S01]  /*4d20*/  HMMA.16816.F32.BF16 R20, R32, R164.reuse, RZ ;  /* 0x000000a42014723c */ /* 0x088fe200000418ff */
[----:B------:R1:W5:Y:S07]  /*4d30*/  LDG.E R205, [R2.64+0xa0] ;  /* 0x0000a00a02cd7981 */ /* 0x00036e000c1e1900 */
[C---:B------:R-:W-:Y:S08]  /*4d40*/  HMMA.16816.F32.BF16 R24, R28.reuse, R164, RZ ;  /* 0x000000a41c18723c */ /* 0x040ff000000418ff */
[-C--:B------:R-:W-:Y:S08]  /*4d50*/  HMMA.16816.F32.BF16 R28, R28, R166.reuse, RZ ;  /* 0x000000a61c1c723c */ /* 0x080ff000000418ff */
[----:B------:R-:W-:Y:S01]  /*4d60*/  HMMA.16816.F32.BF16 R32, R32, R166, RZ ;  /* 0x000000a62020723c */ /* 0x000fe200000418ff */
[----:B------:R-:W-:Y:S03]  /*4d70*/  LDSM.16.M88.4 R164, [R217+0xc800] ;  /* 0x00c80000d9a4783b */ /* 0x000fe60000000200 */
[--C-:B-1----:R-:W-:Y:S02]  /*4d80*/  IMAD.IADD R3, R213, 0x1, R204.reuse ;  /* 0x00000001d5037824 */ /* 0x102fe400078e02cc */
[----:B------:R-:W-:Y:S02]  /*4d90*/  IMAD.IADD R2, R0, 0x1, R204 ;  /* 0x0000000100027824 */ /* 0x000fe400078e02cc */
[-C--:B----4-:R-:W-:Y:S01]  /*4da0*/  HMMA.16816.F32.BF16 R4, R168, R172.reuse, R4 ;  /* 0x000000aca804723c */ /* 0x090fe20000041804 */
[----:B------:R-:W1:Y:S06]  /*4db0*/  LDSM.16.M88.4 R184, [R3] ;  /* 0x0000000003b8783b */ /* 0x000e6c0000000200 */
[----:B------:R-:W2:Y:S01]  /*4dc0*/  LDSM.16.M88.4 R192, [R3+0x1000] ;  /* 0x0010000003c0783b */ /* 0x000ea20000000200 */
[C---:B------:R-:W-:Y:S05]  /*4dd0*/  HMMA.16816.F32.BF16 R8, R176.reuse, R172, R8 ;  /* 0x000000acb008723c */ /* 0x040fea0000041808 */
[----:B------:R-:W-:Y:S03]  /*4de0*/  LDSM.16.M88.4 R196, [R2+0x1000] ;  /* 0x0010000002c4783b */ /* 0x000fe60000000200 */
[-C--:B------:R-:W-:Y:S08]  /*4df0*/  HMMA.16816.F32.BF16 R12, R176, R174.reuse, R12 ;  /* 0x000000aeb00c723c */ /* 0x080ff0000004180c */
[C---:B------:R-:W-:Y:S01]  /*4e00*/  HMMA.16816.F32.BF16 R16, R168.reuse, R174, R16 ;  /* 0x000000aea810723c */ /* 0x040fe20000041810 */
[----:B------:R-:W-:Y:S07]  /*4e10*/  LDSM.16.M88.4 R172, [R2] ;  /* 0x0000000002ac783b */ /* 0x000fee0000000200 */
[-C--:B------:R-:W-:Y:S08]  /*4e20*/  HMMA.16816.F32.BF16 R20, R168, R180.reuse, R20 ;  /* 0x000000b4a814723c */ /* 0x080ff00000041814 */
[C---:B------:R-:W-:Y:S08]  /*4e30*/  HMMA.16816.F32.BF16 R24, R176.reuse, R180, R24 ;  /* 0x000000b4b018723c */ /* 0x040ff00000041818 */
[-C--:B------:R-:W-:Y:S01]  /*4e40*/  HMMA.16816.F32.BF16 R28, R176, R182.reuse, R28 ;  /* 0x000000b6b01c723c */ /* 0x080fe2000004181c */
[----:B------:R-:W3:Y:S07]  /*4e50*/  LDSM.16.M88.4 R176, [R216+0xc000] ;  /* 0x00c00000d8b0783b */ /* 0x000eee0000000200 */
[----:B------:R-:W-:Y:S01]  /*4e60*/  HMMA.16816.F32.BF16 R32, R168, R182, R32 ;  /* 0x000000b6a820723c */ /* 0x000fe20000041820 */
[----:B------:R-:W4:Y:S06]  /*4e70*/  LDSM.16.M88.4 R168, [R216+0xc800] ;  /* 0x00c80000d8a8783b */ /* 0x000f2c0000000200 */
[----:B------:R-:W-:Y:S01]  /*4e80*/  LDSM.16.M88.4 R180, [R213+0x2000] ;  /* 0x00200000d5b4783b */ /* 0x000fe20000000200 */
[-C--:B-1----:R-:W-:Y:S08]  /*4e90*/  HMMA.16816.F32.BF16 R4, R184, R188.reuse, R4 ;  /* 0x000000bcb804723c */ /* 0x082ff00000041804 */
[C---:B--2---:R-:W-:Y:S08]  /*4ea0*/  HMMA.16816.F32.BF16 R8, R192.reuse, R188, R8 ;  /* 0x000000bcc008723c */ /* 0x044ff00000041808 */
[-C--:B------:R-:W-:Y:S08]  /*4eb0*/  HMMA.16816.F32.BF16 R12, R192, R190.reuse, R12 ;  /* 0x000000bec00c723c */ /* 0x080ff0000004180c */
[C---:B------:R-:W-:Y:S01]  /*4ec0*/  HMMA.16816.F32.BF16 R16, R184.reuse, R190, R16 ;  /* 0x000000beb810723c */ /* 0x040fe20000041810 */
[----:B------:R-:W1:Y:S07]  /*4ed0*/  LDSM.16.M88.4 R188, [R214+0x10000] ;  /* 0x01000000d6bc783b */ /* 0x000e6e0000000200 */
[-C--:B------:R-:W-:Y:S08]  /*4ee0*/  HMMA.16816.F32.BF16 R20, R184, R164.reuse, R20 ;  /* 0x000000a4b814723c */ /* 0x080ff00000041814 */
[C---:B------:R-:W-:Y:S08]  /*4ef0*/  HMMA.16816.F32.BF16 R24, R192.reuse, R164, R24 ;  /* 0x000000a4c018723c */ /* 0x040ff00000041818 */
[-C--:B------:R-:W-:Y:S01]  /*4f00*/  HMMA.16816.F32.BF16 R28, R192, R166.reuse, R28 ;  /* 0x000000a6c01c723c */ /* 0x080fe2000004181c */
[----:B------:R-:W2:Y:S07]  /*4f10*/  LDSM.16.M88.4 R192, [R213+0x3000] ;  /* 0x00300000d5c0783b */ /* 0x000eae0000000200 */
[----:B------:R-:W-:Y:S01]  /*4f20*/  HMMA.16816.F32.BF16 R32, R184, R166, R32 ;  /* 0x000000a6b820723c */ /* 0x000fe20000041820 */
[----:B------:R-:W1:Y:S06]  /*4f30*/  LDSM.16.M88.4 R164, [R214+0x10800] ;  /* 0x01080000d6a4783b */ /* 0x000e6c0000000200 */
[----:B------:R-:W-:Y:S01]  /*4f40*/  LDSM.16.M88.4 R184, [R215+0x10000] ;  /* 0x01000000d7b8783b */ /* 0x000fe20000000200 */
[-C--:B---3--:R-:W-:Y:S08]  /*4f50*/  HMMA.16816.F32.BF16 R4, R172, R176.reuse, R4 ;  /* 0x000000b0ac04723c */ /* 0x088ff00000041804 */
[C---:B------:R-:W-:Y:S08]  /*4f60*/  HMMA.16816.F32.BF16 R8, R196.reuse, R176, R8 ;  /* 0x000000b0c408723c */ /* 0x040ff00000041808 */
[-C--:B------:R-:W-:Y:S08]  /*4f70*/  HMMA.16816.F32.BF16 R12, R196, R178.reuse, R12 ;  /* 0x000000b2c40c723c */ /* 0x080ff0000004180c */
[C---:B------:R-:W-:Y:S01]  /*4f80*/  HMMA.16816.F32.BF16 R16, R172.reuse, R178, R16 ;  /* 0x000000b2ac10723c */ /* 0x040fe20000041810 */
[----:B------:R-:W3:Y:S07]  /*4f90*/  LDSM.16.M88.4 R176, [R0+0x2000] ;  /* 0x0020000000b0783b */ /* 0x000eee0000000200 */
[-C--:B----4-:R-:W-:Y:S08]  /*4fa0*/  HMMA.16816.F32.BF16 R20, R172, R168.reuse, R20 ;  /* 0x000000a8ac14723c */ /* 0x090ff00000041814 */
[C---:B------:R-:W-:Y:S08]  /*4fb0*/  HMMA.16816.F32.BF16 R24, R196.reuse, R168, R24 ;  /* 0x000000a8c418723c */ /* 0x040ff00000041818 */
[-C--:B------:R-:W-:Y:S01]  /*4fc0*/  HMMA.16816.F32.BF16 R28, R196, R170.reuse, R28 ;  /* 0x000000aac41c723c */ /* 0x080fe2000004181c */
[----:B------:R-:W4:Y:S07]  /*4fd0*/  LDSM.16.M88.4 R196, [R0+0x3000] ;  /* 0x0030000000c4783b */ /* 0x000f2e0000000200 */
[----:B------:R-:W-:Y:S01]  /*4fe0*/  HMMA.16816.F32.BF16 R32, R172, R170, R32 ;  /* 0x000000aaac20723c */ /* 0x000fe20000041820 */
[----:B------:R-:W3:Y:S06]  /*4ff0*/  LDSM.16.M88.4 R168, [R215+0x10800] ;  /* 0x01080000d7a8783b */ /* 0x000eec0000000200 */
        /* <DEDUP_REMOVED lines=11> */
[----:B------:R-:W-:Y:S06]  /*50b0*/  LDSM.16.M88.4 R164, [R2+0x2000] ;  /* 0x0020000002a4783b */ /* 0x000fec0000000200 */
[----:B------:R-:W1:Y:S01]  /*50c0*/  LDSM.16.M88.4 R180, [R216+0x10000] ;  /* 0x01000000d8b4783b */ /* 0x000e620000000200 */
[-C--:B---3--:R-:W-:Y:S08]  /*50d0*/  HMMA.16816.F32.BF16 R4, R176, R184.reuse, R4 ;  /* 0x000000b8b004723c */ /* 0x088ff00000041804 */
[C---:B----4-:R-:W-:Y:S08]  /*50e0*/  HMMA.16816.F32.BF16 R8, R196.reuse, R184, R8 ;  /* 0x000000b8c408723c */ /* 0x050ff00000041808 */
[-C--:B------:R-:W-:Y:S08]  /*50f0*/  HMMA.16816.F32.BF16 R12, R196, R186.reuse, R12 ;  /* 0x000000bac40c723c */ /* 0x080ff0000004180c */
[C---:B------:R-:W-:Y:S01]  /*5100*/  HMMA.16816.F32.BF16 R16, R176.reuse, R186, R16 ;  /* 0x000000bab010723c */ /* 0x040fe20000041810 */
[----:B------:R-:W3:Y:S07]  /*5110*/  LDSM.16.M88.4 R184, [R2+0x3000] ;  /* 0x0030000002b8783b */ /* 0x000eee0000000200 */
[-C--:B------:R-:W-:Y:S08]  /*5120*/  HMMA.16816.F32.BF16 R20, R176, R168.reuse, R20 ;  /* 0x000000a8b014723c */ /* 0x080ff00000041814 */
[C---:B------:R-:W-:Y:S08]  /*5130*/  HMMA.16816.F32.BF16 R24, R196.reuse, R168, R24 ;  /* 0x000000a8c418723c */ /* 0x040ff00000041818 */
[-C--:B------:R-:W-:Y:S01]  /*5140*/  HMMA.16816.F32.BF16 R28, R196, R170.reuse, R28 ;  /* 0x000000aac41c723c */ /* 0x080fe2000004181c */
[----:B------:R-:W4:Y:S07]  /*5150*/  LDSM.16.M88.4 R196, [R216+0x10800] ;  /* 0x01080000d8c4783b */ /* 0x000f2e0000000200 */
[----:B------:R-:W-:Y:S08]  /*5160*/  HMMA.16816.F32.BF16 R32, R176, R170, R32 ;  /* 0x000000aab020723c */ /* 0x000ff00000041820 */
[-C--:B-1----:R-:W-:Y:S08]  /*5170*/  HMMA.16816.F32.BF16 R4, R172, R188.reuse, R4 ;  /* 0x000000bcac04723c */ /* 0x082ff00000041804 */
[C---:B--2---:R-:W-:Y:S08]  /*5180*/  HMMA.16816.F32.BF16 R8, R192.reuse, R188, R8 ;  /* 0x000000bcc008723c */ /* 0x044ff00000041808 */
[-C--:B------:R-:W-:Y:S08]  /*5190*/  HMMA.16816.F32.BF16 R12, R192, R190.reuse, R12 ;  /* 0x000000bec00c723c */ /* 0x080ff0000004180c */
[C---:B------:R-:W-:Y:S08]  /*51a0*/  HMMA.16816.F32.BF16 R16, R172.reuse, R190, R16 ;  /* 0x000000beac10723c */ /* 0x040ff00000041810 */
[-C--:B------:R-:W-:Y:S08]  /*51b0*/  HMMA.16816.F32.BF16 R20, R172, R200.reuse, R20 ;  /* 0x000000c8ac14723c */ /* 0x080ff00000041814 */
[C---:B------:R-:W-:Y:S08]  /*51c0*/  HMMA.16816.F32.BF16 R24, R192.reuse, R200, R24 ;  /* 0x000000c8c018723c */ /* 0x040ff00000041818 */
[-C--:B------:R-:W-:Y:S08]  /*51d0*/  HMMA.16816.F32.BF16 R28, R192, R202.reuse, R28 ;  /* 0x000000cac01c723c */ /* 0x080ff0000004181c */
[----:B------:R-:W-:Y:S08]  /*51e0*/  HMMA.16816.F32.BF16 R32, R172, R202, R32 ;  /* 0x000000caac20723c */ /* 0x000ff00000041820 */
[-C--:B------:R-:W-:Y:S08]  /*51f0*/  HMMA.16816.F32.BF16 R4, R164, R180.reuse, R4 ;  /* 0x000000b4a404723c */ /* 0x080ff00000041804 */
[C---:B---3--:R-:W-:Y:S08]  /*5200*/  HMMA.16816.F32.BF16 R8, R184.reuse, R180, R8 ;  /* 0x000000b4b808723c */ /* 0x048ff00000041808 */
[-C--:B------:R-:W-:Y:S08]  /*5210*/  HMMA.16816.F32.BF16 R12, R184, R182.reuse, R12 ;  /* 0x000000b6b80c723c */ /* 0x080ff0000004180c */
[C---:B------:R-:W-:Y:S08]  /*5220*/  HMMA.16816.F32.BF16 R16, R164.reuse, R182, R16 ;  /* 0x000000b6a410723c */ /* 0x040ff00000041810 */
[-C--:B----4-:R-:W-:Y:S08]  /*5230*/  HMMA.16816.F32.BF16 R20, R164, R196.reuse, R20 ;  /* 0x000000c4a414723c */ /* 0x090ff00000041814 */
[C---:B------:R-:W-:Y:S08]  /*5240*/  HMMA.16816.F32.BF16 R24, R184.reuse, R196, R24 ;  /* 0x000000c4b818723c */ /* 0x040ff00000041818 */
[-C--:B------:R-:W-:Y:S08]  /*5250*/  HMMA.16816.F32.BF16 R28, R184, R198.reuse, R28 ;  /* 0x000000c6b81c723c */ /* 0x080ff0000004181c */
[----:B------:R-:W-:Y:S01]  /*5260*/  HMMA.16816.F32.BF16 R32, R164, R198, R32 ;  /* 0x000000c6a420723c */ /* 0x000fe20000041820 */
[----:B------:R-:W-:-:S07]  /*5270*/  @!P0 BRA `(.L_x_436) ;  /* 0x000000a000008947 */ /* 0x000fce0003800000 */
[----:B------:R-:W-:Y:S02]  /*5280*/  UIADD3 UR6, UR7, 0x80, URZ ;  /* 0x0000008007067890 */ /* 0x000fe4000fffe03f */
[----:B------:R-:W-:Y:S02]  /*5290*/  UIADD3 UR5, UR14, UR5, -UR9 ;  /* 0x000000050e057290 */ /* 0x000fe4000fffe809 */
[----:B------:R-:W-:Y:S02]  /*52a0*/  UIADD3 UR4, UR8, 0x40, URZ ;  /* 0x0000004008047890 */ /* 0x000fe4000fffe03f */
[----:B------:R-:W-:Y:S01]  /*52b0*/  IMAD.U32 R0, RZ, RZ, UR6 ;  /* 0x00000006ff007e24 */ /* 0x000fe2000f8e00ff */
[----:B------:R-:W-:Y:S02]  /*52c0*/  UMOV UR6, UR14 ;  /* 0x0000000e00067c82 */ /* 0x000fe40008000000 */
[----:B------:R-:W-:Y:S02]  /*52d0*/  UISETP.GE.AND UP0, UPT, UR4, UR5, UPT ;  /* 0x000000050400728c */ /* 0x000fe4000bf06270 */
[----:B------:R-:W-:Y:S04]  /*52e0*/  ISETP.LT.AND P0, PT, R0, UR9, PT ;  /* 0x0000000900007c0c */ /* 0x000fe8000bf01270 */
[----:B------:R-:W-:Y:S11]  /*52f0*/  PLOP3.LUT P1, PT, PT, PT, UP0, 0x80, 0x0 ;  /* 0x000000000000781c */ /* 0x000ff60003f2f008 */
[----:B------:R-:W-:Y:S02]  /*5300*/  @!UPT UIADD3 URZ, URZ, URZ, URZ ;  /* 0x0000003f3f3ff290 */ /* 0x000fe4000fffe03f */
[----:B------:R-:W-:-:S05]  /*5310*/  @!P1 BRA P0, `(.L_x_437) ;  /* 0x0000082000009947 */ /* 0x000fca0000000000 */
.L_x_436:
[----:B------:R-:W-:Y:S01]  /*5320*/  IADD3 R172, R246, UR8, RZ ;  /* 0x00000008f6ac7c10 */ /* 0x000fe2000fffe0ff */
[----:B------:R-:W2:Y:S01]  /*5330*/  LDL R3, [R1+0x4] ;  /* 0x0000040001037983 */ /* 0x000ea20000100800 */
[----:B------:R-:W-:Y:S01]  /*5340*/  UIADD3 UR5, -UR6, UR9, -UR13 ;  /* 0x0000000906057290 */ /* 0x000fe2000fffe90d */
[----:B------:R-:W-:Y:S01]  /*5350*/  IMAD.U32 R0, RZ, RZ, UR20 ;  /* 0x00000014ff007e24 */ /* 0x000fe2000f8e00ff */
[----:B------:R-:W-:Y:S02]  /*5360*/  UIADD3 UR4, UR9, 0x1, -UR13 ;  /* 0x0000000109047890 */ /* 0x000fe4000fffe80d */
[----:B------:R-:W-:Y:S02]  /*5370*/  UMOV UR14, UR6 ;  /* 0x00000006000e7c82 */ /* 0x000fe40008000000 */
[C---:B------:R-:W-:Y:S01]  /*5380*/  IADD3 R2, R172.reuse, UR5, RZ ;  /* 0x00000005ac027c10 */ /* 0x040fe2000fffe0ff */
[----:B------:R-:W-:Y:S03]  /*5390*/  UIADD3 UR4, UR4, UR42, URZ ;  /* 0x0000002a04047290 */ /* 0x000fe6000fffe03f */
[----:B------:R-:W-:Y:S03]  /*53a0*/  IMNMX R2, RZ, R2, !PT ;  /* 0x00000002ff027217 */ /* 0x000fe60007800200 */
[----:B------:R-:W-:Y:S04]  /*53b0*/  IADD3 R164, R172, UR4, RZ ;  /* 0x00000004aca47c10 */ /* 0x000fe8000fffe0ff */
[----:B------:R-:W-:Y:S01]  /*53c0*/  IMNMX R164, R164, UR9, PT ;  /* 0x00000009a4a47c17 */ /* 0x000fe2000b800200 */
[----:B--2---:R-:W-:Y:S01]  /*53d0*/  IMAD R0, R0, 0x80, R3 ;  /* 0x0000008000007824 */ /* 0x004fe200078e0203 */
[----:B------:R-:W-:Y:S04]  /*53e0*/  IADD3 R3, R172, 0x8, RZ ;  /* 0x00000008ac037810 */ /* 0x000fe80007ffe0ff */
[C---:B------:R-:W-:Y:S02]  /*53f0*/  IADD3 R171, R0.reuse, 0x1, RZ ;  /* 0x0000000100ab7810 */ /* 0x040fe40007ffe0ff */
[CC--:B------:R-:W-:Y:S02]  /*5400*/  ISETP.GE.AND P3, PT, R0.reuse, R2.reuse, PT ;  /* 0x000000020000720c */ /* 0x0c0fe40003f66270 */
[C---:B------:R-:W-:Y:S02]  /*5410*/  IADD3 R170, R0.reuse, 0x8, RZ ;  /* 0x0000000800aa7810 */ /* 0x040fe40007ffe0ff */
[C---:B------:R-:W-:Y:S02]  /*5420*/  IADD3 R169, R0.reuse, 0x9, RZ ;  /* 0x0000000900a97810 */ /* 0x040fe40007ffe0ff */
[C---:B------:R-:W-:Y:S02]  /*5430*/  IADD3 R168, R0.reuse, 0x10, RZ ;  /* 0x0000001000a87810 */ /* 0x040fe40007ffe0ff */
[C---:B------:R-:W-:Y:S02]  /*5440*/  IADD3 R167, R0.reuse, 0x11, RZ ;  /* 0x0000001100a77810 */ /* 0x040fe40007ffe0ff */
[C---:B------:R-:W-:Y:S02]  /*5450*/  IADD3 R166, R0.reuse, 0x18, RZ ;  /* 0x0000001800a67810 */ /* 0x040fe40007ffe0ff */
[C---:B------:R-:W-:Y:S02]  /*5460*/  IADD3 R165, R0.reuse, 0x19, RZ ;  /* 0x0000001900a57810 */ /* 0x040fe40007ffe0ff */
[----:B------:R-:W-:Y:S02]  /*5470*/  IADD3 R173, R3, UR5, RZ ;  /* 0x0000000503ad7c10 */ /* 0x000fe4000fffe0ff */
[----:B------:R-:W-:Y:S02]  /*5480*/  ISETP.GE.AND P2, PT, R171, R2, PT ;  /* 0x00000002ab00720c */ /* 0x000fe40003f46270 */
        /* <DEDUP_REMOVED lines=8> */
[----:B------:R-:W-:Y:S02]  /*5510*/  IADD3 R2, R3, UR4, RZ ;  /* 0x0000000403027c10 */ /* 0x000fe4000fffe0ff */
[----:B------:R-:W-:Y:S02]  /*5520*/  IMNMX R3, RZ, R173, !PT ;  /* 0x000000adff037217 */ /* 0x000fe40007800200 */
[-C--:B------:R-:W-:Y:S02]  /*5530*/  ISETP.GE.OR P2, PT, R171, R164.reuse, !P2 ;  /* 0x000000a4ab00720c */ /* 0x080fe40005746670 */
[----:B------:R-:W-:Y:S02]  /*5540*/  IMNMX R2, R2, UR9, PT ;  /* 0x0000000902027c17 */ /* 0x000fe4000b800200 */
        /* <DEDUP_REMOVED lines=23> */
[----:B------:R-:W-:Y:S02]  /*56c0*/  IADD3 R3, R172, 0x20, RZ ;  /* 0x00000020ac037810 */ /* 0x000fe40007ffe0ff */
[-C--:B------:R-:W-:Y:S02]  /*56d0*/  ISETP.GE.OR P1, PT, R171, R2.reuse, !P1 ;  /* 0x00000002ab00720c */ /* 0x080fe40004f26670 */
[-C--:B------:R-:W-:Y:S02]  /*56e0*/  ISETP.GE.OR P0, PT, R170, R2.reuse, !P0 ;  /* 0x00000002aa00720c */ /* 0x080fe40004706670 */
[-C--:B------:R-:W-:Y:S02]  /*56f0*/  ISETP.GE.OR P6, PT, R169, R2.reuse, !P6 ;  /* 0x00000002a900720c */ /* 0x080fe400077c6670 */
[-C--:B------:R-:W-:Y:S02]  /*5700*/  ISETP.GE.OR P5, PT, R168, R2.reuse, !P5 ;  /* 0x00000002a800720c */ /* 0x080fe40006fa6670 */
[-C--:B------:R-:W-:Y:S02]  /*5710*/  ISETP.GE.OR P4, PT, R167, R2.reuse, !P4 ;  /* 0x00000002a700720c */ /* 0x080fe40006786670 */
[-C--:B------:R-:W-:Y:S02]  /*5720*/  ISETP.GE.OR P3, PT, R166, R2.reuse, !P3 ;  /* 0x00000002a600720c */ /* 0x080fe40005f66670 */
[----:B------:R-:W-:Y:S02]  /*5730*/  ISETP.GE.OR P2, PT, R165, R2, !P2 ;  /* 0x00000002a500720c */ /* 0x000fe40005746670 */
[C---:B------:R-:W-:Y:S02]  /*5740*/  IADD3 R2, R3.reuse, UR5, RZ ;  /* 0x0000000503027c10 */ /* 0x040fe4000fffe0ff */
[----:B------:R-:W-:Y:S02]  /*5750*/  IADD3 R172, R172, 0x28, RZ ;  /* 0x00000028acac7810 */ /* 0x000fe40007ffe0ff */
[----:B------:R-:W-:Y:S02]  /*5760*/  IADD3 R164, R3, UR4, RZ ;  /* 0x0000000403a47c10 */ /* 0x000fe4000fffe0ff */
[----:B------:R-:W-:Y:S02]  /*5770*/  IMNMX R2, RZ, R2, !PT ;  /* 0x00000002ff027217 */ /* 0x000fe40007800200 */
[----:B------:R-:W-:Y:S02]  /*5780*/  IADD3 R3, R172, UR5, RZ ;  /* 0x00000005ac037c10 */ /* 0x000fe4000fffe0ff */
[----:B------:R-:W-:Y:S02]  /*5790*/  IMNMX R164, R164, UR9, PT ;  /* 0x00000009a4a47c17 */ /* 0x000fe4000b800200 */
[----:B------:R-:W-:Y:S02]  /*57a0*/  FSEL R7, R7, -INF , !P1 ;  /* 0xff80000007077808 */ /* 0x000fe40004800000 */
[-C--:B------:R-:W-:Y:S02]  /*57b0*/  ISETP.GE.AND P1, PT, R0, R2.reuse, PT ;  /* 0x000000020000720c */ /* 0x080fe40003f26270 */
[----:B------:R-:W-:Y:S02]  /*57c0*/  FSEL R18, R18, -INF , !P0 ;  /* 0xff80000012127808 */ /* 0x000fe40004000000 */
[C---:B------:R-:W-:Y:S02]  /*57d0*/  ISETP.GE.AND P0, PT, R171.reuse, R2, PT ;  /* 0x00000002ab00720c */ /* 0x040fe40003f06270 */
[----:B------:R-:W-:Y:S02]  /*57e0*/  IADD3 R172, R172, UR4, RZ ;  /* 0x00000004acac7c10 */ /* 0x000fe4000fffe0ff */
[----:B------:R-:W-:Y:S02]  /*57f0*/  IMNMX R3, RZ, R3, !PT ;  /* 0x00000003ff037217 */ /* 0x000fe40007800200 */
[-C--:B------:R-:W-:Y:S02]  /*5800*/  ISETP.GE.OR P1, PT, R0, R164.reuse, !P1 ;  /* 0x000000a40000720c */ /* 0x080fe40004f26670 */
        /* <DEDUP_REMOVED lines=51> */
.L_x_437:
[C---:B------:R-:W-:Y:S01]  /*5b40*/  FMUL.FTZ R164, R244.reuse, 1.4426950216293334961 ;  /* 0x3fb8aa3bf4a47820 */ /* 0x040fe20000410000 */
[----:B------:R-:W-:Y:S01]  /*5b50*/  FSETP.NEU.FTZ.AND P0, PT, R244, -INF , PT ;  /* 0xff800000f400780b */ /* 0x000fe20003f1d000 */
[----:B------:R-:W-:Y:S01]  /*5b60*/  FMUL.FTZ R3, R245, 1.4426950216293334961 ;  /* 0x3fb8aa3bf5037820 */ /* 0x000fe20000410000 */
[----:B------:R-:W-:Y:S01]  /*5b70*/  UISETP.GT.AND UP3, UPT, UR12, UR19, UPT ;  /* 0x000000130c00728c */ /* 0x000fe2000bf64270 */
[----:B------:R-:W-:Y:S01]  /*5b80*/  FMUL.FTZ R2, R242, 1.4426950216293334961 ;  /* 0x3fb8aa3bf2027820 */ /* 0x000fe20000410000 */
[----:B------:R-:W-:Y:S01]  /*5b90*/  FSEL R164, R164, RZ, P0 ;  /* 0x000000ffa4a47208 */ /* 0x000fe20000000000 */
[----:B------:R-:W-:Y:S01]  /*5ba0*/  FMUL.FTZ R0, R243, 1.4426950216293334961 ;  /* 0x3fb8aa3bf3007820 */ /* 0x000fe20000410000 */
[----:B------:R-:W-:Y:S01]  /*5bb0*/  FSETP.NEU.FTZ.AND P0, PT, R245, -INF , PT ;  /* 0xff800000f500780b */ /* 0x000fe20003f1d000 */
[----:B------:R-:W-:Y:S01]  /*5bc0*/  ULDC UR5, c[0x0][0x22c] ;  /* 0x00008b0000057ab9 */ /* 0x000fe20000000800 */
[----:B------:R-:W-:Y:S01]  /*5bd0*/  PLOP3.LUT P1, PT, PT, PT, UP3, 0x80, 0x0 ;  /* 0x000000000000781c */ /* 0x000fe20003f2f038 */
[--C-:B------:R-:W-:Y:S01]  /*5be0*/  FFMA.FTZ R4, R4, c[0x0][0x23c], -R164.reuse ;  /* 0x00008f0004047a23 */ /* 0x100fe200000108a4 */
[----:B------:R-:W-:Y:S01]  /*5bf0*/  FSEL R3, R3, RZ, P0 ;  /* 0x000000ff03037208 */ /* 0x000fe20000000000 */
[--C-:B------:R-:W-:Y:S01]  /*5c00*/  FFMA.FTZ R5, R5, c[0x0][0x23c], -R164.reuse ;  /* 0x00008f0005057a23 */ /* 0x100fe200000108a4 */
[----:B------:R-:W-:Y:S01]  /*5c10*/  FSETP.NEU.FTZ.AND P0, PT, R242, -INF , PT ;  /* 0xff800000f200780b */ /* 0x000fe20003f1d000 */
[----:B------:R-:W-:Y:S01]  /*5c20*/  MUFU.EX2 R185, R4 ;  /* 0x0000000400b97308 */ /* 0x000fe20000000800 */
[----:B------:R-:W-:Y:S01]  /*5c30*/  FFMA.FTZ R16, R16, c[0x0][0x23c], -R164 ;  /* 0x00008f0010107a23 */ /* 0x000fe200000108a4 */
[----:B------:R-:W-:Y:S01]  /*5c40*/  ULDC UR4, c[0x0][0x1c0] ;  /* 0x0000700000047ab9 */ /* 0x000fe20000000800 */
[----:B------:R-:W-:Y:S01]  /*5c50*/  FSEL R2, R2, RZ, P0 ;  /* 0x000000ff02027208 */ /* 0x000fe20000000000 */
[--C-:B------:R-:W-:Y:S01]  /*5c60*/  FFMA.FTZ R18, R18, c[0x0][0x23c], -R3.reuse ;  /* 0x00008f0012127a23 */ /* 0x100fe20000010803 */
[----:B------:R-:W-:Y:S01]  /*5c70*/  FSETP.NEU.FTZ.AND P0, PT, R243, -INF , PT ;  /* 0xff800000f300780b */ /* 0x000fe20003f1d000 */
[--C-:B------:R-:W-:Y:S01]  /*5c80*/  FFMA.FTZ R19, R19, c[0x0][0x23c], -R3.reuse ;  /* 0x00008f0013137a23 */ /* 0x100fe20000010803 */
[----:B------:R-:W-:Y:S01]  /*5c90*/  UIMAD UR4, UR5, UR4, URZ ;  /* 0x00000004050472a4 */ /* 0x000fe2000f8e023f */
[--C-:B------:R-:W-:Y:S01]  /*5ca0*/  FFMA.FTZ R34, R34, c[0x0][0x23c], -R3.reuse ;  /* 0x00008f0022227a23 */ /* 0x100fe20000010803 */
[----:B------:R-:W-:Y:S01]  /*5cb0*/  FSEL R0, R0, RZ, P0 ;  /* 0x000000ff00007208 */ /* 0x000fe20000000000 */
[--C-:B------:R-:W-:Y:S01]  /*5cc0*/  FFMA.FTZ R28, R28, c[0x0][0x23c], -R2.reuse ;  /* 0x00008f001c1c7a23 */ /* 0x100fe20000010802 */
[----:B------:R-:W1:Y:S01]  /*5cd0*/  MUFU.EX2 R184, R5 ;  /* 0x0000000500b87308 */ /* 0x000e620000000800 */
[--C-:B------:R-:W-:Y:S01]  /*5ce0*/  FFMA.FTZ R6, R6, c[0x0][0x23c], -R3.reuse ;  /* 0x00008f0006067a23 */ /* 0x100fe20000010803 */
[----:B------:R-:W-:Y:S01]  /*5cf0*/  ULEA UR5, -UR4, URZ, 0x6 ;  /* 0x0000003f04057291 */ /* 0x000fe2000f8e313f */
        /* <DEDUP_REMOVED lines=8> */
[----:B------:R-:W-:Y:S02]  /*5d80*/  FFMA.FTZ R3, R35, c[0x0][0x23c], -R3 ;  /* 0x00008f0023037a23 */ /* 0x000fe40000010803 */
[--C-:B------:R-:W-:Y:S01]  /*5d90*/  FFMA.FTZ R24, R24, c[0x0][0x23c], -R2.reuse ;  /* 0x00008f0018187a23 */ /* 0x100fe20000010802 */
[----:B------:R-:W2:Y:S01]  /*5da0*/  MUFU.EX2 R182, R7 ;  /* 0x0000000700b67308 */ /* 0x000ea20000000800 */
[--C-:B------:R-:W-:Y:S02]  /*5db0*/  FFMA.FTZ R25, R25, c[0x0][0x23c], -R2.reuse ;  /* 0x00008f0019197a23 */ /* 0x100fe40000010802 */
[----:B------:R-:W-:Y:S02]  /*5dc0*/  FFMA.FTZ R2, R29, c[0x0][0x23c], -R2 ;  /* 0x00008f001d027a23 */ /* 0x000fe40000010802 */
[----:B------:R-:W-:Y:S02]  /*5dd0*/  FFMA.FTZ R17, R17, c[0x0][0x23c], -R164 ;  /* 0x00008f0011117a23 */ /* 0x000fe400000108a4 */
[--C-:B------:R-:W-:Y:S02]  /*5de0*/  FFMA.FTZ R10, R10, c[0x0][0x23c], -R0.reuse ;  /* 0x00008f000a0a7a23 */ /* 0x100fe40000010800 */
[--C-:B------:R-:W-:Y:S01]  /*5df0*/  FFMA.FTZ R11, R11, c[0x0][0x23c], -R0.reuse ;  /* 0x00008f000b0b7a23 */ /* 0x100fe20000010800 */
[----:B------:R1:W-:Y:S01]  /*5e00*/  MUFU.EX2 R200, R3 ;  /* 0x0000000300c87308 */ /* 0x0003e20000000800 */
[--C-:B------:R-:W-:Y:S02]  /*5e10*/  FFMA.FTZ R30, R30, c[0x0][0x23c], -R0.reuse ;  /* 0x00008f001e1e7a23 */ /* 0x100fe40000010800 */
[--C-:B------:R-:W-:Y:S02]  /*5e20*/  FFMA.FTZ R14, R14, c[0x0][0x23c], -R0.reuse ;  /* 0x00008f000e0e7a23 */ /* 0x100fe40000010800 */
[--C-:B------:R-:W-:Y:S02]  /*5e30*/  FFMA.FTZ R15, R15, c[0x0][0x23c], -R0.reuse ;  /* 0x00008f000f0f7a23 */ /* 0x100fe40000010800 */
[--C-:B------:R-:W-:Y:S02]  /*5e40*/  FFMA.FTZ R26, R26, c[0x0][0x23c], -R0.reuse ;  /* 0x00008f001a1a7a23 */ /* 0x100fe40000010800 */
[--C-:B------:R-:W-:Y:S01]  /*5e50*/  FFMA.FTZ R27, R27, c[0x0][0x23c], -R0.reuse ;  /* 0x00008f001b1b7a23 */ /* 0x100fe20000010800 */
[----:B------:R2:W-:Y:S01]  /*5e60*/  MUFU.EX2 R192, R2 ;  /* 0x0000000200c07308 */ /* 0x0005e20000000800 */
[----:B------:R-:W-:Y:S02]  /*5e70*/  FFMA.FTZ R0, R31, c[0x0][0x23c], -R0 ;  /* 0x00008f001f007a23 */ /* 0x000fe40000010800 */
[--C-:B------:R-:W-:Y:S02]  /*5e80*/  FFMA.FTZ R20, R20, c[0x0][0x23c], -R164.reuse ;  /* 0x00008f0014147a23 */ /* 0x100fe400000108a4 */
[--C-:B------:R-:W-:Y:S02]  /*5e90*/  FFMA.FTZ R21, R21, c[0x0][0x23c], -R164.reuse ;  /* 0x00008f0015157a23 */ /* 0x100fe400000108a4 */
[--C-:B------:R-:W-:Y:S02]  /*5ea0*/  FFMA.FTZ R32, R32, c[0x0][0x23c], -R164.reuse ;  /* 0x00008f0020207a23 */ /* 0x100fe400000108a4 */
[----:B------:R-:W-:Y:S01]  /*5eb0*/  FFMA.FTZ R164, R33, c[0x0][0x23c], -R164 ;  /* 0x00008f0021a47a23 */ /* 0x000fe200000108a4 */
[----:B------:R-:W-:Y:S10]  /*5ec0*/  MUFU.EX2 R231, R16 ;  /* 0x0000001000e77308 */ /* 0x000ff40000000800 */
[----:B------:R-:W-:Y:S10]  /*5ed0*/  MUFU.EX2 R202, R17 ;  /* 0x0000001100ca7308 */ /* 0x000ff40000000800 */
[----:B------:R-:W-:Y:S10]  /*5ee0*/  MUFU.EX2 R239, R18 ;  /* 0x0000001200ef7308 */ /* 0x000ff40000000800 */
[----:B------:R-:W-:Y:S10]  /*5ef0*/  MUFU.EX2 R238, R19 ;  /* 0x0000001300ee7308 */ /* 0x000ff40000000800 */
[----:B------:R-:W-:Y:S10]  /*5f00*/  MUFU.EX2 R181, R8 ;  /* 0x0000000800b57308 */ /* 0x000ff40000000800 */
[----:B------:R-:W3:Y:S10]  /*5f10*/  MUFU.EX2 R180, R9 ;  /* 0x0000000900b47308 */ /* 0x000ef40000000800 */
[----:B------:R-:W-:Y:S10]  /*5f20*/  MUFU.EX2 R179, R10 ;  /* 0x0000000a00b37308 */ /* 0x000ff40000000800 */
[----:B------:R-:W4:Y:S10]  /*5f30*/  MUFU.EX2 R178, R11 ;  /* 0x0000000b00b27308 */ /* 0x000f340000000800 */
[----:B------:R-:W-:Y:S10]  /*5f40*/  MUFU.EX2 R177, R12 ;  /* 0x0000000c00b17308 */ /* 0x000ff40000000800 */
[----:B------:R-:W1:Y:S10]  /*5f50*/  MUFU.EX2 R176, R13 ;  /* 0x0000000d00b07308 */ /* 0x000e740000000800 */
[----:B------:R1:W-:Y:S10]  /*5f60*/  MUFU.EX2 R188, R0 ;  /* 0x0000000000bc7308 */ /* 0x0003f40000000800 */
[----:B------:R-:W-:Y:S10]  /*5f70*/  MUFU.EX2 R187, R14 ;  /* 0x0000000e00bb7308 */ /* 0x000ff40000000800 */
[----:B------:R-:W-:Y:S10]  /*5f80*/  MUFU.EX2 R186, R15 ;  /* 0x0000000f00ba7308 */ /* 0x000ff40000000800 */
[----:B------:R-:W-:Y:S10]  /*5f90*/  MUFU.EX2 R199, R20 ;  /* 0x0000001400c77308 */ /* 0x000ff40000000800 */
[----:B------:R-:W-:Y:S10]  /*5fa0*/  MUFU.EX2 R198, R21 ;  /* 0x0000001500c67308 */ /* 0x000ff40000000800 */
[----:B------:R-:W-:Y:S10]  /*5fb0*/  MUFU.EX2 R197, R22 ;  /* 0x0000001600c57308 */ /* 0x000ff40000000800 */
[----:B------:R-:W1:Y:S10]  /*5fc0*/  MUFU.EX2 R196, R23 ;  /* 0x0000001700c47308 */ /* 0x000e740000000800 */
[----:B------:R-:W-:Y:S10]  /*5fd0*/  MUFU.EX2 R240, R32 ;  /* 0x0000002000f07308 */ /* 0x000ff40000000800 */
[----:B------:R-:W1:Y:S10]  /*5fe0*/  MUFU.EX2 R203, R164 ;  /* 0x000000a400cb7308 */ /* 0x000e740000000800 */
[----:B------:R-:W1:Y:S10]  /*5ff0*/  MUFU.EX2 R201, R34 ;  /* 0x0000002200c97308 */ /* 0x000e740000000800 */
        /* <DEDUP_REMOVED lines=12> */
[----:B------:R2:W-:Y:S01]  /*60c0*/  STS [R226+0x20400], R2 ;  /* 0x02040002e2007388 */ /* 0x0005e20000000800 */
[----:B-1----:R-:W-:Y:S02]  /*60d0*/  F2FP.BF16.PACK_AB R3, R202, R231 ;  /* 0x000000e7ca03723e */ /* 0x002fe400000010ff */
[----:B--2---:R-:W-:Y:S03]  /*60e0*/  F2FP.BF16.PACK_AB R2, R238, R239 ;  /* 0x000000efee02723e */ /* 0x004fe600000010ff */
[----:B------:R1:W-:Y:S04]  /*60f0*/  STS [R229+0x20000], R3 ;  /* 0x02000003e5007388 */ /* 0x0003e80000000800 */
[----:B------:R2:W-:Y:S04]  /*6100*/  STS [R229+0x20400], R2 ;  /* 0x02040002e5007388 */ /* 0x0005e80000000800 */
[----:B------:R3:W-:Y:S04]  /*6110*/  STS [R226+0x21000], R5 ;  /* 0x02100005e2007388 */ /* 0x0007e80000000800 */
[----:B------:R4:W-:Y:S04]  /*6120*/  STS [R226+0x21400], R4 ;  /* 0x02140004e2007388 */ /* 0x0009e80000000800 */
[----:B------:R4:W-:Y:S01]  /*6130*/  STS [R229+0x21000], R0 ;  /* 0x02100000e5007388 */ /* 0x0009e20000000800 */
[----:B-1----:R-:W-:Y:S02]  /*6140*/  F2FP.BF16.PACK_AB R3, R196, R197 ;  /* 0x000000c5c403723e */ /* 0x002fe400000010ff */
[----:B--2---:R-:W-:Y:S02]  /*6150*/  F2FP.BF16.PACK_AB R2, R203, R240 ;  /* 0x000000f0cb02723e */ /* 0x004fe400000010ff */
[----:B---3--:R-:W-:Y:S02]  /*6160*/  F2FP.BF16.PACK_AB R5, R186, R187 ;  /* 0x000000bbba05723e */ /* 0x008fe400000010ff */
[----:B----4-:R-:W-:Y:S03]  /*6170*/  F2FP.BF16.PACK_AB R4, R198, R199 ;  /* 0x000000c7c604723e */ /* 0x010fe600000010ff */
[----:B------:R1:W-:Y:S01]  /*6180*/  STS [R229+0x21400], R5 ;  /* 0x02140005e5007388 */ /* 0x0003e20000000800 */
[----:B------:R-:W-:Y:S03]  /*6190*/  F2FP.BF16.PACK_AB R0, R200, R201 ;  /* 0x000000c9c800723e */ /* 0x000fe600000010ff */
[----:B------:R2:W-:Y:S04]  /*61a0*/  STS [R227+0x20000], R4 ;  /* 0x02000004e3007388 */ /* 0x0005e80000000800 */
        /* <DEDUP_REMOVED lines=9> */
[----:B------:R-:W-:Y:S01]  /*6240*/  STS [R228+0x21000], R3 ;  /* 0x02100003e4007388 */ /* 0x000fe20000000800 */
[C---:B------:R-:W-:Y:S03]  /*6250*/  SHF.L.U32 R0, R219.reuse, 0x1, RZ ;  /* 0x00000001db007819 */ /* 0x040fe600000006ff */
[----:B------:R1:W-:Y:S04]  /*6260*/  STS [R228+0x21400], R2 ;  /* 0x02140002e4007388 */ /* 0x0003e80000000800 */
[----:B------:R-:W-:Y:S08]  /*6270*/  LDSM.16.M88.4 R32, [R0+0x8000] ;  /* 0x008000000020783b */ /* 0x000ff00000000200 */
[----:B------:R-:W2:Y:S08]  /*6280*/  LDSM.16.M88.4 R16, [R214+0x14000] ;  /* 0x01400000d610783b */ /* 0x000eb00000000200 */
[----:B------:R-:W3:Y:S01]  /*6290*/  LDSM.16.M88.4 R28, [R0+0x9000] ;  /* 0x00900000001c783b */ /* 0x000ee20000000200 */
[----:B-1----:R-:W-:Y:S07]  /*62a0*/  SHF.L.U32 R2, R219, 0x1, RZ ;  /* 0x00000001db027819 */ /* 0x002fee00000006ff */
[----:B------:R-:W1:Y:S01]  /*62b0*/  LDSM.16.M88.4 R164, [R214+0x14800] ;  /* 0x01480000d6a4783b */ /* 0x000e620000000200 */
[-C--:B------:R-:W-:Y:S02]  /*62c0*/  IADD3 R3, R220, R2.reuse, RZ ;  /* 0x00000002dc037210 */ /* 0x080fe40007ffe0ff */
[C---:B------:R-:W-:Y:S02]  /*62d0*/  IADD3 R209, R204.reuse, R2, RZ ;  /* 0x00000002ccd17210 */ /* 0x040fe40007ffe0ff */
[----:B------:R-:W-:Y:S02]  /*62e0*/  IADD3 R208, R204, R3, RZ ;  /* 0x00000003ccd07210 */ /* 0x000fe40007ffe0ff */
[----:B------:R-:W-:Y:S01]  /*62f0*/  MOV R2, UR5 ;  /* 0x0000000500027c02 */ /* 0x000fe20008000f00 */
[----:B------:R-:W-:Y:S03]  /*6300*/  LDSM.16.M88.4 R168, [R3+0x8000] ;  /* 0x0080000003a8783b */ /* 0x000fe60000000200 */
[----:B------:R-:W-:Y:S05]  /*6310*/  LEA R222, P0, R2, R222, 0x2 ;  /* 0x000000de02de7211 */ /* 0x000fea00078010ff */
[----:B------:R-:W4:Y:S01]  /*6320*/  LDSM.16.M88.4 R172, [R215+0x14000] ;  /* 0x01400000d7ac783b */ /* 0x000f220000000200 */
[-C--:B--2---:R-:W-:Y:S08]  /*6330*/  HMMA.16816.F32.BF16 R4, R32, R16.reuse, RZ ;  /* 0x000000102004723c */ /* 0x084ff000000418ff */
[C---:B---3--:R-:W-:Y:S08]  /*6340*/  HMMA.16816.F32.BF16 R8, R28.reuse, R16, RZ ;  /* 0x000000101c08723c */ /* 0x048ff000000418ff */
[-C--:B------:R-:W-:Y:S08]  /*6350*/  HMMA.16816.F32.BF16 R12, R28, R18.reuse, RZ ;  /* 0x000000121c0c723c */ /* 0x080ff000000418ff */
[C---:B------:R-:W-:Y:S08]  /*6360*/  HMMA.16816.F32.BF16 R16, R32.reuse, R18, RZ ;  /* 0x000000122010723c */ /* 0x040ff000000418ff */
[-C--:B-1----:R-:W-:Y:S08]  /*6370*/  HMMA.16816.F32.BF16 R20, R32, R164.reuse, RZ ;  /* 0x000000a42014723c */ /* 0x082ff000000418ff */
[C---:B------:R-:W-:Y:S08]  /*6380*/  HMMA.16816.F32.BF16 R24, R28.reuse, R164, RZ ;  /* 0x000000a41c18723c */ /* 0x040ff000000418ff */
[-C--:B------:R-:W-:Y:S08]  /*6390*/  HMMA.16816.F32.BF16 R28, R28, R166.reuse, RZ ;  /* 0x000000a61c1c723c */ /* 0x080ff000000418ff */
[----:B------:R-:W-:Y:S01]  /*63a0*/  HMMA.16816.F32.BF16 R32, R32, R166, RZ ;  /* 0x000000a62020723c */ /* 0x000fe200000418ff */
[----:B------:R-:W1:Y:S07]  /*63b0*/  LDSM.16.M88.4 R164, [R3+0x9000] ;  /* 0x0090000003a4783b */ /* 0x000e6e0000000200 */
[-C--:B----4-:R-:W-:Y:S08]  /*63c0*/  HMMA.16816.F32.BF16 R4, R168, R172.reuse, R4 ;  /* 0x000000aca804723c */ /* 0x090ff00000041804 */
[C---:B-1----:R-:W-:Y:S08]  /*63d0*/  HMMA.16816.F32.BF16 R8, R164.reuse, R172, R8 ;  /* 0x000000aca408723c */ /* 0x042ff00000041808 */
        /* <DEDUP_REMOVED lines=20> */
[----:B------:R-:W-:Y:S08]  /*6520*/  LDSM.16.M88.4 R164, [R208+0x8000] ;  /* 0x00800000d0a4783b */ /* 0x000ff00000000200 */
        /* <DEDUP_REMOVED lines=11> */
[----:B------:R1:W-:Y:S08]  /*65e0*/  LDSM.16.M88.4 R164, [R0+0xa000] ;  /* 0x00a0000000a4783b */ /* 0x0003f00000000200 */
[----:B------:R-:W2:Y:S03]  /*65f0*/  LDSM.16.M88.4 R168, [R214+0x18000] ;  /* 0x01800000d6a8783b */ /* 0x000ea60000000200 */
[----:B-1----:R-:W-:Y:S04]  /*6600*/  MOV R0, UR5 ;  /* 0x0000000500007c02 */ /* 0x002fe80008000f00 */
[----:B------:R-:W-:Y:S01]  /*6610*/  LEA.HI.X.SX32 R223, R0, R223, 0x2, P0 ;  /* 0x000000df00df7211 */ /* 0x000fe200000f16ff */
[-C--:B--2---:R-:W-:Y:S08]  /*6620*/  HMMA.16816.F32.BF16 R4, R164, R168.reuse, R4 ;  /* 0x000000a8a404723c */ /* 0x084ff00000041804 */
        /* <DEDUP_REMOVED lines=38> */
[C---:B-----5:R-:W-:Y:S01]  /*6890*/  FADD.FTZ R4, -R207.reuse, R4 ;  /* 0x00000004cf047221 */ /* 0x060fe20000010100 */
[C---:B------:R-:W-:Y:S01]  /*68a0*/  HMMA.16816.F32.BF16 R16, R172.reuse, R166, R16 ;  /* 0x000000a6ac10723c */ /* 0x040fe20000041810 */
[----:B------:R-:W1:Y:S03]  /*68b0*/  LDSM.16.M88.4 R164, [R216+0x18800] ;  /* 0x01880000d8a4783b */ /* 0x000e660000000200 */
[----:B------:R-:W-:Y:S02]  /*68c0*/  FADD.FTZ R5, -R207, R5 ;  /* 0x00000005cf057221 */ /* 0x000fe40000010100 */
[C---:B------:R-:W-:Y:S02]  /*68d0*/  FADD.FTZ R6, -R225.reuse, R6 ;  /* 0x00000006e1067221 */ /* 0x040fe40000010100 */
[----:B------:R-:W-:Y:S04]  /*68e0*/  FADD.FTZ R7, -R225, R7 ;  /* 0x00000007e1077221 */ /* 0x000fe80000010100 */
        /* <DEDUP_REMOVED lines=12> */
[----:B------:R-:W-:Y:S02]  /*69b0*/  FMUL.FTZ R185, R185, R4 ;  /* 0x00000004b9b97220 */ /* 0x000fe40000410000 */
[----:B------:R-:W-:Y:S02]  /*69c0*/  FMUL.FTZ R184, R184, R5 ;  /* 0x00000005b8b87220 */ /* 0x000fe40000410000 */
[----:B------:R-:W-:Y:S01]  /*69d0*/  FMUL.FTZ R183, R183, R6 ;  /* 0x00000006b7b77220 */ /* 0x000fe20000410000 */
[-C--:B-1----:R-:W-:Y:S03]  /*69e0*/  HMMA.16816.F32.BF16 R20, R172, R164.reuse, R20 ;  /* 0x000000a4ac14723c */ /* 0x082fe60000041814 */
[----:B------:R-:W-:Y:S02]  /*69f0*/  FMUL.FTZ R182, R182, R7 ;  /* 0x00000007b6b67220 */ /* 0x000fe40000410000 */
[----:B------:R-:W-:Y:S02]  /*6a00*/  FMUL.FTZ R181, R181, R8 ;  /* 0x00000008b5b57220 */ /* 0x000fe40000410000 */
[----:B------:R-:W-:Y:S01]  /*6a10*/  FMUL.FTZ R180, R180, R9 ;  /* 0x00000009b4b47220 */ /* 0x000fe20000410000 */
[C---:B------:R-:W-:Y:S04]  /*6a20*/  HMMA.16816.F32.BF16 R24, R168.reuse, R164, R24 ;  /* 0x000000a4a818723c */ /* 0x040fe80000041818 */
[----:B------:R-:W-:Y:S02]  /*6a30*/  FMUL.FTZ R179, R179, R10 ;  /* 0x0000000ab3b37220 */ /* 0x000fe40000410000 */
[----:B------:R-:W-:Y:S02]  /*6a40*/  FMUL.FTZ R178, R178, R11 ;  /* 0x0000000bb2b27220 */ /* 0x000fe40000410000 */
[----:B------:R-:W-:Y:S01]  /*6a50*/  FMUL.FTZ R177, R177, R12 ;  /* 0x0000000cb1b17220 */ /* 0x000fe20000410000 */
[-C--:B------:R-:W-:Y:S03]  /*6a60*/  HMMA.16816.F32.BF16 R28, R168, R166.reuse, R28 ;  /* 0x000000a6a81c723c */ /* 0x080fe6000004181c */
[----:B------:R-:W-:Y:S02]  /*6a70*/  FMUL.FTZ R176, R176, R13 ;  /* 0x0000000db0b07220 */ /* 0x000fe40000410000 */
[----:B------:R-:W-:Y:S02]  /*6a80*/  FMUL.FTZ R165, R187, R14 ;  /* 0x0000000ebba57220 */ /* 0x000fe40000410000 */
[C---:B------:R-:W-:Y:S01]  /*6a90*/  FADD.FTZ R20, -R207.reuse, R20 ;  /* 0x00000014cf147221 */ /* 0x040fe20000010100 */
[----:B------:R-:W-:Y:S04]  /*6aa0*/  HMMA.16816.F32.BF16 R32, R172, R166, R32 ;  /* 0x000000a6ac20723c */ /* 0x000fe80000041820 */
        /* <DEDUP_REMOVED lines=56> */
[C---:B------:R-:W-:Y:S01]  /*6e30*/  @!P2 LEA R6, P4, R0.reuse, R234, 0x1 ;  /* 0x000000ea0006a211 */ /* 0x040fe200078808ff */
        /* <DEDUP_REMOVED lines=35> */
.L_x_438:
[----:B------:R-:W-:Y:S02]  /*7070*/  F2FP.BF16.PACK_AB R15, R184, R185 ;  /* 0x000000b9b80f723e */ /* 0x000fe400000010ff */
[----:B------:R-:W-:Y:S02]  /*7080*/  F2FP.BF16.PACK_AB R14, R182, R183 ;  /* 0x000000b7b60e723e */ /* 0x000fe400000010ff */
[----:B------:R-:W-:Y:S01]  /*7090*/  F2FP.BF16.PACK_AB R11, R11, R12 ;  /* 0x0000000c0b0b723e */ /* 0x000fe200000010ff */
[----:B------:R-:W-:Y:S01]  /*70a0*/  STS [R226+0x1c000], R15 ;  /* 0x01c0000fe2007388 */ /* 0x000fe20000000800 */
[----:B------:R-:W-:Y:S02]  /*70b0*/  F2FP.BF16.PACK_AB R10, R10, R18 ;  /* 0x000000120a0a723e */ /* 0x000fe400000010ff */
[----:B------:R-:W-:Y:S02]  /*70c0*/  F2FP.BF16.PACK_AB R13, R180, R181 ;  /* 0x000000b5b40d723e */ /* 0x000fe400000010ff */
[----:B------:R-:W-:Y:S01]  /*70d0*/  STS [R226+0x1c400], R14 ;  /* 0x01c4000ee2007388 */ /* 0x000fe20000000800 */
        /* <DEDUP_REMOVED lines=19> */
[----:B------:R-:W-:Y:S05]  /*7210*/  STS [R228+0x1c000], R2 ;  /* 0x01c00002e4007388 */ /* 0x000fea0000000800 */
[----:B------:R1:W-:Y:S05]  /*7220*/  STS [R228+0x1c400], R0 ;  /* 0x01c40000e4007388 */ /* 0x0003ea0000000800 */
[----:B------:R-:W-:Y:S05]  /*7230*/  STS [R227+0x1d000], R5 ;  /* 0x01d00005e3007388 */ /* 0x000fea0000000800 */
[----:B------:R-:W-:Y:S05]  /*7240*/  STS [R227+0x1d400], R4 ;  /* 0x01d40004e3007388 */ /* 0x000fea0000000800 */
[----:B------:R-:W-:Y:S05]  /*7250*/  STS [R228+0x1d000], R17 ;  /* 0x01d00011e4007388 */ /* 0x000fea0000000800 */
[----:B------:R-:W-:Y:S05]  /*7260*/  STS [R228+0x1d400], R16 ;  /* 0x01d40010e4007388 */ /* 0x000fea0000000800 */
[----:B------:R-:W-:Y:S01]  /*7270*/  BAR.SYNC.DEFER_BLOCKING 0x0 ;  /* 0x0000000000007b1d */ /* 0x000fe20000010000 */
[----:B-1----:R-:W-:Y:S04]  /*7280*/  IMAD.SHL.U32 R0, R221, 0x2, RZ ;  /* 0x00000002dd007824 */ /* 0x002fe800078e00ff */
[----:B------:R-:W-:Y:S01]  /*7290*/  IMAD.IADD R2, R0, 0x1, R204 ;  /* 0x0000000100027824 */ /* 0x000fe200078e02cc */
[----:B------:R-:W-:Y:S05]  /*72a0*/  LDSM.16.MT88.4 R4, [R211+0x20000] ;  /* 0x02000000d304783b */ /* 0x000fea0000004200 */
[----:B------:R-:W1:Y:S05]  /*72b0*/  LDSM.16.MT88.4 R8, [R0+0x8000] ;  /* 0x008000000008783b */ /* 0x000e6a0000004200 */
[----:B------:R-:W2:Y:S05]  /*72c0*/  LDSM.16.MT88.4 R12, [R211+0x22000] ;  /* 0x02200000d30c783b */ /* 0x000eaa0000004200 */
[----:B------:R-:W3:Y:S05]  /*72d0*/  LDSM.16.MT88.4 R16, [R2+0x8000] ;  /* 0x008000000210783b */ /* 0x000eea0000004200 */
[----:B------:R-:W4:Y:S05]  /*72e0*/  LDSM.16.MT88.4 R20, [R0+0xa000] ;  /* 0x00a000000014783b */ /* 0x000f2a0000004200 */
[----:B------:R-:W5:Y:S05]  /*72f0*/  LDSM.16.MT88.4 R24, [R2+0xa000] ;  /* 0x00a000000218783b */ /* 0x000f6a0000004200 */
[----:B------:R-:W-:Y:S05]  /*7300*/  LDSM.16.MT88.4 R28, [R0+0x8800] ;  /* 0x00880000001c783b */ /* 0x000fea0000004200 */
[----:B------:R-:W-:Y:S05]  /*7310*/  LDSM.16.MT88.4 R32, [R211+0x22800] ;  /* 0x02280000d320783b */ /* 0x000fea0000004200 */
[----:B------:R-:W-:Y:S01]  /*7320*/  LDSM.16.MT88.4 R164, [R2+0x8800] ;  /* 0x0088000002a4783b */ /* 0x000fe20000004200 */
[-C--:B-1----:R-:W-:Y:S04]  /*7330*/  HMMA.16816.F32.BF16 R36, R4, R8.reuse, R36 ;  /* 0x000000080424723c */ /* 0x082fe80000041824 */
[----:B------:R-:W-:Y:S05]  /*7340*/  LDSM.16.MT88.4 R168, [R0+0xa800] ;  /* 0x00a8000000a8783b */ /* 0x000fea0000004200 */
[----:B------:R-:W-:Y:S01]  /*7350*/  LDSM.16.MT88.4 R172, [R2+0xa800] ;  /* 0x00a8000002ac783b */ /* 0x000fe20000004200 */
        /* <DEDUP_REMOVED lines=9> */
[-C--:B----4-:R-:W-:Y:S08]  /*73f0*/  HMMA.16816.F32.BF16 R68, R4, R20.reuse, R68 ;  /* 0x000000140444723c */ /* 0x090ff00000041844 */
[C---:B------:R-:W-:Y:S08]  /*7400*/  HMMA.16816.F32.BF16 R72, R12.reuse, R20, R72 ;  /* 0x000000140c48723c */ /* 0x040ff00000041848 */
[-C--:B------:R-:W-:Y:S08]  /*7410*/  HMMA.16816.F32.BF16 R76, R12, R22.reuse, R76 ;  /* 0x000000160c4c723c */ /* 0x080ff0000004184c */
[C---:B------:R-:W-:Y:S01]  /*7420*/  HMMA.16816.F32.BF16 R80, R4.reuse, R22, R80 ;  /* 0x000000160450723c */ /* 0x040fe20000041850 */
[----:B------:R-:W-:Y:S07]  /*7430*/  LDSM.16.MT88.4 R20, [R2+0x9000] ;  /* 0x009000000214783b */ /* 0x000fee0000004200 */
[-C--:B-----5:R-:W-:Y:S08]  /*7440*/  HMMA.16816.F32.BF16 R84, R4, R24.reuse, R84 ;  /* 0x000000180454723c */ /* 0x0a0ff00000041854 */
        /* <DEDUP_REMOVED lines=27> */
[----:B------:R-:W5:Y:S02]  /*7600*/  LDSM.16.MT88.4 R172, [R0+0xb800] ;  /* 0x00b8000000ac783b */ /* 0x000f640000004200 */
        /* <DEDUP_REMOVED lines=26> */
[-C--:B-----5:R-:W-:Y:S08]  /*77b0*/  HMMA.16816.F32.BF16 R68, R8, R172.reuse, R68 ;  /* 0x000000ac0844723c */ /* 0x0a0ff00000041844 */
        /* <DEDUP_REMOVED lines=18> */
[----:B------:R-:W-:Y:S03]  /*78e0*/  IMAD.SHL.U32 R2, R247, 0x2, RZ ;  /* 0x00000002f7027824 */ /* 0x000fe600078e00ff */
        /* <DEDUP_REMOVED lines=28> */
.L_x_439:
[----:B------:R-:W-:Y:S01]  /*7ab0*/  LDSM.16.M88.4 R32, [R218+0x1c000] ;  /* 0x01c00000da20783b */ /* 0x000fe20000000200 */
[----:B-1----:R-:W-:Y:S01]  /*7ac0*/  @P1 IADD3 R2, P0, R248, UR16, RZ ;  /* 0x00000010f8021c10 */ /* 0x002fe2000ff1e0ff */
[----:B------:R-:W-:Y:S01]  /*7ad0*/  USHF.L.U32 UR5, UR4, 0x5, URZ ;  /* 0x0000000504057899 */ /* 0x000fe2000800063f */
[C---:B------:R-:W-:Y:S01]  /*7ae0*/  IADD3 R0, R246.reuse, -0x40, RZ ;  /* 0xffffffc0f6007810 */ /* 0x040fe20007ffe0ff */
[----:B------:R-:W-:Y:S01]  /*7af0*/  USHF.L.U32 UR7, UR4, 0x3, URZ ;  /* 0x0000000304077899 */ /* 0x000fe2000800063f */
[----:B------:R-:W1:Y:S01]  /*7b00*/  LDSM.16.MT88.4 R16, [R210] ;  /* 0x00000000d210783b */ /* 0x000e620000004200 */
[----:B------:R-:W-:Y:S01]  /*7b10*/  USHF.L.U32 UR8, UR4, 0x4, URZ ;  /* 0x0000000404087899 */ /* 0x000fe2000800063f */
[----:B------:R-:W-:Y:S01]  /*7b20*/  IADD3 R225, R246, -0x40, RZ ;  /* 0xffffffc0f6e17810 */ /* 0x000fe20007ffe0ff */
[----:B------:R-:W-:Y:S02]  /*7b30*/  UIMAD UR6, UR4, 0x18, URZ ;  /* 0x00000018040678a4 */ /* 0x000fe4000f8e023f */
[----:B------:R-:W2:Y:S01]  /*7b40*/  LDSM.16.M88.4 R28, [R218+0x1d000] ;  /* 0x01d00000da1c783b */ /* 0x000ea20000000200 */
[----:B------:R-:W-:Y:S01]  /*7b50*/  SHF.R.S32.HI R225, RZ, 0x1f, R225 ;  /* 0x0000001fffe17819 */ /* 0x000fe200000114e1 */
[----:B------:R-:W-:Y:S02]  /*7b60*/  UISETP.GT.AND UP2, UPT, UR12, UR19, UPT ;  /* 0x000000130c00728c */ /* 0x000fe4000bf44270 */
[----:B------:R-:W-:Y:S01]  /*7b70*/  @UP3 UIADD3 UR16, UP1, UR16, -0x100, URZ ;  /* 0xffffff0010103890 */ /* 0x000fe2000ff3e03f */
[----:B------:R-:W3:Y:S01]  /*7b80*/  LDSM.16.MT88.4 R164, [R210+0x4000] ;  /* 0x00400000d2a4783b */ /* 0x000ee20000004200 */
[----:B------:R-:W-:Y:S04]  /*7b90*/  SHF.L.U64.HI R0, R0, 0x2, R225 ;  /* 0x0000000200007819 */ /* 0x000fe800000102e1 */
[----:B------:R-:W-:Y:S05]  /*7ba0*/  LDSM.16.M88.4 R168, [R3+0x1c000] ;  /* 0x01c0000003a8783b */ /* 0x000fea0000000200 */
[----:B------:R-:W4:Y:S05]  /*7bb0*/  LDSM.16.MT88.4 R172, [R210+0x800] ;  /* 0x00080000d2ac783b */ /* 0x000f2a0000004200 */
[----:B------:R-:W3:Y:S05]  /*7bc0*/  LDSM.16.M88.4 R176, [R3+0x1d000] ;  /* 0x01d0000003b0783b */ /* 0x000eea0000000200 */
[----:B------:R-:W3:Y:S05]  /*7bd0*/  LDSM.16.MT88.4 R180, [R210+0x4800] ;  /* 0x00480000d2b4783b */ /* 0x000eea0000004200 */
[----:B------:R-:W-:Y:S01]  /*7be0*/  LDSM.16.M88.4 R184, [R209+0x1c000] ;  /* 0x01c00000d1b8783b */ /* 0x000fe20000000200 */
[-C--:B-1----:R-:W-:Y:S04]  /*7bf0*/  HMMA.16816.F32.BF16 R4, R32, R16.reuse, RZ ;  /* 0x000000102004723c */ /* 0x082fe800000418ff */
[----:B------:R-:W1:Y:S05]  /*7c00*/  LDSM.16.MT88.4 R188, [R210+0x1000] ;  /* 0x00100000d2bc783b */ /* 0x000e6a0000004200 */
[----:B------:R-:W1:Y:S01]  /*7c10*/  LDSM.16.M88.4 R192, [R209+0x1d000] ;  /* 0x01d00000d1c0783b */ /* 0x000e620000000200 */
[C---:B--2---:R-:W-:Y:S04]  /*7c20*/  HMMA.16816.F32.BF16 R8, R28.reuse, R16, RZ ;  /* 0x000000101c08723c */ /* 0x044fe800000418ff */
[----:B------:R-:W2:Y:S04]  /*7c30*/  LDSM.16.MT88.4 R196, [R210+0x5000] ;  /* 0x00500000d2c4783b */ /* 0x000ea80000004200 */
[-C--:B------:R-:W-:Y:S01]  /*7c40*/  HMMA.16816.F32.BF16 R12, R28, R18.reuse, RZ ;  /* 0x000000121c0c723c */ /* 0x080fe200000418ff */
[----:B------:R-:W-:Y:S05]  /*7c50*/  LDSM.16.M88.4 R200, [R208+0x1d000] ;  /* 0x01d00000d0c8783b */ /* 0x000fea0000000200 */
[----:B------:R-:W-:Y:S02]  /*7c60*/  LDSM.16.MT88.4 R204, [R210+0x5800] ;  /* 0x00580000d2cc783b */ /* 0x000fe40000004200 */
[C---:B------:R-:W-:Y:S08]  /*7c70*/  HMMA.16816.F32.BF16 R16, R32.reuse, R18, RZ ;  /* 0x000000122010723c */ /* 0x040ff000000418ff */
[-C--:B---3--:R-:W-:Y:S08]  /*7c80*/  HMMA.16816.F32.BF16 R20, R32, R164.reuse, RZ ;  /* 0x000000a42014723c */ /* 0x088ff000000418ff */
[C---:B------:R-:W-:Y:S08]  /*7c90*/  HMMA.16816.F32.BF16 R24, R28.reuse, R164, RZ ;  /* 0x000000a41c18723c */ /* 0x040ff000000418ff */
[-C--:B------:R-:W-:Y:S08]  /*7ca0*/  HMMA.16816.F32.BF16 R28, R28, R166.reuse, RZ ;  /* 0x000000a61c1c723c */ /* 0x080ff000000418ff */
[----:B------:R-:W-:Y:S01]  /*7cb0*/  HMMA.16816.F32.BF16 R32, R32, R166, RZ ;  /* 0x000000a62020723c */ /* 0x000fe200000418ff */
[----:B------:R-:W-:Y:S07]  /*7cc0*/  LDSM.16.M88.4 R164, [R208+0x1c000] ;  /* 0x01c00000d0a4783b */ /* 0x000fee0000000200 */
        /* <DEDUP_REMOVED lines=8> */
[----:B------:R-:W-:Y:S07]  /*7d50*/  LDSM.16.MT88.4 R176, [R210+0x2000] ;  /* 0x00200000d2b0783b */ /* 0x000fee0000004200 */
[----:B------:R-:W-:Y:S01]  /*7d60*/  HMMA.16816.F32.BF16 R32, R168, R182, R32 ;  /* 0x000000b6a820723c */ /* 0x000fe20000041820 */
[----:B------:R-:W4:Y:S05]  /*7d70*/  LDSM.16.M88.4 R168, [R218+0x1e000] ;  /* 0x01e00000daa8783b */ /* 0x000f2a0000000200 */
[----:B------:R-:W3:Y:S02]  /*7d80*/  LDSM.16.M88.4 R180, [R218+0x1f000] ;  /* 0x01f00000dab4783b */ /* 0x000ee40000000200 */
        /* <DEDUP_REMOVED lines=8> */
[----:B------:R-:W-:Y:S07]  /*7e10*/  LDSM.16.M88.4 R192, [R3+0x1f000] ;  /* 0x01f0000003c0783b */ /* 0x000fee0000000200 */
[----:B------:R-:W-:Y:S01]  /*7e20*/  HMMA.16816.F32.BF16 R32, R184, R198, R32 ;  /* 0x000000c6b820723c */ /* 0x000fe20000041820 */
[----:B------:R-:W-:Y:S05]  /*7e30*/  LDSM.16.MT88.4 R184, [R210+0x2800] ;  /* 0x00280000d2b8783b */ /* 0x000fea0000004200 */
[----:B------:R-:W-:Y:S02]  /*7e40*/  LDSM.16.MT88.4 R196, [R210+0x6800] ;  /* 0x00680000d2c4783b */ /* 0x000fe40000004200 */
[-C--:B---3--:R-:W-:Y:S08]  /*7e50*/  HMMA.16816.F32.BF16 R4, R164, R172.reuse, R4 ;  /* 0x000000aca404723c */ /* 0x088ff00000041804 */
[C---:B------:R-:W-:Y:S08]  /*7e60*/  HMMA.16816.F32.BF16 R8, R200.reuse, R172, R8 ;  /* 0x000000acc808723c */ /* 0x040ff00000041808 */
[-C--:B------:R-:W-:Y:S08]  /*7e70*/  HMMA.16816.F32.BF16 R12, R200, R174.reuse, R12 ;  /* 0x000000aec80c723c */ /* 0x080ff0000004180c */
[C---:B------:R-:W-:Y:S01]  /*7e80*/  HMMA.16816.F32.BF16 R16, R164.reuse, R174, R16 ;  /* 0x000000aea410723c */ /* 0x040fe20000041810 */
[----:B------:R2:W3:Y:S07]  /*7e90*/  LDSM.16.M88.4 R172, [R3+0x1e000] ;  /* 0x01e0000003ac783b */ /* 0x0004ee0000000200 */
[-C--:B------:R-:W-:Y:S08]  /*7ea0*/  HMMA.16816.F32.BF16 R20, R164, R204.reuse, R20 ;  /* 0x000000cca414723c */ /* 0x080ff00000041814 */
[C---:B------:R-:W-:Y:S08]  /*7eb0*/  HMMA.16816.F32.BF16 R24, R200.reuse, R204, R24 ;  /* 0x000000ccc818723c */ /* 0x040ff00000041818 */
[-C--:B------:R-:W-:Y:S01]  /*7ec0*/  HMMA.16816.F32.BF16 R28, R200, R206.reuse, R28 ;  /* 0x000000cec81c723c */ /* 0x080fe2000004181c */
[----:B------:R-:W-:Y:S03]  /*7ed0*/  LDSM.16.M88.4 R200, [R209+0x1f000] ;  /* 0x01f00000d1c8783b */ /* 0x000fe60000000200 */
[----:B--2---:R-:W-:Y:S01]  /*7ee0*/  @P1 IADD3.X R3, R0, UR15, RZ, P0, !PT ;  /* 0x0000000f00031c10 */ /* 0x004fe200087fe4ff */
[----:B------:R-:W-:Y:S01]  /*7ef0*/  IMAD.U32 R0, RZ, RZ, UR6 ;  /* 0x00000006ff007e24 */ /* 0x000fe2000f8e00ff */
[----:B------:R-:W-:Y:S02]  /*7f00*/  @UP3 UIADD3.X UR15, UR15, -0x1, URZ, UP1, !UPT ;  /* 0xffffffff0f0f3890 */ /* 0x000fe40008ffe43f */
[----:B------:R-:W-:Y:S01]  /*7f10*/  HMMA.16816.F32.BF16 R32, R164, R206, R32 ;  /* 0x000000cea420723c */ /* 0x000fe20000041820 */
[----:B------:R-:W-:Y:S05]  /*7f20*/  LDSM.16.M88.4 R164, [R209+0x1e000] ;  /* 0x01e00000d1a4783b */ /* 0x000fea0000000200 */
[----:B------:R-:W-:Y:S02]  /*7f30*/  LDSM.16.MT88.4 R204, [R210+0x7000] ;  /* 0x00700000d2cc783b */ /* 0x000fe40000004200 */
[-C--:B----4-:R-:W-:Y:S03]  /*7f40*/  HMMA.16816.F32.BF16 R4, R168, R176.reuse, R4 ;  /* 0x000000b0a804723c */ /* 0x090fe60000041804 */
[----:B------:R2:W5:Y:S05]  /*7f50*/  @P1 LDG.E R244, [R2.64] ;  /* 0x0000000a02f41981 */ /* 0x00056a000c1e1900 */
[C---:B------:R-:W-:Y:S01]  /*7f60*/  HMMA.16816.F32.BF16 R8, R180.reuse, R176, R8 ;  /* 0x000000b0b408723c */ /* 0x040fe20000041808 */
[----:B------:R2:W5:Y:S05]  /*7f70*/  @P1 LDG.E R245, [R2.64+0x20] ;  /* 0x0000200a02f51981 */ /* 0x00056a000c1e1900 */
[----:B------:R2:W5:Y:S02]  /*7f80*/  @P1 LDG.E R242, [R2.64+0x80] ;  /* 0x0000800a02f21981 */ /* 0x000564000c1e1900 */
[-C--:B------:R-:W-:Y:S03]  /*7f90*/  HMMA.16816.F32.BF16 R12, R180, R178.reuse, R12 ;  /* 0x000000b2b40c723c */ /* 0x080fe6000004180c */
[----:B------:R2:W5:Y:S05]  /*7fa0*/  @P1 LDG.E R243, [R2.64+0xa0] ;  /* 0x0000a00a02f31981 */ /* 0x00056a000c1e1900 */
[C---:B------:R-:W-:Y:S01]  /*7fb0*/  HMMA.16816.F32.BF16 R16, R168.reuse, R178, R16 ;  /* 0x000000b2a810723c */ /* 0x040fe20000041810 */
[----:B------:R-:W4:Y:S07]  /*7fc0*/  LDSM.16.MT88.4 R176, [R210+0x3000] ;  /* 0x00300000d2b0783b */ /* 0x000f2e0000004200 */
[-C--:B-1----:R-:W-:Y:S08]  /*7fd0*/  HMMA.16816.F32.BF16 R20, R168, R188.reuse, R20 ;  /* 0x000000bca814723c */ /* 0x082ff00000041814 */
[C---:B------:R-:W-:Y:S01]  /*7fe0*/  HMMA.16816.F32.BF16 R24, R180.reuse, R188, R24 ;  /* 0x000000bcb418723c */ /* 0x040fe20000041818 */
[----:B--2---:R-:W-:Y:S03]  /*7ff0*/  IMAD.U32 R2, RZ, RZ, UR7 ;  /* 0x00000007ff027e24 */ /* 0x004fe6000f8e00ff */
[----:B------:R-:W-:Y:S04]  /*8000*/  IMAD.U32 R3, RZ, RZ, UR7 ;  /* 0x00000007ff037e24 */ /* 0x000fe8000f8e00ff */
[-C--:B------:R-:W-:Y:S01]  /*8010*/  HMMA.16816.F32.BF16 R28, R180, R190.reuse, R28 ;  /* 0x000000beb41c723c */ /* 0x080fe2000004181c */
[----:B------:R-:W-:Y:S03]  /*8020*/  LDSM.16.MT88.4 R180, [R210+0x3800] ;  /* 0x00380000d2b4783b */ /* 0x000fe60000004200 */
[-C--:B------:R-:W-:Y:S04]  /*8030*/  LEA R2, P2, R2, R222.reuse, 0x2 ;  /* 0x000000de02027211 */ /* 0x080fe800078410ff */
[----:B------:R-:W-:Y:S01]  /*8040*/  HMMA.16816.F32.BF16 R32, R168, R190, R32 ;  /* 0x000000bea820723c */ /* 0x000fe20000041820 */
[----:B------:R-:W1:Y:S03]  /*8050*/  LDSM.16.M88.4 R168, [R208+0x1e000] ;  /* 0x01e00000d0a8783b */ /* 0x000e660000000200 */
[-C--:B------:R-:W-:Y:S02]  /*8060*/  LEA.HI.X.SX32 R3, R3, R223.reuse, 0x2, P2 ;  /* 0x000000df03037211 */ /* 0x080fe400010f16ff */
[----:B------:R-:W-:Y:S02]  /*8070*/  LDSM.16.MT88.4 R188, [R210+0x7800] ;  /* 0x00780000d2bc783b */ /* 0x000fe40000004200 */
[-C--:B---3--:R-:W-:Y:S08]  /*8080*/  HMMA.16816.F32.BF16 R4, R172, R184.reuse, R4 ;  /* 0x000000b8ac04723c */ /* 0x088ff00000041804 */
[C---:B------:R-:W-:Y:S08]  /*8090*/  HMMA.16816.F32.BF16 R8, R192.reuse, R184, R8 ;  /* 0x000000b8c008723c */ /* 0x040ff00000041808 */
[-C--:B------:R-:W-:Y:S08]  /*80a0*/  HMMA.16816.F32.BF16 R12, R192, R186.reuse, R12 ;  /* 0x000000bac00c723c */ /* 0x080ff0000004180c */
[C---:B------:R-:W-:Y:S01]  /*80b0*/  HMMA.16816.F32.BF16 R16, R172.reuse, R186, R16 ;  /* 0x000000baac10723c */ /* 0x040fe20000041810 */
[----:B------:R-:W2:Y:S07]  /*80c0*/  LDSM.16.M88.4 R184, [R208+0x1f000] ;  /* 0x01f00000d0b8783b */ /* 0x000eae0000000200 */
[-C--:B------:R-:W-:Y:S08]  /*80d0*/  HMMA.16816.F32.BF16 R20, R172, R196.reuse, R20 ;  /* 0x000000c4ac14723c */ /* 0x080ff00000041814 */
        /* <DEDUP_REMOVED lines=8> */
[C---:B------:R-:W-:Y:S07]  /*8160*/  HMMA.16816.F32.BF16 R24, R200.reuse, R204, R24 ;  /* 0x000000ccc818723c */ /* 0x040fee0000041818 */
[----:B------:R-:W-:Y:S01]  /*8170*/  IMAD.MOV.U32 R204, RZ, RZ, R251 ;  /* 0x000000ffffcc7224 */ /* 0x000fe200078e00fb */
[-C--:B------:R-:W-:Y:S08]  /*8180*/  HMMA.16816.F32.BF16 R28, R200, R206.reuse, R28 ;  /* 0x000000cec81c723c */ /* 0x080ff0000004181c */
[----:B------:R-:W-:Y:S07]  /*8190*/  HMMA.16816.F32.BF16 R32, R164, R206, R32 ;  /* 0x000000cea420723c */ /* 0x000fee0000041820 */
[----:B------:R-:W-:Y:S01]  /*81a0*/  IMAD.U32 R166, RZ, RZ, UR8 ;  /* 0x00000008ffa67e24 */ /* 0x000fe2000f8e00ff */
[-C--:B-1----:R-:W-:Y:S01]  /*81b0*/  HMMA.16816.F32.BF16 R4, R168, R180.reuse, R4 ;  /* 0x000000b4a804723c */ /* 0x082fe20000041804 */
[----:B------:R-:W-:Y:S01]  /*81c0*/  IMAD.U32 R164, RZ, RZ, UR6 ;  /* 0x00000006ffa47e24 */ /* 0x000fe2000f8e00ff */
[----:B------:R-:W-:Y:S03]  /*81d0*/  UIMAD UR6, UR4, 0x28, URZ ;  /* 0x00000028040678a4 */ /* 0x000fe6000f8e023f */
[-C--:B------:R-:W-:Y:S02]  /*81e0*/  LEA R166, P1, R166, R222.reuse, 0x2 ;  /* 0x000000dea6a67211 */ /* 0x080fe400078210ff */
[-C--:B------:R-:W-:Y:S01]  /*81f0*/  LEA R164, P0, R164, R222.reuse, 0x2 ;  /* 0x000000dea4a47211 */ /* 0x080fe200078010ff */
[C---:B--2---:R-:W-:Y:S04]  /*8200*/  HMMA.16816.F32.BF16 R8, R184.reuse, R180, R8 ;  /* 0x000000b4b808723c */ /* 0x044fe80000041808 */
[-C--:B------:R-:W-:Y:S04]  /*8210*/  LEA.HI.X.SX32 R165, R0, R223.reuse, 0x2, P0 ;  /* 0x000000df00a57211 */ /* 0x080fe800000f16ff */
[-C--:B------:R-:W-:Y:S07]  /*8220*/  HMMA.16816.F32.BF16 R12, R184, R182.reuse, R12 ;  /* 0x000000b6b80c723c */ /* 0x080fee000004180c */
[----:B------:R1:W-:Y:S01]  /*8230*/  RED.E.ADD.F32.FTZ.RN.STRONG.GPU [R222.64], R4 ;  /* 0x00000004de00798e */ /* 0x0003e2000c10e78a */
[C---:B------:R-:W-:Y:S04]  /*8240*/  HMMA.16816.F32.BF16 R16, R168.reuse, R182, R16 ;  /* 0x000000b6a810723c */ /* 0x040fe80000041810 */
[----:B------:R2:W-:Y:S04]  /*8250*/  RED.E.ADD.F32.FTZ.RN.STRONG.GPU [R2.64], R5 ;  /* 0x000000050200798e */ /* 0x0005e8000c10e78a */
[-C--:B------:R-:W-:Y:S08]  /*8260*/  HMMA.16816.F32.BF16 R20, R168, R188.reuse, R20 ;  /* 0x000000bca814723c */ /* 0x080ff00000041814 */
[C---:B------:R-:W-:Y:S08]  /*8270*/  HMMA.16816.F32.BF16 R24, R184.reuse, R188, R24 ;  /* 0x000000bcb818723c */ /* 0x040ff00000041818 */
[-C--:B------:R-:W-:Y:S01]  /*8280*/  HMMA.16816.F32.BF16 R28, R184, R190.reuse, R28 ;  /* 0x000000beb81c723c */ /* 0x080fe2000004181c */
[----:B-1----:R-:W-:Y:S07]  /*8290*/  IMAD.U32 R4, RZ, RZ, UR8 ;  /* 0x00000008ff047e24 */ /* 0x002fee000f8e00ff */
[----:B------:R-:W-:Y:S04]  /*82a0*/  HMMA.16816.F32.BF16 R32, R168, R190, R32 ;  /* 0x000000bea820723c */ /* 0x000fe80000041820 */
[-C--:B------:R-:W-:Y:S03]  /*82b0*/  LEA.HI.X.SX32 R167, R4, R223.reuse, 0x2, P1 ;  /* 0x000000df04a77211 */ /* 0x080fe600008f16ff */
[----:B------:R-:W-:Y:S02]  /*82c0*/  IMAD.U32 R168, RZ, RZ, UR5 ;  /* 0x00000005ffa87e24 */ /* 0x000fe4000f8e00ff */
[----:B------:R1:W-:Y:S03]  /*82d0*/  RED.E.ADD.F32.FTZ.RN.STRONG.GPU [R166.64], R6 ;  /* 0x00000006a600798e */ /* 0x0003e6000c10e78a */
[----:B------:R-:W-:Y:S01]  /*82e0*/  IMAD.U32 R169, RZ, RZ, UR5 ;  /* 0x00000005ffa97e24 */ /* 0x000fe2000f8e00ff */
[----:B------:R-:W-:Y:S01]  /*82f0*/  UIMAD UR5, UR4, 0x30, URZ ;  /* 0x00000030040578a4 */ /* 0x000fe2000f8e023f */
[----:B------:R3:W-:Y:S01]  /*8300*/  RED.E.ADD.F32.FTZ.RN.STRONG.GPU [R164.64], R7 ;  /* 0x00000007a400798e */ /* 0x0007e2000c10e78a */
[----:B------:R-:W-:Y:S04]  /*8310*/  UIMAD UR4, UR4, 0x38, URZ ;  /* 0x00000038040478a4 */ /* 0x000fe8000f8e023f */
[----:B--2---:R-:W-:Y:S02]  /*8320*/  IMAD.U32 R5, RZ, RZ, UR5 ;  /* 0x00000005ff057e24 */ /* 0x004fe4000f8e00ff */
[----:B------:R-:W-:Y:S02]  /*8330*/  IMAD.U32 R4, RZ, RZ, UR4 ;  /* 0x00000004ff047e24 */ /* 0x000fe4000f8e00ff */
[----:B------:R-:W-:Y:S01]  /*8340*/  IMAD.U32 R0, RZ, RZ, UR4 ;  /* 0x00000004ff007e24 */ /* 0x000fe2000f8e00ff */
[-C--:B-1----:R-:W-:Y:S01]  /*8350*/  LEA R166, P0, R168, R222.reuse, 0x2 ;  /* 0x000000dea8a67211 */ /* 0x082fe200078010ff */
[----:B------:R-:W-:Y:S01]  /*8360*/  IMAD.U32 R6, RZ, RZ, UR5 ;  /* 0x00000005ff067e24 */ /* 0x000fe2000f8e00ff */
[----:B------:R-:W-:Y:S02]  /*8370*/  UIADD3 UR5, UR8, 0x20, URZ ;  /* 0x0000002008057890 */ /* 0x000fe4000fffe03f */
[-C--:B------:R-:W-:Y:S01]  /*8380*/  LEA.HI.X.SX32 R167, R169, R223.reuse, 0x2, P0 ;  /* 0x000000dfa9a77211 */ /* 0x080fe200000f16ff */
[----:B---3--:R-:W-:Y:S01]  /*8390*/  IMAD.U32 R164, RZ, RZ, UR6 ;  /* 0x00000006ffa47e24 */ /* 0x008fe2000f8e00ff */
[-C--:B------:R-:W-:Y:S01]  /*83a0*/  LEA R6, P1, R6, R222.reuse, 0x2 ;  /* 0x000000de06067211 */ /* 0x080fe200078210ff */
[----:B------:R-:W-:Y:S01]  /*83b0*/  IMAD.U32 R7, RZ, RZ, UR6 ;  /* 0x00000006ff077e24 */ /* 0x000fe2000f8e00ff */
[-C--:B------:R-:W-:Y:S01]  /*83c0*/  LEA R4, P0, R4, R222.reuse, 0x2 ;  /* 0x000000de04047211 */ /* 0x080fe200078010ff */
[----:B------:R1:W-:Y:S01]  /*83d0*/  RED.E.ADD.F32.FTZ.RN.STRONG.GPU [R166.64], R8 ;  /* 0x00000008a600798e */ /* 0x0003e2000c10e78a */
[-C--:B------:R-:W-:Y:S01]  /*83e0*/  LEA R164, P2, R164, R222.reuse, 0x2 ;  /* 0x000000dea4a47211 */ /* 0x080fe200078410ff */
[----:B------:R-:W-:Y:S03]  /*83f0*/  UIADD3 UR4, UR7, UR5, URZ ;  /* 0x0000000507047290 */ /* 0x000fe6000fffe03f */
[-C--:B------:R-:W-:Y:S01]  /*8400*/  LEA.HI.X.SX32 R165, R7, R223.reuse, 0x2, P2 ;  /* 0x000000df07a57211 */ /* 0x080fe200010f16ff */
[----:B------:R-:W-:Y:S01]  /*8410*/  UIADD3 UR6, UR7, UR4, URZ ;  /* 0x0000000407067290 */ /* 0x000fe2000fffe03f */
[-C--:B------:R-:W-:Y:S01]  /*8420*/  LEA.HI.X.SX32 R7, R5, R223.reuse, 0x2, P1 ;  /* 0x000000df05077211 */ /* 0x080fe200008f16ff */
[----:B------:R-:W-:Y:S01]  /*8430*/  LDSM.16.MT88.4 R168, [R212+0x2800] ;  /* 0x00280000d4a8783b */ /* 0x000fe20000004200 */
[-C--:B------:R-:W-:Y:S01]  /*8440*/  LEA.HI.X.SX32 R5, R0, R223.reuse, 0x2, P0 ;  /* 0x000000df00057211 */ /* 0x080fe200000f16ff */
[----:B------:R-:W-:Y:S03]  /*8450*/  IMAD.U32 R0, RZ, RZ, UR5 ;  /* 0x00000005ff007e24 */ /* 0x000fe6000f8e00ff */
[----:B------:R2:W-:Y:S05]  /*8460*/  RED.E.ADD.F32.FTZ.RN.STRONG.GPU [R164.64], R9 ;  /* 0x00000009a400798e */ /* 0x0005ea000c10e78a */
[----:B------:R3:W-:Y:S05]  /*8470*/  RED.E.ADD.F32.FTZ.RN.STRONG.GPU [R6.64], R10 ;  /* 0x0000000a0600798e */ /* 0x0007ea000c10e78a */
[----:B------:R4:W-:Y:S01]  /*8480*/  RED.E.ADD.F32.FTZ.RN.STRONG.GPU [R4.64], R11 ;  /* 0x0000000b0400798e */ /* 0x0009e2000c10e78a */
[----:B-1----:R-:W-:Y:S04]  /*8490*/  IMAD.U32 R8, RZ, RZ, UR5 ;  /* 0x00000005ff087e24 */ /* 0x002fe8000f8e00ff */
[----:B------:R-:W-:Y:S01]  /*84a0*/  RED.E.ADD.F32.FTZ.RN.STRONG.GPU [R222.64+0x80], R16 ;  /* 0x00008010de00798e */ /* 0x000fe2000c10e78a */
[----:B------:R-:W-:Y:S01]  /*84b0*/  UIADD3 UR5, UR7, UR6, URZ ;  /* 0x0000000607057290 */ /* 0x000fe2000fffe03f */
[-C--:B------:R-:W-:Y:S03]  /*84c0*/  LEA R8, P0, R8, R222.reuse, 0x2 ;  /* 0x000000de08087211 */ /* 0x080fe600078010ff */
[----:B------:R-:W-:Y:S01]  /*84d0*/  RED.E.ADD.F32.FTZ.RN.STRONG.GPU [R2.64+0x80], R17 ;  /* 0x000080110200798e */ /* 0x000fe2000c10e78a */
[-C--:B--2---:R-:W-:Y:S01]  /*84e0*/  LEA.HI.X.SX32 R9, R0, R223.reuse, 0x2, P0 ;  /* 0x000000df00097211 */ /* 0x084fe200000f16ff */
[----:B------:R-:W-:Y:S02]  /*84f0*/  IMAD.U32 R0, RZ, RZ, UR6 ;  /* 0x00000006ff007e24 */ /* 0x000fe4000f8e00ff */
[----:B---3--:R-:W-:Y:S02]  /*8500*/  IMAD.U32 R6, RZ, RZ, UR4 ;  /* 0x00000004ff067e24 */ /* 0x008fe4000f8e00ff */
[----:B------:R1:W-:Y:S01]  /*8510*/  RED.E.ADD.F32.FTZ.RN.STRONG.GPU [R8.64], R18 ;  /* 0x000000120800798e */ /* 0x0003e2000c10e78a */
[----:B----4-:R-:W-:Y:S02]  /*8520*/  IMAD.U32 R5, RZ, RZ, UR4 ;  /* 0x00000004ff057e24 */ /* 0x010fe4000f8e00ff */
[-C--:B------:R-:W-:Y:S01]  /*8530*/  LEA R6, P1, R6, R222.reuse, 0x2 ;  /* 0x000000de06067211 */ /* 0x080fe200078210ff */
[----:B------:R-:W-:Y:S01]  /*8540*/  IMAD.U32 R4, RZ, RZ, UR6 ;  /* 0x00000006ff047e24 */ /* 0x000fe2000f8e00ff */
[----:B------:R-:W-:Y:S02]  /*8550*/  UIADD3 UR4, UR7, UR5, URZ ;  /* 0x0000000507047290 */ /* 0x000fe4000fffe03f */
[-C--:B------:R-:W-:Y:S02]  /*8560*/  LEA.HI.X.SX32 R7, R5, R223.reuse, 0x2, P1 ;  /* 0x000000df05077211 */ /* 0x080fe400008f16ff */
[-C--:B------:R-:W-:Y:S01]  /*8570*/  LEA R4, P0, R4, R222.reuse, 0x2 ;  /* 0x000000de04047211 */ /* 0x080fe200078010ff */
[----:B------:R-:W-:Y:S02]  /*8580*/  UIADD3 UR6, UR7, UR4, URZ ;  /* 0x0000000407067290 */ /* 0x000fe4000fffe03f */
[----:B------:R2:W-:Y:S01]  /*8590*/  RED.E.ADD.F32.FTZ.RN.STRONG.GPU [R6.64], R19 ;  /* 0x000000130600798e */ /* 0x0005e2000c10e78a */
[-C--:B------:R-:W-:Y:S01]  /*85a0*/  LEA.HI.X.SX32 R5, R0, R223.reuse, 0x2, P0 ;  /* 0x000000df00057211 */ /* 0x080fe200000f16ff */
[----:B------:R-:W-:Y:S04]  /*85b0*/  IMAD.U32 R0, RZ, RZ, UR5 ;  /* 0x00000005ff007e24 */ /* 0x000fe8000f8e00ff */
[----:B------:R3:W-:Y:S01]  /*85c0*/  RED.E.ADD.F32.FTZ.RN.STRONG.GPU [R4.64], R12 ;  /* 0x0000000c0400798e */ /* 0x0007e2000c10e78a */
[----:B-1----:R-:W-:Y:S05]  /*85d0*/  IMAD.U32 R8, RZ, RZ, UR5 ;  /* 0x00000005ff087e24 */ /* 0x002fea000f8e00ff */
[-C--:B------:R-:W-:Y:S04]  /*85e0*/  LEA R8, P0, R8, R222.reuse, 0x2 ;  /* 0x000000de08087211 */ /* 0x080fe800078010ff */
[-C--:B------:R-:W-:Y:S01]  /*85f0*/  LEA.HI.X.SX32 R9, R0, R223.reuse, 0x2, P0 ;  /* 0x000000df00097211 */ /* 0x080fe200000f16ff */
[----:B------:R-:W-:Y:S02]  /*8600*/  IMAD.U32 R0, RZ, RZ, UR6 ;  /* 0x00000006ff007e24 */ /* 0x000fe4000f8e00ff */
[----:B--2---:R-:W-:Y:S02]  /*8610*/  IMAD.U32 R6, RZ, RZ, UR4 ;  /* 0x00000004ff067e24 */ /* 0x004fe4000f8e00ff */
[----:B------:R-:W-:Y:S03]  /*8620*/  RED.E.ADD.F32.FTZ.RN.STRONG.GPU [R8.64], R13 ;  /* 0x0000000d0800798e */ /* 0x000fe6000c10e78a */
[-C--:B------:R-:W-:Y:S01]  /*8630*/  LEA R6, P1, R6, R222.reuse, 0x2 ;  /* 0x000000de06067211 */ /* 0x080fe200078210ff */
[----:B---3--:R-:W-:Y:S01]  /*8640*/  IMAD.U32 R5, RZ, RZ, UR4 ;  /* 0x00000004ff057e24 */ /* 0x008fe2000f8e00ff */
[----:B------:R-:W-:Y:S01]  /*8650*/  UIADD3 UR4, UR8, 0x40, URZ ;  /* 0x0000004008047890 */ /* 0x000fe2000fffe03f */
[----:B------:R-:W-:Y:S03]  /*8660*/  IMAD.U32 R4, RZ, RZ, UR6 ;  /* 0x00000006ff047e24 */ /* 0x000fe6000f8e00ff */
[-C--:B------:R-:W-:Y:S01]  /*8670*/  LEA.HI.X.SX32 R7, R5, R223.reuse, 0x2, P1 ;  /* 0x000000df05077211 */ /* 0x080fe200008f16ff */
[----:B------:R-:W-:Y:S01]  /*8680*/  UIADD3 UR5, UR7, UR4, URZ ;  /* 0x0000000407057290 */ /* 0x000fe2000fffe03f */
[-C--:B------:R-:W-:Y:S03]  /*8690*/  LEA R4, P0, R4, R222.reuse, 0x2 ;  /* 0x000000de04047211 */ /* 0x080fe600078010ff */
[----:B------:R1:W-:Y:S01]  /*86a0*/  RED.E.ADD.F32.FTZ.RN.STRONG.GPU [R6.64], R14 ;  /* 0x0000000e0600798e */ /* 0x0003e2000c10e78a */
[-C--:B------:R-:W-:Y:S01]  /*86b0*/  LEA.HI.X.SX32 R5, R0, R223.reuse, 0x2, P0 ;  /* 0x000000df00057211 */ /* 0x080fe200000f16ff */
[----:B------:R-:W-:Y:S04]  /*86c0*/  IMAD.U32 R0, RZ, RZ, UR4 ;  /* 0x00000004ff007e24 */ /* 0x000fe8000f8e00ff */
[----:B------:R2:W-:Y:S05]  /*86d0*/  RED.E.ADD.F32.FTZ.RN.STRONG.GPU [R4.64], R15 ;  /* 0x0000000f0400798e */ /* 0x0005ea000c10e78a */
[----:B------:R-:W-:Y:S05]  /*86e0*/  RED.E.ADD.F32.FTZ.RN.STRONG.GPU [R222.64+0x100], R20 ;  /* 0x00010014de00798e */ /* 0x000fea000c10e78a */
[----:B------:R-:W-:Y:S05]  /*86f0*/  RED.E.ADD.F32.FTZ.RN.STRONG.GPU [R2.64+0x100], R21 ;  /* 0x000100150200798e */ /* 0x000fea000c10e78a */
[----:B------:R-:W-:Y:S01]  /*8700*/  LDSM.16.MT88.4 R12, [R211+0x1e000] ;  /* 0x01e00000d30c783b */ /* 0x000fe20000004200 */
[----:B-1----:R-:W-:Y:S01]  /*8710*/  IMAD.U32 R6, RZ, RZ, UR4 ;  /* 0x00000004ff067e24 */ /* 0x002fe2000f8e00ff */
[----:B------:R-:W-:Y:S04]  /*8720*/  UIADD3 UR4, UR7, UR5, URZ ;  /* 0x0000000507047290 */ /* 0x000fe8000fffe03f */
[-C--:B------:R-:W-:Y:S01]  /*8730*/  LEA R6, P0, R6, R222.reuse, 0x2 ;  /* 0x000000de06067211 */ /* 0x080fe200078010ff */
[----:B--2---:R-:W-:Y:S02]  /*8740*/  IMAD.U32 R4, RZ, RZ, UR5 ;  /* 0x00000005ff047e24 */ /* 0x004fe4000f8e00ff */
[----:B------:R-:W-:Y:S01]  /*8750*/  IMAD.U32 R5, RZ, RZ, UR5 ;  /* 0x00000005ff057e24 */ /* 0x000fe2000f8e00ff */
[-C--:B------:R-:W-:Y:S01]  /*8760*/  LEA.HI.X.SX32 R7, R0, R223.reuse, 0x2, P0 ;  /* 0x000000df00077211 */ /* 0x080fe200000f16ff */
[----:B------:R-:W-:Y:S01]  /*8770*/  UIADD3 UR5, UR7, UR4, URZ ;  /* 0x0000000407057290 */ /* 0x000fe2000fffe03f */
[-C--:B------:R-:W-:Y:S01]  /*8780*/  LEA R4, P0, R4, R222.reuse, 0x2 ;  /* 0x000000de04047211 */ /* 0x080fe200078010ff */
[----:B------:R-:W-:Y:S02]  /*8790*/  IMAD.U32 R10, RZ, RZ, UR4 ;  /* 0x00000004ff0a7e24 */ /* 0x000fe4000f8e00ff */
[----:B------:R1:W-:Y:S01]  /*87a0*/  RED.E.ADD.F32.FTZ.RN.STRONG.GPU [R6.64], R22 ;  /* 0x000000160600798e */ /* 0x0003e2000c10e78a */
[-C--:B------:R-:W-:Y:S01]  /*87b0*/  LEA.HI.X.SX32 R5, R5, R223.reuse, 0x2, P0 ;  /* 0x000000df05057211 */ /* 0x080fe200000f16ff */
[----:B------:R-:W-:Y:S01]  /*87c0*/  IMAD.U32 R0, RZ, RZ, UR4 ;  /* 0x00000004ff007e24 */ /* 0x000fe2000f8e00ff */
[----:B------:R-:W-:Y:S01]  /*87d0*/  UIADD3 UR4, UR7, UR5, URZ ;  /* 0x0000000507047290 */ /* 0x000fe2000fffe03f */
[-C--:B------:R-:W-:Y:S01]  /*87e0*/  LEA R10, P0, R10, R222.reuse, 0x2 ;  /* 0x000000de0a0a7211 */ /* 0x080fe200078010ff */
[----:B------:R-:W-:Y:S01]  /*87f0*/  IMAD.U32 R9, RZ, RZ, UR5 ;  /* 0x00000005ff097e24 */ /* 0x000fe2000f8e00ff */
[----:B------:R2:W-:Y:S01]  /*8800*/  RED.E.ADD.F32.FTZ.RN.STRONG.GPU [R4.64], R23 ;  /* 0x000000170400798e */ /* 0x0005e2000c10e78a */
[----:B------:R-:W-:Y:S01]  /*8810*/  UIADD3 UR5, UR7, UR4, URZ ;  /* 0x0000000407057290 */ /* 0x000fe2000fffe03f */
[-C--:B------:R-:W-:Y:S02]  /*8820*/  LEA.HI.X.SX32 R11, R0, R223.reuse, 0x2, P0 ;  /* 0x000000df000b7211 */ /* 0x080fe400000f16ff */
[CC--:B------:R-:W-:Y:S01]  /*8830*/  LEA R8, P1, R9.reuse, R222.reuse, 0x2 ;  /* 0x000000de09087211 */ /* 0x0c0fe200078210ff */
[----:B------:R-:W-:Y:S02]  /*8840*/  LDSM.16.MT88.4 R20, [R212+0x2000] ;  /* 0x00200000d414783b */ /* 0x000fe40000004200 */
[----:B------:R-:W-:Y:S01]  /*8850*/  IMAD.U32 R0, RZ, RZ, UR5 ;  /* 0x00000005ff007e24 */ /* 0x000fe2000f8e00ff */
[-C--:B------:R-:W-:Y:S01]  /*8860*/  LEA.HI.X.SX32 R9, R9, R223.reuse, 0x2, P1 ;  /* 0x000000df09097211 */ /* 0x080fe200008f16ff */
[----:B------:R-:W-:Y:S01]  /*8870*/  UIADD3 UR5, UR8, 0x60, URZ ;  /* 0x0000006008057890 */ /* 0x000fe2000fffe03f */
[----:B------:R-:W-:Y:S05]  /*8880*/  RED.E.ADD.F32.FTZ.RN.STRONG.GPU [R10.64], R24 ;  /* 0x000000180a00798e */ /* 0x000fea000c10e78a */
[----:B------:R-:W-:Y:S01]  /*8890*/  RED.E.ADD.F32.FTZ.RN.STRONG.GPU [R8.64], R25 ;  /* 0x000000190800798e */ /* 0x000fe2000c10e78a */
[----:B-1----:R-:W-:Y:S01]  /*88a0*/  IMAD.U32 R7, RZ, RZ, UR4 ;  /* 0x00000004ff077e24 */ /* 0x002fe2000f8e00ff */
[----:B------:R-:W-:Y:S04]  /*88b0*/  UIADD3 UR4, UR7, UR5, URZ ;  /* 0x0000000507047290 */ /* 0x000fe8000fffe03f */
[CC--:B------:R-:W-:Y:S01]  /*88c0*/  LEA R6, P0, R7.reuse, R222.reuse, 0x2 ;  /* 0x000000de07067211 */ /* 0x0c0fe200078010ff */
[----:B------:R-:W-:Y:S03]  /*88d0*/  UIADD3 UR6, UR7, UR4, URZ ;  /* 0x0000000407067290 */ /* 0x000fe6000fffe03f */
[-C--:B------:R-:W-:Y:S02]  /*88e0*/  LEA.HI.X.SX32 R7, R7, R223.reuse, 0x2, P0 ;  /* 0x000000df07077211 */ /* 0x080fe400000f16ff */
[CC--:B--2---:R-:W-:Y:S03]  /*88f0*/  LEA R4, P0, R0.reuse, R222.reuse, 0x2 ;  /* 0x000000de00047211 */ /* 0x0c4fe600078010ff */
[----:B------:R1:W-:Y:S01]  /*8900*/  RED.E.ADD.F32.FTZ.RN.STRONG.GPU [R6.64], R26 ;  /* 0x0000001a0600798e */ /* 0x0003e2000c10e78a */
[-C--:B------:R-:W-:Y:S01]  /*8910*/  LEA.HI.X.SX32 R5, R0, R223.reuse, 0x2, P0 ;  /* 0x000000df00057211 */ /* 0x080fe200000f16ff */
[----:B------:R-:W-:Y:S01]  /*8920*/  IMAD.U32 R0, RZ, RZ, UR5 ;  /* 0x00000005ff007e24 */ /* 0x000fe2000f8e00ff */
[----:B------:R-:W-:Y:S03]  /*8930*/  UIADD3 UR5, UR7, UR6, URZ ;  /* 0x0000000607057290 */ /* 0x000fe6000fffe03f */
[----:B------:R2:W-:Y:S05]  /*8940*/  RED.E.ADD.F32.FTZ.RN.STRONG.GPU [R4.64], R27 ;  /* 0x0000001b0400798e */ /* 0x0005ea000c10e78a */
[----:B------:R-:W-:Y:S05]  /*8950*/  RED.E.ADD.F32.FTZ.RN.STRONG.GPU [R222.64+0x180], R32 ;  /* 0x00018020de00798e */ /* 0x000fea000c10e78a */
[----:B------:R3:W-:Y:S01]  /*8960*/  RED.E.ADD.F32.FTZ.RN.STRONG.GPU [R2.64+0x180], R33 ;  /* 0x000180210200798e */ /* 0x0007e2000c10e78a */
[----:B-1----:R-:W-:Y:S01]  /*8970*/  IMAD.U32 R6, RZ, RZ, UR4 ;  /* 0x00000004ff067e24 */ /* 0x002fe2000f8e00ff */
[----:B------:R-:W-:Y:S01]  /*8980*/  UIADD3 UR4, UR7, UR5, URZ ;  /* 0x0000000507047290 */ /* 0x000fe2000fffe03f */
[----:B------:R-:W-:Y:S01]  /*8990*/  IMAD.U32 R7, RZ, RZ, UR5 ;  /* 0x00000005ff077e24 */ /* 0x000fe2000f8e00ff */
[CC--:B--2---:R-:W-:Y:S04]  /*89a0*/  LEA R4, P0, R0.reuse, R222.reuse, 0x2 ;  /* 0x000000de00047211 */ /* 0x0c4fe800078010ff */
[-C--:B------:R-:W-:Y:S01]  /*89b0*/  LEA.HI.X.SX32 R5, R0, R223.reuse, 0x2, P0 ;  /* 0x000000df00057211 */ /* 0x080fe200000f16ff */
[----:B------:R-:W-:Y:S01]  /*89c0*/  IMAD.U32 R0, RZ, RZ, UR6 ;  /* 0x00000006ff007e24 */ /* 0x000fe2000f8e00ff */
[CC--:B------:R-:W-:Y:S01]  /*89d0*/  LEA R10, P0, R6.reuse, R222.reuse, 0x2 ;  /* 0x000000de060a7211 */ /* 0x0c0fe200078010ff */
[----:B------:R-:W-:Y:S02]  /*89e0*/  UIADD3 UR6, UR7, UR4, URZ ;  /* 0x0000000407067290 */ /* 0x000fe4000fffe03f */
[----:B------:R1:W-:Y:S01]  /*89f0*/  RED.E.ADD.F32.FTZ.RN.STRONG.GPU [R4.64], R34 ;  /* 0x000000220400798e */ /* 0x0003e2000c10e78a */
[-C--:B------:R-:W-:Y:S02]  /*8a00*/  LEA.HI.X.SX32 R11, R6, R223.reuse, 0x2, P0 ;  /* 0x000000df060b7211 */ /* 0x080fe400000f16ff */
[CC--:B------:R-:W-:Y:S01]  /*8a10*/  LEA R8, P0, R0.reuse, R222.reuse, 0x2 ;  /* 0x000000de00087211 */ /* 0x0c0fe200078010ff */
[----:B---3--:R-:W-:Y:S01]  /*8a20*/  IMAD.U32 R3, RZ, RZ, UR6 ;  /* 0x00000006ff037e24 */ /* 0x008fe2000f8e00ff */
[CC--:B------:R-:W-:Y:S01]  /*8a30*/  LEA R6, P2, R7.reuse, R222.reuse, 0x2 ;  /* 0x000000de07067211 */ /* 0x0c0fe200078410ff */
[----:B------:R-:W-:Y:S01]  /*8a40*/  RED.E.ADD.F32.FTZ.RN.STRONG.GPU [R10.64], R35 ;  /* 0x000000230a00798e */ /* 0x000fe2000c10e78a */
[-C--:B------:R-:W-:Y:S01]  /*8a50*/  LEA.HI.X.SX32 R9, R0, R223.reuse, 0x2, P0 ;  /* 0x000000df00097211 */ /* 0x080fe200000f16ff */
[----:B------:R-:W-:Y:S01]  /*8a60*/  IMAD.IADD R0, R204, 0x1, R212 ;  /* 0x00000001cc007824 */ /* 0x000fe200078e02d4 */
[-C--:B------:R-:W-:Y:S02]  /*8a70*/  LEA.HI.X.SX32 R7, R7, R223.reuse, 0x2, P2 ;  /* 0x000000df07077211 */ /* 0x080fe400010f16ff */
[----:B------:R-:W-:Y:S01]  /*8a80*/  LDSM.16.MT88.4 R32, [R211+0x1e800] ;  /* 0x01e80000d320783b */ /* 0x000fe20000004200 */
[CC--:B------:R-:W-:Y:S04]  /*8a90*/  LEA R2, P0, R3.reuse, R222.reuse, 0x2 ;  /* 0x000000de03027211 */ /* 0x0c0fe800078010ff */
[----:B------:R-:W-:Y:S01]  /*8aa0*/  RED.E.ADD.F32.FTZ.RN.STRONG.GPU [R8.64], R28 ;  /* 0x0000001c0800798e */ /* 0x000fe2000c10e78a */
[-C--:B------:R-:W-:Y:S02]  /*8ab0*/  LEA.HI.X.SX32 R3, R3, R223.reuse, 0x2, P0 ;  /* 0x000000df03037211 */ /* 0x080fe400000f16ff */
[----:B------:R-:W-:Y:S02]  /*8ac0*/  PLOP3.LUT P0, PT, PT, PT, UP2, 0x80, 0x0 ;  /* 0x000000000000781c */ /* 0x000fe40003f0f028 */
[----:B------:R-:W-:Y:S05]  /*8ad0*/  RED.E.ADD.F32.FTZ.RN.STRONG.GPU [R6.64], R29 ;  /* 0x0000001d0600798e */ /* 0x000fea000c10e78a */
[----:B------:R-:W-:Y:S01]  /*8ae0*/  LDSM.16.MT88.4 R8, [R212] ;  /* 0x00000000d408783b */ /* 0x000fe20000004200 */
[----:B-1----:R-:W-:Y:S01]  /*8af0*/  IMAD.U32 R5, RZ, RZ, UR4 ;  /* 0x00000004ff057e24 */ /* 0x002fe2000f8e00ff */
[----:B------:R-:W-:Y:S03]  /*8b00*/  ULOP3.LUT UR4, UR12, 0x1, URZ, 0xc0, !UPT ;  /* 0x000000010c047892 */ /* 0x000fe6000f8ec03f */
[----:B------:R-:W-:Y:S01]  /*8b10*/  LDSM.16.MT88.4 R16, [R0] ;  /* 0x000000000010783b */ /* 0x000fe20000004200 */
[C---:B------:R-:W-:Y:S01]  /*8b20*/  LEA R4, P1, R5.reuse, R222, 0x2 ;  /* 0x000000de05047211 */ /* 0x040fe200078210ff */
[----:B------:R-:W-:Y:S02]  /*8b30*/  UISETP.NE.U32.AND UP0, UPT, UR4, 0x1, UPT ;  /* 0x000000010400788c */ /* 0x000fe4000bf05070 */
[----:B------:R-:W-:Y:S01]  /*8b40*/  UIADD3 UR4, UR12, -0x1, URZ ;  /* 0xffffffff0c047890 */ /* 0x000fe2000fffe03f */
[----:B------:R-:W-:Y:S01]  /*8b50*/  LEA.HI.X.SX32 R5, R5, R223, 0x2, P1 ;  /* 0x000000df05057211 */ /* 0x000fe200008f16ff */
[----:B------:R-:W-:Y:S02]  /*8b60*/  LDSM.16.MT88.4 R24, [R0+0x2000] ;  /* 0x002000000018783b */ /* 0x000fe40000004200 */
[----:B------:R-:W-:Y:S01]  /*8b70*/  PLOP3.LUT P1, PT, PT, PT, UP0, 0x80, 0x0 ;  /* 0x000000000000781c */ /* 0x000fe20003f2f008 */
[----:B------:R-:W-:Y:S02]  /*8b80*/  @UP3 UIADD3 UR18, UP0, UR18, -0x100, URZ ;  /* 0xffffff0012123890 */ /* 0x000fe4000ff1e03f */
[----:B------:R-:W-:Y:S01]  /*8b90*/  RED.E.ADD.F32.FTZ.RN.STRONG.GPU [R4.64], R30 ;  /* 0x0000001e0400798e */ /* 0x000fe2000c10e78a */
[----:B------:R-:W-:Y:S02]  /*8ba0*/  UMOV UR12, UR4 ;  /* 0x00000004000c7c82 */ /* 0x000fe40008000000 */
[----:B------:R-:W-:Y:S02]  /*8bb0*/  @UP3 UIADD3.X UR17, UR17, -0x1, URZ, UP0, !UPT ;  /* 0xffffffff11113890 */ /* 0x000fe400087fe43f */
[----:B------:R-:W1:Y:S05]  /*8bc0*/  LDSM.16.MT88.4 R4, [R211+0x1c000] ;  /* 0x01c00000d304783b */ /* 0x000e6a0000004200 */
[----:B------:R-:W-:Y:S05]  /*8bd0*/  LDSM.16.MT88.4 R164, [R0+0x800] ;  /* 0x0008000000a4783b */ /* 0x000fea0000004200 */
[----:B------:R-:W-:Y:S05]  /*8be0*/  LDSM.16.MT88.4 R172, [R0+0x2800] ;  /* 0x0028000000ac783b */ /* 0x000fea0000004200 */
[----:B------:R-:W-:Y:S05]  /*8bf0*/  RED.E.ADD.F32.FTZ.RN.STRONG.GPU [R2.64], R31 ;  /* 0x0000001f0200798e */ /* 0x000fea000c10e78a */
[----:B------:R-:W-:Y:S01]  /*8c00*/  LDSM.16.MT88.4 R28, [R212+0x800] ;  /* 0x00080000d41c783b */ /* 0x000fe20000004200 */
        /* <DEDUP_REMOVED lines=83> */
[----:B------:R-:W4:Y:S04]  /*9140*/  LDL R177, [R1] ;  /* 0x0000000001b17983 */ /* 0x000f280000100800 */
        /* <DEDUP_REMOVED lines=9> */
[----:B------:R-:W-:Y:S02]  /*91e0*/  FMUL.FTZ R27, R115, c[0x0][0x2e0] ;  /* 0x0000b800731b7a20 */ /* 0x000fe40000410000 */
[----:B------:R-:W-:Y:S02]  /*91f0*/  FMUL.FTZ R104, R104, c[0x0][0x2e0] ;  /* 0x0000b80068687a20 */ /* 0x000fe40000410000 */
[----:B------:R-:W-:Y:S02]  /*9200*/  FMUL.FTZ R30, R105, c[0x0][0x2e0] ;  /* 0x0000b800691e7a20 */ /* 0x000fe40000410000 */
[----:B------:R-:W-:Y:S02]  /*9210*/  FMUL.FTZ R106, R106, c[0x0][0x2e0] ;  /* 0x0000b8006a6a7a20 */ /* 0x000fe40000410000 */
[----:B------:R-:W-:Y:S01]  /*9220*/  FMUL.FTZ R29, R107, c[0x0][0x2e0] ;  /* 0x0000b8006b1d7a20 */ /* 0x000fe20000410000 */
[----:B------:R-:W-:Y:S01]  /*9230*/  F2FP.BF16.PACK_AB R32, R32, R100 ;  /* 0x000000642020723e */ /* 0x000fe200000010ff */
[----:B------:R-:W-:Y:S01]  /*9240*/  BAR.SYNC.DEFER_BLOCKING 0x0 ;  /* 0x0000000000007b1d */ /* 0x000fe20000010000 */
[----:B------:R-:W-:Y:S01]  /*9250*/  FMUL.FTZ R108, R108, c[0x0][0x2e0] ;  /* 0x0000b8006c6c7a20 */ /* 0x000fe20000410000 */
[----:B------:R-:W-:Y:S01]  /*9260*/  F2FP.BF16.PACK_AB R31, R31, R102 ;  /* 0x000000661f1f723e */ /* 0x000fe200000010ff */
        /* <DEDUP_REMOVED lines=33> */
[----:B------:R-:W-:Y:S02]  /*9480*/  FMUL.FTZ R16, R133, c[0x0][0x2e0] ;  /* 0x0000b80085107a20 */ /* 0x000fe40000410000 */
        /* <DEDUP_REMOVED lines=10> */
[----:B------:R-:W-:Y:S02]  /*9530*/  FMUL.FTZ R14, R137, c[0x0][0x2e0] ;  /* 0x0000b800890e7a20 */ /* 0x000fe40000410000 */
        /* <DEDUP_REMOVED lines=64> */
[----:B------:R-:W-:Y:S01]  /*9940*/  F2FP.BF16.PACK_AB R90, R91, R90 ;  /* 0x0000005a5b5a723e */ /* 0x000fe200000010ff */
[----:B------:R-:W-:Y:S01]  /*9950*/  UISETP.NE.AND UP0, UPT, UR27, -0x1, UPT ;  /* 0xffffffff1b00788c */ /* 0x000fe2000bf05270 */
[----:B------:R-:W-:Y:S01]  /*9960*/  F2FP.BF16.PACK_AB R5, R5, R154 ;  /* 0x0000009a0505723e */ /* 0x000fe200000010ff */
[----:B------:R-:W-:Y:S01]  /*9970*/  ULDC.64 UR12, c[0x0][0x3a0] ;  /* 0x0000e800000c7ab9 */ /* 0x000fe20000000a00 */
[----:B------:R-:W-:-:S02]  /*9980*/  F2FP.BF16.PACK_AB R2, R2, R156 ;  /* 0x0000009c0202723e */ /* 0x000fc400000010ff */
[----:B------:R-:W-:Y:S02]  /*9990*/  F2FP.BF16.PACK_AB R0, R0, R158 ;  /* 0x0000009e0000723e */ /* 0x000fe400000010ff */
[----:B------:R-:W-:Y:S02]  /*99a0*/  F2FP.BF16.PACK_AB R92, R93, R92 ;  /* 0x0000005c5d5c723e */ /* 0x000fe400000010ff */
[----:B------:R-:W-:Y:S02]  /*99b0*/  F2FP.BF16.PACK_AB R94, R95, R94 ;  /* 0x0000005e5f5e723e */ /* 0x000fe400000010ff */
[----:B------:R-:W-:Y:S01]  /*99c0*/  PLOP3.LUT P0, PT, PT, PT, UP0, 0x80, 0x0 ;  /* 0x000000000000781c */ /* 0x000fe20003f0f008 */
[----:B------:R-:W-:-:S04]  /*99d0*/  @UP0 UIADD3 UR6, UR21, UR27, URZ ;  /* 0x0000001b15060290 */ /* 0x000fc8000fffe03f */
[----:B------:R-:W-:-:S04]  /*99e0*/  @UP0 UIMAD.WIDE.U32 UR4, UR6, UR12, URZ ;  /* 0x0000000c060402a5 */ /* 0x000fc8000f8e003f */
[----:B------:R-:W-:-:S03]  /*99f0*/  @UP0 UIMAD UR15, UR6, UR13, UR5 ;  /* 0x0000000d060f02a4 */ /* 0x000fc6000f8e0205 */
[----:B------:R-:W-:Y:S01]  /*9a00*/  @UP0 UMOV UR14, UR4 ;  /* 0x00000004000e0c82 */ /* 0x000fe20008000000 */
[----:B--2---:R1:W-:Y:S04]  /*9a10*/  STS [R178], R28 ;  /* 0x0000001cb2007388 */ /* 0x0043e80000000800 */
[----:B---3--:R1:W-:Y:S04]  /*9a20*/  STS [R180], R27 ;  /* 0x0000001bb4007388 */ /* 0x0083e80000000800 */
[----:B------:R1:W-:Y:S04]  /*9a30*/  STS [R252+0x2000], R30 ;  /* 0x0020001efc007388 */ /* 0x0003e80000000800 */
[----:B------:R1:W-:Y:S04]  /*9a40*/  STS [R252+0x2400], R29 ;  /* 0x0024001dfc007388 */ /* 0x0003e80000000800 */
[----:B------:R1:W-:Y:S04]  /*9a50*/  STS [R178+0x2000], R26 ;  /* 0x0020001ab2007388 */ /* 0x0003e80000000800 */
[----:B------:R1:W-:Y:S04]  /*9a60*/  STS [R178+0x2400], R25 ;  /* 0x00240019b2007388 */ /* 0x0003e80000000800 */
[----:B----4-:R1:W-:Y:S04]  /*9a70*/  STS [R177], R24 ;  /* 0x00000018b1007388 */ /* 0x0103e80000000800 */
        /* <DEDUP_REMOVED lines=56> */
[----:B------:R-:W-:Y:S02]  /*9e00*/  USHF.R.S32.HI UR4, URZ, 0x1f, UR21 ;  /* 0x0000001f3f047899 */ /* 0x000fe40008011415 */
[----:B------:R-:W-:-:S02]  /*9e10*/  ULDC.64 UR6, c[0x0][0x3a0] ;  /* 0x0000e80000067ab9 */ /* 0x000fc40000000a00 */
[----:B------:R-:W-:Y:S02]  /*9e20*/  UIMAD UR8, UR4, UR6, URZ ;  /* 0x00000006040872a4 */ /* 0x000fe4000f8e023f */
[----:B------:R-:W-:Y:S02]  /*9e30*/  UIMAD.WIDE.U32 UR4, UR21, UR6, URZ ;  /* 0x00000006150472a5 */ /* 0x000fe4000f8e003f */
[----:B------:R-:W-:Y:S02]  /*9e40*/  UIMAD UR7, UR21, UR7, UR8 ;  /* 0x00000007150772a4 */ /* 0x000fe4000f8e0208 */
[----:B------:R-:W-:Y:S02]  /*9e50*/  USHF.R.S32.HI UR14, URZ, 0x1f, UR34 ;  /* 0x0000001f3f0e7899 */ /* 0x000fe40008011422 */
[----:B------:R-:W-:Y:S02]  /*9e60*/  UIADD3 UR5, UR5, UR7, URZ ;  /* 0x0000000705057290 */ /* 0x000fe4000fffe03f */
[----:B------:R-:W-:-:S02]  /*9e70*/  ULDC.64 UR12, c[0x0][0x388] ;  /* 0x0000e200000c7ab9 */ /* 0x000fc40000000a00 */
[----:B------:R-:W-:Y:S02]  /*9e80*/  UIMAD UR6, UR14, UR12, URZ ;  /* 0x0000000c0e0672a4 */ /* 0x000fe4000f8e023f */
[----:B------:R-:W-:Y:S02]  /*9e90*/  UIMAD.WIDE.U32 UR4, UR34, UR12, UR4 ;  /* 0x0000000c220472a5 */ /* 0x000fe4000f8e0004 */
[----:B------:R-:W-:-:S04]  /*9ea0*/  UIMAD UR6, UR34, UR13, UR6 ;  /* 0x0000000d220672a4 */ /* 0x000fc8000f8e0206 */
[----:B------:R-:W-:Y:S02]  /*9eb0*/  UIADD3 UR15, UR5, UR6, URZ ;  /* 0x00000006050f7290 */ /* 0x000fe4000fffe03f */
[----:B------:R-:W-:Y:S02]  /*9ec0*/  UMOV UR14, UR4 ;  /* 0x00000004000e7c82 */ /* 0x000fe40008000000 */
.L_x_441:
        /* <DEDUP_REMOVED lines=11> */
[----:B------:R-:W-:-:S02]  /*9f80*/  USHF.R.S32.HI UR16, URZ, 0x1f, UR34 ;  /* 0x0000001f3f107899 */ /* 0x000fc40008011422 */
[----:B------:R-:W-:Y:S02]  /*9f90*/  UIADD3 UR5, UR5, UR7, URZ ;  /* 0x0000000705057290 */ /* 0x000fe4000fffe03f */
[----:B------:R-:W-:Y:S02]  /*9fa0*/  ULDC.64 UR12, c[0x0][0x390] ;  /* 0x0000e400000c7ab9 */ /* 0x000fe40000000a00 */
[----:B------:R-:W-:Y:S02]  /*9fb0*/  UIMAD UR6, UR16, UR12, URZ ;  /* 0x0000000c100672a4 */ /* 0x000fe4000f8e023f */
[----:B------:R-:W-:Y:S02]  /*9fc0*/  UIMAD.WIDE.U32 UR4, UR34, UR12, UR4 ;  /* 0x0000000c220472a5 */ /* 0x000fe4000f8e0004 */
[----:B------:R-:W-:-:S04]  /*9fd0*/  UIMAD UR6, UR34, UR13, UR6 ;  /* 0x0000000d220672a4 */ /* 0x000fc8000f8e0206 */
[----:B------:R-:W-:Y:S02]  /*9fe0*/  UIADD3 UR13, UR5, UR6, URZ ;  /* 0x00000006050d7290 */ /* 0x000fe4000fffe03f */
[----:B------:R-:W-:Y:S02]  /*9ff0*/  UMOV UR12, UR4 ;  /* 0x00000004000c7c82 */ /* 0x000fe40008000000 */
.L_x_442:
[----:B------:R-:W-:Y:S01]  /*a000*/  BAR.SYNC.DEFER_BLOCKING 0x0 ;  /* 0x0000000000007b1d */ /* 0x000fe20000010000 */
[----:B-1----:R-:W-:Y:S01]  /*a010*/  IMAD.SHL.U32 R4, R247, 0x2, RZ ;  /* 0x00000002f7047824 */ /* 0x002fe200078e00ff */
[----:B------:R-:W-:Y:S01]  /*a020*/  USHF.L.U32 UR5, UR20, 0x7, URZ ;  /* 0x0000000714057899 */ /* 0x000fe2000800063f */
[--C-:B------:R-:W-:Y:S01]  /*a030*/  SHF.R.S32.HI R9, RZ, 0x1f, R236.reuse ;  /* 0x0000001fff097819 */ /* 0x100fe200000114ec */
[----:B------:R-:W-:Y:S02]  /*a040*/  IMAD.MOV.U32 R8, RZ, RZ, R236 ;  /* 0x000000ffff087224 */ /* 0x000fe400078e00ec */
        /* <DEDUP_REMOVED lines=8> */
[----:B------:R-:W-:Y:S01]  /*a0d0*/  IADD3 R2, P0, R2, UR14, RZ ;  /* 0x0000000e02027c10 */ /* 0x000fe2000ff1e0ff */
[----:B------:R-:W-:Y:S02]  /*a0e0*/  ULDC.64 UR6, c[0x0][0x3b8] ;  /* 0x0000ee0000067ab9 */ /* 0x000fe40000000a00 */
[----:B------:R-:W-:Y:S01]  /*a0f0*/  UIMAD UR6, UR61, UR6, URZ ;  /* 0x000000063d0672a4 */ /* 0x000fe2000f8e023f */
[----:B------:R-:W-:Y:S01]  /*a100*/  IMAD.U32 R5, RZ, RZ, UR4 ;  /* 0x00000004ff057e24 */ /* 0x000fe2000f8e00ff */
[----:B------:R-:W-:Y:S01]  /*a110*/  UIMAD UR4, UR20, -0x80, UR9 ;  /* 0xffffff80140478a4 */ /* 0x000fe2000f8e0209 */
[----:B------:R2:W3:Y:S01]  /*a120*/  LDS.128 R24, [R4+0xd000] ;  /* 0x00d0000004187984 */ /* 0x0004e20000000c00 */
[----:B------:R-:W-:Y:S02]  /*a130*/  UIMAD UR6, UR36, UR7, UR6 ;  /* 0x00000007240672a4 */ /* 0x000fe4000f8e0206 */
[----:B------:R-:W-:Y:S01]  /*a140*/  IADD3.X R3, R3, UR15, R5, P0, !PT ;  /* 0x0000000f03037c10 */ /* 0x000fe200087fe405 */
[----:B------:R-:W-:Y:S01]  /*a150*/  IMAD.U32 R5, RZ, RZ, UR36 ;  /* 0x00000024ff057e24 */ /* 0x000fe2000f8e00ff */
[----:B------:R2:W4:Y:S01]  /*a160*/  LDS.128 R32, [R4+0xe000] ;  /* 0x00e0000004207984 */ /* 0x0005220000000c00 */
[----:B-1----:R-:W-:-:S02]  /*a170*/  SHF.R.S32.HI R0, RZ, 0x1f, R6 ;  /* 0x0000001fff007819 */ /* 0x002fc40000011406 */
[----:B------:R-:W-:Y:S01]  /*a180*/  IMAD.WIDE.U32 R2, R5, c[0x0][0x3b8], R2 ;  /* 0x0000ee0005027a25 */ /* 0x000fe200078e0002 */
[----:B------:R2:W1:Y:S01]  /*a190*/  LDS.128 R40, [R4+0xf000] ;  /* 0x00f0000004287984 */ /* 0x0004620000000c00 */
[----:B------:R-:W-:-:S03]  /*a1a0*/  LEA.HI R0, R0, R6, RZ, 0x3 ;  /* 0x0000000600007211 */ /* 0x000fc600078f18ff */
        /* <DEDUP_REMOVED lines=30> */
.L_x_444:
[----:B---34-:R-:W-:Y:S05]  /*a390*/  BSYNC B0 ;  /* 0x0000000000007941 */ /* 0x018fea0003800000 */
.L_x_443:
        /* <DEDUP_REMOVED lines=18> */
.L_x_446:
[----:B------:R-:W-:Y:S05]  /*a4c0*/  BSYNC B0 ;  /* 0x0000000000007941 */ /* 0x000fea0003800000 */
.L_x_445:
        /* <DEDUP_REMOVED lines=18> */
.L_x_448:
[----:B------:R-:W-:Y:S05]  /*a5f0*/  BSYNC B0 ;  /* 0x0000000000007941 */ /* 0x000fea0003800000 */
.L_x_447:
        /* <DEDUP_REMOVED lines=18> */
.L_x_450:
[----:B------:R-:W-:Y:S05]  /*a720*/  BSYNC B0 ;  /* 0x0000000000007941 */ /* 0x000fea0003800000 */
.L_x_449:
        /* <DEDUP_REMOVED lines=27> */
.L_x_452:
[----:B------:R-:W-:Y:S05]  /*a8e0*/  BSYNC B0 ;  /* 0x0000000000007941 */ /* 0x000fea0003800000 */
.L_x_451:
        /* <DEDUP_REMOVED lines=16> */
.L_x_454:
[----:B------:R-:W-:Y:S05]  /*a9f0*/  BSYNC B0 ;  /* 0x0000000000007941 */ /* 0x000fea0003800000 */
.L_x_453:
        /* <DEDUP_REMOVED lines=16> */
.L_x_456:
[----:B------:R-:W-:Y:S05]  /*ab00*/  BSYNC B0 ;  /* 0x0000000000007941 */ /* 0x000fea0003800000 */
.L_x_455:
        /* <DEDUP_REMOVED lines=12> */
[----:B------:R1:W-:Y:S04]  /*abd0*/  @!P1 STG.E.128 [R2.64], R72 ;  /* 0x0000004802009986 */ /* 0x0003e8000c101d0a */
[----:B------:R1:W-:Y:S02]  /*abe0*/  @!P0 STG.E.128 [R2.64+0x80], R68 ;  /* 0x0000804402008986 */ /* 0x0003e4000c101d0a */
.L_x_409:
[----:B------:R-:W-:Y:S05]  /*abf0*/  BSYNC B1 ;  /* 0x0000000000017941 */ /* 0x000fea0003800000 */
.L_x_387:
        /* <DEDUP_REMOVED lines=11> */
.L_x_457:
[----:B------:R-:W-:Y:S05]  /*acb0*/  EXIT ;  /* 0x000000000000794d */ /* 0x000fea0003800000 */
.L_x_459:
        /* <DEDUP_REMOVED lines=12> */
.L_x_2055:


//--------------------- .text._ZN5flash44flash_bwd_dq_dk_dv_loop_seqk_parallel_kernelI23Flash_bwd_kernel_traitsILi128ELi64ELi128ELi8ELi2ELi4ELi2ELb0ELb0EN7cutlass10bfloat16_tE19Flash_kernel_traitsILi128ELi64ELi128ELi8ES3_EELb0ELb0ELb0ELb0ELb1ELb1ELb0EEEvNS_16Flash_bwd_paramsE --------------------------
	.section	.text._ZN5flash44flash_bwd_dq_dk_dv_loop_seqk_parallel_kernelI23Flash_bwd_kernel_traitsILi128ELi64ELi128ELi8ELi2ELi4ELi2ELb0ELb0EN7cutlass10bfloat16_tE19Flash_kernel_traitsILi128ELi64ELi128ELi8ES3_EELb0ELb0ELb0ELb0ELb1ELb1ELb0EEEvNS_16Flash_bwd_paramsE,"ax",@progbits
	.sectioninfo	@"SHI_REGISTERS=255"
	.align	128
        .global         _ZN5flash44flash_bwd_dq_dk_dv_loop_seqk_parallel_kernelI23Flash_bwd_kernel_traitsILi128ELi64ELi128ELi8ELi2ELi4ELi2ELb0ELb0EN7cutlass10bfloat16_tE19Flash_kernel_traitsILi128ELi64ELi128ELi8ES3_EELb0ELb0ELb0ELb0ELb1ELb1ELb0EEEvNS_16Flash_bwd_paramsE
        .type           _ZN5flash44flash_bwd_dq_dk_dv_loop_seqk_parallel_kernelI23Flash_bwd_kernel_traitsILi128ELi64ELi128ELi8ELi2ELi4ELi2ELb0ELb0EN7cutlass10bfloat16_tE19Flash_kernel_traitsILi128ELi64ELi128ELi8ES3_EELb0ELb0ELb0ELb0ELb1ELb1ELb0EEEvNS_16Flash_bwd_paramsE,@function
        .size           _ZN5flash44flash_bwd_dq_dk_dv_loop_seqk_parallel_kernelI23Flash_bwd_kernel_traitsILi128ELi64ELi128ELi8ELi2ELi4ELi2ELb0ELb0EN7cutlass10bfloat16_tE19Flash_kernel_traitsILi128ELi64ELi128ELi8ES3_EELb0ELb0ELb0ELb0ELb1ELb1ELb0EEEvNS_16Flash_bwd_paramsE,(.L_x_2056 - _ZN5flash44flash_bwd_dq_dk_dv_loop_seqk_parallel_kernelI23Flash_bwd_kernel_traitsILi128ELi64ELi128ELi8ELi2ELi4ELi2ELb0ELb0EN7cutlass10bfloat16_tE19Flash_kernel_traitsILi128ELi64ELi128ELi8ES3_EELb0ELb0ELb0ELb0ELb1ELb1ELb0EEEvNS_16Flash_bwd_paramsE)
        .other          _ZN5flash44flash_bwd_dq_dk_dv_loop_seqk_parallel_kernelI23Flash_bwd_kernel_traitsILi128ELi64ELi128ELi8ELi2ELi4ELi2ELb0ELb0EN7cutlass10bfloat16_tE19Flash_kernel_traitsILi128ELi64ELi128ELi8ES3_EELb0ELb0ELb0ELb0ELb1ELb1ELb0EEEvNS_16Flash_bwd_paramsE,@"STO_CUDA_ENTRY STV_DEFAULT"
_ZN5flash44flash_bwd_dq_dk_dv_loop_seqk_parallel_kernelI23Flash_bwd_kernel_traitsILi128ELi64ELi128ELi8ELi2ELi4ELi2ELb0ELb0EN7cutlass10bfloat16_tE19Flash_kernel_traitsILi128ELi64ELi128ELi8ES3_EELb0ELb0ELb0ELb0ELb1ELb1ELb0EEEvNS_16Flash_bwd_paramsE:
.text._ZN5flash44flash_bwd_dq_dk_dv_loop_seqk_parallel_kernelI23Flash_bwd_kernel_traitsILi128ELi64ELi128ELi8ELi2ELi4ELi2ELb0ELb0EN7cutlass10bfloat16_tE19Flash_kernel_traitsILi128ELi64ELi128ELi8ES3_EELb0ELb0ELb0ELb0ELb1ELb1ELb0EEEvNS_16Flash_bwd_paramsE:
        /* <DEDUP_REMOVED lines=12> */
[----:B------:R-:W-:Y:S01]  /*00c0*/  IMAD.MOV.U32 R237, RZ, RZ, -0x10 ;  /* 0xfffffff0ffed7424 */ /* 0x000fe200078e00ff */
[----:B------:R-:W-:Y:S02]  /*00d0*/  ULDC UR32, c[0x0][0x22c] ;  /* 0x00008b0000207ab9 */ /* 0x000fe40000000800 */
[----:B------:R-:W-:Y:S02]  /*00e0*/  ULDC UR20, c[0x0][0x1c0] ;  /* 0x0000700000147ab9 */ /* 0x000fe40000000800 */
[----:B------:R-:W-:Y:S02]  /*00f0*/  UIMAD UR23, UR32, UR20, URZ ;  /* 0x00000014201772a4 */ /* 0x000fe4000f8e023f */
[----:B------:R-:W-:Y:S02]  /*0100*/  UMOV UR4, 0x80 ;  /* 0x0000008000047882 */ /* 0x000fe40000000000 */
[----:B------:R-:W-:-:S02]  /*0110*/  ULDC UR5, c[0x0][0x210] ;  /* 0x0000840000057ab9 */ /* 0x000fc40000000800 */
[----:B------:R-:W-:Y:S02]  /*0120*/  ULDC UR25, c[0x0][0x234] ;  /* 0x00008d0000197ab9 */ /* 0x000fe40000000800 */
[----:B------:R-:W-:Y:S02]  /*0130*/  ULDC UR24, c[0x0][0x224] ;  /* 0x0000890000187ab9 */ /* 0x000fe40000000800 */
[----:B------:R-:W-:Y:S02]  /*0140*/  UIMAD UR25, UR4, UR5, UR25 ;  /* 0x00000005041972a4 */ /* 0x000fe4000f8e0219 */
[----:B------:R-:W-:Y:S02]  /*0150*/  UIADD3 UR24, UR4, UR24, URZ ;  /* 0x0000001804187290 */ /* 0x000fe4000fffe03f */
[----:B------:R-:W-:Y:S02]  /*0160*/  USHF.R.S32.HI UR4, URZ, 0x1f, UR32 ;  /* 0x0000001f3f047899 */ /* 0x000fe40008011420 */
[----:B------:R-:W-:Y:S01]  /*0170*/  USHF.L.U32 UR22, UR23, 0x6, URZ ;  /* 0x0000000617167899 */ /* 0x000fe2000800063f */
[----:B-1----:R-:W-:Y:S01]  /*0180*/  SHF.R.S32.HI R3, RZ, 0x1f, R7 ;  /* 0x0000001fff037819 */ /* 0x002fe20000011407 */
[----:B------:R-:W-:-:S02]  /*0190*/  UIMAD.WIDE.U32 UR32, UR32, UR20, URZ ;  /* 0x00000014202072a5 */ /* 0x000fc4000f8e003f */
[----:B------:R-:W-:Y:S01]  /*01a0*/  ULDC.64 UR34, c[0x0][0x118] ;  /* 0x0000460000227ab9 */ /* 0x000fe20000000a00 */
[CC--:B------:R-:W-:Y:S01]  /*01b0*/  LEA.HI R2, R3.reuse, R7.reuse, RZ, 0x2 ;  /* 0x0000000703027211 */ /* 0x0c0fe200078f10ff */
[----:B------:R-:W-:Y:S01]  /*01c0*/  ULDC UR15, c[0x0][0x1c0] ;  /* 0x00007000000f7ab9 */ /* 0x000fe20000000800 */
[CC--:B------:R-:W-:Y:S01]  /*01d0*/  LEA.HI R0, R3.reuse, R7.reuse, RZ, 0x5 ;  /* 0x0000000703007211 */ /* 0x0c0fe200078f28ff */
[----:B------:R-:W-:Y:S01]  /*01e0*/  ULDC UR14, c[0x0][0x224] ;  /* 0x00008900000e7ab9 */ /* 0x000fe20000000800 */
[CC--:B------:R-:W-:Y:S01]  /*01f0*/  LEA.HI R215, R3.reuse, R7.reuse, RZ, 0x3 ;  /* 0x0000000703d77211 */ /* 0x0c0fe200078f18ff */
[----:B------:R-:W-:Y:S01]  /*0200*/  UMOV UR17, 0x4 ;  /* 0x0000000400117882 */ /* 0x000fe20000000000 */
[CC--:B------:R-:W-:Y:S01]  /*0210*/  LEA.HI R13, R3.reuse, R7.reuse, RZ, 0x6 ;  /* 0x00000007030d7211 */ /* 0x0c0fe200078f30ff */
[----:B------:R-:W-:Y:S01]  /*0220*/  ULDC.64 UR30, c[0x0][0x200] ;  /* 0x00008000001e7ab9 */ /* 0x000fe20000000a00 */
[CC--:B------:R-:W-:Y:S01]  /*0230*/  LEA.HI R4, R3.reuse, R7.reuse, RZ, 0x4 ;  /* 0x0000000703047211 */ /* 0x0c0fe200078f20ff */
[----:B------:R-:W-:Y:S01]  /*0240*/  ULDC.64 UR28, c[0x0][0x3c8] ;  /* 0x0000f200001c7ab9 */ /* 0x000fe20000000a00 */
[----:B------:R-:W-:Y:S01]  /*0250*/  LEA.HI R16, R3, R7, RZ, 0x7 ;  /* 0x0000000703107211 */ /* 0x000fe200078f38ff */
[----:B------:R-:W-:Y:S01]  /*0260*/  ULDC UR13, c[0x0][0x224] ;  /* 0x00008900000d7ab9 */ /* 0x000fe20000000800 */
[----:B------:R-:W-:Y:S01]  /*0270*/  LOP3.LUT R3, R2, 0x7ffffffc, RZ, 0xc0, !PT ;  /* 0x7ffffffc02037812 */ /* 0x000fe200078ec0ff */
[----:B------:R-:W-:Y:S01]  /*0280*/  ULDC UR12, c[0x0][0x22c] ;  /* 0x00008b00000c7ab9 */ /* 0x000fe20000000800 */
[----:B------:R-:W-:Y:S01]  /*0290*/  LOP3.LUT R5, R0, 0xffffffe0, RZ, 0xc0, !PT ;  /* 0xffffffe000057812 */ /* 0x000fe200078ec0ff */
[----:B------:R-:W-:Y:S01]  /*02a0*/  UMOV UR19, 0x6 ;  /* 0x0000000600137882 */ /* 0x000fe20000000000 */
[----:B------:R-:W-:Y:S01]  /*02b0*/  LOP3.LUT R6, R215, 0xfffffff8, RZ, 0xc0, !PT ;  /* 0xfffffff8d7067812 */ /* 0x000fe200078ec0ff */
[C---:B------:R-:W-:Y:S01]  /*02c0*/  IMAD.IADD R14, R7.reuse, 0x1, -R3 ;  /* 0x00000001070e7824 */ /* 0x040fe200078e0a03 */
[----:B------:R-:W-:Y:S01]  /*02d0*/  LOP3.LUT R10, R4, 0xfffffff0, RZ, 0xc0, !PT ;  /* 0xfffffff0040a7812 */ /* 0x000fe200078ec0ff */
[C---:B------:R-:W-:Y:S01]  /*02e0*/  IMAD.IADD R11, R7.reuse, 0x1, -R5 ;  /* 0x00000001070b7824 */ /* 0x040fe200078e0a05 */
[----:B------:R-:W-:Y:S01]  /*02f0*/  SHF.R.S32.HI R3, RZ, 0x5, R0 ;  /* 0x00000005ff037819 */ /* 0x000fe20000011400 */
[C---:B------:R-:W-:Y:S01]  /*0300*/  IMAD.IADD R6, R7.reuse, 0x1, -R6 ;  /* 0x0000000107067824 */ /* 0x040fe200078e0a06 */
[----:B------:R-:W-:Y:S01]  /*0310*/  SHF.R.S32.HI R5, RZ, 0x1f, R0 ;  /* 0x0000001fff057819 */ /* 0x000fe20000011400 */
[----:B------:R-:W-:Y:S01]  /*0320*/  IMAD.IADD R10, R7, 0x1, -R10 ;  /* 0x00000001070a7824 */ /* 0x000fe200078e0a0a */
[-C--:B------:R-:W-:Y:S01]  /*0330*/  LEA.HI R8, R0, R3.reuse, RZ, 0x1 ;  /* 0x0000000300087211 */ /* 0x080fe200078f08ff */
[----:B------:R-:W-:Y:S01]  /*0340*/  IMAD.SHL.U32 R18, R6, 0x8, RZ ;  /* 0x0000000806127824 */ /* 0x000fe200078e00ff */
[--C-:B------:R-:W-:Y:S01]  /*0350*/  SHF.R.S32.HI R9, RZ, 0x2, R2.reuse ;  /* 0x00000002ff097819 */ /* 0x100fe20000011402 */
[----:B------:R-:W-:Y:S01]  /*0360*/  UMOV UR18, 0xffffc000 ;  /* 0xffffc00000127882 */ /* 0x000fe20000000000 */
[----:B------:R-:W-:Y:S01]  /*0370*/  SHF.R.S32.HI R7, RZ, 0x1f, R2 ;  /* 0x0000001fff077819 */ /* 0x000fe20000011402 */
[----:B------:R-:W-:Y:S01]  /*0380*/  UIMAD UR20, UR4, UR20, URZ ;  /* 0x00000014041472a4 */ /* 0x000fe2000f8e023f */
[----:B------:R-:W-:Y:S01]  /*0390*/  LEA.HI R0, R5, R3, RZ, 0x2 ;  /* 0x0000000305007211 */ /* 0x000fe200078f10ff */
[----:B------:R-:W-:Y:S01]  /*03a0*/  STL [R1+0x28], R18 ;  /* 0x0000281201007387 */ /* 0x000fe20000100800 */
[----:B------:R-:W-:Y:S01]  /*03b0*/  SHF.R.S32.HI R2, RZ, 0x4, R4 ;  /* 0x00000004ff027819 */ /* 0x000fe20000011404 */
[----:B------:R-:W-:Y:S01]  /*03c0*/  USHF.R.S32.HI UR21, URZ, 0x1f, UR22 ;  /* 0x0000001f3f157899 */ /* 0x000fe20008011416 */
[----:B------:R-:W-:Y:S01]  /*03d0*/  LOP3.LUT R8, R8, 0xfffffffe, RZ, 0xc0, !PT ;  /* 0xfffffffe08087812 */ /* 0x000fe200078ec0ff */
[----:B------:R-:W-:Y:S01]  /*03e0*/  UMOV UR16, 0x6 ;  /* 0x0000000600107882 */ /* 0x000fe20000000000 */
[----:B------:R-:W-:-:S02]  /*03f0*/  LOP3.LUT R5, R0, 0xfffffffc, RZ, 0xc0, !PT ;  /* 0xfffffffc00057812 */ /* 0x000fc400078ec0ff */
[----:B------:R-:W-:Y:S01]  /*0400*/  LEA.HI R0, R4, R2, RZ, 0x1 ;  /* 0x0000000204007211 */ /* 0x000fe200078f08ff */
[----:B------:R-:W-:Y:S01]  /*0410*/  IMAD.IADD R12, R3, 0x1, -R8 ;  /* 0x00000001030c7824 */ /* 0x000fe200078e0a08 */
[----:B------:R-:W-:Y:S01]  /*0420*/  LEA.HI R7, R7, R9, RZ, 0x3 ;  /* 0x0000000907077211 */ /* 0x000fe200078f18ff */
[----:B------:R-:W-:Y:S01]  /*0430*/  IMAD.IADD R8, R3, 0x1, -R5 ;  /* 0x0000000103087824 */ /* 0x000fe200078e0a05 */
[----:B------:R-:W-:Y:S02]  /*0440*/  LOP3.LUT R0, R0, 0xfffffffe, RZ, 0xc0, !PT ;  /* 0xfffffffe00007812 */ /* 0x000fe400078ec0ff */
[----:B------:R-:W-:Y:S02]  /*0450*/  SHF.R.S32.HI R5, RZ, 0x3, R215 ;  /* 0x00000003ff057819 */ /* 0x000fe400000114d7 */
[----:B------:R-:W-:Y:S01]  /*0460*/  LOP3.LUT R4, R7, 0xfffffff8, RZ, 0xc0, !PT ;  /* 0xfffffff807047812 */ /* 0x000fe200078ec0ff */
[----:B------:R-:W-:Y:S01]  /*0470*/  IMAD.IADD R7, R2, 0x1, -R0 ;  /* 0x0000000102077824 */ /* 0x000fe200078e0a00 */
[----:B------:R-:W-:Y:S01]  /*0480*/  SHF.R.S32.HI R3, RZ, 0x1f, R11 ;  /* 0x0000001fff037819 */ /* 0x000fe2000001140b */
[----:B------:R-:W-:Y:S01]  /*0490*/  IMAD.SHL.U32 R0, R5, 0x40, RZ ;  /* 0x0000004005007824 */ /* 0x000fe200078e00ff */
[----:B------:R-:W-:Y:S01]  /*04a0*/  LOP3.LUT P4, RZ, R6, 0x2, RZ, 0xc0, !PT ;  /* 0x0000000206ff7812 */ /* 0x000fe2000788c0ff */
[----:B------:R-:W-:Y:S01]  /*04b0*/  IMAD.IADD R9, R9, 0x1, -R4 ;  /* 0x0000000109097824 */ /* 0x000fe200078e0a04 */
[----:B------:R-:W-:-:S02]  /*04c0*/  LEA.HI R15, R3, R11, RZ, 0x2 ;  /* 0x0000000b030f7211 */ /* 0x000fc400078f10ff */
[----:B------:R-:W-:Y:S02]  /*04d0*/  LOP3.LUT R0, R0, 0x1c0, RZ, 0xc0, !PT ;  /* 0x000001c000007812 */ /* 0x000fe400078ec0ff */
[----:B------:R-:W-:Y:S02]  /*04e0*/  SHF.R.S32.HI R4, RZ, 0x1f, R10 ;  /* 0x0000001fff047819 */ /* 0x000fe4000001140a */
[----:B------:R-:W-:Y:S02]  /*04f0*/  SHF.R.U32.HI R3, RZ, 0x3, R0 ;  /* 0x00000003ff037819 */ /* 0x000fe40000011600 */
[----:B------:R-:W-:Y:S01]  /*0500*/  LOP3.LUT R2, R0, 0x38, R18, 0xf8, !PT ;  /* 0x0000003800027812 */ /* 0x000fe200078ef812 */
[----:B------:R-:W-:Y:S01]  /*0510*/  IMAD.SHL.U32 R0, R6, 0x40, RZ ;  /* 0x0000004006007824 */ /* 0x000fe200078e00ff */
[----:B------:R-:W-:Y:S02]  /*0520*/  LEA.HI R11, R4, R10, RZ, 0x3 ;  /* 0x0000000a040b7211 */ /* 0x000fe400078f18ff */
[----:B------:R-:W-:Y:S01]  /*0530*/  LOP3.LUT R5, R2, R3, RZ, 0x3c, !PT ;  /* 0x0000000302057212 */ /* 0x000fe200078e3cff */
[----:B------:R-:W-:Y:S01]  /*0540*/  IMAD.SHL.U32 R2, R8, 0x10, RZ ;  /* 0x0000001008027824 */ /* 0x000fe200078e00ff */
[----:B------:R-:W-:-:S02]  /*0550*/  LOP3.LUT R0, R0, 0x1c0, RZ, 0xc0, !PT ;  /* 0x000001c000007812 */ /* 0x000fc400078ec0ff */
[----:B------:R-:W-:Y:S02]  /*0560*/  LOP3.LUT R3, R9, 0x1, RZ, 0xc0, !PT ;  /* 0x0000000109037812 */ /* 0x000fe400078ec0ff */
[----:B------:R-:W-:Y:S02]  /*0570*/  LOP3.LUT R2, R0, 0x30, R2, 0xf8, !PT ;  /* 0x0000003000027812 */ /* 0x000fe400078ef802 */
[----:B------:R-:W-:Y:S02]  /*0580*/  ISETP.NE.U32.AND P0, PT, R3, 0x1, PT ;  /* 0x000000010300780c */ /* 0x000fe40003f05070 */
[----:B------:R-:W-:Y:S02]  /*0590*/  SHF.R.S32.HI R3, RZ, 0x6, R13 ;  /* 0x00000006ff037819 */ /* 0x000fe4000001140d */
[----:B------:R-:W-:Y:S02]  /*05a0*/  LOP3.LUT R4, R11, 0xfffffff8, RZ, 0xc0, !PT ;  /* 0xfffffff80b047812 */ /* 0x000fe400078ec0ff */
[----:B------:R-:W-:-:S02]  /*05b0*/  LOP3.LUT R13, R2, 0x8, R215, 0xf8, !PT ;  /* 0x00000008020d7812 */ /* 0x000fc400078ef8d7 */
[----:B------:R-:W-:Y:S01]  /*05c0*/  LOP3.LUT R215, R0, 0x8, R215, 0xf8, !PT ;  /* 0x0000000800d77812 */ /* 0x000fe200078ef8d7 */
[----:B------:R-:W-:Y:S01]  /*05d0*/  IMAD.IADD R17, R10, 0x1, -R4 ;  /* 0x000000010a117824 */ /* 0x000fe200078e0a04 */
[----:B------:R-:W-:Y:S01]  /*05e0*/  SHF.R.U32.HI R209, RZ, 0x3, R0 ;  /* 0x00000003ffd17819 */ /* 0x000fe20000011600 */
[C---:B------:R-:W-:Y:S01]  /*05f0*/  IMAD.SHL.U32 R0, R7.reuse, 0x20, RZ ;  /* 0x0000002007007824 */ /* 0x040fe200078e00ff */
[----:B------:R-:W-:Y:S01]  /*0600*/  LOP3.LUT P3, RZ, R6, 0x4, RZ, 0xc0, !PT ;  /* 0x0000000406ff7812 */ /* 0x000fe2000786c0ff */
[----:B------:R-:W-:Y:S01]  /*0610*/  IMAD.SHL.U32 R6, R7, 0x200, RZ ;  /* 0x0000020007067824 */ /* 0x000fe200078e00ff */
[----:B------:R-:W-:Y:S01]  /*0620*/  LOP3.LUT R215, R215, R209, RZ, 0x3c, !PT ;  /* 0x000000d1d7d77212 */ /* 0x000fe200078e3cff */
[C---:B------:R-:W-:Y:S01]  /*0630*/  IMAD.SHL.U32 R4, R3.reuse, 0x8, RZ ;  /* 0x0000000803047824 */ /* 0x040fe200078e00ff */
[----:B------:R-:W-:Y:S01]  /*0640*/  LOP3.LUT R0, R0, 0x20, RZ, 0xc0, !PT ;  /* 0x0000002000007812 */ /* 0x000fe200078ec0ff */
[----:B------:R-:W-:Y:S01]  /*0650*/  IMAD R2, R3, 0x800, R6 ;  /* 0x0000080003027824 */ /* 0x000fe200078e0206 */
[C---:B------:R-:W-:Y:S01]  /*0660*/  R2P PR, R9.reuse, 0x6 ;  /* 0x0000000609007804 */ /* 0x040fe20000000000 */
[----:B------:R-:W-:Y:S01]  /*0670*/  STL [R1+0x1c], R17 ;  /* 0x00001c1101007387 */ /* 0x000fe20000100800 */
[----:B------:R-:W-:Y:S01]  /*0680*/  LOP3.LUT R208, R0, 0x18, R4, 0xf8, !PT ;  /* 0x0000001800d07812 */ /* 0x000fe200078ef804 */
[----:B------:R-:W-:Y:S01]  /*0690*/  IMAD.IADD R215, R2, 0x1, R215 ;  /* 0x0000000102d77824 */ /* 0x000fe200078e02d7 */
[----:B------:R-:W-:Y:S01]  /*06a0*/  SHF.R.S32.HI R0, RZ, 0x7, R16 ;  /* 0x00000007ff007819 */ /* 0x000fe20000011410 */
[----:B------:R-:W-:Y:S01]  /*06b0*/  IMAD.SHL.U32 R2, R14, 0x2, RZ ;  /* 0x000000020e027824 */ /* 0x000fe200078e00ff */
[----:B------:R-:W-:Y:S01]  /*06c0*/  LOP3.LUT R209, R6, R13, R209, 0xf6, !PT ;  /* 0x0000000d06d17212 */ /* 0x000fe200078ef6d1 */
[----:B------:R-:W-:Y:S01]  /*06d0*/  IMAD.SHL.U32 R4, R9, 0x40, RZ ;  /* 0x0000004009047824 */ /* 0x000fe200078e00ff */
[----:B------:R-:W-:Y:S01]  /*06e0*/  SEL R237, R237, 0x10, !P0 ;  /* 0x00000010eded7807 */ /* 0x000fe20004000000 */
[----:B------:R-:W-:-:S02]  /*06f0*/  IMAD R9, R8, 0x400, R2 ;  /* 0x0000040008097824 */ /* 0x000fc400078e0202 */
[C---:B------:R-:W-:Y:S02]  /*0700*/  IMAD R8, R0.reuse, 0x1000, R2 ;  /* 0x0000100000087824 */ /* 0x040fe400078e0202 */
[----:B------:R-:W-:Y:S01]  /*0710*/  IMAD.SHL.U32 R2, R0, 0x8, RZ ;  /* 0x0000000800027824 */ /* 0x000fe200078e00ff */
[----:B------:R-:W-:Y:S01]  /*0720*/  LOP3.LUT R0, R4, 0x1c0, RZ, 0xc0, !PT ;  /* 0x000001c004007812 */ /* 0x000fe200078ec0ff */
[C---:B------:R-:W-:Y:S02]  /*0730*/  IMAD R4, R3.reuse, 0x200, R5 ;  /* 0x0000020003047824 */ /* 0x040fe400078e0205 */
[----:B------:R-:W-:Y:S01]  /*0740*/  IMAD.SHL.U32 R5, R3, 0x20, RZ ;  /* 0x0000002003057824 */ /* 0x000fe200078e00ff */
[----:B------:R-:W-:Y:S01]  /*0750*/  LOP3.LUT R2, R2, 0x8, RZ, 0xc0, !PT ;  /* 0x0000000802027812 */ /* 0x000fe200078ec0ff */
[----:B------:R-:W-:Y:S01]  /*0760*/  IMAD.SHL.U32 R215, R215, 0x2, RZ ;  /* 0x00000002d7d77824 */ /* 0x000fe200078e00ff */
[----:B------:R1:W-:Y:S01]  /*0770*/  STL [R1], R4 ;  /* 0x0000000401007387 */ /* 0x0003e20000100800 */
[----:B------:R-:W-:Y:S01]  /*0780*/  SHF.R.U32.HI R3, RZ, 0x3, R0 ;  /* 0x00000003ff037819 */ /* 0x000fe20000011600 */
[----:B------:R-:W-:Y:S01]  /*0790*/  IMAD.SHL.U32 R209, R209, 0x2, RZ ;  /* 0x00000002d1d17824 */ /* 0x000fe200078e00ff */
[----:B------:R-:W-:Y:S01]  /*07a0*/  LOP3.LUT R5, R0, 0x20, R5, 0xf8, !PT ;  /* 0x0000002000057812 */ /* 0x000fe200078ef805 */
[----:B-1----:R-:W-:-:S05]  /*07b0*/  IMAD.SHL.U32 R4, R7, 0x10, RZ ;  /* 0x0000001007047824 */ /* 0x002fca00078e00ff */
[----:B------:R-:W-:Y:S02]  /*07c0*/  LOP3.LUT R10, R2, 0x10, R4, 0xf8, !PT ;  /* 0x00000010020a7812 */ /* 0x000fe400078ef804 */
[----:B------:R-:W-:Y:S01]  /*07d0*/  LOP3.LUT R2, R3, R0, R2, 0x1e, !PT ;  /* 0x0000000003027212 */ /* 0x000fe200078e1e02 */
[----:B------:R-:W-:Y:S01]  /*07e0*/  IMAD R0, R12, 0x400, R8 ;  /* 0x000004000c007824 */ /* 0x000fe200078e0208 */
[----:B------:R-:W-:Y:S02]  /*07f0*/  LOP3.LUT R3, R5, R3, RZ, 0x3c, !PT ;  /* 0x0000000305037212 */ /* 0x000fe400078e3cff */
[----:B------:R-:W-:Y:S01]  /*0800*/  SHF.R.S32.HI R5, RZ, 0x2, R15 ;  /* 0x00000002ff057819 */ /* 0x000fe2000001140f */
[----:B------:R-:W-:Y:S02]  /*0810*/  IMAD.IADD R9, R9, 0x1, R2 ;  /* 0x0000000109097824 */ /* 0x000fe400078e0202 */
[----:B------:R-:W-:Y:S02]  /*0820*/  IMAD.IADD R231, R3, 0x1, R0 ;  /* 0x0000000103e77824 */ /* 0x000fe400078e0200 */
[----:B------:R-:W-:-:S02]  /*0830*/  IMAD.SHL.U32 R3, R17, 0x40, RZ ;  /* 0x0000004011037824 */ /* 0x000fc400078e00ff */
[----:B------:R-:W-:Y:S02]  /*0840*/  IMAD.SHL.U32 R2, R7, 0x8, RZ ;  /* 0x0000000807027824 */ /* 0x000fe400078e00ff */
[----:B------:R-:W-:Y:S01]  /*0850*/  IMAD.SHL.U32 R0, R11, 0x40, RZ ;  /* 0x000000400b007824 */ /* 0x000fe200078e00ff */
[----:B------:R-:W-:Y:S01]  /*0860*/  LOP3.LUT R3, R3, 0x1c0, RZ, 0xc0, !PT ;  /* 0x000001c003037812 */ /* 0x000fe200078ec0ff */
[----:B------:R-:W-:Y:S02]  /*0870*/  IMAD R6, R12, 0x10, R5 ;  /* 0x000000100c067824 */ /* 0x000fe400078e0205 */
[----:B------:R-:W-:Y:S01]  /*0880*/  IMAD.SHL.U32 R231, R231, 0x2, RZ ;  /* 0x00000002e7e77824 */ /* 0x000fe200078e00ff */
[----:B------:R-:W-:Y:S02]  /*0890*/  LOP3.LUT R2, R3, 0x8, R2, 0xf8, !PT ;  /* 0x0000000803027812 */ /* 0x000fe400078ef802 */
[----:B------:R-:W-:Y:S01]  /*08a0*/  SHF.R.U32.HI R4, RZ, 0x3, R3 ;  /* 0x00000003ff047819 */ /* 0x000fe20000011603 */
[----:B------:R1:W-:Y:S01]  /*08b0*/  STL [R1+0x30], R6 ;  /* 0x0000300601007387 */ /* 0x0003e20000100800 */
[----:B------:R-:W-:Y:S01]  /*08c0*/  LOP3.LUT R0, R0, 0xfffffe00, RZ, 0xc0, !PT ;  /* 0xfffffe0000007812 */ /* 0x000fe200078ec0ff */
[----:B------:R-:W-:Y:S01]  /*08d0*/  IMAD.IADD R238, R231, 0x1, R237 ;  /* 0x00000001e7ee7824 */ /* 0x000fe200078e02ed */
[----:B------:R-:W-:-:S02]  /*08e0*/  LOP3.LUT R220, R2, R4, RZ, 0x3c, !PT ;  /* 0x0000000402dc7212 */ /* 0x000fc400078e3cff */
[--C-:B------:R-:W-:Y:S01]  /*08f0*/  LOP3.LUT R2, R4, R10, R3.reuse, 0x1e, !PT ;  /* 0x0000000a04027212 */ /* 0x100fe200078e1e03 */
[----:B------:R-:W-:Y:S01]  /*0900*/  IMAD R5, R12, 0x400, R0 ;  /* 0x000004000c057824 */ /* 0x000fe200078e0200 */
[----:B------:R-:W-:Y:S01]  /*0910*/  LOP3.LUT R208, R4, R208, R3, 0x1e, !PT ;  /* 0x000000d004d07212 */ /* 0x000fe200078e1e03 */
[----:B------:R-:W-:Y:S01]  /*0920*/  IMAD.MOV.U32 R3, RZ, RZ, 0x20 ;  /* 0x00000020ff037424 */ /* 0x000fe200078e00ff */
[-C--:B------:R-:W-:Y:S01]  /*0930*/  LOP3.LUT R219, R2, R0.reuse, RZ, 0xfc, !PT ;  /* 0x0000000002db7212 */ /* 0x080fe200078efcff */
[----:B------:R-:W-:Y:S01]  /*0940*/  IMAD.MOV.U32 R4, RZ, RZ, 0x40 ;  /* 0x00000040ff047424 */ /* 0x000fe200078e00ff */
[----:B------:R-:W-:Y:S01]  /*0950*/  LOP3.LUT R208, R208, R0, RZ, 0xfc, !PT ;  /* 0x00000000d0d07212 */ /* 0x000fe200078efcff */
[----:B------:R-:W-:Y:S01]  /*0960*/  IMAD.IADD R220, R5, 0x1, R220 ;  /* 0x0000000105dc7824 */ /* 0x000fe200078e02dc */
[----:B------:R-:W-:Y:S02]  /*0970*/  IADD3 R0, R6, -0x40, RZ ;  /* 0xffffffc006007810 */ /* 0x000fe40007ffe0ff */
[----:B------:R-:W-:-:S02]  /*0980*/  SEL R216, R3, 0xffffffe0, !P4 ;  /* 0xffffffe003d87807 */ /* 0x000fc40006000000 */
[----:B------:R-:W-:Y:S02]  /*0990*/  SHF.R.S32.HI R2, RZ, 0x1f, R0 ;  /* 0x0000001fff027819 */ /* 0x000fe40000011400 */
[----:B------:R-:W-:Y:S01]  /*09a0*/  SEL R217, R4, 0xffffffc0, !P3 ;  /* 0xffffffc004d97807 */ /* 0x000fe20005800000 */
[----:B------:R-:W-:Y:S01]  /*09b0*/  IMAD.IADD R216, R215, 0x1, R216 ;  /* 0x00000001d7d87824 */ /* 0x000fe200078e02d8 */
[C---:B------:R-:W-:Y:S01]  /*09c0*/  SHF.L.U64.HI R2, R0.reuse, 0x2, R2 ;  /* 0x0000000200027819 */ /* 0x040fe20000010202 */
[----:B------:R-:W-:Y:S01]  /*09d0*/  IMAD.SHL.U32 R0, R0, 0x4, RZ ;  /* 0x0000000400007824 */ /* 0x000fe200078e00ff */
[----:B------:R-:W-:Y:S01]  /*09e0*/  SEL R3, R3, 0xffffffe0, !P1 ;  /* 0xffffffe003037807 */ /* 0x000fe20004800000 */
[----:B------:R-:W-:Y:S01]  /*09f0*/  IMAD.IADD R218, R215, 0x1, R217 ;  /* 0x00000001d7da7824 */ /* 0x000fe200078e02d9 */
[----:B-1----:R-:W-:Y:S01]  /*0a00*/  LEA R6, R9, 0xc000, 0x1 ;  /* 0x0000c00009067811 */ /* 0x002fe200078e08ff */
        /* <DEDUP_REMOVED lines=8> */
[----:B------:R-:W-:Y:S02]  /*0a90*/  IMAD.IADD R3, R5, 0x1, R4 ;  /* 0x0000000105037824 */ /* 0x000fe400078e0204 */
        /* <DEDUP_REMOVED lines=10> */
.L_x_468:
[----:B------:R-:W-:Y:S01]  /*0b40*/  ULDC.64 UR4, c[0x0][0x258] ;  /* 0x0000960000047ab9 */ /* 0x000fe20000000a00 */
[----:B------:R-:W-:Y:S01]  /*0b50*/  ISETP.NE.U32.AND P1, PT, RZ, c[0x0][0x250], PT ;  /* 0x00009400ff007a0c */ /* 0x000fe20003f25070 */
[----:B------:R-:W-:Y:S02]  /*0b60*/  UISETP.NE.U32.AND UP1, UPT, URZ, UR4, UPT ;  /* 0x000000043f00728c */ /* 0x000fe4000bf25070 */
[----:B------:R-:W-:Y:S01]  /*0b70*/  ULDC.64 UR6, c[0x0][0x258] ;  /* 0x0000960000067ab9 */ /* 0x000fe20000000a00 */
[----:B------:R-:W-:Y:S01]  /*0b80*/  ISETP.NE.AND.EX P1, PT, RZ, c[0x0][0x254], PT, P1 ;  /* 0x00009500ff007a0c */ /* 0x000fe20003f25310 */
[----:B------:R-:W-:-:S06]  /*0b90*/  UISETP.NE.AND.EX UP1, UPT, URZ, UR5, UPT, UP1 ;  /* 0x000000053f00728c */ /* 0x000fcc000bf25310 */
[----:B------:R-:W-:-:S05]  /*0ba0*/  PLOP3.LUT P0, PT, PT, PT, UP1, 0x80, 0x0 ;  /* 0x000000000000781c */ /* 0x000fca0003f0f018 */
[----:B------:R-:W-:Y:S01]  /*0bb0*/  @UP1 UMOV UR4, 0x4 ;  /* 0x0000000400041882 */ /* 0x000fe20000000000 */
[----:B-1----:R-:W1:Y:S01]  /*0bc0*/  @P1 S2R R5, SR_CTAID.Y ;  /* 0x0000000000051919 */ /* 0x002e620000002600 */
[----:B------:R-:W-:-:S06]  /*0bd0*/  @P1 IMAD.MOV.U32 R4, RZ, RZ, 0x4 ;  /* 0x00000004ff041424 */ /* 0x000fcc00078e00ff */
[----:B--2---:R-:W2:Y:S01]  /*0be0*/  @P0 S2R R0, SR_CTAID.Y ;  /* 0x0000000000000919 */ /* 0x004ea20000002600 */
[----:B-1----:R-:W-:-:S06]  /*0bf0*/  @P1 IMAD.WIDE R4, R5, R4, c[0x0][0x250] ;  /* 0x0000940005041625 */ /* 0x002fcc00078e0204 */
[----:B------:R-:W3:Y:S01]  /*0c00*/  @P1 LDG.E R4, [R4.64] ;  /* 0x0000002204041981 */ /* 0x000ee2000c1e1900 */
[----:B--2---:R-:W1:Y:S02]  /*0c10*/  @P0 R2UR UR5, R0 ;  /* 0x00000000000503c2 */ /* 0x004e6400000e0000 */
[----:B-1----:R-:W-:-:S06]  /*0c20*/  @UP1 UIMAD.WIDE UR4, UR5, UR4, UR6 ;  /* 0x00000004050412a5 */ /* 0x002fcc000f8e0206 */
[----:B------:R-:W-:Y:S02]  /*0c30*/  IMAD.U32 R2, RZ, RZ, UR4 ;  /* 0x00000004ff027e24 */ /* 0x000fe4000f8e00ff */
[----:B------:R-:W-:Y:S01]  /*0c40*/  IMAD.U32 R3, RZ, RZ, UR5 ;  /* 0x00000005ff037e24 */ /* 0x000fe2000f8e00ff */
[----:B------:R-:W-:Y:S02]  /*0c50*/  UMOV UR36, URZ ;  /* 0x0000003f00247c82 */ /* 0x000fe40008000000 */
[----:B------:R-:W-:Y:S02]  /*0c60*/  ULDC.64 UR4, c[0x0][0x268] ;  /* 0x00009a0000047ab9 */ /* 0x000fe40000000a00 */
[----:B------:R-:W2:Y:S01]  /*0c70*/  @P0 LDG.E R0, [R2.64] ;  /* 0x0000002202000981 */ /* 0x000ea2000c1e1900 */
[----:B------:R-:W-:-:S04]  /*0c80*/  @!UP1 UISETP.NE.U32.AND UP0, UPT, URZ, UR4, UPT ;  /* 0x000000043f00928c */ /* 0x000fc8000bf05070 */
[----:B------:R-:W-:-:S03]  /*0c90*/  @!UP1 UISETP.NE.AND.EX UP0, UPT, URZ, UR5, UPT, UP0 ;  /* 0x000000053f00928c */ /* 0x000fc6000bf05300 */
[----:B------:R-:W-:Y:S02]  /*0ca0*/  ULDC.64 UR4, c[0x0][0x218] ;  /* 0x0000860000047ab9 */ /* 0x000fe40000000a00 */
[----:B------:R-:W-:Y:S01]  /*0cb0*/  @!UP1 USEL UR5, URZ, UR5, !UP0 ;  /* 0x000000053f059287 */ /* 0x000fe2000c000000 */
[----:B---3--:R-:W1:Y:S08]  /*0cc0*/  @P1 R2UR UR36, R4 ;  /* 0x00000000042413c2 */ /* 0x008e7000000e0000 */
[----:B--2---:R-:W1:Y:S02]  /*0cd0*/  @P0 R2UR UR6, R0 ;  /* 0x00000000000603c2 */ /* 0x004e6400000e0000 */
[----:B-1----:R-:W-:-:S02]  /*0ce0*/  @UP1 UIADD3 UR7, UR6, -UR36, URZ ;  /* 0x8000002406071290 */ /* 0x002fc4000fffe03f */
[----:B------:R-:W-:Y:S02]  /*0cf0*/  USHF.L.U32 UR6, UR26, 0x7, URZ ;  /* 0x000000071a067899 */ /* 0x000fe4000800063f */
[----:B------:R-:W-:-:S04]  /*0d00*/  @!UP1 UIADD3 UR7, UR5, UR4, -UR36 ;  /* 0x0000000405079290 */ /* 0x000fc8000fffe824 */
[----:B------:R-:W-:-:S06]  /*0d10*/  UISETP.GE.AND UP0, UPT, UR6, UR7, UPT ;  /* 0x000000070600728c */ /* 0x000fcc000bf06270 */
[----:B------:R-:W-:-:S13]  /*0d20*/  PLOP3.LUT P0, PT, PT, PT, UP0, 0x80, 0x0 ;  /* 0x000000000000781c */ /* 0x000fda0003f0f008 */
[----:B-----5:R-:W-:Y:S05]  /*0d30*/  @P0 BRA `(.L_x_460) ;  /* 0x000061f000000947 */ /* 0x020fea0003800000 */
[----:B------:R-:W-:Y:S01]  /*0d40*/  IABS R4, c[0x0][0x1c8] ;  /* 0x0000720000047a13 */ /* 0x000fe20000000000 */
[----:B------:R-:W1:Y:S01]  /*0d50*/  S2R R5, SR_CTAID.Z ;  /* 0x0000000000057919 */ /* 0x000e620000002700 */
[----:B------:R-:W2:Y:S01]  /*0d60*/  S2UR UR37, SR_CTAID.Z ;  /* 0x00000000002579c3 */ /* 0x000ea20000002700 */
[----:B------:R-:W-:Y:S01]  /*0d70*/  ULDC UR41, c[0x0][0x1c8] ;  /* 0x0000720000297ab9 */ /* 0x000fe20000000800 */
[----:B------:R-:W3:Y:S01]  /*0d80*/  I2F.RP R2, R4 ;  /* 0x0000000400027306 */ /* 0x000ee20000209400 */
[----:B------:R-:W-:Y:S01]  /*0d90*/  ULDC UR39, c[0x0][0x214] ;  /* 0x0000850000277ab9 */ /* 0x000fe20000000800 */
[----:B------:R-:W-:Y:S01]  /*0da0*/  ISETP.NE.AND P2, PT, RZ, c[0x0][0x1c8], PT ;  /* 0x00007200ff007a0c */ /* 0x000fe20003f45270 */
[----:B------:R-:W-:Y:S02]  /*0db0*/  ULDC.U8 UR7, c[0x0][0x328] ;  /* 0x0000ca0000077ab9 */ /* 0x000fe40000000000 */
[----:B------:R-:W-:Y:S01]  /*0dc0*/  UIADD3 UR11, UR39, 0x3f, URZ ;  /* 0x0000003f270b7890 */ /* 0x000fe2000fffe03f */
[----:B------:R-:W4:Y:S01]  /*0dd0*/  S2UR UR38, SR_CTAID.Y ;  /* 0x00000000002679c3 */ /* 0x000f220000002600 */
[----:B------:R-:W-:-:S02]  /*0de0*/  ULDC.64 UR4, c[0x0][0x240] ;  /* 0x0000900000047ab9 */ /* 0x000fc40000000a00 */
[----:B------:R-:W-:Y:S02]  /*0df0*/  UISETP.NE.AND UP0, UPT, UR7, URZ, UPT ;  /* 0x0000003f0700728c */ /* 0x000fe4000bf05270 */
[----:B------:R-:W-:Y:S02]  /*0e00*/  UISETP.NE.U32.AND UP1, UPT, URZ, UR4, UPT ;  /* 0x000000043f00728c */ /* 0x000fe4000bf25070 */
[----:B------:R-:W-:Y:S02]  /*0e10*/  USHF.R.S32.HI UR45, URZ, 0x1f, UR11 ;  /* 0x0000001f3f2d7899 */ /* 0x000fe4000801140b */
[----:B------:R-:W-:Y:S01]  /*0e20*/  UISETP.NE.AND.EX UP1, UPT, URZ, UR5, UPT, UP1 ;  /* 0x000000053f00728c */ /* 0x000fe2000bf25310 */
[----:B---3--:R-:W3:Y:S01]  /*0e30*/  MUFU.RCP R2, R2 ;  /* 0x0000000200027308 */ /* 0x008ee20000001000 */
[----:B------:R-:W-:Y:S02]  /*0e40*/  ULEA.HI UR45, UR45, UR11, URZ, 0x6 ;  /* 0x0000000b2d2d7291 */ /* 0x000fe4000f8f303f */
[----:B------:R-:W-:Y:S01]  /*0e50*/  ULDC UR4, c[0x0][0x214] ;  /* 0x0000850000047ab9 */ /* 0x000fe20000000800 */
[----:B-1----:R-:W-:Y:S01]  /*0e60*/  IABS R5, R5 ;  /* 0x0000000500057213 */ /* 0x002fe20000000000 */
[----:B--2---:R-:W-:-:S02]  /*0e70*/  ULOP3.LUT UR41, UR37, UR41, URZ, 0x3c, !UPT ;  /* 0x0000002925297292 */ /* 0x004fc4000f8e3c3f */
[----:B------:R-:W-:Y:S02]  /*0e80*/  ULDC UR8, c[0x0][0x22c] ;  /* 0x00008b0000087ab9 */ /* 0x000fe40000000800 */
[----:B------:R-:W-:Y:S02]  /*0e90*/  ULDC UR5, c[0x0][0x1c0] ;  /* 0x0000700000057ab9 */ /* 0x000fe40000000800 */
[----:B------:R-:W-:Y:S01]  /*0ea0*/  ISETP.LE.AND P1, PT, RZ, UR41, PT ;  /* 0x00000029ff007c0c */ /* 0x000fe2000bf23270 */
[----:B------:R-:W-:Y:S02]  /*0eb0*/  UIMAD UR8, UR37, UR8, URZ ;  /* 0x00000008250872a4 */ /* 0x000fe4000f8e023f */
[----:B----4-:R-:W-:Y:S01]  /*0ec0*/  UIMAD.WIDE UR48, UR38, 0x80, URZ ;  /* 0x00000080263078a5 */ /* 0x010fe2000f8e023f */
[----:B---3--:R-:W-:Y:S01]  /*0ed0*/  IADD3 R2, R2, 0xffffffe, RZ ;  /* 0x0ffffffe02027810 */ /* 0x008fe20007ffe0ff */
[----:B------:R-:W-:Y:S02]  /*0ee0*/  @UP0 UIMAD UR7, UR38, UR4, URZ ;  /* 0x00000004260702a4 */ /* 0x000fe4000f8e023f */
[----:B------:R-:W-:Y:S01]  /*0ef0*/  USEL UR46, UR48, URZ, UP1 ;  /* 0x0000003f302e7287 */ /* 0x000fe20008800000 */
[----:B------:R-:W1:Y:S01]  /*0f00*/  F2I.FTZ.U32.TRUNC.NTZ R3, R2 ;  /* 0x0000000200037305 */ /* 0x000e62000021f000 */
[----:B------:R-:W-:-:S02]  /*0f10*/  ULOP3.LUT UR48, UR45, 0xffffffc0, URZ, 0xc0, !UPT ;  /* 0xffffffc02d307892 */ /* 0x000fc4000f8ec03f */
[----:B------:R-:W-:Y:S02]  /*0f20*/  @!UP0 UIMAD UR5, UR38, UR5, UR37 ;  /* 0x00000005260582a4 */ /* 0x000fe4000f8e0225 */
[----:B------:R-:W-:Y:S02]  /*0f30*/  UIADD3 UR48, UR48, -0x40, URZ ;  /* 0xffffffc030307890 */ /* 0x000fe4000fffe03f */
[----:B------:R-:W-:Y:S02]  /*0f40*/  ULDC.U8 UR10, c[0x0][0x3d0] ;  /* 0x0000f400000a7ab9 */ /* 0x000fe40000000000 */
[----:B------:R-:W-:Y:S02]  /*0f50*/  ULDC UR42, c[0x0][0x234] ;  /* 0x00008d00002a7ab9 */ /* 0x000fe40000000800 */
[----:B------:R-:W-:Y:S02]  /*0f60*/  ULDC UR47, c[0x0][0x1c0] ;  /* 0x00007000002f7ab9 */ /* 0x000fe40000000800 */
[----:B------:R-:W-:-:S02]  /*0f70*/  USEL UR43, UR49, URZ, UP1 ;  /* 0x0000003f312b7287 */ /* 0x000fc40008800000 */
[----:B------:R-:W-:Y:S01]  /*0f80*/  @UP0 UIMAD UR42, UR37, UR42, UR7 ;  /* 0x0000002a252a02a4 */ /* 0x000fe2000f8e0207 */
[--C-:B-1----:R-:W-:Y:S01]  /*0f90*/  IMAD.MOV R0, RZ, RZ, -R3.reuse ;  /* 0x000000ffff007224 */ /* 0x102fe200078e0a03 */
[----:B------:R-:W-:Y:S01]  /*0fa0*/  USHF.R.S32.HI UR9, URZ, 0x1f, UR36 ;  /* 0x0000001f3f097899 */ /* 0x000fe20008011424 */
[----:B------:R-:W-:Y:S01]  /*0fb0*/  IMAD.MOV.U32 R2, RZ, RZ, RZ ;  /* 0x000000ffff027224 */ /* 0x000fe200078e00ff */
[----:B------:R-:W-:Y:S01]  /*0fc0*/  USHF.R.S32.HI UR27, URZ, 0x1f, UR6 ;  /* 0x0000001f3f1b7899 */ /* 0x000fe20008011406 */
[----:B------:R-:W-:Y:S01]  /*0fd0*/  IMAD R0, R0, R4, RZ ;  /* 0x0000000400007224 */ /* 0x000fe200078e02ff */
[----:B------:R-:W-:Y:S02]  /*0fe0*/  USHF.R.S32.HI UR44, URZ, 0x1f, UR38 ;  /* 0x0000001f3f2c7899 */ /* 0x000fe40008011426 */
[----:B------:R-:W-:Y:S01]  /*0ff0*/  USHF.R.S32.HI UR40, URZ, 0x1f, UR37 ;  /* 0x0000001f3f287899 */ /* 0x000fe20008011425 */
[----:B------:R-:W-:Y:S01]  /*1000*/  IMAD.HI.U32 R0, R3, R0, R2 ;  /* 0x0000000003007227 */ /* 0x000fe200078e0002 */
[----:B------:R-:W-:-:S02]  /*1010*/  USHF.R.S32.HI UR47, URZ, 0x1f, UR47 ;  /* 0x0000001f3f2f7899 */ /* 0x000fc4000801142f */
[----:B------:R-:W-:Y:S01]  /*1020*/  USHF.R.S32.HI UR50, URZ, 0x1f, UR8 ;  /* 0x0000001f3f327899 */ /* 0x000fe20008011408 */
[----:B------:R-:W-:Y:S01]  /*1030*/  IMAD.MOV.U32 R3, RZ, RZ, R5 ;  /* 0x000000ffff037224 */ /* 0x000fe200078e0005 */
[----:B------:R-:W-:Y:S02]  /*1040*/  @!UP0 UIMAD UR42, UR5, UR4, URZ ;  /* 0x00000004052a82a4 */ /* 0x000fe4000f8e023f */
[----:B------:R-:W-:Y:S01]  /*1050*/  USHF.R.S32.HI UR49, URZ, 0x1f, UR48 ;  /* 0x0000001f3f317899 */ /* 0x000fe20008011430 */
[----:B------:R-:W-:-:S04]  /*1060*/  IMAD.HI.U32 R0, R0, R3, RZ ;  /* 0x0000000300007227 */ /* 0x000fc800078e00ff */
[----:B------:R-:W-:-:S04]  /*1070*/  IMAD.MOV R2, RZ, RZ, -R0 ;  /* 0x000000ffff027224 */ /* 0x000fc800078e0a00 */
[C---:B------:R-:W-:Y:S02]  /*1080*/  IMAD R2, R4.reuse, R2, R3 ;  /* 0x0000000204027224 */ /* 0x040fe400078e0203 */
[----:B------:R-:W1:Y:S03]  /*1090*/  S2R R3, SR_CTAID.X ;  /* 0x0000000000037919 */ /* 0x000e660000002500 */
[----:B------:R-:W-:-:S13]  /*10a0*/  ISETP.GT.U32.AND P3, PT, R4, R2, PT ;  /* 0x000000020400720c */ /* 0x000fda0003f64070 */
[----:B------:R-:W-:Y:S01]  /*10b0*/  @!P3 IMAD.IADD R2, R2, 0x1, -R4 ;  /* 0x000000010202b824 */ /* 0x000fe200078e0a04 */
[----:B------:R-:W-:Y:S02]  /*10c0*/  @!P3 IADD3 R0, R0, 0x1, RZ ;  /* 0x000000010000b810 */ /* 0x000fe40007ffe0ff */
[----:B------:R-:W-:Y:S02]  /*10d0*/  ISETP.NE.AND P3, PT, RZ, UR10, PT ;  /* 0x0000000aff007c0c */ /* 0x000fe4000bf65270 */
[----:B------:R-:W-:Y:S01]  /*10e0*/  ISETP.GE.U32.AND P0, PT, R2, R4, PT ;  /* 0x000000040200720c */ /* 0x000fe20003f06070 */
[----:B-1----:R-:W-:-:S04]  /*10f0*/  IMAD.WIDE.U32 R10, R3, c[0x0][0x3d8], RZ ;  /* 0x0000f600030a7a25 */ /* 0x002fc800078e00ff */
[----:B------:R-:W-:Y:S01]  /*1100*/  IMAD R2, R3, c[0x0][0x3dc], R11 ;  /* 0x0000f70003027a24 */ /* 0x000fe200078e020b */
[----:B------:R-:W-:-:S04]  /*1110*/  SEL R10, R10, RZ, P3 ;  /* 0x000000ff0a0a7207 */ /* 0x000fc80001800000 */
[----:B------:R-:W-:-:S03]  /*1120*/  SEL R19, R2, RZ, P3 ;  /* 0x000000ff02137207 */ /* 0x000fc60001800000 */
[----:B------:R-:W-:Y:S02]  /*1130*/  @P0 IADD3 R0, R0, 0x1, RZ ;  /* 0x0000000100000810 */ /* 0x000fe40007ffe0ff */
[----:B------:R-:W-:-:S03]  /*1140*/  PLOP3.LUT P0, PT, PT, PT, UP0, 0x80, 0x0 ;  /* 0x000000000000781c */ /* 0x000fc60003f0f008 */
[----:B------:R-:W-:Y:S01]  /*1150*/  @!P1 IMAD.MOV R0, RZ, RZ, -R0 ;  /* 0x000000ffff009224 */ /* 0x000fe200078e0a00 */
[----:B------:R-:W-:-:S04]  /*1160*/  @!P2 LOP3.LUT R0, RZ, c[0x0][0x1c8], RZ, 0x33, !PT ;  /* 0x00007200ff00aa12 */ /* 0x000fc800078e33ff */
[----:B------:R-:W-:-:S05]  /*1170*/  SHF.R.S32.HI R18, RZ, 0x1f, R0 ;  /* 0x0000001fff127819 */ /* 0x000fca0000011400 */
[----:B------:R-:W-:Y:S05]  /*1180*/  @!P0 BRA `(.L_x_461) ;  /* 0x0000003000008947 */ /* 0x000fea0003800000 */
[----:B------:R-:W-:-:S04]  /*1190*/  UIMAD UR41, UR24, UR38, URZ ;  /* 0x00000026182972a4 */ /* 0x000fc8000f8e023f */
[----:B------:R-:W-:Y:S01]  /*11a0*/  UIMAD UR41, UR25, UR37, UR41 ;  /* 0x00000025192972a4 */ /* 0x000fe2000f8e0229 */
[----:B------:R-:W-:Y:S05]  /*11b0*/  BRA `(.L_x_462) ;  /* 0x0000002000007947 */ /* 0x000fea0003800000 */
.L_x_461:
[----:B------:R-:W-:-:S04]  /*11c0*/  UIMAD UR41, UR38, UR15, UR37 ;  /* 0x0000000f262972a4 */ /* 0x000fc8000f8e0225 */
[----:B------:R-:W-:Y:S02]  /*11d0*/  UIMAD UR41, UR41, UR14, URZ ;  /* 0x0000000e292972a4 */ /* 0x000fe4000f8e023f */
.L_x_462:
[----:B------:R-:W2:Y:S04]  /*11e0*/  LDL.64 R2, [R1+0x28] ;  /* 0x0000280001027983 */ /* 0x000ea80000100a00 */
[----:B------:R1:W2:Y:S01]  /*11f0*/  LDL.64 R14, [R1+0x28] ;  /* 0x00002800010e7983 */ /* 0x0002a20000100a00 */
[----:B------:R-:W-:Y:S01]  /*1200*/  UIADD3 UR36, UP0, UR6, UR36, URZ ;  /* 0x0000002406247290 */ /* 0x000fe2000ff1e03f */
[----:B------:R-:W-:Y:S01]  /*1210*/  IMAD.U32 R16, RZ, RZ, UR8 ;  /* 0x00000008ff107e24 */ /* 0x000fe2000f8e00ff */
[----:B------:R-:W-:Y:S01]  /*1220*/  ULDC.64 UR10, c[0x0][0x198] ;  /* 0x00006600000a7ab9 */ /* 0x000fe20000000a00 */
[----:B------:R-:W3:Y:S01]  /*1230*/  S2R R11, SR_TID.X ;  /* 0x00000000000b7919 */ /* 0x000ee20000002100 */
[----:B------:R-:W-:Y:S01]  /*1240*/  UIADD3.X UR27, UR9, UR27, URZ, UP0, !UPT ;  /* 0x0000001b091b7290 */ /* 0x000fe200087fe43f */
[----:B------:R-:W-:Y:S01]  /*1250*/  IMAD.U32 R17, RZ, RZ, UR50 ;  /* 0x00000032ff117e24 */ /* 0x000fe2000f8e00ff */
[----:B------:R-:W-:Y:S01]  /*1260*/  ULDC.64 UR4, c[0x0][0x368] ;  /* 0x0000da0000047ab9 */ /* 0x000fe20000000a00 */
[----:B------:R-:W4:Y:S01]  /*1270*/  S2R R21, SR_CTAID.Y ;  /* 0x0000000000157919 */ /* 0x000f220000002600 */
[----:B------:R-:W-:Y:S01]  /*1280*/  UIMAD UR9, UR27, UR10, URZ ;  /* 0x0000000a1b0972a4 */ /* 0x000fe2000f8e023f */
[----:B------:R-:W-:Y:S01]  /*1290*/  IMAD.U32 R4, RZ, RZ, UR36 ;  /* 0x00000024ff047e24 */ /* 0x000fe2000f8e00ff */
[----:B------:R-:W-:-:S02]  /*12a0*/  UIMAD UR4, UR44, UR4, URZ ;  /* 0x000000042c0472a4 */ /* 0x000fc4000f8e023f */
[----:B------:R-:W-:Y:S02]  /*12b0*/  UIMAD UR9, UR36, UR11, UR9 ;  /* 0x0000000b240972a4 */ /* 0x000fe4000f8e0209 */
[----:B------:R-:W-:Y:S02]  /*12c0*/  UIMAD UR5, UR38, UR5, UR4 ;  /* 0x00000005260572a4 */ /* 0x000fe4000f8e0204 */
[----:B------:R-:W-:Y:S02]  /*12d0*/  ULDC.64 UR6, c[0x0][0x1a0] ;  /* 0x0000680000067ab9 */ /* 0x000fe40000000a00 */
[----:B------:R-:W-:-:S04]  /*12e0*/  UIMAD UR4, UR27, UR6, URZ ;  /* 0x000000061b0472a4 */ /* 0x000fc8000f8e023f */
[----:B------:R-:W-:Y:S01]  /*12f0*/  UIMAD UR4, UR36, UR7, UR4 ;  /* 0x00000007240472a4 */ /* 0x000fe2000f8e0204 */
[----:B---3--:R-:W-:-:S04]  /*1300*/  SHF.R.S32.HI R12, RZ, 0x1f, R11 ;  /* 0x0000001fff0c7819 */ /* 0x008fc8000001140b */
[CC--:B------:R-:W-:Y:S02]  /*1310*/  LEA.HI R9, R12.reuse, R11.reuse, RZ, 0x5 ;  /* 0x0000000b0c097211 */ /* 0x0c0fe400078f28ff */
[----:B------:R-:W-:Y:S02]  /*1320*/  LEA.HI R12, R12, R11, RZ, 0x3 ;  /* 0x0000000b0c0c7211 */ /* 0x000fe400078f18ff */
[----:B------:R-:W-:Y:S02]  /*1330*/  LOP3.LUT R8, R9, 0xffffffe0, RZ, 0xc0, !PT ;  /* 0xffffffe009087812 */ /* 0x000fe400078ec0ff */
[----:B------:R-:W-:Y:S02]  /*1340*/  SHF.R.S32.HI R9, RZ, 0x5, R9 ;  /* 0x00000005ff097819 */ /* 0x000fe40000011409 */
[----:B------:R-:W-:Y:S01]  /*1350*/  SHF.R.S32.HI R12, RZ, 0x3, R12 ;  /* 0x00000003ff0c7819 */ /* 0x000fe2000001140c */
[----:B------:R-:W-:-:S03]  /*1360*/  IMAD.IADD R8, R11, 0x1, -R8 ;  /* 0x000000010b087824 */ /* 0x000fc600078e0a08 */
[----:B------:R-:W-:Y:S01]  /*1370*/  SHF.R.S32.HI R20, RZ, 0x1f, R12 ;  /* 0x0000001fff147819 */ /* 0x000fe2000001140c */
[----:B------:R-:W-:-:S05]  /*1380*/  IMAD R8, R9, UR23, R8 ;  /* 0x0000001709087c24 */ /* 0x000fca000f8e0208 */
[----:B------:R-:W-:Y:S02]  /*1390*/  IADD3 R16, P1, P0, R8, UR22, R16 ;  /* 0x0000001608107c10 */ /* 0x000fe4000f83e010 */
[----:B------:R-:W-:Y:S02]  /*13a0*/  SHF.R.S32.HI R9, RZ, 0x1f, R8 ;  /* 0x0000001fff097819 */ /* 0x000fe40000011408 */
[----:B------:R-:W-:Y:S02]  /*13b0*/  IADD3 R8, P2, R12, UR48, RZ ;  /* 0x000000300c087c10 */ /* 0x000fe4000ff5e0ff */
[----:B------:R-:W-:Y:S02]  /*13c0*/  IADD3.X R17, R9, UR21, R17, P1, P0 ;  /* 0x0000001509117c10 */ /* 0x000fe40008fe0411 */
[----:B------:R-:W-:Y:S02]  /*13d0*/  IADD3.X R9, R20, UR49, RZ, P2, !PT ;  /* 0x0000003114097c10 */ /* 0x000fe400097fe4ff */
[----:B------:R-:W-:-:S03]  /*13e0*/  IADD3 R16, P0, R16, R10, RZ ;  /* 0x0000000a10107210 */ /* 0x000fc60007f1e0ff */
[C---:B------:R-:W-:Y:S02]  /*13f0*/  IMAD R13, R9.reuse, c[0x0][0x190], RZ ;  /* 0x00006400090d7a24 */ /* 0x040fe400078e02ff */
[----:B------:R-:W-:-:S04]  /*1400*/  IMAD R9, R9, c[0x0][0x370], RZ ;  /* 0x0000dc0009097a24 */ /* 0x000fc800078e02ff */
[----:B------:R-:W-:Y:S01]  /*1410*/  IMAD R9, R8, c[0x0][0x374], R9 ;  /* 0x0000dd0008097a24 */ /* 0x000fe200078e0209 */
[----:B------:R-:W-:Y:S02]  /*1420*/  UIMAD UR47, UR47, UR12, UR20 ;  /* 0x0000000c2f2f72a4 */ /* 0x000fe4000f8e0214 */
[----:B------:R-:W-:Y:S01]  /*1430*/  ULEA.HI.SX32 UR45, UR45, 0xffffffff, 0x1a ;  /* 0xffffffff2d2d7891 */ /* 0x000fe2000f8fd23f */
[----:B------:R-:W-:Y:S01]  /*1440*/  @P3 BAR.SYNC.DEFER_BLOCKING 0x0 ;  /* 0x0000000000003b1d */ /* 0x000fe20000010000 */
[----:B--2---:R-:W-:Y:S02]  /*1450*/  IMAD.MOV.U32 R14, RZ, RZ, R2 ;  /* 0x000000ffff0e7224 */ /* 0x004fe400078e0002 */
[----:B------:R-:W-:-:S03]  /*1460*/  IMAD.U32 R2, RZ, RZ, UR36 ;  /* 0x00000024ff027e24 */ /* 0x000fc6000f8e00ff */
[----:B------:R-:W-:-:S05]  /*1470*/  SHF.R.S32.HI R15, RZ, 0x1f, R14 ;  /* 0x0000001fff0f7819 */ /* 0x000fca000001140e */
[----:B------:R2:W-:Y:S01]  /*1480*/  STL [R1+0x2c], R15 ;  /* 0x00002c0f01007387 */ /* 0x0005e20000100800 */
[----:B------:R-:W-:-:S03]  /*1490*/  IMAD.WIDE.U32 R4, R4, c[0x0][0x198], R14 ;  /* 0x0000660004047a25 */ /* 0x000fc600078e000e */
[----:B------:R-:W3:Y:S01]  /*14a0*/  LDL R22, [R1] ;  /* 0x0000000001167983 */ /* 0x000ee20000100800 */
[----:B----4-:R-:W-:Y:S01]  /*14b0*/  IMAD.WIDE.U32 R6, R21, c[0x0][0x368], R14 ;  /* 0x0000da0015067a25 */ /* 0x010fe200078e000e */
[----:B------:R-:W-:Y:S01]  /*14c0*/  IADD3 R5, R5, UR9, RZ ;  /* 0x0000000905057c10 */ /* 0x000fe2000fffe0ff */
[----:B------:R-:W-:Y:S02]  /*14d0*/  ULDC.64 UR8, c[0x0][0x180] ;  /* 0x0000600000087ab9 */ /* 0x000fe40000000a00 */
[----:B------:R-:W-:Y:S01]  /*14e0*/  UIMAD UR8, UR44, UR8, URZ ;  /* 0x000000082c0872a4 */ /* 0x000fe2000f8e023f */
[----:B------:R-:W-:Y:S01]  /*14f0*/  IADD3 R7, R7, UR5, RZ ;  /* 0x0000000507077c10 */ /* 0x000fe2000fffe0ff */
[----:B------:R-:W-:Y:S02]  /*1500*/  IMAD.WIDE.U32 R4, R21, c[0x0][0x180], R4 ;  /* 0x0000600015047a25 */ /* 0x000fe400078e0004 */
[----:B------:R-:W-:Y:S02]  /*1510*/  UIMAD UR8, UR38, UR9, UR8 ;  /* 0x00000009260872a4 */ /* 0x000fe4000f8e0208 */
[----:B------:R-:W-:-:S04]  /*1520*/  IMAD.WIDE.U32 R10, R8, c[0x0][0x370], R6 ;  /* 0x0000dc00080a7a25 */ /* 0x000fc800078e0006 */
[----:B------:R-:W-:Y:S01]  /*1530*/  IMAD.IADD R9, R11, 0x1, R9 ;  /* 0x000000010b097824 */ /* 0x000fe200078e0209 */
[----:B------:R-:W-:Y:S01]  /*1540*/  IADD3 R5, R5, UR8, RZ ;  /* 0x0000000805057c10 */ /* 0x000fe2000fffe0ff */
[----:B------:R-:W-:Y:S02]  /*1550*/  IMAD R11, R18, c[0x0][0x1b0], RZ ;  /* 0x00006c00120b7a24 */ /* 0x000fe400078e02ff */
[----:B------:R-:W-:Y:S02]  /*1560*/  IMAD R6, R8, c[0x0][0x194], R13 ;  /* 0x0000650008067a24 */ /* 0x000fe400078e020d */
[C---:B------:R-:W-:Y:S02]  /*1570*/  IMAD R13, R0.reuse, c[0x0][0x1b4], R11 ;  /* 0x00006d00000d7a24 */ /* 0x040fe400078e020b */
[----:B------:R-:W-:-:S04]  /*1580*/  IMAD.WIDE.U32 R4, R0, c[0x0][0x1b0], R4 ;  /* 0x00006c0000047a25 */ /* 0x000fc800078e0004 */
[----:B------:R-:W-:Y:S02]  /*1590*/  IMAD.IADD R5, R5, 0x1, R13 ;  /* 0x0000000105057824 */ /* 0x000fe400078e020d */
[----:B------:R-:W4:Y:S01]  /*15a0*/  LDL R13, [R1+0x30] ;  /* 0x00003000010d7983 */ /* 0x000f220000100800 */
[----:B------:R-:W-:-:S04]  /*15b0*/  IMAD.WIDE.U32 R2, R2, c[0x0][0x1a0], R14 ;  /* 0x0000680002027a25 */ /* 0x000fc800078e000e */
[----:B--2---:R-:W-:Y:S01]  /*15c0*/  IMAD.WIDE.U32 R14, R8, c[0x0][0x190], R14 ;  /* 0x00006400080e7a25 */ /* 0x004fe200078e000e */
[----:B------:R-:W-:Y:S01]  /*15d0*/  IADD3 R3, R3, UR4, RZ ;  /* 0x0000000403037c10 */ /* 0x000fe2000fffe0ff */
[----:B------:R-:W-:Y:S02]  /*15e0*/  ULDC.64 UR4, c[0x0][0x188] ;  /* 0x0000620000047ab9 */ /* 0x000fe40000000a00 */
[----:B------:R-:W-:Y:S01]  /*15f0*/  IMAD.IADD R7, R15, 0x1, R6 ;  /* 0x000000010f077824 */ /* 0x000fe200078e0206 */
[----:B------:R-:W-:Y:S01]  /*1600*/  UIMAD UR4, UR44, UR4, URZ ;  /* 0x000000042c0472a4 */ /* 0x000fe2000f8e023f */
[----:B------:R-:W2:Y:S01]  /*1610*/  S2R R15, SR_CTAID.Z ;  /* 0x00000000000f7919 */ /* 0x000ea20000002700 */
[----:B------:R-:W-:Y:S02]  /*1620*/  IMAD.WIDE.U32 R2, R21, c[0x0][0x188], R2 ;  /* 0x0000620015027a25 */ /* 0x000fe400078e0002 */
[----:B------:R-:W-:-:S06]  /*1630*/  UIMAD UR4, UR38, UR5, UR4 ;  /* 0x00000005260472a4 */ /* 0x000fcc000f8e0204 */
[----:B------:R-:W-:Y:S01]  /*1640*/  IADD3 R3, R3, UR4, RZ ;  /* 0x0000000403037c10 */ /* 0x000fe2000fffe0ff */
[----:B------:R-:W-:Y:S02]  /*1650*/  ULDC.64 UR4, c[0x0][0x378] ;  /* 0x0000de0000047ab9 */ /* 0x000fe40000000a00 */
[----:B------:R-:W-:Y:S01]  /*1660*/  UIMAD UR4, UR40, UR4, URZ ;  /* 0x00000004280472a4 */ /* 0x000fe2000f8e023f */
[----:B------:R-:W-:Y:S01]  /*1670*/  IMAD.MOV.U32 R8, RZ, RZ, R10 ;  /* 0x000000ffff087224 */ /* 0x000fe200078e000a */
[----:B------:R-:W-:Y:S02]  /*1680*/  UIMAD.WIDE UR50, UR38, UR13, UR48 ;  /* 0x0000000d263272a5 */ /* 0x000fe4000f8e0230 */
[----:B------:R-:W-:-:S03]  /*1690*/  UIMAD UR8, UR37, UR5, UR4 ;  /* 0x00000005250872a4 */ /* 0x000fc6000f8e0204 */
[----:B------:R-:W-:Y:S01]  /*16a0*/  ULDC.64 UR4, c[0x0][0x178] ;  /* 0x00005e0000047ab9 */ /* 0x000fe20000000a00 */
[----:B------:R-:W-:Y:S01]  /*16b0*/  IMAD.MOV.U32 R6, RZ, RZ, R14 ;  /* 0x000000ffff067224 */ /* 0x000fe200078e000e */
[----:B------:R-:W-:Y:S01]  /*16c0*/  UIADD3 UR46, UP0, UR50, UR46, URZ ;  /* 0x0000002e322e7290 */ /* 0x000fe2000ff1e03f */
[----:B------:R-:W-:Y:S01]  /*16d0*/  IMAD R10, R18, c[0x0][0x1b8], RZ ;  /* 0x00006e00120a7a24 */ /* 0x000fe200078e02ff */
[----:B------:R-:W-:Y:S01]  /*16e0*/  UIADD3 UR47, UR33, UR47, URZ ;  /* 0x0000002f212f7290 */ /* 0x000fe2000fffe03f */
[----:B--2---:R-:W-:Y:S01]  /*16f0*/  IMAD.WIDE.U32 R8, R15, c[0x0][0x378], R8 ;  /* 0x0000de000f087a25 */ /* 0x004fe200078e0008 */
[----:B------:R-:W-:Y:S02]  /*1700*/  UIMAD UR4, UR44, UR4, URZ ;  /* 0x000000042c0472a4 */ /* 0x000fe4000f8e023f */
[----:B------:R-:W-:Y:S01]  /*1710*/  UIADD3.X UR43, UR51, UR43, URZ, UP0, !UPT ;  /* 0x0000002b332b7290 */ /* 0x000fe200087fe43f */
[----:B------:R-:W-:Y:S01]  /*1720*/  IMAD.X R17, R17, 0x1, R19, P0 ;  /* 0x0000000111117824 */ /* 0x000fe200000e0613 */
[----:B------:R-:W-:Y:S01]  /*1730*/  UIMAD UR47, UR47, UR46, URZ ;  /* 0x0000002e2f2f72a4 */ /* 0x000fe2000f8e023f */
[----:B------:R-:W-:Y:S01]  /*1740*/  IMAD.U32 R18, RZ, RZ, UR32 ;  /* 0x00000020ff127e24 */ /* 0x000fe2000f8e00ff */
[----:B------:R-:W-:Y:S01]  /*1750*/  UIMAD UR38, UR38, UR5, UR4 ;  /* 0x00000005262672a4 */ /* 0x000fe2000f8e0204 */
[----:B------:R-:W-:Y:S01]  /*1760*/  IMAD R14, R0, c[0x0][0x1bc], R10 ;  /* 0x00006f00000e7a24 */ /* 0x000fe200078e020a */
[----:B------:R-:W-:Y:S01]  /*1770*/  LEA R234, P1, R8, c[0x0][0x330], 0x1 ;  /* 0x0000cc0008ea7a11 */ /* 0x000fe200078208ff */
[----:B------:R-:W-:Y:S01]  /*1780*/  IMAD.WIDE.U32 R2, R0, c[0x0][0x1b8], R2 ;  /* 0x00006e0000027a25 */ /* 0x000fe200078e0002 */
[----:B------:R-:W-:-:S03]  /*1790*/  IADD3 R0, R9, UR8, RZ ;  /* 0x0000000809007c10 */ /* 0x000fc6000fffe0ff */
[----:B------:R-:W-:Y:S01]  /*17a0*/  IMAD.WIDE.U32 R6, R21, c[0x0][0x178], R6 ;  /* 0x00005e0015067a25 */ /* 0x000fe200078e0006 */
[----:B------:R-:W-:Y:S02]  /*17b0*/  UIMAD UR43, UR43, UR32, UR47 ;  /* 0x000000202b2b72a4 */ /* 0x000fe4000f8e022f */
[----:B------:R-:W-:Y:S01]  /*17c0*/  ULDC.64 UR4, c[0x0][0x1a8] ;  /* 0x00006a0000047ab9 */ /* 0x000fe20000000a00 */
[----:B------:R-:W-:Y:S01]  /*17d0*/  IMAD.WIDE.U32 R10, R18, UR46, R16 ;  /* 0x0000002e120a7c25 */ /* 0x000fe2000f8e0010 */
[----:B------:R-:W-:Y:S01]  /*17e0*/  LEA.HI.X R235, R8, c[0x0][0x334], R0, 0x1, P1 ;  /* 0x0000cd0008eb7a11 */ /* 0x000fe200008f0c00 */
[----:B------:R-:W-:Y:S01]  /*17f0*/  UIMAD UR4, UR40, UR4, URZ ;  /* 0x00000004280472a4 */ /* 0x000fe2000f8e023f */
[----:B------:R-:W-:Y:S01]  /*1800*/  IADD3 R7, R7, UR38, RZ ;  /* 0x0000002607077c10 */ /* 0x000fe2000fffe0ff */
[----:B------:R-:W-:Y:S02]  /*1810*/  IMAD.IADD R3, R3, 0x1, R14 ;  /* 0x0000000103037824 */ /* 0x000fe400078e020e */
[----:B------:R-:W-:Y:S01]  /*1820*/  IMAD R0, R20, c[0x0][0x1a0], RZ ;  /* 0x0000680014007a24 */ /* 0x000fe200078e02ff */
[----:B------:R-:W-:Y:S01]  /*1830*/  ULEA.HI UR8, UR45, UR45, URZ, 0x1 ;  /* 0x0000002d2d087291 */ /* 0x000fe2000f8f083f */
[----:B------:R-:W-:Y:S01]  /*1840*/  IADD3 R9, R11, UR43, RZ ;  /* 0x0000002b0b097c10 */ /* 0x000fe2000fffe0ff */
[----:B------:R-:W-:Y:S01]  /*1850*/  UIMAD UR4, UR37, UR5, UR4 ;  /* 0x00000005250472a4 */ /* 0x000fe2000f8e0204 */
[----:B------:R-:W-:Y:S01]  /*1860*/  LEA R224, P0, R10, c[0x0][0x350], 0x2 ;  /* 0x0000d4000ae07a11 */ /* 0x000fe200078010ff */
[----:B------:R-:W-:-:S02]  /*1870*/  IMAD R8, R20, c[0x0][0x198], RZ ;  /* 0x0000660014087a24 */ /* 0x000fc400078e02ff */
[C---:B------:R-:W-:Y:S02]  /*1880*/  IMAD R0, R12.reuse, c[0x0][0x1a4], R0 ;  /* 0x000069000c007a24 */ /* 0x040fe400078e0200 */
[----:B------:R-:W-:Y:S01]  /*1890*/  IMAD.WIDE.U32 R2, R12, c[0x0][0x1a0], R2 ;  /* 0x000068000c027a25 */ /* 0x000fe200078e0002 */
[----:B------:R-:W-:-:S03]  /*18a0*/  ULOP3.LUT UR8, UR8, 0xfffffffe, URZ, 0xc0, !UPT ;  /* 0xfffffffe08087892 */ /* 0x000fc6000f8ec03f */
[----:B------:R-:W-:Y:S01]  /*18b0*/  IMAD.WIDE.U32 R6, R15, c[0x0][0x1a8], R6 ;  /* 0x00006a000f067a25 */ /* 0x000fe200078e0006 */
[----:B------:R-:W-:Y:S01]  /*18c0*/  LEA.HI.X R225, R10, c[0x0][0x354], R9, 0x2, P0 ;  /* 0x0000d5000ae17a11 */ /* 0x000fe200000f1409 */
[----:B------:R-:W-:Y:S02]  /*18d0*/  UIADD3 UR8, UR45, -UR8, URZ ;  /* 0x800000082d087290 */ /* 0x000fe4000fffe03f */
[----:B------:R-:W-:Y:S01]  /*18e0*/  IMAD R8, R12, c[0x0][0x19c], R8 ;  /* 0x000067000c087a24 */ /* 0x000fe200078e0208 */
[----:B------:R-:W-:Y:S01]  /*18f0*/  LEA R232, P2, R6, c[0x0][0x160], 0x1 ;  /* 0x0000580006e87a11 */ /* 0x000fe200078408ff */
[----:B------:R-:W-:-:S04]  /*1900*/  IMAD.WIDE.U32 R10, R12, c[0x0][0x198], R4 ;  /* 0x000066000c0a7a25 */ /* 0x000fc800078e0004 */
[----:B------:R-:W-:Y:S01]  /*1910*/  IMAD.IADD R3, R3, 0x1, R0 ;  /* 0x0000000103037824 */ /* 0x000fe200078e0200 */
[----:B------:R-:W-:Y:S01]  /*1920*/  IADD3 R0, R7, UR4, RZ ;  /* 0x0000000407007c10 */ /* 0x000fe2000fffe0ff */
[----:B------:R-:W-:Y:S01]  /*1930*/  IMAD.IADD R5, R11, 0x1, R8 ;  /* 0x000000010b057824 */ /* 0x000fe200078e0208 */
[----:B------:R-:W-:Y:S01]  /*1940*/  LEA R8, P0, R2, c[0x0][0x170], 0x1 ;  /* 0x00005c0002087a11 */ /* 0x000fe200078008ff */
[----:B------:R-:W-:Y:S01]  /*1950*/  UISETP.NE.AND UP0, UPT, UR8, 0x1, UPT ;  /* 0x000000010800788c */ /* 0x000fe2000bf05270 */
[----:B------:R-:W-:Y:S01]  /*1960*/  LEA.HI.X R233, R6, c[0x0][0x164], R0, 0x1, P2 ;  /* 0x0000590006e97a11 */ /* 0x000fe200010f0c00 */
[----:B------:R-:W-:Y:S01]  /*1970*/  IMAD.MOV.U32 R0, RZ, RZ, c[0x0][0x370] ;  /* 0x0000dc00ff007624 */ /* 0x000fe200078e00ff */
[----:B------:R-:W-:Y:S01]  /*1980*/  LEA.HI.X R9, R2, c[0x0][0x174], R3, 0x1, P0 ;  /* 0x00005d0002097a11 */ /* 0x000fe200000f0c03 */
[----:B------:R-:W-:Y:S01]  /*1990*/  IMAD.MOV.U32 R3, RZ, RZ, c[0x0][0x374] ;  /* 0x0000dd00ff037624 */ /* 0x000fe200078e00ff */
[----:B------:R-:W-:Y:S02]  /*19a0*/  LEA R4, P1, R10, c[0x0][0x168], 0x1 ;  /* 0x00005a000a047a11 */ /* 0x000fe400078208ff */
[----:B------:R-:W-:-:S02]  /*19b0*/  LEA R2, P2, R0, R234, 0x6 ;  /* 0x000000ea00027211 */ /* 0x000fc400078430ff */
[----:B------:R-:W-:Y:S01]  /*19c0*/  PLOP3.LUT P0, PT, PT, PT, UP0, 0x80, 0x0 ;  /* 0x000000000000781c */ /* 0x000fe20003f0f008 */
[----:B------:R-:W-:Y:S01]  /*19d0*/  IMAD.MOV.U32 R11, RZ, RZ, c[0x0][0x190] ;  /* 0x00006400ff0b7624 */ /* 0x000fe200078e00ff */
[----:B------:R-:W-:Y:S02]  /*19e0*/  LEA.HI.X R5, R10, c[0x0][0x16c], R5, 0x1, P1 ;  /* 0x00005b000a057a11 */ /* 0x000fe400008f0c05 */
[----:B------:R-:W-:Y:S01]  /*19f0*/  LEA.HI.X R3, R0, R235, R3, 0x6, P2 ;  /* 0x000000eb00037211 */ /* 0x000fe200010f3403 */
[----:B------:R-:W-:Y:S01]  /*1a00*/  IMAD.MOV.U32 R12, RZ, RZ, c[0x0][0x194] ;  /* 0x00006500ff0c7624 */ /* 0x000fe200078e00ff */
[----:B------:R-:W-:Y:S01]  /*1a10*/  LEA R6, P1, R11, R232, 0x6 ;  /* 0x000000e80b067211 */ /* 0x000fe200078230ff */
[----:B------:R-:W-:Y:S02]  /*1a20*/  USHF.L.U32 UR4, UR10, 0x6, URZ ;  /* 0x000000060a047899 */ /* 0x000fe4000800063f */
[----:B------:R-:W-:Y:S02]  /*1a30*/  USHF.L.U64.HI UR10, UR10, UR19, UR11 ;  /* 0x000000130a0a7299 */ /* 0x000fe4000801020b */
[----:B------:R-:W-:-:S02]  /*1a40*/  USHF.L.U32 UR5, UR6, 0x6, URZ ;  /* 0x0000000606057899 */ /* 0x000fc4000800063f */
[----:B------:R-:W-:Y:S02]  /*1a50*/  USHF.L.U64.HI UR6, UR6, UR19, UR7 ;  /* 0x0000001306067299 */ /* 0x000fe40008010207 */
[----:B------:R-:W-:Y:S02]  /*1a60*/  UISETP.GE.AND UP0, UPT, UR39, 0x1, UPT ;  /* 0x000000012700788c */ /* 0x000fe4000bf06270 */
[----:B------:R-:W-:Y:S02]  /*1a70*/  UIADD3 UR42, UR48, UR42, URZ ;  /* 0x0000002a302a7290 */ /* 0x000fe4000fffe03f */
[----:B------:R-:W-:Y:S01]  /*1a80*/  UIADD3 UR41, UR48, UR41, URZ ;  /* 0x0000002930297290 */ /* 0x000fe2000fffe03f */
[----:B------:R-:W-:Y:S01]  /*1a90*/  IMAD.U32 R19, RZ, RZ, UR33 ;  /* 0x00000021ff137e24 */ /* 0x000fe2000f8e00ff */
        /* <DEDUP_REMOVED lines=64> */
[C---:B---3--:R-:W-:Y:S01]  /*1ea0*/  IADD3 R7, R22.reuse, 0x2000, RZ ;  /* 0x0000200016077810 */ /* 0x048fe20007ffe0ff */
[----:B------:R-:W-:-:S03]  /*1eb0*/  IMAD.SHL.U32 R0, R22, 0x2, RZ ;  /* 0x0000000216007824 */ /* 0x000fc600078e00ff */
[----:B------:R-:W-:Y:S02]  /*1ec0*/  SEL R10, R7, R22, !P0 ;  /* 0x00000016070a7207 */ /* 0x000fe40004000000 */
[----:B------:R-:W-:Y:S01]  /*1ed0*/  @!PT LDS RZ, [RZ] ;  /* 0x00000000fffff984 */ /* 0x000fe20000000800 */
[----:B------:R-:W-:Y:S01]  /*1ee0*/  @!PT LDS RZ, [RZ] ;  /* 0x00000000fffff984 */ /* 0x000fe20000000800 */
[----:B------:R-:W-:Y:S01]  /*1ef0*/  @!PT LDS RZ, [RZ] ;  /* 0x00000000fffff984 */ /* 0x000fe20000000800 */
[----:B------:R2:W-:Y:S01]  /*1f00*/  LDGSTS.E.BYPASS.LTC128B.128 [R0+0x8000], [R234.64] ;  /* 0x08000000ea007fae */ /* 0x0005e2000b901d62 */
[----:B------:R-:W-:Y:S02]  /*1f10*/  LEA.HI.X R7, R11, R233, R12, 0x6, P1 ;  /* 0x000000e90b077211 */ /* 0x000fe400008f340c */
[----:B------:R-:W-:Y:S01]  /*1f20*/  IMAD.SHL.U32 R239, R10, 0x2, RZ ;  /* 0x000000020aef7824 */ /* 0x000fe200078e00ff */
        /* <DEDUP_REMOVED lines=8> */
[----:B------:R1:W-:Y:S01]  /*1fb0*/  LDGSTS.E.BYPASS.LTC128B.128 [R0+0x10000], [R4.64+0x80] ;  /* 0x1000008004007fae */ /* 0x0003e2000b901d62 */
[----:B---3--:R-:W-:-:S04]  /*1fc0*/  IADD3 R2, P1, R4, UR4, RZ ;  /* 0x0000000404027c10 */ /* 0x008fc8000ff3e0ff */
[----:B------:R-:W-:-:S05]  /*1fd0*/  IADD3.X R3, R5, UR10, RZ, P1, !PT ;  /* 0x0000000a05037c10 */ /* 0x000fca0008ffe4ff */
[----:B------:R3:W-:Y:S04]  /*1fe0*/  LDGSTS.E.BYPASS.LTC128B.128 [R0+0xd000], [R2.64] ;  /* 0x0d00000002007fae */ /* 0x0007e8000b901d62 */
[----:B------:R3:W-:Y:S01]  /*1ff0*/  LDGSTS.E.BYPASS.LTC128B.128 [R0+0x11000], [R2.64+0x80] ;  /* 0x1100008002007fae */ /* 0x0007e2000b901d62 */
[----:B-----5:R-:W-:-:S04]  /*2000*/  IADD3 R6, P1, R2, UR4, RZ ;  /* 0x0000000402067c10 */ /* 0x020fc8000ff3e0ff */
[----:B------:R-:W-:Y:S02]  /*2010*/  IADD3.X R7, R3, UR10, RZ, P1, !PT ;  /* 0x0000000a03077c10 */ /* 0x000fe40008ffe4ff */
[----:B------:R-:W-:Y:S02]  /*2020*/  IADD3 R10, P2, R6, UR4, RZ ;  /* 0x00000004060a7c10 */ /* 0x000fe4000ff5e0ff */
[----:B-1----:R-:W-:Y:S01]  /*2030*/  IADD3 R4, P1, R8, UR5, RZ ;  /* 0x0000000508047c10 */ /* 0x002fe2000ff3e0ff */
[----:B------:R1:W-:Y:S01]  /*2040*/  LDGSTS.E.BYPASS.LTC128B.128 [R0+0xe000], [R6.64] ;  /* 0x0e00000006007fae */ /* 0x0003e2000b901d62 */
[----:B------:R-:W-:Y:S02]  /*2050*/  IADD3.X R11, R7, UR10, RZ, P2, !PT ;  /* 0x0000000a070b7c10 */ /* 0x000fe400097fe4ff */
[----:B------:R-:W-:Y:S01]  /*2060*/  IADD3.X R5, R9, UR6, RZ, P1, !PT ;  /* 0x0000000609057c10 */ /* 0x000fe20008ffe4ff */
[----:B------:R1:W-:Y:S04]  /*2070*/  LDGSTS.E.BYPASS.LTC128B.128 [R0+0x12000], [R6.64+0x80] ;  /* 0x1200008006007fae */ /* 0x0003e8000b901d62 */
[----:B------:R2:W-:Y:S04]  /*2080*/  LDGSTS.E.BYPASS.LTC128B.128 [R0+0xf000], [R10.64] ;  /* 0x0f0000000a007fae */ /* 0x0005e8000b901d62 */
[----:B------:R2:W-:Y:S01]  /*2090*/  LDGSTS.E.BYPASS.LTC128B.128 [R0+0x13000], [R10.64+0x80] ;  /* 0x130000800a007fae */ /* 0x0005e2000b901d62 */
[----:B---3--:R-:W-:-:S03]  /*20a0*/  IADD3 R2, P1, R4, UR5, RZ ;  /* 0x0000000504027c10 */ /* 0x008fc6000ff3e0ff */
[----:B------:R2:W-:Y:S01]  /*20b0*/  LDGSTS.E.BYPASS.LTC128B.128 [R0+0x14000], [R8.64] ;  /* 0x1400000008007fae */ /* 0x0005e2000b901d62 */
[----:B------:R-:W-:-:S03]  /*20c0*/  IADD3.X R3, R5, UR6, RZ, P1, !PT ;  /* 0x0000000605037c10 */ /* 0x000fc60008ffe4ff */
[----:B------:R2:W-:Y:S04]  /*20d0*/  LDGSTS.E.BYPASS.LTC128B.128 [R0+0x18000], [R8.64+0x80] ;  /* 0x1800008008007fae */ /* 0x0005e8000b901d62 */
[----:B------:R2:W-:Y:S04]  /*20e0*/  LDGSTS.E.BYPASS.LTC128B.128 [R0+0x15000], [R4.64] ;  /* 0x1500000004007fae */ /* 0x0005e8000b901d62 */
[----:B------:R2:W-:Y:S01]  /*20f0*/  LDGSTS.E.BYPASS.LTC128B.128 [R0+0x19000], [R4.64+0x80] ;  /* 0x1900008004007fae */ /* 0x0005e2000b901d62 */
[----:B-1----:R-:W-:-:S03]  /*2100*/  IADD3 R6, P1, R2, UR5, RZ ;  /* 0x0000000502067c10 */ /* 0x002fc6000ff3e0ff */
[----:B------:R4:W-:Y:S01]  /*2110*/  LDGSTS.E.BYPASS.LTC128B.128 [R0+0x16000], [R2.64] ;  /* 0x1600000002007fae */ /* 0x0009e2000b901d62 */
[----:B------:R-:W-:-:S03]  /*2120*/  IADD3.X R7, R3, UR6, RZ, P1, !PT ;  /* 0x0000000603077c10 */ /* 0x000fc60008ffe4ff */
[----:B------:R4:W-:Y:S01]  /*2130*/  LDGSTS.E.BYPASS.LTC128B.128 [R0+0x1a000], [R2.64+0x80] ;  /* 0x1a00008002007fae */ /* 0x0009e2000b901d62 */
[----:B------:R-:W-:Y:S01]  /*2140*/  PLOP3.LUT P1, PT, PT, PT, UP0, 0x80, 0x0 ;  /* 0x000000000000781c */ /* 0x000fe20003f2f008 */
[----:B------:R-:W-:Y:S02]  /*2150*/  UIMAD.WIDE UR4, UR42, UR17, UR30 ;  /* 0x000000112a0472a5 */ /* 0x000fe4000f8e021e */
[----:B------:R2:W-:Y:S04]  /*2160*/  LDGSTS.E.BYPASS.LTC128B.128 [R0+0x17000], [R6.64] ;  /* 0x1700000006007fae */ /* 0x0005e8000b901d62 */
[----:B------:R2:W-:Y:S01]  /*2170*/  LDGSTS.E.BYPASS.LTC128B.128 [R0+0x1b000], [R6.64+0x80] ;  /* 0x1b00008006007fae */ /* 0x0005e2000b901d62 */
[----:B------:R-:W-:-:S03]  /*2180*/  UIMAD.WIDE UR6, UR41, UR17, UR28 ;  /* 0x00000011290672a5 */ /* 0x000fc6000f8e021c */
[----:B------:R-:W0:Y:S01]  /*2190*/  LDGDEPBAR ;  /* 0x00000000000079af */ /* 0x000e220000000000 */
[----:B----4-:R-:W-:Y:S01]  /*21a0*/  IMAD.SHL.U32 R2, R13, 0x4, RZ ;  /* 0x000000040d027824 */ /* 0x010fe200078e00ff */
[----:B--2---:R-:W-:-:S04]  /*21b0*/  SHF.R.S32.HI R0, RZ, 0x1f, R13 ;  /* 0x0000001fff007819 */ /* 0x004fc8000001140d */
[----:B------:R-:W-:Y:S02]  /*21c0*/  IADD3 R2, P2, R2, UR4, RZ ;  /* 0x0000000402027c10 */ /* 0x000fe4000ff5e0ff */
[----:B------:R-:W-:-:S04]  /*21d0*/  SHF.L.U64.HI R3, R13, 0x2, R0 ;  /* 0x000000020d037819 */ /* 0x000fc80000010200 */
[----:B------:R-:W-:Y:S01]  /*21e0*/  IADD3.X R3, R3, UR5, RZ, P2, !PT ;  /* 0x0000000503037c10 */ /* 0x000fe200097fe4ff */
[----:B------:R-:W-:Y:S05]  /*21f0*/  @!P1 BRA `(.L_x_463) ;  /* 0x00003a4000009947 */ /* 0x000fea0003800000 */
[----:B------:R1:W5:Y:S01]  /*2200*/  LDG.E R244, [R2.64] ;  /* 0x0000002202f47981 */ /* 0x000362000c1e1900 */
[----:B------:R-:W-:-:S03]  /*2210*/  IADD3 R213, R220, 0x2000, RZ ;  /* 0x00002000dcd57810 */ /* 0x000fc60007ffe0ff */
[----:B------:R1:W5:Y:S04]  /*2220*/  LDG.E R243, [R2.64+0x20] ;  /* 0x0000202202f37981 */ /* 0x000368000c1e1900 */
[----:B------:R1:W5:Y:S04]  /*2230*/  LDG.E R242, [R2.64+0x80] ;  /* 0x0000802202f27981 */ /* 0x000368000c1e1900 */
[----:B------:R1:W5:Y:S01]  /*2240*/  LDG.E R241, [R2.64+0xa0] ;  /* 0x0000a02202f17981 */ /* 0x000362000c1e1900 */
[----:B------:R-:W-:Y:S01]  /*2250*/  SEL R213, R213, R220, !P0 ;  /* 0x000000dcd5d57207 */ /* 0x000fe20004000000 */
[----:B------:R-:W-:Y:S01]  /*2260*/  IMAD.MOV.U32 R159, RZ, RZ, RZ ;  /* 0x000000ffff9f7224 */ /* 0x000fe200078e00ff */
[----:B------:R-:W-:-:S03]  /*2270*/  UMOV UR8, UR6 ;  /* 0x0000000600087c82 */ /* 0x000fc60008000000 */
[----:B------:R-:W-:Y:S01]  /*2280*/  IMAD.SHL.U32 R213, R213, 0x2, RZ ;  /* 0x00000002d5d57824 */ /* 0x000fe200078e00ff */
[----:B-1----:R-:W-:-:S04]  /*2290*/  IADD3 R2, R219, 0x2000, RZ ;  /* 0x00002000db027810 */ /* 0x002fc80007ffe0ff */
[----:B------:R-:W-:-:S05]  /*22a0*/  SEL R2, R2, R219, !P0 ;  /* 0x000000db02027207 */ /* 0x000fca0004000000 */
[----:B------:R-:W-:Y:S02]  /*22b0*/  IMAD.SHL.U32 R210, R2, 0x2, RZ ;  /* 0x0000000202d27824 */ /* 0x000fe400078e00ff */
[----:B------:R-:W-:Y:S01]  /*22c0*/  IMAD.MOV.U32 R2, RZ, RZ, c[0x0][0x22c] ;  /* 0x00008b00ff027624 */ /* 0x000fe200078e00ff */
[C---:B------:R-:W-:Y:S01]  /*22d0*/  SHF.L.U64.HI R3, R13.reuse, 0x2, R0 ;  /* 0x000000020d037819 */ /* 0x040fe20000010200 */
[----:B------:R-:W-:Y:S01]  /*22e0*/  IMAD.MOV.U32 R222, RZ, RZ, 0x20 ;  /* 0x00000020ffde7424 */ /* 0x000fe200078e00ff */
[----:B------:R-:W-:Y:S01]  /*22f0*/  SHF.L.U32 R212, R220, 0x1, RZ ;  /* 0x00000001dcd47819 */ /* 0x000fe200000006ff */
[----:B------:R-:W-:Y:S02]  /*2300*/  IMAD R0, R2, c[0x0][0x1c0], RZ ;  /* 0x0000700002007a24 */ /* 0x000fe400078e02ff */
[----:B------:R-:W-:Y:S01]  /*2310*/  IMAD.SHL.U32 R2, R13, 0x4, RZ ;  /* 0x000000040d027824 */ /* 0x000fe200078e00ff */
[----:B------:R1:W-:Y:S01]  /*2320*/  STL [R1+0x4], R3 ;  /* 0x0000040301007387 */ /* 0x0003e20000100800 */
[----:B------:R-:W-:Y:S01]  /*2330*/  IMAD.MOV.U32 R221, RZ, RZ, 0x40 ;  /* 0x00000040ffdd7424 */ /* 0x000fe200078e00ff */
[C---:B------:R-:W-:Y:S02]  /*2340*/  SHF.L.U32 R5, R0.reuse, 0x4, RZ ;  /* 0x0000000400057819 */ /* 0x040fe400000006ff */
[----:B------:R2:W-:Y:S01]  /*2350*/  STL [R1+0x8], R2 ;  /* 0x0000080201007387 */ /* 0x0005e20000100800 */
[----:B------:R-:W-:-:S02]  /*2360*/  SHF.L.U32 R240, R0, 0x3, RZ ;  /* 0x0000000300f07819 */ /* 0x000fc400000006ff */
[----:B------:R-:W-:-:S05]  /*2370*/  IADD3 R4, R5, 0x20, RZ ;  /* 0x0000002005047810 */ /* 0x000fca0007ffe0ff */
[----:B------:R-:W-:-:S05]  /*2380*/  IMAD.IADD R4, R240, 0x1, R4 ;  /* 0x00000001f0047824 */ /* 0x000fca00078e0204 */
[----:B------:R-:W-:-:S05]  /*2390*/  IADD3 R4, R240, R4, RZ ;  /* 0x00000004f0047210 */ /* 0x000fca0007ffe0ff */
[----:B------:R-:W-:Y:S01]  /*23a0*/  IMAD.IADD R250, R240, 0x1, R4 ;  /* 0x00000001f0fa7824 */ /* 0x000fe200078e0204 */
[----:B-1----:R-:W-:-:S04]  /*23b0*/  IADD3 R3, R5, 0x40, RZ ;  /* 0x0000004005037810 */ /* 0x002fc80007ffe0ff */
[C---:B------:R-:W-:Y:S02]  /*23c0*/  IADD3 R249, R240.reuse, R250, RZ ;  /* 0x000000faf0f97210 */ /* 0x040fe40007ffe0ff */
[----:B--2---:R-:W-:Y:S02]  /*23d0*/  IADD3 R2, R5, 0x60, RZ ;  /* 0x0000006005027810 */ /* 0x004fe40007ffe0ff */
[C---:B------:R-:W-:Y:S01]  /*23e0*/  IADD3 R3, R240.reuse, R3, RZ ;  /* 0x00000003f0037210 */ /* 0x040fe20007ffe0ff */
[C---:B------:R-:W-:Y:S02]  /*23f0*/  IMAD.IADD R0, R240.reuse, 0x1, R249 ;  /* 0x00000001f0007824 */ /* 0x040fe400078e02f9 */
[C---:B------:R-:W-:Y:S02]  /*2400*/  IMAD.IADD R2, R240.reuse, 0x1, R2 ;  /* 0x00000001f0027824 */ /* 0x040fe400078e0202 */
[----:B------:R-:W-:-:S03]  /*2410*/  IMAD.IADD R3, R240, 0x1, R3 ;  /* 0x00000001f0037824 */ /* 0x000fc600078e0203 */
[C---:B------:R-:W-:Y:S02]  /*2420*/  IADD3 R2, R240.reuse, R2, RZ ;  /* 0x00000002f0027210 */ /* 0x040fe40007ffe0ff */
[----:B------:R-:W-:-:S03]  /*2430*/  IADD3 R248, R240, R3, RZ ;  /* 0x00000003f0f87210 */ /* 0x000fc60007ffe0ff */
[C---:B------:R-:W-:Y:S02]  /*2440*/  IMAD.IADD R246, R240.reuse, 0x1, R2 ;  /* 0x00000001f0f67824 */ /* 0x040fe400078e0202 */
[----:B------:R-:W-:-:S03]  /*2450*/  IMAD.IADD R247, R240, 0x1, R248 ;  /* 0x00000001f0f77824 */ /* 0x000fc600078e02f8 */
[C---:B------:R-:W-:Y:S02]  /*2460*/  IADD3 R245, R240.reuse, R246, RZ ;  /* 0x000000f6f0f57210 */ /* 0x040fe40007ffe0ff */
[----:B------:R-:W-:-:S03]  /*2470*/  IADD3 R252, R240, R247, RZ ;  /* 0x000000f7f0fc7210 */ /* 0x000fc60007ffe0ff */
[----:B------:R-:W-:Y:S02]  /*2480*/  IMAD.IADD R251, R240, 0x1, R245 ;  /* 0x00000001f0fb7824 */ /* 0x000fe400078e02f5 */
.L_x_466:
[----:B------:R-:W2:Y:S01]  /*2490*/  LDL R0, [R1+0x1c] ;  /* 0x00001c0001007983 */ /* 0x000ea20000100800 */
[----:B------:R-:W-:Y:S03]  /*24a0*/  UISETP.GE.AND UP2, UPT, UR45, 0x1, UPT ;  /* 0x000000012d00788c */ /* 0x000fe6000bf46270 */
[----:B------:R-:W0:Y:S01]  /*24b0*/  LDGDEPBAR ;  /* 0x00000000000079af */ /* 0x000e220000000000 */
[----:B--2---:R-:W-:Y:S01]  /*24c0*/  R2P PR, R0, 0x6 ;  /* 0x0000000600007804 */ /* 0x004fe20000000000 */
[----:B------:R-:W-:Y:S06]  /*24d0*/  DEPBAR.LE SB0, 0x0 ;  /* 0x000080000000791a */ /* 0x000fec0000000000 */
[----:B------:R-:W-:Y:S01]  /*24e0*/  BAR.SYNC.DEFER_BLOCKING 0x0 ;  /* 0x0000000000007b1d */ /* 0x000fe20000010000 */
[----:B------:R-:W-:Y:S02]  /*24f0*/  SEL R211, R222, 0xffffffe0, !P1 ;  /* 0xffffffe0ded37807 */ /* 0x000fe40004800000 */
[----:B------:R-:W-:Y:S02]  /*2500*/  SEL R214, R221, 0xffffffc0, !P2 ;  /* 0xffffffc0ddd67807 */ /* 0x000fe40005000000 */
[C---:B------:R-:W-:Y:S02]  /*2510*/  IADD3 R0, R213.reuse, R211, RZ ;  /* 0x000000d3d5007210 */ /* 0x040fe40007ffe0ff */
[----:B------:R-:W-:Y:S02]  /*2520*/  IADD3 R3, R213, R214, RZ ;  /* 0x000000d6d5037210 */ /* 0x000fe40007ffe0ff */
[----:B------:R-:W-:Y:S02]  /*2530*/  IADD3 R2, R214, R0, RZ ;  /* 0x00000000d6027210 */ /* 0x000fe40007ffe0ff */
[C---:B-----5:R-:W-:Y:S01]  /*2540*/  FSETP.NEU.FTZ.AND P0, PT, R244.reuse, -INF , PT ;  /* 0xff800000f400780b */ /* 0x060fe20003f1d000 */
[----:B------:R-:W-:Y:S08]  /*2550*/  LDSM.16.M88.4 R32, [R213] ;  /* 0x00000000d520783b */ /* 0x000ff00000000200 */
[----:B------:R-:W1:Y:S08]  /*2560*/  LDSM.16.M88.4 R16, [R215+0xc000] ;  /* 0x00c00000d710783b */ /* 0x000e700000000200 */
[----:B------:R-:W2:Y:S08]  /*2570*/  LDSM.16.M88.4 R28, [R213+0x1000] ;  /* 0x00100000d51c783b */ /* 0x000eb00000000200 */
[----:B------:R-:W3:Y:S08]  /*2580*/  LDSM.16.M88.4 R164, [R215+0xc800] ;  /* 0x00c80000d7a4783b */ /* 0x000ef00000000200 */
[----:B------:R-:W-:Y:S08]  /*2590*/  LDSM.16.M88.4 R168, [R0] ;  /* 0x0000000000a8783b */ /* 0x000ff00000000200 */
[----:B------:R-:W4:Y:S01]  /*25a0*/  LDSM.16.M88.4 R172, [R216+0xc000] ;  /* 0x00c00000d8ac783b */ /* 0x000f220000000200 */
[-C--:B-1----:R-:W-:Y:S07]  /*25b0*/  HMMA.16816.F32.BF16 R4, R32, R16.reuse, RZ ;  /* 0x000000102004723c */ /* 0x082fee00000418ff */
[----:B------:R-:W1:Y:S01]  /*25c0*/  LDSM.16.M88.4 R176, [R0+0x1000] ;  /* 0x0010000000b0783b */ /* 0x000e620000000200 */
[C---:B--2---:R-:W-:Y:S07]  /*25d0*/  HMMA.16816.F32.BF16 R8, R28.reuse, R16, RZ ;  /* 0x000000101c08723c */ /* 0x044fee00000418ff */
[----:B------:R-:W2:Y:S01]  /*25e0*/  LDSM.16.M88.4 R180, [R216+0xc800] ;  /* 0x00c80000d8b4783b */ /* 0x000ea20000000200 */
[-C--:B------:R-:W-:Y:S07]  /*25f0*/  HMMA.16816.F32.BF16 R12, R28, R18.reuse, RZ ;  /* 0x000000121c0c723c */ /* 0x080fee00000418ff */
[----:B------:R-:W-:Y:S01]  /*2600*/  LDSM.16.M88.4 R184, [R3] ;  /* 0x0000000003b8783b */ /* 0x000fe20000000200 */
[C---:B------:R-:W-:Y:S07]  /*2610*/  HMMA.16816.F32.BF16 R16, R32.reuse, R18, RZ ;  /* 0x000000122010723c */ /* 0x040fee00000418ff */
[----:B------:R-:W1:Y:S01]  /*2620*/  LDSM.16.M88.4 R188, [R218+0xc000] ;  /* 0x00c00000dabc783b */ /* 0x000e620000000200 */
[-C--:B---3--:R-:W-:Y:S07]  /*2630*/  HMMA.16816.F32.BF16 R20, R32, R164.reuse, RZ ;  /* 0x000000a42014723c */ /* 0x088fee00000418ff */
[----:B------:R-:W3:Y:S01]  /*2640*/  LDSM.16.M88.4 R192, [R3+0x1000] ;  /* 0x0010000003c0783b */ /* 0x000ee20000000200 */
[C---:B------:R-:W-:Y:S07]  /*2650*/  HMMA.16816.F32.BF16 R24, R28.reuse, R164, RZ ;  /* 0x000000a41c18723c */ /* 0x040fee00000418ff */
[----:B------:R-:W-:Y:S01]  /*2660*/  LDSM.16.M88.4 R200, [R217+0xc000] ;  /* 0x00c00000d9c8783b */ /* 0x000fe20000000200 */
[-C--:B------:R-:W-:Y:S07]  /*2670*/  HMMA.16816.F32.BF16 R28, R28, R166.reuse, RZ ;  /* 0x000000a61c1c723c */ /* 0x080fee00000418ff */
[----:B------:R-:W-:Y:S01]  /*2680*/  LDSM.16.M88.4 R196, [R2] ;  /* 0x0000000002c4783b */ /* 0x000fe20000000200 */
[----:B------:R-:W-:Y:S07]  /*2690*/  HMMA.16816.F32.BF16 R32, R32, R166, RZ ;  /* 0x000000a62020723c */ /* 0x000fee00000418ff */
[----:B------:R-:W3:Y:S01]  /*26a0*/  LDSM.16.M88.4 R164, [R218+0xc800] ;  /* 0x00c80000daa4783b */ /* 0x000ee20000000200 */
[-C--:B----4-:R-:W-:Y:S07]  /*26b0*/  HMMA.16816.F32.BF16 R4, R168, R172.reuse, R4 ;  /* 0x000000aca804723c */ /* 0x090fee0000041804 */
[----:B------:R-:W4:Y:S01]  /*26c0*/  LDSM.16.M88.4 R204, [R2+0x1000] ;  /* 0x0010000002cc783b */ /* 0x000f220000000200 */
[C---:B-1----:R-:W-:Y:S08]  /*26d0*/  HMMA.16816.F32.BF16 R8, R176.reuse, R172, R8 ;  /* 0x000000acb008723c */ /* 0x042ff00000041808 */
[-C--:B------:R-:W-:Y:S08]  /*26e0*/  HMMA.16816.F32.BF16 R12, R176, R174.reuse, R12 ;  /* 0x000000aeb00c723c */ /* 0x080ff0000004180c */
[C---:B------:R-:W-:Y:S01]  /*26f0*/  HMMA.16816.F32.BF16 R16, R168.reuse, R174, R16 ;  /* 0x000000aea810723c */ /* 0x040fe20000041810 */
[----:B------:R-:W-:Y:S07]  /*2700*/  LDSM.16.M88.4 R172, [R213+0x2000] ;  /* 0x00200000d5ac783b */ /* 0x000fee0000000200 */
[-C--:B--2---:R-:W-:Y:S08]  /*2710*/  HMMA.16816.F32.BF16 R20, R168, R180.reuse, R20 ;  /* 0x000000b4a814723c */ /* 0x084ff00000041814 */
[C---:B------:R-:W-:Y:S08]  /*2720*/  HMMA.16816.F32.BF16 R24, R176.reuse, R180, R24 ;  /* 0x000000b4b018723c */ /* 0x040ff00000041818 */
[-C--:B------:R-:W-:Y:S01]  /*2730*/  HMMA.16816.F32.BF16 R28, R176, R182.reuse, R28 ;  /* 0x000000b6b01c723c */ /* 0x080fe2000004181c */
[----:B------:R-:W-:Y:S07]  /*2740*/  LDSM.16.M88.4 R176, [R215+0x10000] ;  /* 0x01000000d7b0783b */ /* 0x000fee0000000200 */
[----:B------:R-:W-:Y:S01]  /*2750*/  HMMA.16816.F32.BF16 R32, R168, R182, R32 ;  /* 0x000000b6a820723c */ /* 0x000fe20000041820 */
[----:B------:R-:W1:Y:S07]  /*2760*/  LDSM.16.M88.4 R168, [R217+0xc800] ;  /* 0x00c80000d9a8783b */ /* 0x000e6e0000000200 */
[-C--:B------:R-:W-:Y:S01]  /*2770*/  HMMA.16816.F32.BF16 R4, R184, R188.reuse, R4 ;  /* 0x000000bcb804723c */ /* 0x080fe20000041804 */
[----:B------:R-:W2:Y:S07]  /*2780*/  LDSM.16.M88.4 R180, [R213+0x3000] ;  /* 0x00300000d5b4783b */ /* 0x000eae0000000200 */
[C---:B---3--:R-:W-:Y:S08]  /*2790*/  HMMA.16816.F32.BF16 R8, R192.reuse, R188, R8 ;  /* 0x000000bcc008723c */ /* 0x048ff00000041808 */
[-C--:B------:R-:W-:Y:S08]  /*27a0*/  HMMA.16816.F32.BF16 R12, R192, R190.reuse, R12 ;  /* 0x000000bec00c723c */ /* 0x080ff0000004180c */
[C---:B------:R-:W-:Y:S01]  /*27b0*/  HMMA.16816.F32.BF16 R16, R184.reuse, R190, R16 ;  /* 0x000000beb810723c */ /* 0x040fe20000041810 */
[----:B------:R-:W-:Y:S07]  /*27c0*/  LDSM.16.M88.4 R188, [R216+0x10000] ;  /* 0x01000000d8bc783b */ /* 0x000fee0000000200 */
[-C--:B------:R-:W-:Y:S08]  /*27d0*/  HMMA.16816.F32.BF16 R20, R184, R164.reuse, R20 ;  /* 0x000000a4b814723c */ /* 0x080ff00000041814 */
[C---:B------:R-:W-:Y:S08]  /*27e0*/  HMMA.16816.F32.BF16 R24, R192.reuse, R164, R24 ;  /* 0x000000a4c018723c */ /* 0x040ff00000041818 */
[-C--:B------:R-:W-:Y:S01]  /*27f0*/  HMMA.16816.F32.BF16 R28, R192, R166.reuse, R28 ;  /* 0x000000a6c01c723c */ /* 0x080fe2000004181c */
[----:B------:R-:W-:Y:S07]  /*2800*/  LDSM.16.M88.4 R192, [R0+0x3000] ;  /* 0x0030000000c0783b */ /* 0x000fee0000000200 */
[----:B------:R-:W-:Y:S01]  /*2810*/  HMMA.16816.F32.BF16 R32, R184, R166, R32 ;  /* 0x000000a6b820723c */ /* 0x000fe20000041820 */
[----:B------:R-:W3:Y:S07]  /*2820*/  LDSM.16.M88.4 R164, [R215+0x10800] ;  /* 0x01080000d7a4783b */ /* 0x000eee0000000200 */
[-C--:B------:R-:W-:Y:S01]  /*2830*/  HMMA.16816.F32.BF16 R4, R196, R200.reuse, R4 ;  /* 0x000000c8c404723c */ /* 0x080fe20000041804 */
[----:B------:R1:W2:Y:S07]  /*2840*/  LDSM.16.M88.4 R184, [R0+0x2000] ;  /* 0x0020000000b8783b */ /* 0x0002ae0000000200 */
[C---:B----4-:R-:W-:Y:S08]  /*2850*/  HMMA.16816.F32.BF16 R8, R204.reuse, R200, R8 ;  /* 0x000000c8cc08723c */ /* 0x050ff00000041808 */
[-C--:B------:R-:W-:Y:S08]  /*2860*/  HMMA.16816.F32.BF16 R12, R204, R202.reuse, R12 ;  /* 0x000000cacc0c723c */ /* 0x080ff0000004180c */
[C---:B------:R-:W-:Y:S04]  /*2870*/  HMMA.16816.F32.BF16 R16, R196.reuse, R202, R16 ;  /* 0x000000cac410723c */ /* 0x040fe80000041810 */
[----:B-1----:R-:W-:Y:S04]  /*2880*/  FMUL.FTZ R0, R241, 1.4426950216293334961 ;  /* 0x3fb8aa3bf1007820 */ /* 0x002fe80000410000 */
[-C--:B------:R-:W-:Y:S08]  /*2890*/  HMMA.16816.F32.BF16 R20, R196, R168.reuse, R20 ;  /* 0x000000a8c414723c */ /* 0x080ff00000041814 */
[C---:B------:R-:W-:Y:S08]  /*28a0*/  HMMA.16816.F32.BF16 R24, R204.reuse, R168, R24 ;  /* 0x000000a8cc18723c */ /* 0x040ff00000041818 */
[-C--:B------:R-:W-:Y:S08]  /*28b0*/  HMMA.16816.F32.BF16 R28, R204, R170.reuse, R28 ;  /* 0x000000aacc1c723c */ /* 0x080ff0000004181c */
[----:B------:R-:W-:Y:S01]  /*28c0*/  HMMA.16816.F32.BF16 R32, R196, R170, R32 ;  /* 0x000000aac420723c */ /* 0x000fe20000041820 */
[----:B------:R-:W1:Y:S07]  /*28d0*/  LDSM.16.M88.4 R168, [R216+0x10800] ;  /* 0x01080000d8a8783b */ /* 0x000e6e0000000200 */
[-C--:B------:R-:W-:Y:S08]  /*28e0*/  HMMA.16816.F32.BF16 R4, R172, R176.reuse, R4 ;  /* 0x000000b0ac04723c */ /* 0x080ff00000041804 */
[C---:B--2---:R-:W-:Y:S08]  /*28f0*/  HMMA.16816.F32.BF16 R8, R180.reuse, R176, R8 ;  /* 0x000000b0b408723c */ /* 0x044ff00000041808 */
[-C--:B------:R-:W-:Y:S08]  /*2900*/  HMMA.16816.F32.BF16 R12, R180, R178.reuse, R12 ;  /* 0x000000b2b40c723c */ /* 0x080ff0000004180c */
[C---:B------:R-:W-:Y:S01]  /*2910*/  HMMA.16816.F32.BF16 R16, R172.reuse, R178, R16 ;  /* 0x000000b2ac10723c */ /* 0x040fe20000041810 */
[----:B------:R-:W-:Y:S07]  /*2920*/  LDSM.16.M88.4 R176, [R3+0x3000] ;  /* 0x0030000003b0783b */ /* 0x000fee0000000200 */
[-C--:B---3--:R-:W-:Y:S08]  /*2930*/  HMMA.16816.F32.BF16 R20, R172, R164.reuse, R20 ;  /* 0x000000a4ac14723c */ /* 0x088ff00000041814 */
[C---:B------:R-:W-:Y:S08]  /*2940*/  HMMA.16816.F32.BF16 R24, R180.reuse, R164, R24 ;  /* 0x000000a4b418723c */ /* 0x040ff00000041818 */
[-C--:B------:R-:W-:Y:S01]  /*2950*/  HMMA.16816.F32.BF16 R28, R180, R166.reuse, R28 ;  /* 0x000000a6b41c723c */ /* 0x080fe2000004181c */
[----:B------:R-:W-:Y:S07]  /*2960*/  LDSM.16.M88.4 R180, [R218+0x10800] ;  /* 0x01080000dab4783b */ /* 0x000fee0000000200 */
[----:B------:R-:W-:Y:S01]  /*2970*/  HMMA.16816.F32.BF16 R32, R172, R166, R32 ;  /* 0x000000a6ac20723c */ /* 0x000fe20000041820 */
[----:B------:R2:W-:Y:S07]  /*2980*/  LDSM.16.M88.4 R164, [R3+0x2000] ;  /* 0x0020000003a4783b */ /* 0x0005ee0000000200 */
[-C--:B------:R-:W-:Y:S01]  /*2990*/  HMMA.16816.F32.BF16 R4, R184, R188.reuse, R4 ;  /* 0x000000bcb804723c */ /* 0x080fe20000041804 */
[----:B------:R-:W3:Y:S07]  /*29a0*/  LDSM.16.M88.4 R172, [R218+0x10000] ;  /* 0x01000000daac783b */ /* 0x000eee0000000200 */
[C---:B------:R-:W-:Y:S08]  /*29b0*/  HMMA.16816.F32.BF16 R8, R192.reuse, R188, R8 ;  /* 0x000000bcc008723c */ /* 0x040ff00000041808 */
[-C--:B------:R-:W-:Y:S04]  /*29c0*/  HMMA.16816.F32.BF16 R12, R192, R190.reuse, R12 ;  /* 0x000000bec00c723c */ /* 0x080fe8000004180c */
[C---:B--2---:R-:W-:Y:S04]  /*29d0*/  FMUL.FTZ R3, R243.reuse, 1.4426950216293334961 ;  /* 0x3fb8aa3bf3037820 */ /* 0x044fe80000410000 */
[C---:B------:R-:W-:Y:S01]  /*29e0*/  HMMA.16816.F32.BF16 R16, R184.reuse, R190, R16 ;  /* 0x000000beb810723c */ /* 0x040fe20000041810 */
[----:B------:R-:W-:Y:S07]  /*29f0*/  LDSM.16.M88.4 R188, [R2+0x2000] ;  /* 0x0020000002bc783b */ /* 0x000fee0000000200 */
[-C--:B-1----:R-:W-:Y:S08]  /*2a00*/  HMMA.16816.F32.BF16 R20, R184, R168.reuse, R20 ;  /* 0x000000a8b814723c */ /* 0x082ff00000041814 */
[C---:B------:R-:W-:Y:S07]  /*2a10*/  HMMA.16816.F32.BF16 R24, R192.reuse, R168, R24 ;  /* 0x000000a8c018723c */ /* 0x040fee0000041818 */
[----:B------:R-:W-:Y:S01]  /*2a20*/  FMUL.FTZ R168, R244, 1.4426950216293334961 ;  /* 0x3fb8aa3bf4a87820 */ /* 0x000fe20000410000 */
[-C--:B------:R-:W-:Y:S01]  /*2a30*/  HMMA.16816.F32.BF16 R28, R192, R170.reuse, R28 ;  /* 0x000000aac01c723c */ /* 0x080fe2000004181c */
[----:B------:R-:W1:Y:S03]  /*2a40*/  LDSM.16.M88.4 R192, [R217+0x10000] ;  /* 0x01000000d9c0783b */ /* 0x000e660000000200 */
[----:B------:R-:W-:Y:S02]  /*2a50*/  FSEL R168, R168, RZ, P0 ;  /* 0x000000ffa8a87208 */ /* 0x000fe40000000000 */
[----:B------:R-:W-:Y:S02]  /*2a60*/  FSETP.NEU.FTZ.AND P0, PT, R243, -INF , PT ;  /* 0xff800000f300780b */ /* 0x000fe40003f1d000 */
[----:B------:R-:W-:Y:S04]  /*2a70*/  HMMA.16816.F32.BF16 R32, R184, R170, R32 ;  /* 0x000000aab820723c */ /* 0x000fe80000041820 */
[----:B------:R-:W-:Y:S02]  /*2a80*/  FSEL R3, R3, RZ, P0 ;  /* 0x000000ff03037208 */ /* 0x000fe40000000000 */
[----:B------:R-:W-:Y:S02]  /*2a90*/  FSETP.NEU.FTZ.AND P0, PT, R242, -INF , PT ;  /* 0xff800000f200780b */ /* 0x000fe40003f1d000 */
[-C--:B---3--:R-:W-:Y:S05]  /*2aa0*/  HMMA.16816.F32.BF16 R4, R164, R172.reuse, R4 ;  /* 0x000000aca404723c */ /* 0x088fea0000041804 */
[----:B------:R-:W-:Y:S03]  /*2ab0*/  IADD3 R185, R212, R214, RZ ;  /* 0x000000d6d4b97210 */ /* 0x000fe60007ffe0ff */
[C---:B------:R-:W-:Y:S08]  /*2ac0*/  HMMA.16816.F32.BF16 R8, R176.reuse, R172, R8 ;  /* 0x000000acb008723c */ /* 0x040ff00000041808 */
[-C--:B------:R-:W-:Y:S08]  /*2ad0*/  HMMA.16816.F32.BF16 R12, R176, R174.reuse, R12 ;  /* 0x000000aeb00c723c */ /* 0x080ff0000004180c */
[C---:B------:R-:W-:Y:S08]  /*2ae0*/  HMMA.16816.F32.BF16 R16, R164.reuse, R174, R16 ;  /* 0x000000aea410723c */ /* 0x040ff00000041810 */
[-C--:B------:R-:W-:Y:S08]  /*2af0*/  HMMA.16816.F32.BF16 R20, R164, R180.reuse, R20 ;  /* 0x000000b4a414723c */ /* 0x080ff00000041814 */
[C---:B------:R-:W-:Y:S08]  /*2b00*/  HMMA.16816.F32.BF16 R24, R176.reuse, R180, R24 ;  /* 0x000000b4b018723c */ /* 0x040ff00000041818 */
[-C--:B------:R-:W-:Y:S08]  /*2b10*/  HMMA.16816.F32.BF16 R28, R176, R182.reuse, R28 ;  /* 0x000000b6b01c723c */ /* 0x080ff0000004181c */
[----:B------:R-:W-:Y:S01]  /*2b20*/  HMMA.16816.F32.BF16 R32, R164, R182, R32 ;  /* 0x000000b6a420723c */ /* 0x000fe20000041820 */
[----:B------:R2:W3:Y:S07]  /*2b30*/  LDSM.16.M88.4 R164, [R2+0x3000] ;  /* 0x0030000002a4783b */ /* 0x0004ee0000000200 */
[-C--:B-1----:R-:W-:Y:S05]  /*2b40*/  HMMA.16816.F32.BF16 R4, R188, R192.reuse, R4 ;  /* 0x000000c0bc04723c */ /* 0x082fea0000041804 */
[----:B--2---:R-:W-:Y:S07]  /*2b50*/  FMUL.FTZ R2, R242, 1.4426950216293334961 ;  /* 0x3fb8aa3bf2027820 */ /* 0x004fee0000410000 */
[----:B------:R-:W-:Y:S02]  /*2b60*/  FSEL R2, R2, RZ, P0 ;  /* 0x000000ff02027208 */ /* 0x000fe40000000000 */
[----:B------:R-:W-:Y:S10]  /*2b70*/  FSETP.NEU.FTZ.AND P0, PT, R241, -INF , PT ;  /* 0xff800000f100780b */ /* 0x000ff40003f1d000 */
[--C-:B------:R-:W-:Y:S02]  /*2b80*/  FFMA.FTZ R4, R4, c[0x0][0x23c], -R168.reuse ;  /* 0x00008f0004047a23 */ /* 0x100fe400000108a8 */
[----:B------:R-:W-:Y:S01]  /*2b90*/  FFMA.FTZ R5, R5, c[0x0][0x23c], -R168 ;  /* 0x00008f0005057a23 */ /* 0x000fe200000108a8 */
[----:B------:R-:W-:Y:S01]  /*2ba0*/  FSEL R0, R0, RZ, P0 ;  /* 0x000000ff00007208 */ /* 0x000fe20000000000 */
[--C-:B------:R-:W-:Y:S01]  /*2bb0*/  FFMA.FTZ R6, R6, c[0x0][0x23c], -R3.reuse ;  /* 0x00008f0006067a23 */ /* 0x100fe20000010803 */
[----:B------:R-:W-:Y:S01]  /*2bc0*/  MUFU.EX2 R199, R4 ;  /* 0x0000000400c77308 */ /* 0x000fe20000000800 */
[--C-:B------:R-:W-:Y:S01]  /*2bd0*/  FFMA.FTZ R7, R7, c[0x0][0x23c], -R3.reuse ;  /* 0x00008f0007077a23 */ /* 0x100fe20000010803 */
[C---:B---3--:R-:W-:Y:S08]  /*2be0*/  HMMA.16816.F32.BF16 R8, R164.reuse, R192, R8 ;  /* 0x000000c0a408723c */ /* 0x048ff00000041808 */
[----:B------:R-:W-:Y:S01]  /*2bf0*/  MUFU.EX2 R196, R5 ;  /* 0x0000000500c47308 */ /* 0x000fe20000000800 */
[-C--:B------:R-:W-:Y:S08]  /*2c00*/  HMMA.16816.F32.BF16 R12, R164, R194.reuse, R12 ;  /* 0x000000c2a40c723c */ /* 0x080ff0000004180c */
[C---:B------:R-:W-:Y:S01]  /*2c10*/  HMMA.16816.F32.BF16 R16, R188.reuse, R194, R16 ;  /* 0x000000c2bc10723c */ /* 0x040fe20000041810 */
[----:B------:R-:W-:Y:S06]  /*2c20*/  MUFU.EX2 R180, R6 ;  /* 0x0000000600b47308 */ /* 0x000fec0000000800 */
[--C-:B------:R-:W-:Y:S04]  /*2c30*/  FFMA.FTZ R8, R8, c[0x0][0x23c], -R2.reuse ;  /* 0x00008f0008087a23 */ /* 0x100fe80000010802 */
[----:B------:R1:W2:Y:S01]  /*2c40*/  MUFU.EX2 R207, R7 ;  /* 0x0000000700cf7308 */ /* 0x0002a20000000800 */
[----:B------:R-:W-:Y:S02]  /*2c50*/  FFMA.FTZ R9, R9, c[0x0][0x23c], -R2 ;  /* 0x00008f0009097a23 */ /* 0x000fe40000010802 */
[----:B------:R-:W-:Y:S02]  /*2c60*/  FFMA.FTZ R10, R10, c[0x0][0x23c], -R0 ;  /* 0x00008f000a0a7a23 */ /* 0x000fe40000010800 */
[--C-:B------:R-:W-:Y:S02]  /*2c70*/  FFMA.FTZ R12, R12, c[0x0][0x23c], -R2.reuse ;  /* 0x00008f000c0c7a23 */ /* 0x100fe40000010802 */
[----:B------:R-:W-:Y:S02]  /*2c80*/  FFMA.FTZ R13, R13, c[0x0][0x23c], -R2 ;  /* 0x00008f000d0d7a23 */ /* 0x000fe40000010802 */
[--C-:B------:R-:W-:Y:S01]  /*2c90*/  FFMA.FTZ R11, R11, c[0x0][0x23c], -R0.reuse ;  /* 0x00008f000b0b7a23 */ /* 0x100fe20000010800 */
[----:B------:R-:W-:Y:S01]  /*2ca0*/  MUFU.EX2 R228, R8 ;  /* 0x0000000800e47308 */ /* 0x000fe20000000800 */
[----:B------:R-:W-:Y:S02]  /*2cb0*/  FFMA.FTZ R14, R14, c[0x0][0x23c], -R0 ;  /* 0x00008f000e0e7a23 */ /* 0x000fe40000010800 */
[--C-:B------:R-:W-:Y:S02]  /*2cc0*/  FFMA.FTZ R16, R16, c[0x0][0x23c], -R168.reuse ;  /* 0x00008f0010107a23 */ /* 0x100fe400000108a8 */
[----:B------:R-:W-:Y:S02]  /*2cd0*/  FFMA.FTZ R17, R17, c[0x0][0x23c], -R168 ;  /* 0x00008f0011117a23 */ /* 0x000fe400000108a8 */
[--C-:B------:R-:W-:Y:S02]  /*2ce0*/  FFMA.FTZ R18, R18, c[0x0][0x23c], -R3.reuse ;  /* 0x00008f0012127a23 */ /* 0x100fe40000010803 */
[--C-:B------:R-:W-:Y:S01]  /*2cf0*/  FFMA.FTZ R19, R19, c[0x0][0x23c], -R3.reuse ;  /* 0x00008f0013137a23 */ /* 0x100fe20000010803 */
[----:B------:R-:W-:Y:S01]  /*2d00*/  MUFU.EX2 R198, R16 ;  /* 0x0000001000c67308 */ /* 0x000fe20000000800 */
[----:B------:R-:W-:Y:S01]  /*2d10*/  FFMA.FTZ R15, R15, c[0x0][0x23c], -R0 ;  /* 0x00008f000f0f7a23 */ /* 0x000fe20000010800 */
[----:B-1----:R-:W1:Y:S08]  /*2d20*/  LDSM.16.M88.4 R4, [R217+0x10800] ;  /* 0x01080000d904783b */ /* 0x002e700000000200 */
[----:B------:R-:W-:Y:S10]  /*2d30*/  MUFU.EX2 R195, R17 ;  /* 0x0000001100c37308 */ /* 0x000ff40000000800 */
[----:B------:R-:W-:Y:S10]  /*2d40*/  MUFU.EX2 R202, R18 ;  /* 0x0000001200ca7308 */ /* 0x000ff40000000800 */
[----:B------:R-:W-:Y:S10]  /*2d50*/  MUFU.EX2 R201, R19 ;  /* 0x0000001300c97308 */ /* 0x000ff40000000800 */
[----:B------:R-:W3:Y:S01]  /*2d60*/  MUFU.EX2 R227, R9 ;  /* 0x0000000900e37308 */ /* 0x000ee20000000800 */
[-C--:B-1----:R-:W-:Y:S09]  /*2d70*/  HMMA.16816.F32.BF16 R20, R188, R4.reuse, R20 ;  /* 0x00000004bc14723c */ /* 0x082ff20000041814 */
[----:B------:R-:W-:Y:S01]  /*2d80*/  MUFU.EX2 R229, R10 ;  /* 0x0000000a00e57308 */ /* 0x000fe20000000800 */
[C---:B------:R-:W-:Y:S07]  /*2d90*/  HMMA.16816.F32.BF16 R24, R164.reuse, R4, R24 ;  /* 0x00000004a418723c */ /* 0x040fee0000041818 */
[----:B--2---:R-:W-:Y:S01]  /*2da0*/  F2FP.BF16.PACK_AB R5, R207, R180 ;  /* 0x000000b4cf05723e */ /* 0x004fe200000010ff */
[-C--:B------:R-:W-:Y:S01]  /*2db0*/  HMMA.16816.F32.BF16 R28, R164, R6.reuse, R28 ;  /* 0x00000006a41c723c */ /* 0x080fe2000004181c */
[----:B------:R-:W-:Y:S03]  /*2dc0*/  MUFU.EX2 R230, R11 ;  /* 0x0000000b00e67308 */ /* 0x000fe60000000800 */
[----:B------:R1:W-:Y:S01]  /*2dd0*/  STS [R231+0x20400], R5 ;  /* 0x02040005e7007388 */ /* 0x0003e20000000800 */
[----:B---3--:R-:W-:Y:S03]  /*2de0*/  F2FP.BF16.PACK_AB R4, R227, R228 ;  /* 0x000000e4e304723e */ /* 0x008fe600000010ff */
[----:B------:R-:W-:Y:S03]  /*2df0*/  HMMA.16816.F32.BF16 R32, R188, R6, R32 ;  /* 0x00000006bc20723c */ /* 0x000fe60000041820 */
[----:B------:R-:W-:Y:S01]  /*2e00*/  MUFU.EX2 R206, R12 ;  /* 0x0000000c00ce7308 */ /* 0x000fe20000000800 */
[--C-:B------:R-:W-:Y:S02]  /*2e10*/  FFMA.FTZ R22, R22, c[0x0][0x23c], -R3.reuse ;  /* 0x00008f0016167a23 */ /* 0x100fe40000010803 */
[--C-:B------:R-:W-:Y:S02]  /*2e20*/  FFMA.FTZ R23, R23, c[0x0][0x23c], -R3.reuse ;  /* 0x00008f0017177a23 */ /* 0x100fe40000010803 */
[--C-:B------:R-:W-:Y:S04]  /*2e30*/  FFMA.FTZ R24, R24, c[0x0][0x23c], -R2.reuse ;  /* 0x00008f0018187a23 */ /* 0x100fe80000010802 */
[----:B------:R-:W-:Y:S01]  /*2e40*/  FFMA.FTZ R25, R25, c[0x0][0x23c], -R2 ;  /* 0x00008f0019197a23 */ /* 0x000fe20000010802 */
[----:B------:R-:W1:Y:S01]  /*2e50*/  MUFU.EX2 R205, R13 ;  /* 0x0000000d00cd7308 */ /* 0x000e620000000800 */
[----:B------:R-:W-:Y:S02]  /*2e60*/  FFMA.FTZ R26, R26, c[0x0][0x23c], -R0 ;  /* 0x00008f001a1a7a23 */ /* 0x000fe40000010800 */
[--C-:B------:R-:W-:Y:S02]  /*2e70*/  FFMA.FTZ R28, R28, c[0x0][0x23c], -R2.reuse ;  /* 0x00008f001c1c7a23 */ /* 0x100fe40000010802 */
[----:B------:R-:W-:Y:S02]  /*2e80*/  FFMA.FTZ R2, R29, c[0x0][0x23c], -R2 ;  /* 0x00008f001d027a23 */ /* 0x000fe40000010802 */
[--C-:B------:R-:W-:Y:S02]  /*2e90*/  FFMA.FTZ R30, R30, c[0x0][0x23c], -R0.reuse ;  /* 0x00008f001e1e7a23 */ /* 0x100fe40000010800 */
[--C-:B------:R-:W-:Y:S01]  /*2ea0*/  FFMA.FTZ R27, R27, c[0x0][0x23c], -R0.reuse ;  /* 0x00008f001b1b7a23 */ /* 0x100fe20000010800 */
[----:B------:R2:W-:Y:S01]  /*2eb0*/  MUFU.EX2 R188, R2 ;  /* 0x0000000200bc7308 */ /* 0x0005e20000000800 */
[----:B------:R-:W-:Y:S02]  /*2ec0*/  FFMA.FTZ R0, R31, c[0x0][0x23c], -R0 ;  /* 0x00008f001f007a23 */ /* 0x000fe40000010800 */
[--C-:B------:R-:W-:Y:S02]  /*2ed0*/  FFMA.FTZ R34, R34, c[0x0][0x23c], -R3.reuse ;  /* 0x00008f0022227a23 */ /* 0x100fe40000010803 */
[----:B------:R-:W-:Y:S02]  /*2ee0*/  FFMA.FTZ R3, R35, c[0x0][0x23c], -R3 ;  /* 0x00008f0023037a23 */ /* 0x000fe40000010803 */
[--C-:B------:R-:W-:Y:S02]  /*2ef0*/  FFMA.FTZ R20, R20, c[0x0][0x23c], -R168.reuse ;  /* 0x00008f0014147a23 */ /* 0x100fe400000108a8 */
[--C-:B------:R-:W-:Y:S01]  /*2f00*/  FFMA.FTZ R21, R21, c[0x0][0x23c], -R168.reuse ;  /* 0x00008f0015157a23 */ /* 0x100fe200000108a8 */
[----:B------:R3:W-:Y:S01]  /*2f10*/  MUFU.EX2 R187, R0 ;  /* 0x0000000000bb7308 */ /* 0x0007e20000000800 */
[--C-:B------:R-:W-:Y:S02]  /*2f20*/  FFMA.FTZ R32, R32, c[0x0][0x23c], -R168.reuse ;  /* 0x00008f0020207a23 */ /* 0x100fe400000108a8 */
[----:B------:R-:W-:Y:S01]  /*2f30*/  FFMA.FTZ R168, R33, c[0x0][0x23c], -R168 ;  /* 0x00008f0021a87a23 */ /* 0x000fe200000108a8 */
[----:B-1----:R-:W-:Y:S06]  /*2f40*/  F2FP.BF16.PACK_AB R5, R205, R206 ;  /* 0x000000cecd05723e */ /* 0x002fec00000010ff */
[----:B------:R1:W-:Y:S01]  /*2f50*/  MUFU.EX2 R183, R3 ;  /* 0x0000000300b77308 */ /* 0x0003e20000000800 */
[----:B--2---:R-:W-:Y:S05]  /*2f60*/  F2FP.BF16.PACK_AB R2, R196, R199 ;  /* 0x000000c7c402723e */ /* 0x004fea00000010ff */
[----:B------:R2:W-:Y:S04]  /*2f70*/  STS [R231+0x20000], R2 ;  /* 0x02000002e7007388 */ /* 0x0005e80000000800 */
[----:B------:R-:W-:Y:S01]  /*2f80*/  MUFU.EX2 R226, R14 ;  /* 0x0000000e00e27308 */ /* 0x000fe20000000800 */
[----:B---3--:R-:W-:Y:S05]  /*2f90*/  F2FP.BF16.PACK_AB R0, R201, R202 ;  /* 0x000000cac900723e */ /* 0x008fea00000010ff */
[----:B------:R-:W-:Y:S04]  /*2fa0*/  STS [R238+0x20400], R0 ;  /* 0x02040000ee007388 */ /* 0x000fe80000000800 */
[----:B------:R-:W3:Y:S01]  /*2fb0*/  MUFU.EX2 R223, R15 ;  /* 0x0000000f00df7308 */ /* 0x000ee20000000800 */
[----:B-1----:R-:W-:Y:S09]  /*2fc0*/  F2FP.BF16.PACK_AB R3, R230, R229 ;  /* 0x000000e5e603723e */ /* 0x002ff200000010ff */
[----:B------:R-:W-:Y:S01]  /*2fd0*/  MUFU.EX2 R193, R20 ;  /* 0x0000001400c17308 */ /* 0x000fe20000000800 */
[----:B--2---:R-:W-:Y:S05]  /*2fe0*/  F2FP.BF16.PACK_AB R2, R195, R198 ;  /* 0x000000c6c302723e */ /* 0x004fea00000010ff */
[----:B------:R-:W-:Y:S04]  /*2ff0*/  STS [R238+0x20000], R2 ;  /* 0x02000002ee007388 */ /* 0x000fe80000000800 */
[----:B------:R-:W1:Y:S01]  /*3000*/  MUFU.EX2 R192, R21 ;  /* 0x0000001500c07308 */ /* 0x000e620000000800 */
[----:B------:R3:W-:Y:S04]  /*3010*/  STS [R231+0x21000], R4 ;  /* 0x02100004e7007388 */ /* 0x0007e80000000800 */
[----:B------:R1:W-:Y:S05]  /*3020*/  STS [R231+0x21400], R3 ;  /* 0x02140003e7007388 */ /* 0x0003ea0000000800 */
[----:B------:R-:W-:Y:S01]  /*3030*/  MUFU.EX2 R197, R22 ;  /* 0x0000001600c57308 */ /* 0x000fe20000000800 */
[----:B------:R-:W-:Y:S09]  /*3040*/  STS [R238+0x21000], R5 ;  /* 0x02100005ee007388 */ /* 0x000ff20000000800 */
[----:B------:R-:W2:Y:S01]  /*3050*/  MUFU.EX2 R194, R23 ;  /* 0x0000001700c27308 */ /* 0x000ea20000000800 */
[----:B---3--:R-:W-:Y:S09]  /*3060*/  F2FP.BF16.PACK_AB R4, R223, R226 ;  /* 0x000000e2df04723e */ /* 0x008ff200000010ff */
[----:B------:R-:W-:Y:S01]  /*3070*/  MUFU.EX2 R181, R32 ;  /* 0x0000002000b57308 */ /* 0x000fe20000000800 */
[----:B-1----:R-:W-:Y:S01]  /*3080*/  F2FP.BF16.PACK_AB R3, R192, R193 ;  /* 0x000000c1c003723e */ /* 0x002fe200000010ff */
[----:B------:R-:W-:Y:S04]  /*3090*/  STS [R238+0x21400], R4 ;  /* 0x02140004ee007388 */ /* 0x000fe80000000800 */
[----:B------:R1:W-:Y:S04]  /*30a0*/  STS [R236+0x20000], R3 ;  /* 0x02000003ec007388 */ /* 0x0003e80000000800 */
[----:B------:R-:W3:Y:S01]  /*30b0*/  MUFU.EX2 R182, R168 ;  /* 0x000000a800b67308 */ /* 0x000ee20000000800 */
[----:B--2---:R-:W-:Y:S05]  /*30c0*/  F2FP.BF16.PACK_AB R2, R194, R197 ;  /* 0x000000c5c202723e */ /* 0x004fea00000010ff */
[----:B------:R-:W-:Y:S04]  /*30d0*/  STS [R236+0x20400], R2 ;  /* 0x02040002ec007388 */ /* 0x000fe80000000800 */
[----:B------:R-:W1:Y:S10]  /*30e0*/  MUFU.EX2 R186, R34 ;  /* 0x0000002200ba7308 */ /* 0x000e740000000800 */
[----:B------:R-:W-:Y:S01]  /*30f0*/  MUFU.EX2 R203, R24 ;  /* 0x0000001800cb7308 */ /* 0x000fe20000000800 */
[----:B---3--:R-:W-:Y:S05]  /*3100*/  F2FP.BF16.PACK_AB R0, R182, R181 ;  /* 0x000000b5b600723e */ /* 0x008fea00000010ff */
[----:B------:R-:W-:Y:S04]  /*3110*/  STS [R237+0x20000], R0 ;  /* 0x02000000ed007388 */ /* 0x000fe80000000800 */
[----:B------:R-:W2:Y:S01]  /*3120*/  MUFU.EX2 R200, R25 ;  /* 0x0000001900c87308 */ /* 0x000ea20000000800 */
[----:B-1----:R-:W-:Y:S05]  /*3130*/  F2FP.BF16.PACK_AB R3, R183, R186 ;  /* 0x000000bab703723e */ /* 0x002fea00000010ff */
[----:B------:R1:W-:Y:S04]  /*3140*/  STS [R237+0x20400], R3 ;  /* 0x02040003ed007388 */ /* 0x0003e80000000800 */
[----:B------:R-:W-:Y:S10]  /*3150*/  MUFU.EX2 R204, R26 ;  /* 0x0000001a00cc7308 */ /* 0x000ff40000000800 */
[----:B------:R-:W3:Y:S01]  /*3160*/  MUFU.EX2 R191, R27 ;  /* 0x0000001b00bf7308 */ /* 0x000ee20000000800 */
[----:B--2---:R-:W-:Y:S05]  /*3170*/  F2FP.BF16.PACK_AB R5, R200, R203 ;  /* 0x000000cbc805723e */ /* 0x004fea00000010ff */
[----:B------:R-:W-:Y:S04]  /*3180*/  STS [R236+0x21000], R5 ;  /* 0x02100005ec007388 */ /* 0x000fe80000000800 */
[----:B------:R-:W2:Y:S01]  /*3190*/  MUFU.EX2 R189, R28 ;  /* 0x0000001c00bd7308 */ /* 0x000ea20000000800 */
[----:B-1----:R-:W-:Y:S02]  /*31a0*/  IADD3 R3, R212, R211, RZ ;  /* 0x000000d3d4037210 */ /* 0x002fe40007ffe0ff */
[----:B------:R-:W-:Y:S02]  /*31b0*/  MOV R211, c[0x0][0x1c0] ;  /* 0x0000700000d37a02 */ /* 0x000fe40000000f00 */
[----:B------:R-:W-:Y:S05]  /*31c0*/  IADD3 R184, R214, R3, RZ ;  /* 0x00000003d6b87210 */ /* 0x000fea0007ffe0ff */
[----:B------:R-:W1:Y:S01]  /*31d0*/  MUFU.EX2 R190, R30 ;  /* 0x0000001e00be7308 */ /* 0x000e620000000800 */
[----:B------:R-:W-:Y:S01]  /*31e0*/  IMAD R211, R211, c[0x0][0x22c], RZ ;  /* 0x00008b00d3d37a24 */ /* 0x000fe200078e02ff */
[----:B---3--:R-:W-:Y:S04]  /*31f0*/  F2FP.BF16.PACK_AB R4, R191, R204 ;  /* 0x000000ccbf04723e */ /* 0x008fe800000010ff */
[----:B------:R-:W-:Y:S01]  /*3200*/  LEA R211, -R211, RZ, 0x6 ;  /* 0x000000ffd3d37211 */ /* 0x000fe200078e31ff */
[----:B------:R-:W-:Y:S01]  /*3210*/  STS [R236+0x21400], R4 ;  /* 0x02140004ec007388 */ /* 0x000fe20000000800 */
[----:B--2---:R-:W-:Y:S05]  /*3220*/  F2FP.BF16.PACK_AB R2, R188, R189 ;  /* 0x000000bdbc02723e */ /* 0x004fea00000010ff */
[----:B------:R-:W-:Y:S01]  /*3230*/  STS [R237+0x21000], R2 ;  /* 0x02100002ed007388 */ /* 0x000fe20000000800 */
[----:B-1----:R-:W-:Y:S05]  /*3240*/  F2FP.BF16.PACK_AB R0, R187, R190 ;  /* 0x000000bebb00723e */ /* 0x002fea00000010ff */
[----:B------:R1:W-:Y:S04]  /*3250*/  STS [R237+0x21400], R0 ;  /* 0x02140000ed007388 */ /* 0x0003e80000000800 */
[----:B------:R-:W-:Y:S08]  /*3260*/  LDSM.16.M88.4 R32, [R212+0x8000] ;  /* 0x00800000d420783b */ /* 0x000ff00000000200 */
[----:B------:R-:W2:Y:S08]  /*3270*/  LDSM.16.M88.4 R16, [R215+0x14000] ;  /* 0x01400000d710783b */ /* 0x000eb00000000200 */
[----:B------:R-:W3:Y:S08]  /*3280*/  LDSM.16.M88.4 R28, [R212+0x9000] ;  /* 0x00900000d41c783b */ /* 0x000ef00000000200 */
[----:B------:R-:W3:Y:S08]  /*3290*/  LDSM.16.M88.4 R164, [R215+0x14800] ;  /* 0x01480000d7a4783b */ /* 0x000ef00000000200 */
[----:B-1----:R-:W4:Y:S04]  /*32a0*/  LDL R0, [R1+0x8] ;  /* 0x0000080001007983 */ /* 0x002f280000100800 */
[----:B------:R-:W-:Y:S08]  /*32b0*/  LDSM.16.M88.4 R168, [R3+0x8000] ;  /* 0x0080000003a8783b */ /* 0x000ff00000000200 */
[----:B------:R-:W4:Y:S01]  /*32c0*/  LDL R2, [R1+0x4] ;  /* 0x0000040001027983 */ /* 0x000f220000100800 */
[-C--:B--2---:R-:W-:Y:S03]  /*32d0*/  HMMA.16816.F32.BF16 R4, R32, R16.reuse, RZ ;  /* 0x000000102004723c */ /* 0x084fe600000418ff */
[----:B------:R-:W1:Y:S05]  /*32e0*/  LDSM.16.M88.4 R172, [R216+0x14000] ;  /* 0x01400000d8ac783b */ /* 0x000e6a0000000200 */
[C---:B---3--:R-:W-:Y:S03]  /*32f0*/  HMMA.16816.F32.BF16 R8, R28.reuse, R16, RZ ;  /* 0x000000101c08723c */ /* 0x048fe600000418ff */
[----:B------:R-:W2:Y:S05]  /*3300*/  LDSM.16.M88.4 R176, [R3+0x9000] ;  /* 0x0090000003b0783b */ /* 0x000eaa0000000200 */
[-C--:B------:R-:W-:Y:S08]  /*3310*/  HMMA.16816.F32.BF16 R12, R28, R18.reuse, RZ ;  /* 0x000000121c0c723c */ /* 0x080ff000000418ff */
[C---:B------:R-:W-:Y:S08]  /*3320*/  HMMA.16816.F32.BF16 R16, R32.reuse, R18, RZ ;  /* 0x000000122010723c */ /* 0x040ff000000418ff */
[-C--:B------:R-:W-:Y:S08]  /*3330*/  HMMA.16816.F32.BF16 R20, R32, R164.reuse, RZ ;  /* 0x000000a42014723c */ /* 0x080ff000000418ff */
[C---:B------:R-:W-:Y:S08]  /*3340*/  HMMA.16816.F32.BF16 R24, R28.reuse, R164, RZ ;  /* 0x000000a41c18723c */ /* 0x040ff000000418ff */
[-C--:B------:R-:W-:Y:S08]  /*3350*/  HMMA.16816.F32.BF16 R28, R28, R166.reuse, RZ ;  /* 0x000000a61c1c723c */ /* 0x080ff000000418ff */
[----:B------:R-:W-:Y:S01]  /*3360*/  HMMA.16816.F32.BF16 R32, R32, R166, RZ ;  /* 0x000000a62020723c */ /* 0x000fe200000418ff */
[----:B------:R-:W3:Y:S07]  /*3370*/  LDSM.16.M88.4 R164, [R216+0x14800] ;  /* 0x01480000d8a4783b */ /* 0x000eee0000000200 */
        /* <DEDUP_REMOVED lines=8> */
[----:B------:R-:W1:Y:S07]  /*3400*/  LDSM.16.M88.4 R176, [R218+0x14000] ;  /* 0x01400000dab0783b */ /* 0x000e6e0000000200 */
[----:B------:R-:W-:Y:S01]  /*3410*/  HMMA.16816.F32.BF16 R32, R168, R166, R32 ;  /* 0x000000a6a820723c */ /* 0x000fe20000041820 */
[----:B------:R-:W2:Y:S08]  /*3420*/  LDSM.16.M88.4 R164, [R185+0x9000] ;  /* 0x00900000b9a4783b */ /* 0x000eb00000000200 */
[----:B------:R-:W3:Y:S01]  /*3430*/  LDSM.16.M88.4 R168, [R218+0x14800] ;  /* 0x01480000daa8783b */ /* 0x000ee20000000200 */
[-C--:B-1----:R-:W-:Y:S08]  /*3440*/  HMMA.16816.F32.BF16 R4, R172, R176.reuse, R4 ;  /* 0x000000b0ac04723c */ /* 0x082ff00000041804 */
[C---:B--2---:R-:W-:Y:S08]  /*3450*/  HMMA.16816.F32.BF16 R8, R164.reuse, R176, R8 ;  /* 0x000000b0a408723c */ /* 0x044ff00000041808 */
[-C--:B------:R-:W-:Y:S08]  /*3460*/  HMMA.16816.F32.BF16 R12, R164, R178.reuse, R12 ;  /* 0x000000b2a40c723c */ /* 0x080ff0000004180c */
[C---:B------:R-:W-:Y:S08]  /*3470*/  HMMA.16816.F32.BF16 R16, R172.reuse, R178, R16 ;  /* 0x000000b2ac10723c */ /* 0x040ff00000041810 */
[-C--:B---3--:R-:W-:Y:S08]  /*3480*/  HMMA.16816.F32.BF16 R20, R172, R168.reuse, R20 ;  /* 0x000000a8ac14723c */ /* 0x088ff00000041814 */
        /* <DEDUP_REMOVED lines=10> */
[----:B------:R-:W1:Y:S03]  /*3530*/  LDSM.16.M88.4 R168, [R217+0x14800] ;  /* 0x01480000d9a8783b */ /* 0x000e660000000200 */
[----:B----4-:R-:W-:Y:S04]  /*3540*/  IADD3 R178, P0, R0, UR8, RZ ;  /* 0x0000000800b27c10 */ /* 0x010fe8000ff1e0ff */
[----:B------:R-:W-:Y:S04]  /*3550*/  IADD3.X R179, R2, UR7, RZ, P0, !PT ;  /* 0x0000000702b37c10 */ /* 0x000fe800087fe4ff */
[C---:B------:R-:W-:Y:S01]  /*3560*/  LEA R224, P0, R211.reuse, R224, 0x2 ;  /* 0x000000e0d3e07211 */ /* 0x040fe200078010ff */
[----:B------:R-:W2:Y:S03]  /*3570*/  LDG.E R176, [R178.64] ;  /* 0x00000022b2b07981 */ /* 0x000ea6000c1e1900 */
[----:B------:R-:W-:Y:S02]  /*3580*/  LEA.HI.X.SX32 R225, R211, R225, 0x2, P0 ;  /* 0x000000e1d3e17211 */ /* 0x000fe400000f16ff */
[----:B------:R-:W-:Y:S01]  /*3590*/  PLOP3.LUT P0, PT, PT, PT, UP2, 0x80, 0x0 ;  /* 0x000000000000781c */ /* 0x000fe20003f0f028 */
[----:B------:R-:W3:Y:S04]  /*35a0*/  LDG.E R2, [R178.64+0x20] ;  /* 0x00002022b2027981 */ /* 0x000ee8000c1e1900 */
[----:B------:R-:W4:Y:S04]  /*35b0*/  LDG.E R0, [R178.64+0x80] ;  /* 0x00008022b2007981 */ /* 0x000f28000c1e1900 */
[----:B------:R-:W2:Y:S01]  /*35c0*/  LDG.E R177, [R178.64+0xa0] ;  /* 0x0000a022b2b17981 */ /* 0x000ea2000c1e1900 */
        /* <DEDUP_REMOVED lines=46> */
[C---:B---3--:R-:W-:Y:S01]  /*38b0*/  FADD.FTZ R6, -R2.reuse, R6 ;  /* 0x0000000602067221 */ /* 0x048fe20000010100 */
[C---:B------:R-:W-:Y:S01]  /*38c0*/  HMMA.16816.F32.BF16 R16, R164.reuse, R170, R16 ;  /* 0x000000aaa410723c */ /* 0x040fe20000041810 */
[----:B------:R-:W1:Y:S03]  /*38d0*/  LDSM.16.M88.4 R168, [R217+0x18800] ;  /* 0x01880000d9a8783b */ /* 0x000e660000000200 */
[----:B------:R-:W-:Y:S02]  /*38e0*/  FADD.FTZ R7, -R2, R7 ;  /* 0x0000000702077221 */ /* 0x000fe40000010100 */
[----:B------:R-:W-:Y:S02]  /*38f0*/  FADD.FTZ R4, -R176, R4 ;  /* 0x00000004b0047221 */ /* 0x000fe40000010100 */
[----:B----4-:R-:W-:Y:S04]  /*3900*/  FADD.FTZ R8, -R0, R8 ;  /* 0x0000000800087221 */ /* 0x010fe80000010100 */
[----:B------:R-:W-:Y:S02]  /*3910*/  FADD.FTZ R5, -R176, R5 ;  /* 0x00000005b0057221 */ /* 0x000fe40000010100 */
[----:B------:R-:W-:Y:S02]  /*3920*/  FMUL.FTZ R180, R180, R6 ;  /* 0x00000006b4b47220 */ /* 0x000fe40000410000 */
[----:B------:R-:W-:Y:S02]  /*3930*/  FADD.FTZ R12, -R0, R12 ;  /* 0x0000000c000c7221 */ /* 0x000fe40000010100 */
[C---:B------:R-:W-:Y:S02]  /*3940*/  FADD.FTZ R11, -R177.reuse, R11 ;  /* 0x0000000bb10b7221 */ /* 0x040fe40000010100 */
[----:B------:R-:W-:Y:S02]  /*3950*/  FADD.FTZ R6, -R177, R14 ;  /* 0x0000000eb1067221 */ /* 0x000fe40000010100 */
[----:B------:R-:W-:Y:S02]  /*3960*/  FMUL.FTZ R179, R199, R4 ;  /* 0x00000004c7b37220 */ /* 0x000fe40000410000 */
[C---:B------:R-:W-:Y:S02]  /*3970*/  FADD.FTZ R16, -R176.reuse, R16 ;  /* 0x00000010b0107221 */ /* 0x040fe40000010100 */
[----:B------:R-:W-:Y:S02]  /*3980*/  FADD.FTZ R17, -R176, R17 ;  /* 0x00000011b0117221 */ /* 0x000fe40000010100 */
[C---:B------:R-:W-:Y:S02]  /*3990*/  FADD.FTZ R18, -R2.reuse, R18 ;  /* 0x0000001202127221 */ /* 0x040fe40000010100 */
[----:B------:R-:W-:Y:S02]  /*39a0*/  FADD.FTZ R19, -R2, R19 ;  /* 0x0000001302137221 */ /* 0x000fe40000010100 */
[----:B------:R-:W-:Y:S02]  /*39b0*/  FMUL.FTZ R178, R196, R5 ;  /* 0x00000005c4b27220 */ /* 0x000fe40000410000 */
[----:B------:R-:W-:Y:S01]  /*39c0*/  FMUL.FTZ R6, R226, R6 ;  /* 0x00000006e2067220 */ /* 0x000fe20000410000 */
[-C--:B-1----:R-:W-:Y:S08]  /*39d0*/  HMMA.16816.F32.BF16 R20, R164, R168.reuse, R20 ;  /* 0x000000a8a414723c */ /* 0x082ff00000041814 */
[C---:B------:R-:W-:Y:S07]  /*39e0*/  HMMA.16816.F32.BF16 R24, R172.reuse, R168, R24 ;  /* 0x000000a8ac18723c */ /* 0x040fee0000041818 */
[----:B------:R-:W-:Y:S01]  /*39f0*/  FMUL.FTZ R169, R198, R16 ;  /* 0x00000010c6a97220 */ /* 0x000fe20000410000 */
[-C--:B------:R-:W-:Y:S08]  /*3a00*/  HMMA.16816.F32.BF16 R28, R172, R170.reuse, R28 ;  /* 0x000000aaac1c723c */ /* 0x080ff0000004181c */
[----:B------:R-:W-:Y:S01]  /*3a10*/  FADD.FTZ R20, -R176, R20 ;  /* 0x00000014b0147221 */ /* 0x000fe20000010100 */
[----:B------:R-:W-:Y:S04]  /*3a20*/  HMMA.16816.F32.BF16 R32, R164, R170, R32 ;  /* 0x000000aaa420723c */ /* 0x000fe80000041820 */
[C---:B------:R-:W-:Y:S02]  /*3a30*/  FADD.FTZ R22, -R2.reuse, R22 ;  /* 0x0000001602167221 */ /* 0x040fe40000010100 */
[----:B------:R-:W-:Y:S02]  /*3a40*/  FADD.FTZ R23, -R2, R23 ;  /* 0x0000001702177221 */ /* 0x000fe40000010100 */
[----:B------:R-:W-:Y:S04]  /*3a50*/  FADD.FTZ R21, -R176, R21 ;  /* 0x00000015b0157221 */ /* 0x000fe80000010100 */
[----:B------:R-:W-:Y:S02]  /*3a60*/  FMUL.FTZ R167, R195, R17 ;  /* 0x00000011c3a77220 */ /* 0x000fe40000410000 */
[----:B------:R-:W-:Y:S02]  /*3a70*/  FMUL.FTZ R172, R193, R20 ;  /* 0x00000014c1ac7220 */ /* 0x000fe40000410000 */
[----:B------:R-:W-:Y:S02]  /*3a80*/  FMUL.FTZ R164, R202, R18 ;  /* 0x00000012caa47220 */ /* 0x000fe40000410000 */
        /* <DEDUP_REMOVED lines=14> */
[----:B------:R-:W-:Y:S02]  /*3b70*/  FMUL.FTZ R9, R228, R8 ;  /* 0x00000008e4097220 */ /* 0x000fe40000410000 */
[C---:B------:R-:W-:Y:S02]  /*3b80*/  FADD.FTZ R23, -R0.reuse, R24 ;  /* 0x0000001800177221 */ /* 0x040fe40000010100 */
[C---:B------:R-:W-:Y:S02]  /*3b90*/  FADD.FTZ R22, -R0.reuse, R25 ;  /* 0x0000001900167221 */ /* 0x040fe40000010100 */
[C---:B------:R-:W-:Y:S02]  /*3ba0*/  FADD.FTZ R25, -R0.reuse, R28 ;  /* 0x0000001c00197221 */ /* 0x040fe40000010100 */
[----:B------:R-:W-:Y:S02]  /*3bb0*/  FADD.FTZ R24, -R0, R29 ;  /* 0x0000001d00187221 */ /* 0x000fe40000010100 */
        /* <DEDUP_REMOVED lines=44> */
.L_x_464:
        /* <DEDUP_REMOVED lines=125> */
[----:B------:R-:W2:Y:S01]  /*4650*/  LDL R176, [R1] ;  /* 0x0000000001b07983 */ /* 0x000ea20000100800 */
[----:B------:R-:W-:Y:S02]  /*4660*/  IMAD.MOV.U32 R5, RZ, RZ, c[0x0][0x370] ;  /* 0x0000dc00ff057624 */ /* 0x000fe400078e00ff */
[----:B------:R-:W-:Y:S02]  /*4670*/  IMAD.MOV.U32 R6, RZ, RZ, c[0x0][0x374] ;  /* 0x0000dd00ff067624 */ /* 0x000fe400078e00ff */
[C---:B------:R-:W-:Y:S05]  /*4680*/  IMAD.U32 R0, R5.reuse, -0x40, RZ ;  /* 0xffffffc005007824 */ /* 0x040fea00078e00ff */
[C---:B------:R-:W-:Y:S04]  /*4690*/  LEA R2, P1, R0.reuse, R234, 0x1 ;  /* 0x000000ea00027211 */ /* 0x040fe800078208ff */
[----:B------:R-:W-:Y:S02]  /*46a0*/  LEA.HI.X.SX32 R0, R0, R235, 0x1, P1 ;  /* 0x000000eb00007211 */ /* 0x000fe400008f0eff */
[----:B------:R-:W-:Y:S03]  /*46b0*/  MOV R234, R2 ;  /* 0x0000000200ea7202 */ /* 0x000fe60000000f00 */
[----:B------:R-:W-:Y:S01]  /*46c0*/  IMAD.MOV.U32 R235, RZ, RZ, R0 ;  /* 0x000000ffffeb7224 */ /* 0x000fe200078e0000 */
[C---:B------:R-:W-:Y:S04]  /*46d0*/  LEA R4, P1, R5.reuse, R234, 0x6 ;  /* 0x000000ea05047211 */ /* 0x040fe800078230ff */
[----:B------:R-:W-:Y:S02]  /*46e0*/  LEA.HI.X R5, R5, R235, R6, 0x6, P1 ;  /* 0x000000eb05057211 */ /* 0x000fe400008f3406 */
[----:B--2---:R-:W-:Y:S05]  /*46f0*/  SHF.L.U32 R0, R176, 0x1, RZ ;  /* 0x00000001b0007819 */ /* 0x004fea00000006ff */
[----:B------:R-:W-:Y:S01]  /*4700*/  @!PT LDS RZ, [RZ] ;  /* 0x00000000fffff984 */ /* 0x000fe20000000800 */
[----:B------:R-:W-:Y:S01]  /*4710*/  @!PT LDS RZ, [RZ] ;  /* 0x00000000fffff984 */ /* 0x000fe20000000800 */
[----:B------:R-:W-:Y:S01]  /*4720*/  @!PT LDS RZ, [RZ] ;  /* 0x00000000fffff984 */ /* 0x000fe20000000800 */
[----:B------:R1:W-:Y:S04]  /*4730*/  LDGSTS.E.BYPASS.LTC128B.128 [R0+0x8000], [R234.64] ;  /* 0x08000000ea007fae */ /* 0x0003e8000b901d62 */
[----:B------:R1:W-:Y:S04]  /*4740*/  LDGSTS.E.BYPASS.LTC128B.128 [R0+0xa000], [R234.64+0x80] ;  /* 0x0a000080ea007fae */ /* 0x0003e8000b901d62 */
[----:B------:R1:W-:Y:S04]  /*4750*/  LDGSTS.E.BYPASS.LTC128B.128 [R0+0x9000], [R4.64] ;  /* 0x0900000004007fae */ /* 0x0003e8000b901d62 */
[----:B------:R1:W-:Y:S04]  /*4760*/  LDGSTS.E.BYPASS.LTC128B.128 [R0+0xb000], [R4.64+0x80] ;  /* 0x0b00008004007fae */ /* 0x0003e8000b901d62 */
[----:B------:R-:W0:Y:S02]  /*4770*/  LDGDEPBAR ;  /* 0x00000000000079af */ /* 0x000e240000000000 */
.L_x_465:
        /* <DEDUP_REMOVED lines=10> */
[----:B------:R-:W-:Y:S02]  /*4820*/  IMAD R188, R188, 0x18, RZ ;  /* 0x00000018bcbc7824 */ /* 0x000fe400078e02ff */
[----:B------:R-:W-:Y:S02]  /*4830*/  IMAD.SHL.U32 R191, R191, 0x20, RZ ;  /* 0x00000020bfbf7824 */ /* 0x000fe400078e00ff */
[----:B------:R-:W3:Y:S01]  /*4840*/  LDSM.16.MT88.4 R164, [R208+0x4000] ;  /* 0x00400000d0a4783b */ /* 0x000ee20000004200 */
[----:B------:R-:W-:Y:S02]  /*4850*/  IMAD.MOV.U32 R190, RZ, RZ, c[0x0][0x22c] ;  /* 0x00008b00ffbe7624 */ /* 0x000fe400078e00ff */
[----:B------:R-:W-:Y:S02]  /*4860*/  IMAD.MOV.U32 R189, RZ, RZ, c[0x0][0x22c] ;  /* 0x00008b00ffbd7624 */ /* 0x000fe400078e00ff */
[----:B------:R-:W4:Y:S01]  /*4870*/  LDL R2, [R1+0x14] ;  /* 0x0000140001027983 */ /* 0x000f220000100800 */
[----:B------:R-:W-:Y:S02]  /*4880*/  IMAD R190, R190, c[0x0][0x1c0], RZ ;  /* 0x00007000bebe7a24 */ /* 0x000fe400078e02ff */
[----:B------:R-:W-:Y:S02]  /*4890*/  IMAD R189, R189, c[0x0][0x1c0], RZ ;  /* 0x00007000bdbd7a24 */ /* 0x000fe400078e02ff */
[----:B------:R-:W-:Y:S01]  /*48a0*/  LDSM.16.M88.4 R168, [R3+0x1c000] ;  /* 0x01c0000003a8783b */ /* 0x000fe20000000200 */
[----:B------:R-:W-:Y:S02]  /*48b0*/  IMAD R190, R190, 0x28, RZ ;  /* 0x00000028bebe7824 */ /* 0x000fe400078e02ff */
[----:B------:R-:W-:Y:S02]  /*48c0*/  IMAD R189, R189, 0x38, RZ ;  /* 0x00000038bdbd7824 */ /* 0x000fe400078e02ff */
[----:B-1----:R-:W4:Y:S05]  /*48d0*/  LDL R0, [R1+0x18] ;  /* 0x0000180001007983 */ /* 0x002f2a0000100800 */
[----:B------:R-:W1:Y:S05]  /*48e0*/  LDSM.16.MT88.4 R172, [R208+0x800] ;  /* 0x00080000d0ac783b */ /* 0x000e6a0000004200 */
[----:B------:R-:W1:Y:S01]  /*48f0*/  LDSM.16.M88.4 R176, [R3+0x1d000] ;  /* 0x01d0000003b0783b */ /* 0x000e620000000200 */
[-C--:B--2---:R-:W-:Y:S04]  /*4900*/  HMMA.16816.F32.BF16 R4, R32, R16.reuse, RZ ;  /* 0x000000102004723c */ /* 0x084fe800000418ff */
[----:B------:R-:W2:Y:S04]  /*4910*/  LDSM.16.MT88.4 R180, [R208+0x4800] ;  /* 0x00480000d0b4783b */ /* 0x000ea80000004200 */
        /* <DEDUP_REMOVED lines=68> */
[-C--:B-1----:R-:W-:Y:S03]  /*4d60*/  HMMA.16816.F32.BF16 R4, R168, R176.reuse, R4 ;  /* 0x000000b0a804723c */ /* 0x082fe60000041804 */
[----:B------:R-:W-:Y:S05]  /*4d70*/  LDSM.16.M88.4 R184, [R184+0x1f000] ;  /* 0x01f00000b8b8783b */ /* 0x000fea0000000200 */
[C---:B--2---:R-:W-:Y:S08]  /*4d80*/  HMMA.16816.F32.BF16 R8, R180.reuse, R176, R8 ;  /* 0x000000b0b408723c */ /* 0x044ff00000041808 */
[-C--:B------:R-:W-:Y:S08]  /*4d90*/  HMMA.16816.F32.BF16 R12, R180, R178.reuse, R12 ;  /* 0x000000b2b40c723c */ /* 0x080ff0000004180c */
[C---:B------:R-:W-:Y:S01]  /*4da0*/  HMMA.16816.F32.BF16 R16, R168.reuse, R178, R16 ;  /* 0x000000b2a810723c */ /* 0x040fe20000041810 */
[----:B------:R-:W1:Y:S07]  /*4db0*/  LDSM.16.MT88.4 R176, [R208+0x3800] ;  /* 0x00380000d0b0783b */ /* 0x000e6e0000004200 */
[-C--:B---3--:R-:W-:Y:S08]  /*4dc0*/  HMMA.16816.F32.BF16 R20, R168, R164.reuse, R20 ;  /* 0x000000a4a814723c */ /* 0x088ff00000041814 */
[C---:B------:R-:W-:Y:S07]  /*4dd0*/  HMMA.16816.F32.BF16 R24, R180.reuse, R164, R24 ;  /* 0x000000a4b418723c */ /* 0x040fee0000041818 */
[----:B----4-:R-:W-:Y:S01]  /*4de0*/  @P0 IADD3 R164, P1, R2, UR4, RZ ;  /* 0x0000000402a40c10 */ /* 0x010fe2000ff3e0ff */
[-C--:B------:R-:W-:Y:S01]  /*4df0*/  HMMA.16816.F32.BF16 R28, R180, R166.reuse, R28 ;  /* 0x000000a6b41c723c */ /* 0x080fe2000004181c */
[----:B------:R-:W2:Y:S01]  /*4e00*/  LDSM.16.MT88.4 R180, [R208+0x7800] ;  /* 0x00780000d0b4783b */ /* 0x000ea20000004200 */
[----:B------:R-:W-:Y:S02]  /*4e10*/  @UP2 UIADD3 UR4, UP1, UR4, -0x100, URZ ;  /* 0xffffff0004042890 */ /* 0x000fe4000ff3e03f */
[----:B------:R-:W-:Y:S01]  /*4e20*/  @P0 IADD3.X R165, R0, UR5, RZ, P1, !PT ;  /* 0x0000000500a50c10 */ /* 0x000fe20008ffe4ff */
[----:B------:R-:W-:Y:S01]  /*4e30*/  IMAD.MOV.U32 R0, RZ, RZ, c[0x0][0x22c] ;  /* 0x00008b00ff007624 */ /* 0x000fe200078e00ff */
[CC--:B------:R-:W-:Y:S01]  /*4e40*/  LEA R2, P1, R240.reuse, R224.reuse, 0x2 ;  /* 0x000000e0f0027211 */ /* 0x0c0fe200078210ff */
[----:B------:R-:W-:Y:S01]  /*4e50*/  @UP2 UIADD3.X UR5, UR5, -0x1, URZ, UP1, !UPT ;  /* 0xffffffff05052890 */ /* 0x000fe20008ffe43f */
[----:B------:R-:W-:Y:S01]  /*4e60*/  HMMA.16816.F32.BF16 R32, R168, R166, R32 ;  /* 0x000000a6a820723c */ /* 0x000fe20000041820 */
[----:B------:R3:W5:Y:S03]  /*4e70*/  @P0 LDG.E R244, [R164.64] ;  /* 0x00000022a4f40981 */ /* 0x000766000c1e1900 */
[-C--:B------:R-:W-:Y:S01]  /*4e80*/  LEA.HI.X.SX32 R3, R240, R225.reuse, 0x2, P1 ;  /* 0x000000e1f0037211 */ /* 0x080fe200008f16ff */
[----:B------:R-:W-:Y:S01]  /*4e90*/  IMAD R0, R0, c[0x0][0x1c0], RZ ;  /* 0x0000700000007a24 */ /* 0x000fe200078e02ff */
[----:B------:R3:W5:Y:S01]  /*4ea0*/  @P0 LDG.E R243, [R164.64+0x20] ;  /* 0x00002022a4f30981 */ /* 0x000762000c1e1900 */
[-C--:B------:R-:W-:Y:S01]  /*4eb0*/  LEA R168, P1, R188, R224.reuse, 0x2 ;  /* 0x000000e0bca87211 */ /* 0x080fe200078210ff */
[-C--:B-1----:R-:W-:Y:S03]  /*4ec0*/  HMMA.16816.F32.BF16 R4, R172, R176.reuse, R4 ;  /* 0x000000b0ac04723c */ /* 0x082fe60000041804 */
[----:B------:R3:W5:Y:S02]  /*4ed0*/  @P0 LDG.E R242, [R164.64+0x80] ;  /* 0x00008022a4f20981 */ /* 0x000764000c1e1900 */
[----:B------:R-:W-:Y:S01]  /*4ee0*/  IMAD.SHL.U32 R0, R0, 0x10, RZ ;  /* 0x0000001000007824 */ /* 0x000fe200078e00ff */
[-C--:B------:R-:W-:Y:S02]  /*4ef0*/  LEA.HI.X.SX32 R169, R188, R225.reuse, 0x2, P1 ;  /* 0x000000e1bca97211 */ /* 0x080fe400008f16ff */
[----:B------:R3:W5:Y:S01]  /*4f00*/  @P0 LDG.E R241, [R164.64+0xa0] ;  /* 0x0000a022a4f10981 */ /* 0x000762000c1e1900 */
[C---:B------:R-:W-:Y:S03]  /*4f10*/  HMMA.16816.F32.BF16 R8, R184.reuse, R176, R8 ;  /* 0x000000b0b808723c */ /* 0x040fe60000041808 */
[----:B------:R-:W-:Y:S01]  /*4f20*/  IMAD.MOV.U32 R188, RZ, RZ, c[0x0][0x22c] ;  /* 0x00008b00ffbc7624 */ /* 0x000fe200078e00ff */
[-C--:B------:R-:W-:Y:S03]  /*4f30*/  LEA R170, P0, R0, R224.reuse, 0x2 ;  /* 0x000000e000aa7211 */ /* 0x080fe600078010ff */
[----:B------:R-:W-:Y:S01]  /*4f40*/  IMAD R188, R188, c[0x0][0x1c0], RZ ;  /* 0x00007000bcbc7a24 */ /* 0x000fe200078e02ff */
[-C--:B------:R-:W-:Y:S04]  /*4f50*/  HMMA.16816.F32.BF16 R12, R184, R178.reuse, R12 ;  /* 0x000000b2b80c723c */ /* 0x080fe8000004180c */
[-C--:B------:R-:W-:Y:S01]  /*4f60*/  LEA.HI.X.SX32 R171, R0, R225.reuse, 0x2, P0 ;  /* 0x000000e100ab7211 */ /* 0x080fe200000f16ff */
[----:B------:R-:W-:Y:S01]  /*4f70*/  IMAD R188, R188, 0x30, RZ ;  /* 0x00000030bcbc7824 */ /* 0x000fe200078e02ff */
[CC--:B------:R-:W-:Y:S01]  /*4f80*/  LEA R166, P0, R191.reuse, R224.reuse, 0x2 ;  /* 0x000000e0bfa67211 */ /* 0x0c0fe200078010ff */
[----:B------:R1:W-:Y:S01]  /*4f90*/  RED.E.ADD.F32.FTZ.RN.STRONG.GPU [R224.64], R4 ;  /* 0x00000004e000798e */ /* 0x0003e2000c10e7a2 */
[C---:B------:R-:W-:Y:S04]  /*4fa0*/  HMMA.16816.F32.BF16 R16, R172.reuse, R178, R16 ;  /* 0x000000b2ac10723c */ /* 0x040fe80000041810 */
[----:B------:R4:W-:Y:S01]  /*4fb0*/  RED.E.ADD.F32.FTZ.RN.STRONG.GPU [R2.64], R5 ;  /* 0x000000050200798e */ /* 0x0009e2000c10e7a2 */
[-C--:B------:R-:W-:Y:S03]  /*4fc0*/  LEA.HI.X.SX32 R167, R191, R225.reuse, 0x2, P0 ;  /* 0x000000e1bfa77211 */ /* 0x080fe600000f16ff */
[-C--:B--2---:R-:W-:Y:S01]  /*4fd0*/  HMMA.16816.F32.BF16 R20, R172, R180.reuse, R20 ;  /* 0x000000b4ac14723c */ /* 0x084fe20000041814 */
[----:B------:R2:W-:Y:S03]  /*4fe0*/  RED.E.ADD.F32.FTZ.RN.STRONG.GPU [R170.64], R6 ;  /* 0x00000006aa00798e */ /* 0x0005e6000c10e7a2 */
[CC--:B---3--:R-:W-:Y:S02]  /*4ff0*/  LEA R164, P2, R190.reuse, R224.reuse, 0x2 ;  /* 0x000000e0bea47211 */ /* 0x0c8fe400078410ff */
[----:B------:R3:W-:Y:S02]  /*5000*/  RED.E.ADD.F32.FTZ.RN.STRONG.GPU [R168.64], R7 ;  /* 0x00000007a800798e */ /* 0x0007e4000c10e7a2 */
[C---:B------:R-:W-:Y:S03]  /*5010*/  HMMA.16816.F32.BF16 R24, R184.reuse, R180, R24 ;  /* 0x000000b4b818723c */ /* 0x040fe60000041818 */
[----:B------:R3:W-:Y:S01]  /*5020*/  RED.E.ADD.F32.FTZ.RN.STRONG.GPU [R166.64], R8 ;  /* 0x00000008a600798e */ /* 0x0007e2000c10e7a2 */
[-C--:B------:R-:W-:Y:S04]  /*5030*/  LEA.HI.X.SX32 R165, R190, R225.reuse, 0x2, P2 ;  /* 0x000000e1bea57211 */ /* 0x080fe800010f16ff */
[-C--:B------:R-:W-:Y:S01]  /*5040*/  HMMA.16816.F32.BF16 R28, R184, R182.reuse, R28 ;  /* 0x000000b6b81c723c */ /* 0x080fe2000004181c */
[----:B------:R3:W-:Y:S03]  /*5050*/  RED.E.ADD.F32.FTZ.RN.STRONG.GPU [R164.64], R9 ;  /* 0x00000009a400798e */ /* 0x0007e6000c10e7a2 */
[CC--:B-1----:R-:W-:Y:S04]  /*5060*/  LEA R4, P1, R188.reuse, R224.reuse, 0x2 ;  /* 0x000000e0bc047211 */ /* 0x0c2fe800078210ff */
[----:B------:R-:W-:Y:S04]  /*5070*/  HMMA.16816.F32.BF16 R32, R172, R182, R32 ;  /* 0x000000b6ac20723c */ /* 0x000fe80000041820 */
[-C--:B----4-:R-:W-:Y:S01]  /*5080*/  LEA.HI.X.SX32 R5, R188, R225.reuse, 0x2, P1 ;  /* 0x000000e1bc057211 */ /* 0x090fe200008f16ff */
[----:B------:R-:W-:Y:S01]  /*5090*/  IMAD.MOV.U32 R188, RZ, RZ, c[0x0][0x22c] ;  /* 0x00008b00ffbc7624 */ /* 0x000fe200078e00ff */
[CC--:B--2---:R-:W-:Y:S03]  /*50a0*/  LEA R6, P0, R189.reuse, R224.reuse, 0x2 ;  /* 0x000000e0bd067211 */ /* 0x0c4fe600078010ff */
[----:B------:R1:W-:Y:S03]  /*50b0*/  RED.E.ADD.F32.FTZ.RN.STRONG.GPU [R4.64], R10 ;  /* 0x0000000a0400798e */ /* 0x0003e6000c10e7a2 */
[----:B------:R-:W-:Y:S01]  /*50c0*/  IMAD R188, R188, c[0x0][0x1c0], RZ ;  /* 0x00007000bcbc7a24 */ /* 0x000fe200078e02ff */
[-C--:B---3--:R-:W-:Y:S02]  /*50d0*/  LEA.HI.X.SX32 R7, R189, R225.reuse, 0x2, P0 ;  /* 0x000000e1bd077211 */ /* 0x088fe400000f16ff */
[-C--:B------:R-:W-:Y:S01]  /*50e0*/  LEA R8, P2, R250, R224.reuse, 0x2 ;  /* 0x000000e0fa087211 */ /* 0x080fe200078410ff */
[----:B------:R-:W-:Y:S02]  /*50f0*/  IMAD.SHL.U32 R188, R188, 0x10, RZ ;  /* 0x00000010bcbc7824 */ /* 0x000fe400078e00ff */
[----:B------:R2:W-:Y:S01]  /*5100*/  RED.E.ADD.F32.FTZ.RN.STRONG.GPU [R6.64], R11 ;  /* 0x0000000b0600798e */ /* 0x0005e2000c10e7a2 */
[-C--:B------:R-:W-:Y:S02]  /*5110*/  LEA.HI.X.SX32 R9, R250, R225.reuse, 0x2, P2 ;  /* 0x000000e1fa097211 */ /* 0x080fe400010f16ff */
[C---:B------:R-:W-:Y:S02]  /*5120*/  IADD3 R178, R188.reuse, 0x20, RZ ;  /* 0x00000020bcb27810 */ /* 0x040fe40007ffe0ff */
[----:B------:R-:W-:Y:S01]  /*5130*/  RED.E.ADD.F32.FTZ.RN.STRONG.GPU [R224.64+0x80], R16 ;  /* 0x00008010e000798e */ /* 0x000fe2000c10e7a2 */
[C---:B------:R-:W-:Y:S02]  /*5140*/  IADD3 R176, R188.reuse, 0x20, RZ ;  /* 0x00000020bcb07810 */ /* 0x040fe40007ffe0ff */
[----:B------:R-:W-:Y:S01]  /*5150*/  IADD3 R177, R188, 0x20, RZ ;  /* 0x00000020bcb17810 */ /* 0x000fe20007ffe0ff */
[----:B------:R-:W-:Y:S01]  /*5160*/  IMAD.MOV.U32 R188, RZ, RZ, c[0x0][0x22c] ;  /* 0x00008b00ffbc7624 */ /* 0x000fe200078e00ff */
[----:B------:R3:W-:Y:S01]  /*5170*/  RED.E.ADD.F32.FTZ.RN.STRONG.GPU [R2.64+0x80], R17 ;  /* 0x000080110200798e */ /* 0x0007e2000c10e7a2 */
[C---:B------:R-:W-:Y:S02]  /*5180*/  IMAD.IADD R176, R240.reuse, 0x1, R176 ;  /* 0x00000001f0b07824 */ /* 0x040fe400078e02b0 */
[----:B------:R-:W-:Y:S02]  /*5190*/  IMAD.IADD R177, R240, 0x1, R177 ;  /* 0x00000001f0b17824 */ /* 0x000fe400078e02b1 */
[----:B------:R-:W-:Y:S02]  /*51a0*/  IMAD R188, R188, c[0x0][0x1c0], RZ ;  /* 0x00007000bcbc7a24 */ /* 0x000fe400078e02ff */
[----:B------:R-:W-:Y:S01]  /*51b0*/  IMAD.IADD R177, R240, 0x1, R177 ;  /* 0x00000001f0b17824 */ /* 0x000fe200078e02b1 */
[-C--:B-1----:R-:W-:Y:S01]  /*51c0*/  LEA R4, P0, R178, R224.reuse, 0x2 ;  /* 0x000000e0b2047211 */ /* 0x082fe200078010ff */
[----:B------:R-:W-:Y:S03]  /*51d0*/  IMAD.SHL.U32 R188, R188, 0x10, RZ ;  /* 0x00000010bcbc7824 */ /* 0x000fe600078e00ff */
[-C--:B------:R-:W-:Y:S02]  /*51e0*/  LEA.HI.X.SX32 R5, R178, R225.reuse, 0x2, P0 ;  /* 0x000000e1b2057211 */ /* 0x080fe400000f16ff */
[CC--:B------:R-:W-:Y:S02]  /*51f0*/  LEA R10, P0, R177.reuse, R224.reuse, 0x2 ;  /* 0x000000e0b10a7211 */ /* 0x0c0fe400078010ff */
[----:B------:R-:W-:Y:S01]  /*5200*/  IADD3 R171, R188, 0x40, RZ ;  /* 0x00000040bcab7810 */ /* 0x000fe20007ffe0ff */
[----:B------:R1:W-:Y:S01]  /*5210*/  RED.E.ADD.F32.FTZ.RN.STRONG.GPU [R4.64], R18 ;  /* 0x000000120400798e */ /* 0x0003e2000c10e7a2 */
[CC--:B--2---:R-:W-:Y:S02]  /*5220*/  LEA R6, P1, R176.reuse, R224.reuse, 0x2 ;  /* 0x000000e0b0067211 */ /* 0x0c4fe400078210ff */
[-C--:B------:R-:W-:Y:S02]  /*5230*/  LEA.HI.X.SX32 R11, R177, R225.reuse, 0x2, P0 ;  /* 0x000000e1b10b7211 */ /* 0x080fe400000f16ff */
[-C--:B------:R-:W-:Y:S01]  /*5240*/  LEA.HI.X.SX32 R7, R176, R225.reuse, 0x2, P1 ;  /* 0x000000e1b0077211 */ /* 0x080fe200008f16ff */
[----:B------:R-:W-:Y:S01]  /*5250*/  IMAD.IADD R176, R240, 0x1, R249 ;  /* 0x00000001f0b07824 */ /* 0x000fe200078e02f9 */
[C---:B------:R-:W-:Y:S02]  /*5260*/  IADD3 R170, R188.reuse, 0x40, RZ ;  /* 0x00000040bcaa7810 */ /* 0x040fe40007ffe0ff */
[----:B------:R-:W-:Y:S01]  /*5270*/  IADD3 R168, R188, 0x40, RZ ;  /* 0x00000040bca87810 */ /* 0x000fe20007ffe0ff */
[----:B------:R2:W-:Y:S01]  /*5280*/  RED.E.ADD.F32.FTZ.RN.STRONG.GPU [R6.64], R19 ;  /* 0x000000130600798e */ /* 0x0005e2000c10e7a2 */
[----:B---3--:R-:W-:Y:S01]  /*5290*/  IADD3 R17, R0, 0x60, RZ ;  /* 0x0000006000117810 */ /* 0x008fe20007ffe0ff */
[----:B------:R-:W-:Y:S01]  /*52a0*/  IMAD.IADD R170, R240, 0x1, R170 ;  /* 0x00000001f0aa7824 */ /* 0x000fe200078e02aa */
[----:B------:R-:W-:Y:S01]  /*52b0*/  IADD3 R16, R0, 0x60, RZ ;  /* 0x0000006000107810 */ /* 0x000fe20007ffe0ff */
[----:B------:R-:W-:Y:S01]  /*52c0*/  IMAD.IADD R168, R240, 0x1, R168 ;  /* 0x00000001f0a87824 */ /* 0x000fe200078e02a8 */
[----:B------:R-:W-:Y:S01]  /*52d0*/  RED.E.ADD.F32.FTZ.RN.STRONG.GPU [R10.64], R12 ;  /* 0x0000000c0a00798e */ /* 0x000fe2000c10e7a2 */
[----:B------:R-:W-:Y:S02]  /*52e0*/  IADD3 R0, R0, 0x60, RZ ;  /* 0x0000006000007810 */ /* 0x000fe40007ffe0ff */
[C---:B------:R-:W-:Y:S02]  /*52f0*/  IMAD.IADD R168, R240.reuse, 0x1, R168 ;  /* 0x00000001f0a87824 */ /* 0x040fe400078e02a8 */
[----:B------:R3:W-:Y:S01]  /*5300*/  RED.E.ADD.F32.FTZ.RN.STRONG.GPU [R8.64], R13 ;  /* 0x0000000d0800798e */ /* 0x0007e2000c10e7a2 */
[C---:B------:R-:W-:Y:S02]  /*5310*/  IMAD.IADD R16, R240.reuse, 0x1, R16 ;  /* 0x00000001f0107824 */ /* 0x040fe400078e0210 */
[C---:B------:R-:W-:Y:S01]  /*5320*/  IMAD.IADD R0, R240.reuse, 0x1, R0 ;  /* 0x00000001f0007824 */ /* 0x040fe200078e0200 */
[CC--:B-1----:R-:W-:Y:S03]  /*5330*/  LEA R4, P1, R249.reuse, R224.reuse, 0x2 ;  /* 0x000000e0f9047211 */ /* 0x0c2fe600078210ff */
[----:B------:R-:W-:Y:S01]  /*5340*/  IMAD.IADD R0, R240, 0x1, R0 ;  /* 0x00000001f0007824 */ /* 0x000fe200078e0200 */
[-C--:B------:R-:W-:Y:S05]  /*5350*/  LEA.HI.X.SX32 R5, R249, R225.reuse, 0x2, P1 ;  /* 0x000000e1f9057211 */ /* 0x080fea00008f16ff */
[----:B------:R1:W-:Y:S01]  /*5360*/  RED.E.ADD.F32.FTZ.RN.STRONG.GPU [R4.64], R14 ;  /* 0x0000000e0400798e */ /* 0x0003e2000c10e7a2 */
[CC--:B--2---:R-:W-:Y:S04]  /*5370*/  LEA R6, P0, R176.reuse, R224.reuse, 0x2 ;  /* 0x000000e0b0067211 */ /* 0x0c4fe800078010ff */
[-C--:B------:R-:W-:Y:S05]  /*5380*/  LEA.HI.X.SX32 R7, R176, R225.reuse, 0x2, P0 ;  /* 0x000000e1b0077211 */ /* 0x080fea00000f16ff */
[----:B------:R2:W-:Y:S01]  /*5390*/  RED.E.ADD.F32.FTZ.RN.STRONG.GPU [R6.64], R15 ;  /* 0x0000000f0600798e */ /* 0x0005e2000c10e7a2 */
[CC--:B---3--:R-:W-:Y:S04]  /*53a0*/  LEA R8, P2, R248.reuse, R224.reuse, 0x2 ;  /* 0x000000e0f8087211 */ /* 0x0c8fe800078410ff */
[----:B------:R-:W-:Y:S01]  /*53b0*/  RED.E.ADD.F32.FTZ.RN.STRONG.GPU [R224.64+0x100], R20 ;  /* 0x00010014e000798e */ /* 0x000fe2000c10e7a2 */
[-C--:B------:R-:W-:Y:S04]  /*53c0*/  LEA.HI.X.SX32 R9, R248, R225.reuse, 0x2, P2 ;  /* 0x000000e1f8097211 */ /* 0x080fe800010f16ff */
[----:B------:R-:W-:Y:S05]  /*53d0*/  RED.E.ADD.F32.FTZ.RN.STRONG.GPU [R2.64+0x100], R21 ;  /* 0x000100150200798e */ /* 0x000fea000c10e7a2 */
[----:B------:R-:W-:Y:S01]  /*53e0*/  LDSM.16.MT88.4 R12, [R209+0x1e000] ;  /* 0x01e00000d10c783b */ /* 0x000fe20000004200 */
[CC--:B-1----:R-:W-:Y:S04]  /*53f0*/  LEA R4, P0, R171.reuse, R224.reuse, 0x2 ;  /* 0x000000e0ab047211 */ /* 0x0c2fe800078010ff */
[-C--:B------:R-:W-:Y:S02]  /*5400*/  LEA.HI.X.SX32 R5, R171, R225.reuse, 0x2, P0 ;  /* 0x000000e1ab057211 */ /* 0x080fe400000f16ff */
[-C--:B------:R-:W-:Y:S03]  /*5410*/  LEA R10, P0, R168, R224.reuse, 0x2 ;  /* 0x000000e0a80a7211 */ /* 0x080fe600078010ff */
[----:B------:R1:W-:Y:S01]  /*5420*/  RED.E.ADD.F32.FTZ.RN.STRONG.GPU [R4.64], R22 ;  /* 0x000000160400798e */ /* 0x0003e2000c10e7a2 */
[-C--:B--2---:R-:W-:Y:S02]  /*5430*/  LEA R6, P1, R170, R224.reuse, 0x2 ;  /* 0x000000e0aa067211 */ /* 0x084fe400078210ff */
[-C--:B------:R-:W-:Y:S02]  /*5440*/  LEA.HI.X.SX32 R11, R168, R225.reuse, 0x2, P0 ;  /* 0x000000e1a80b7211 */ /* 0x080fe400000f16ff */
[-C--:B------:R-:W-:Y:S02]  /*5450*/  LEA.HI.X.SX32 R7, R170, R225.reuse, 0x2, P1 ;  /* 0x000000e1aa077211 */ /* 0x080fe400008f16ff */
[----:B------:R-:W-:Y:S05]  /*5460*/  LDSM.16.MT88.4 R168, [R210+0x2800] ;  /* 0x00280000d2a8783b */ /* 0x000fea0000004200 */
[----:B------:R2:W-:Y:S05]  /*5470*/  RED.E.ADD.F32.FTZ.RN.STRONG.GPU [R6.64], R23 ;  /* 0x000000170600798e */ /* 0x0005ea000c10e7a2 */
[----:B------:R3:W-:Y:S05]  /*5480*/  RED.E.ADD.F32.FTZ.RN.STRONG.GPU [R10.64], R24 ;  /* 0x000000180a00798e */ /* 0x0007ea000c10e7a2 */
[----:B------:R4:W-:Y:S01]  /*5490*/  RED.E.ADD.F32.FTZ.RN.STRONG.GPU [R8.64], R25 ;  /* 0x000000190800798e */ /* 0x0009e2000c10e7a2 */
[CC--:B-1----:R-:W-:Y:S04]  /*54a0*/  LEA R4, P1, R247.reuse, R224.reuse, 0x2 ;  /* 0x000000e0f7047211 */ /* 0x0c2fe800078210ff */
[----:B------:R-:W-:Y:S01]  /*54b0*/  LDSM.16.MT88.4 R20, [R210+0x2000] ;  /* 0x00200000d214783b */ /* 0x000fe20000004200 */
[-C--:B------:R-:W-:Y:S05]  /*54c0*/  LEA.HI.X.SX32 R5, R247, R225.reuse, 0x2, P1 ;  /* 0x000000e1f7057211 */ /* 0x080fea00008f16ff */
[----:B------:R1:W-:Y:S01]  /*54d0*/  RED.E.ADD.F32.FTZ.RN.STRONG.GPU [R4.64], R26 ;  /* 0x0000001a0400798e */ /* 0x0003e2000c10e7a2 */
[CC--:B--2---:R-:W-:Y:S04]  /*54e0*/  LEA R6, P0, R252.reuse, R224.reuse, 0x2 ;  /* 0x000000e0fc067211 */ /* 0x0c4fe800078010ff */
[-C--:B------:R-:W-:Y:S02]  /*54f0*/  LEA.HI.X.SX32 R7, R252, R225.reuse, 0x2, P0 ;  /* 0x000000e1fc077211 */ /* 0x080fe400000f16ff */
[CC--:B---3--:R-:W-:Y:S03]  /*5500*/  LEA R10, P0, R16.reuse, R224.reuse, 0x2 ;  /* 0x000000e0100a7211 */ /* 0x0c8fe600078010ff */
[----:B------:R2:W-:Y:S01]  /*5510*/  RED.E.ADD.F32.FTZ.RN.STRONG.GPU [R6.64], R27 ;  /* 0x0000001b0600798e */ /* 0x0005e2000c10e7a2 */
[-C--:B------:R-:W-:Y:S02]  /*5520*/  LEA.HI.X.SX32 R11, R16, R225.reuse, 0x2, P0 ;  /* 0x000000e1100b7211 */ /* 0x080fe400000f16ff */
[CC--:B----4-:R-:W-:Y:S02]  /*5530*/  LEA R8, P3, R0.reuse, R224.reuse, 0x2 ;  /* 0x000000e000087211 */ /* 0x0d0fe400078610ff */
[----:B------:R-:W-:Y:S02]  /*5540*/  RED.E.ADD.F32.FTZ.RN.STRONG.GPU [R224.64+0x180], R32 ;  /* 0x00018020e000798e */ /* 0x000fe4000c10e7a2 */
[-C--:B------:R-:W-:Y:S01]  /*5550*/  LEA.HI.X.SX32 R9, R0, R225.reuse, 0x2, P3 ;  /* 0x000000e100097211 */ /* 0x080fe200018f16ff */
[----:B------:R-:W-:Y:S02]  /*5560*/  IMAD.IADD R0, R214, 0x1, R210 ;  /* 0x00000001d6007824 */ /* 0x000fe400078e02d2 */
[----:B------:R3:W-:Y:S01]  /*5570*/  RED.E.ADD.F32.FTZ.RN.STRONG.GPU [R2.64+0x180], R33 ;  /* 0x000180210200798e */ /* 0x0007e2000c10e7a2 */
[CC--:B-1----:R-:W-:Y:S04]  /*5580*/  LEA R4, P1, R17.reuse, R224.reuse, 0x2 ;  /* 0x000000e011047211 */ /* 0x0c2fe800078210ff */
[----:B------:R-:W-:Y:S01]  /*5590*/  LDSM.16.MT88.4 R24, [R0+0x2000] ;  /* 0x002000000018783b */ /* 0x000fe20000004200 */
[-C--:B------:R-:W-:Y:S04]  /*55a0*/  LEA.HI.X.SX32 R5, R17, R225.reuse, 0x2, P1 ;  /* 0x000000e111057211 */ /* 0x080fe800008f16ff */
[----:B------:R-:W-:Y:S05]  /*55b0*/  LDSM.16.MT88.4 R16, [R0] ;  /* 0x000000000010783b */ /* 0x000fea0000004200 */
[----:B------:R1:W-:Y:S01]  /*55c0*/  RED.E.ADD.F32.FTZ.RN.STRONG.GPU [R4.64], R34 ;  /* 0x000000220400798e */ /* 0x0003e2000c10e7a2 */
[CC--:B--2---:R-:W-:Y:S04]  /*55d0*/  LEA R6, P2, R246.reuse, R224.reuse, 0x2 ;  /* 0x000000e0f6067211 */ /* 0x0c4fe800078410ff */
[----:B------:R-:W-:Y:S01]  /*55e0*/  RED.E.ADD.F32.FTZ.RN.STRONG.GPU [R10.64], R35 ;  /* 0x000000230a00798e */ /* 0x000fe2000c10e7a2 */
[-C--:B------:R-:W-:Y:S04]  /*55f0*/  LEA.HI.X.SX32 R7, R246, R225.reuse, 0x2, P2 ;  /* 0x000000e1f6077211 */ /* 0x080fe800010f16ff */
[----:B------:R-:W-:Y:S01]  /*5600*/  RED.E.ADD.F32.FTZ.RN.STRONG.GPU [R8.64], R28 ;  /* 0x0000001c0800798e */ /* 0x000fe2000c10e7a2 */
[CC--:B---3--:R-:W-:Y:S04]  /*5610*/  LEA R2, P0, R251.reuse, R224.reuse, 0x2 ;  /* 0x000000e0fb027211 */ /* 0x0c8fe800078010ff */
[----:B------:R-:W-:Y:S01]  /*5620*/  RED.E.ADD.F32.FTZ.RN.STRONG.GPU [R6.64], R29 ;  /* 0x0000001d0600798e */ /* 0x000fe2000c10e7a2 */
[-C--:B------:R-:W-:Y:S02]  /*5630*/  LEA.HI.X.SX32 R3, R251, R225.reuse, 0x2, P0 ;  /* 0x000000e1fb037211 */ /* 0x080fe400000f16ff */
[----:B------:R-:W-:Y:S01]  /*5640*/  PLOP3.LUT P0, PT, PT, PT, UP0, 0x80, 0x0 ;  /* 0x000000000000781c */ /* 0x000fe20003f0f008 */
[----:B------:R-:W-:Y:S01]  /*5650*/  @UP2 UIADD3 UR8, UP0, UR8, -0x100, URZ ;  /* 0xffffff0008082890 */ /* 0x000fe2000ff1e03f */
[----:B------:R-:W-:Y:S03]  /*5660*/  LDSM.16.MT88.4 R8, [R210] ;  /* 0x00000000d208783b */ /* 0x000fe60000004200 */
[----:B------:R-:W-:Y:S02]  /*5670*/  @UP2 UIADD3.X UR7, UR7, -0x1, URZ, UP0, !UPT ;  /* 0xffffffff07072890 */ /* 0x000fe400087fe43f */
[----:B------:R-:W-:Y:S01]  /*5680*/  LDSM.16.MT88.4 R32, [R209+0x1e800] ;  /* 0x01e80000d120783b */ /* 0x000fe20000004200 */
[C---:B-1----:R-:W-:Y:S04]  /*5690*/  LEA R4, P1, R245.reuse, R224, 0x2 ;  /* 0x000000e0f5047211 */ /* 0x042fe800078210ff */
[----:B------:R-:W-:Y:S01]  /*56a0*/  LDSM.16.MT88.4 R164, [R0+0x800] ;  /* 0x0008000000a4783b */ /* 0x000fe20000004200 */
[----:B------:R-:W-:Y:S02]  /*56b0*/  LEA.HI.X.SX32 R5, R245, R225, 0x2, P1 ;  /* 0x000000e1f5057211 */ /* 0x000fe400008f16ff */
[----:B------:R-:W-:Y:S01]  /*56c0*/  ISETP.LT.AND P1, PT, RZ, UR45, PT ;  /* 0x0000002dff007c0c */ /* 0x000fe2000bf21270 */
[----:B------:R-:W-:Y:S01]  /*56d0*/  UMOV UR45, UR6 ;  /* 0x00000006002d7c82 */ /* 0x000fe20008000000 */
[----:B------:R-:W-:Y:S05]  /*56e0*/  LDSM.16.MT88.4 R172, [R0+0x2800] ;  /* 0x0028000000ac783b */ /* 0x000fea0000004200 */
[----:B------:R-:W-:Y:S05]  /*56f0*/  RED.E.ADD.F32.FTZ.RN.STRONG.GPU [R4.64], R30 ;  /* 0x0000001e0400798e */ /* 0x000fea000c10e7a2 */
[----:B------:R-:W1:Y:S05]  /*5700*/  LDSM.16.MT88.4 R4, [R209+0x1c000] ;  /* 0x01c00000d104783b */ /* 0x000e6a0000004200 */
        /* <DEDUP_REMOVED lines=83> */
.L_x_463:
[----:B------:R-:W2:Y:S04]  /*5c40*/  LDL R166, [R1+0xc] ;  /* 0x00000c0001a67983 */ /* 0x000ea80000100800 */
[----:B------:R-:W3:Y:S04]  /*5c50*/  LDL R165, [R1+0x20] ;  /* 0x0000200001a57983 */ /* 0x000ee80000100800 */
[----:B------:R-:W4:Y:S01]  /*5c60*/  LDL R167, [R1+0x38] ;  /* 0x0000380001a77983 */ /* 0x000f220000100800 */
[----:B------:R-:W-:-:S02]  /*5c70*/  F2FP.BF16.PACK_AB R42, R43, R42 ;  /* 0x0000002a2b2a723e */ /* 0x000fc400000010ff */
[----:B------:R-:W-:Y:S01]  /*5c80*/  F2FP.BF16.PACK_AB R40, R41, R40 ;  /* 0x000000282928723e */ /* 0x000fe200000010ff */
[----:B------:R-:W4:Y:S01]  /*5c90*/  LDL R43, [R1+0x10] ;  /* 0x00001000012b7983 */ /* 0x000f220000100800 */
[----:B------:R-:W-:-:S03]  /*5ca0*/  F2FP.BF16.PACK_AB R44, R45, R44 ;  /* 0x0000002c2d2c723e */ /* 0x000fc600000010ff */
[----:B------:R-:W4:Y:S01]  /*5cb0*/  LDL.64 R168, [R1+0x28] ;  /* 0x0000280001a87983 */ /* 0x000f220000100a00 */
[----:B------:R-:W-:Y:S01]  /*5cc0*/  FMUL.FTZ R100, R100, c[0x0][0x2e0] ;  /* 0x0000b80064647a20 */ /* 0x000fe20000410000 */
[----:B------:R-:W-:Y:S01]  /*5cd0*/  F2FP.BF16.PACK_AB R36, R37, R36 ;  /* 0x000000242524723e */ /* 0x000fe200000010ff */
[----:B------:R-:W-:Y:S01]  /*5ce0*/  FMUL.FTZ R6, R101, c[0x0][0x2e0] ;  /* 0x0000b80065067a20 */ /* 0x000fe20000410000 */
[----:B------:R-:W4:Y:S01]  /*5cf0*/  LDL R41, [R1+0x24] ;  /* 0x0000240001297983 */ /* 0x000f220000100800 */
[----:B------:R-:W-:Y:S01]  /*5d00*/  FMUL.FTZ R102, R102, c[0x0][0x2e0] ;  /* 0x0000b80066667a20 */ /* 0x000fe20000410000 */
[----:B------:R-:W-:Y:S01]  /*5d10*/  F2FP.BF16.PACK_AB R38, R39, R38 ;  /* 0x000000262726723e */ /* 0x000fe200000010ff */
[----:B------:R-:W-:Y:S01]  /*5d20*/  FMUL.FTZ R0, R103, c[0x0][0x2e0] ;  /* 0x0000b80067007a20 */ /* 0x000fe20000410000 */
[----:B------:R-:W4:Y:S01]  /*5d30*/  LDL R45, [R1+0x34] ;  /* 0x00003400012d7983 */ /* 0x000f220000100800 */
[----:B------:R-:W-:Y:S01]  /*5d40*/  FMUL.FTZ R112, R112, c[0x0][0x2e0] ;  /* 0x0000b80070707a20 */ /* 0x000fe20000410000 */
[----:B------:R-:W-:Y:S01]  /*5d50*/  F2FP.BF16.PACK_AB R48, R49, R48 ;  /* 0x000000303130723e */ /* 0x000fe200000010ff */
[----:B------:R-:W-:Y:S01]  /*5d60*/  FMUL.FTZ R8, R113, c[0x0][0x2e0] ;  /* 0x0000b80071087a20 */ /* 0x000fe20000410000 */
[----:B------:R-:W4:Y:S01]  /*5d70*/  LDL R164, [R1] ;  /* 0x0000000001a47983 */ /* 0x000f220000100800 */
        /* <DEDUP_REMOVED lines=94> */
[----:B------:R-:W-:Y:S01]  /*6360*/  F2FP.BF16.PACK_AB R56, R57, R56 ;  /* 0x000000383938723e */ /* 0x000fe200000010ff */
[----:B------:R-:W1:Y:S01]  /*6370*/  S2R R35, SR_CTAID.Y ;  /* 0x0000000000237919 */ /* 0x000e620000002600 */
[----:B------:R-:W-:Y:S01]  /*6380*/  F2FP.BF16.PACK_AB R18, R18, R154 ;  /* 0x0000009a1212723e */ /* 0x000fe200000010ff */
[----:B------:R-:W-:Y:S01]  /*6390*/  ULDC.64 UR6, c[0x0][0x3a0] ;  /* 0x0000e80000067ab9 */ /* 0x000fe20000000a00 */
        /* <DEDUP_REMOVED lines=19> */
[----:B------:R-:W-:Y:S01]  /*64d0*/  F2FP.BF16.PACK_AB R94, R95, R94 ;  /* 0x0000005e5f5e723e */ /* 0x000fe200000010ff */
[----:B------:R-:W-:Y:S01]  /*64e0*/  IMAD.U32 R4, RZ, RZ, UR36 ;  /* 0x00000024ff047e24 */ /* 0x000fe2000f8e00ff */
[----:B------:R-:W-:Y:S01]  /*64f0*/  F2FP.BF16.PACK_AB R17, R17, R158 ;  /* 0x0000009e1111723e */ /* 0x000fe200000010ff */
[----:B------:R-:W1:Y:S01]  /*6500*/  S2R R37, SR_CTAID.Z ;  /* 0x0000000000257919 */ /* 0x000e620000002700 */
[----:B------:R-:W-:Y:S02]  /*6510*/  UIMAD UR8, UR27, UR6, URZ ;  /* 0x000000061b0872a4 */ /* 0x000fe4000f8e023f */
[----:B------:R-:W-:Y:S01]  /*6520*/  ULDC.64 UR4, c[0x0][0x3a8] ;  /* 0x0000ea0000047ab9 */ /* 0x000fe20000000a00 */
[----:B------:R-:W1:Y:S01]  /*6530*/  S2R R39, SR_TID.X ;  /* 0x0000000000277919 */ /* 0x000e620000002100 */
[----:B------:R-:W-:Y:S01]  /*6540*/  UIMAD UR8, UR36, UR7, UR8 ;  /* 0x00000007240872a4 */ /* 0x000fe2000f8e0208 */
[----:B------:R-:W-:Y:S01]  /*6550*/  IMAD.U32 R11, RZ, RZ, UR36 ;  /* 0x00000024ff0b7e24 */ /* 0x000fe2000f8e00ff */
[----:B------:R-:W-:-:S04]  /*6560*/  UIMAD UR27, UR27, UR4, URZ ;  /* 0x000000041b1b72a4 */ /* 0x000fc8000f8e023f */
[----:B------:R-:W-:Y:S01]  /*6570*/  UIMAD UR27, UR36, UR5, UR27 ;  /* 0x00000005241b72a4 */ /* 0x000fe2000f8e021b */
[----:B--2---:R-:W-:Y:S04]  /*6580*/  STS [R166], R6 ;  /* 0x00000006a6007388 */ /* 0x004fe80000000800 */
[----:B------:R1:W-:Y:S04]  /*6590*/  STS [R166+0x400], R0 ;  /* 0x00040000a6007388 */ /* 0x0003e80000000800 */
[----:B---3--:R-:W-:Y:S04]  /*65a0*/  STS [R165], R8 ;  /* 0x00000008a5007388 */ /* 0x008fe80000000800 */
[----:B----4-:R-:W-:Y:S04]  /*65b0*/  STS [R167], R7 ;  /* 0x00000007a7007388 */ /* 0x010fe80000000800 */
[----:B------:R-:W-:Y:S04]  /*65c0*/  STS [R166+0x2000], R10 ;  /* 0x0020000aa6007388 */ /* 0x000fe80000000800 */
[----:B------:R-:W-:Y:S04]  /*65d0*/  STS [R166+0x2400], R9 ;  /* 0x00240009a6007388 */ /* 0x000fe80000000800 */
[----:B------:R-:W-:Y:S04]  /*65e0*/  STS [R165+0x2000], R13 ;  /* 0x0020000da5007388 */ /* 0x000fe80000000800 */
[----:B------:R2:W-:Y:S04]  /*65f0*/  STS [R165+0x2400], R12 ;  /* 0x0024000ca5007388 */ /* 0x0005e80000000800 */
[----:B------:R-:W-:Y:S04]  /*6600*/  STS [R43], R14 ;  /* 0x0000000e2b007388 */ /* 0x000fe80000000800 */
[----:B------:R-:W-:Y:S04]  /*6610*/  STS [R43+0x400], R16 ;  /* 0x000400102b007388 */ /* 0x000fe80000000800 */
[----:B------:R-:W-:Y:S04]  /*6620*/  STS [R41], R15 ;  /* 0x0000000f29007388 */ /* 0x000fe80000000800 */
[----:B------:R-:W-:Y:S04]  /*6630*/  STS [R45], R32 ;  /* 0x000000202d007388 */ /* 0x000fe80000000800 */
        /* <DEDUP_REMOVED lines=43> */
[----:B------:R-:W-:Y:S01]  /*68f0*/  STS [R165+0xe400], R78 ;  /* 0x00e4004ea5007388 */ /* 0x000fe20000000800 */
[----:B------:R-:W-:-:S03]  /*6900*/  SHF.R.S32.HI R3, RZ, 0x1f, R168 ;  /* 0x0000001fff037819 */ /* 0x000fc600000114a8 */
[----:B------:R-:W-:Y:S01]  /*6910*/  STS [R43+0xc000], R84 ;  /* 0x00c000542b007388 */ /* 0x000fe20000000800 */
[----:B------:R-:W-:-:S03]  /*6920*/  MOV R2, R168 ;  /* 0x000000a800027202 */ /* 0x000fc60000000f00 */
[----:B------:R-:W-:Y:S04]  /*6930*/  STS [R43+0xc400], R86 ;  /* 0x00c400562b007388 */ /* 0x000fe80000000800 */
[----:B------:R-:W-:Y:S04]  /*6940*/  STS [R41+0xc000], R96 ;  /* 0x00c0006029007388 */ /* 0x000fe80000000800 */
[----:B------:R-:W-:Y:S04]  /*6950*/  STS [R41+0xc400], R98 ;  /* 0x00c4006229007388 */ /* 0x000fe80000000800 */
[----:B------:R-:W-:Y:S01]  /*6960*/  STS [R43+0xe000], R88 ;  /* 0x00e000582b007388 */ /* 0x000fe20000000800 */
[----:B------:R-:W-:-:S03]  /*6970*/  IMAD.WIDE.U32 R4, R4, c[0x0][0x3a0], R2 ;  /* 0x0000e80004047a25 */ /* 0x000fc600078e0002 */
[----:B------:R-:W-:Y:S01]  /*6980*/  STS [R43+0xe400], R90 ;  /* 0x00e4005a2b007388 */ /* 0x000fe20000000800 */
[----:B-1----:R-:W-:-:S03]  /*6990*/  SHF.R.S32.HI R0, RZ, 0x1f, R35 ;  /* 0x0000001fff007819 */ /* 0x002fc60000011423 */
[----:B------:R-:W-:Y:S04]  /*69a0*/  STS [R41+0xe000], R92 ;  /* 0x00e0005c29007388 */ /* 0x000fe80000000800 */
[----:B------:R-:W-:Y:S01]  /*69b0*/  STS [R41+0xe400], R94 ;  /* 0x00e4005e29007388 */ /* 0x000fe20000000800 */
[----:B------:R-:W-:Y:S01]  /*69c0*/  IADD3 R5, R5, UR8, RZ ;  /* 0x0000000805057c10 */ /* 0x000fe2000fffe0ff */
[----:B------:R-:W-:Y:S02]  /*69d0*/  IMAD R6, R0, c[0x0][0x388], RZ ;  /* 0x0000e20000067a24 */ /* 0x000fe400078e02ff */
[----:B------:R-:W-:-:S04]  /*69e0*/  IMAD.WIDE.U32 R2, R11, c[0x0][0x3a8], R2 ;  /* 0x0000ea000b027a25 */ /* 0x000fc800078e0002 */
[C---:B------:R-:W-:Y:S02]  /*69f0*/  IMAD R6, R35.reuse, c[0x0][0x38c], R6 ;  /* 0x0000e30023067a24 */ /* 0x040fe400078e0206 */
[----:B------:R-:W-:Y:S01]  /*6a00*/  IMAD.WIDE.U32 R4, R35, c[0x0][0x388], R4 ;  /* 0x0000e20023047a25 */ /* 0x000fe200078e0004 */
[----:B------:R-:W-:-:S03]  /*6a10*/  IADD3 R3, R3, UR27, RZ ;  /* 0x0000001b03037c10 */ /* 0x000fc6000fffe0ff */
[----:B------:R-:W-:Y:S01]  /*6a20*/  IMAD.IADD R5, R5, 0x1, R6 ;  /* 0x0000000105057824 */ /* 0x000fe200078e0206 */
[----:B------:R-:W-:Y:S01]  /*6a30*/  SHF.R.S32.HI R6, RZ, 0x1f, R37 ;  /* 0x0000001fff067819 */ /* 0x000fe20000011425 */
[----:B------:R-:W-:Y:S01]  /*6a40*/  IMAD R0, R0, c[0x0][0x390], RZ ;  /* 0x0000e40000007a24 */ /* 0x000fe200078e02ff */
[----:B------:R-:W-:Y:S01]  /*6a50*/  SHF.R.S32.HI R11, RZ, 0x1f, R39 ;  /* 0x0000001fff0b7819 */ /* 0x000fe20000011427 */
[C---:B------:R-:W-:Y:S01]  /*6a60*/  IMAD.WIDE.U32 R2, R35.reuse, c[0x0][0x390], R2 ;  /* 0x0000e40023027a25 */ /* 0x040fe200078e0002 */
[----:B--2---:R-:W-:Y:S01]  /*6a70*/  SHF.L.U32 R12, R164, 0x1, RZ ;  /* 0x00000001a40c7819 */ /* 0x004fe200000006ff */
[----:B------:R-:W-:Y:S02]  /*6a80*/  BAR.SYNC.DEFER_BLOCKING 0x0 ;  /* 0x0000000000007b1d */ /* 0x000fe40000010000 */
[----:B------:R-:W-:Y:S01]  /*6a90*/  IMAD R0, R35, c[0x0][0x394], R0 ;  /* 0x0000e50023007a24 */ /* 0x000fe200078e0200 */
[----:B------:R-:W-:Y:S01]  /*6aa0*/  LEA.HI R11, R11, R39, RZ, 0x3 ;  /* 0x000000270b0b7211 */ /* 0x000fe200078f18ff */
[----:B------:R-:W-:-:S02]  /*6ab0*/  IMAD R8, R6, c[0x0][0x3b8], RZ ;  /* 0x0000ee0006087a24 */ /* 0x000fc400078e02ff */
[----:B------:R-:W-:Y:S01]  /*6ac0*/  IMAD.IADD R3, R3, 0x1, R0 ;  /* 0x0000000103037824 */ /* 0x000fe200078e0200 */
[----:B------:R-:W-:Y:S01]  /*6ad0*/  SHF.R.S32.HI R0, RZ, 0x3, R11 ;  /* 0x00000003ff007819 */ /* 0x000fe2000001140b */
[C---:B------:R-:W-:Y:S02]  /*6ae0*/  IMAD R8, R37.reuse, c[0x0][0x3bc], R8 ;  /* 0x0000ef0025087a24 */ /* 0x040fe400078e0208 */
[----:B------:R-:W-:-:S04]  /*6af0*/  IMAD.WIDE.U32 R4, R37, c[0x0][0x3b8], R4 ;  /* 0x0000ee0025047a25 */ /* 0x000fc800078e0004 */
[----:B------:R-:W-:Y:S02]  /*6b00*/  IMAD R9, R6, c[0x0][0x3c0], RZ ;  /* 0x0000f00006097a24 */ /* 0x000fe400078e02ff */
[----:B------:R-:W-:-:S04]  /*6b10*/  IMAD.WIDE.U32 R6, R37, c[0x0][0x3c0], R2 ;  /* 0x0000f00025067a25 */ /* 0x000fc800078e0002 */
[----:B------:R-:W-:Y:S01]  /*6b20*/  IMAD.IADD R3, R5, 0x1, R8 ;  /* 0x0000000105037824 */ /* 0x000fe200078e0208 */
[----:B------:R-:W1:Y:S04]  /*6b30*/  LDS.128 R64, [R12+0xc000] ;  /* 0x00c000000c407984 */ /* 0x000e680000000c00 */
[----:B------:R-:W2:Y:S01]  /*6b40*/  LDS.128 R68, [R12+0x10000] ;  /* 0x010000000c447984 */ /* 0x000ea20000000c00 */
[----:B------:R-:W-:-:S03]  /*6b50*/  SHF.R.S32.HI R5, RZ, 0x1f, R0 ;  /* 0x0000001fff057819 */ /* 0x000fc60000011400 */
[----:B------:R-:W3:Y:S01]  /*6b60*/  LDS.128 R72, [R12+0xd000] ;  /* 0x00d000000c487984 */ /* 0x000ee20000000c00 */
[----:B------:R-:W-:-:S03]  /*6b70*/  IMAD R9, R37, c[0x0][0x3c4], R9 ;  /* 0x0000f10025097a24 */ /* 0x000fc600078e0209 */
[----:B------:R-:W4:Y:S01]  /*6b80*/  LDS.128 R60, [R12+0x11000] ;  /* 0x011000000c3c7984 */ /* 0x000f220000000c00 */
[----:B------:R-:W-:Y:S02]  /*6b90*/  IMAD.MOV.U32 R2, RZ, RZ, R4 ;  /* 0x000000ffff027224 */ /* 0x000fe400078e0004 */
[----:B------:R-:W-:Y:S01]  /*6ba0*/  IMAD R4, R5, c[0x0][0x3a0], RZ ;  /* 0x0000e80005047a24 */ /* 0x000fe200078e02ff */
[----:B------:R-:W1:Y:S01]  /*6bb0*/  LDS.128 R56, [R12+0xe000] ;  /* 0x00e000000c387984 */ /* 0x000e620000000c00 */
[----:B------:R-:W-:-:S03]  /*6bc0*/  IADD3 R7, R7, R9, RZ ;  /* 0x0000000907077210 */ /* 0x000fc60007ffe0ff */
[----:B------:R-:W1:Y:S01]  /*6bd0*/  LDS.128 R52, [R12+0x12000] ;  /* 0x012000000c347984 */ /* 0x000e620000000c00 */
[----:B------:R-:W-:Y:S02]  /*6be0*/  IMAD R5, R5, c[0x0][0x3a8], RZ ;  /* 0x0000ea0005057a24 */ /* 0x000fe400078e02ff */
[C---:B------:R-:W-:Y:S01]  /*6bf0*/  IMAD R4, R0.reuse, c[0x0][0x3a4], R4 ;  /* 0x0000e90000047a24 */ /* 0x040fe200078e0204 */
[----:B------:R-:W1:Y:S01]  /*6c00*/  LDS.128 R48, [R12+0xf000] ;  /* 0x00f000000c307984 */ /* 0x000e620000000c00 */
[C---:B------:R-:W-:Y:S01]  /*6c10*/  IMAD.WIDE.U32 R2, R0.reuse, c[0x0][0x3a0], R2 ;  /* 0x0000e80000027a25 */ /* 0x040fe200078e0002 */
[----:B------:R-:W-:Y:S02]  /*6c20*/  USHF.L.U64.HI UR7, UR6, UR16, UR7 ;  /* 0x0000001006077299 */ /* 0x000fe40008010207 */
[----:B------:R-:W1:Y:S01]  /*6c30*/  LDS.128 R44, [R12+0x13000] ;  /* 0x013000000c2c7984 */ /* 0x000e620000000c00 */
[C---:B------:R-:W-:Y:S01]  /*6c40*/  IMAD R8, R0.reuse, c[0x0][0x3ac], R5 ;  /* 0x0000eb0000087a24 */ /* 0x040fe200078e0205 */
[----:B------:R-:W-:Y:S01]  /*6c50*/  USHF.L.U32 UR6, UR6, 0x6, URZ ;  /* 0x0000000606067899 */ /* 0x000fe2000800063f */
[----:B------:R-:W-:Y:S01]  /*6c60*/  IMAD.IADD R3, R3, 0x1, R4 ;  /* 0x0000000103037824 */ /* 0x000fe200078e0204 */
[----:B------:R-:W1:Y:S01]  /*6c70*/  LDS.128 R40, [R12+0x14000] ;  /* 0x014000000c287984 */ /* 0x000e620000000c00 */
[----:B------:R-:W-:Y:S01]  /*6c80*/  IMAD.WIDE.U32 R6, R0, c[0x0][0x3a8], R6 ;  /* 0x0000ea0000067a25 */ /* 0x000fe200078e0006 */
[----:B------:R-:W-:-:S02]  /*6c90*/  LEA R4, P0, R2, c[0x0][0x340], 0x1 ;  /* 0x0000d00002047a11 */ /* 0x000fc400078008ff */
[----:B------:R-:W1:Y:S04]  /*6ca0*/  LDS.128 R24, [R12+0x18000] ;  /* 0x018000000c187984 */ /* 0x000e680000000c00 */
[----:B------:R-:W2:Y:S04]  /*6cb0*/  LDS.128 R36, [R12+0x15000] ;  /* 0x015000000c247984 */ /* 0x000ea80000000c00 */
[----:B------:R-:W3:Y:S04]  /*6cc0*/  LDS.128 R20, [R12+0x19000] ;  /* 0x019000000c147984 */ /* 0x000ee80000000c00 */
[----:B------:R-:W4:Y:S04]  /*6cd0*/  LDS.128 R32, [R12+0x16000] ;  /* 0x016000000c207984 */ /* 0x000f280000000c00 */
[----:B------:R-:W4:Y:S04]  /*6ce0*/  LDS.128 R16, [R12+0x1a000] ;  /* 0x01a000000c107984 */ /* 0x000f280000000c00 */
[----:B------:R-:W4:Y:S01]  /*6cf0*/  LDS.128 R28, [R12+0x17000] ;  /* 0x017000000c1c7984 */ /* 0x000f220000000c00 */
[----:B------:R-:W-:-:S03]  /*6d00*/  LEA.HI.X R5, R2, c[0x0][0x344], R3, 0x1, P0 ;  /* 0x0000d10002057a11 */ /* 0x000fc600000f0c03 */
[----:B------:R-:W4:Y:S01]  /*6d10*/  LDS.128 R12, [R12+0x1b000] ;  /* 0x01b000000c0c7984 */ /* 0x000f220000000c00 */
[----:B------:R-:W-:Y:S02]  /*6d20*/  IADD3 R0, R7, R8, RZ ;  /* 0x0000000807007210 */ /* 0x000fe40007ffe0ff */
[----:B------:R-:W-:Y:S02]  /*6d30*/  LEA R8, P0, R6, c[0x0][0x348], 0x1 ;  /* 0x0000d20006087a11 */ /* 0x000fe400078008ff */
[----:B------:R-:W-:Y:S02]  /*6d40*/  IADD3 R2, P1, R4, UR6, RZ ;  /* 0x0000000604027c10 */ /* 0x000fe4000ff3e0ff */
[----:B------:R-:W-:Y:S02]  /*6d50*/  LEA.HI.X R9, R6, c[0x0][0x34c], R0, 0x1, P0 ;  /* 0x0000d30006097a11 */ /* 0x000fe400000f0c00 */
[----:B------:R-:W-:Y:S02]  /*6d60*/  IADD3.X R3, R5, UR7, RZ, P1, !PT ;  /* 0x0000000705037c10 */ /* 0x000fe40008ffe4ff */
[----:B------:R-:W-:-:S04]  /*6d70*/  IADD3 R6, P0, R2, UR6, RZ ;  /* 0x0000000602067c10 */ /* 0x000fc8000ff1e0ff */
[----:B------:R-:W-:Y:S02]  /*6d80*/  IADD3.X R7, R3, UR7, RZ, P0, !PT ;  /* 0x0000000703077c10 */ /* 0x000fe400087fe4ff */
[----:B------:R-:W-:Y:S01]  /*6d90*/  IADD3 R10, P0, R6, UR6, RZ ;  /* 0x00000006060a7c10 */ /* 0x000fe2000ff1e0ff */
[----:B------:R-:W-:Y:S01]  /*6da0*/  USHF.L.U32 UR6, UR4, 0x6, URZ ;  /* 0x0000000604067899 */ /* 0x000fe2000800063f */
[----:B-1----:R-:W-:Y:S01]  /*6db0*/  STG.E.128 [R4.64], R64 ;  /* 0x0000004004007986 */ /* 0x002fe2000c101d22 */
[----:B------:R-:W-:Y:S01]  /*6dc0*/  USHF.L.U64.HI UR4, UR4, UR16, UR5 ;  /* 0x0000001004047299 */ /* 0x000fe20008010205 */
[----:B------:R-:W-:Y:S02]  /*6dd0*/  IADD3.X R11, R7, UR7, RZ, P0, !PT ;  /* 0x00000007070b7c10 */ /* 0x000fe400087fe4ff */
[----:B--2---:R1:W-:Y:S04]  /*6de0*/  STG.E.128 [R4.64+0x80], R68 ;  /* 0x0000804404007986 */ /* 0x0043e8000c101d22 */
[----:B---3--:R-:W-:Y:S04]  /*6df0*/  STG.E.128 [R2.64], R72 ;  /* 0x0000004802007986 */ /* 0x008fe8000c101d22 */
[----:B----4-:R2:W-:Y:S04]  /*6e00*/  STG.E.128 [R2.64+0x80], R60 ;  /* 0x0000803c02007986 */ /* 0x0105e8000c101d22 */
[----:B------:R-:W-:Y:S04]  /*6e10*/  STG.E.128 [R6.64], R56 ;  /* 0x0000003806007986 */ /* 0x000fe8000c101d22 */
[----:B------:R3:W-:Y:S01]  /*6e20*/  STG.E.128 [R6.64+0x80], R52 ;  /* 0x0000803406007986 */ /* 0x0007e2000c101d22 */
[----:B-1----:R-:W-:-:S04]  /*6e30*/  IADD3 R4, P0, R8, UR6, RZ ;  /* 0x0000000608047c10 */ /* 0x002fc8000ff1e0ff */
[----:B------:R-:W-:Y:S02]  /*6e40*/  IADD3.X R5, R9, UR4, RZ, P0, !PT ;  /* 0x0000000409057c10 */ /* 0x000fe400087fe4ff */
[----:B--2---:R-:W-:-:S04]  /*6e50*/  IADD3 R2, P0, R4, UR6, RZ ;  /* 0x0000000604027c10 */ /* 0x004fc8000ff1e0ff */
[----:B------:R-:W-:Y:S02]  /*6e60*/  IADD3.X R3, R5, UR4, RZ, P0, !PT ;  /* 0x0000000405037c10 */ /* 0x000fe400087fe4ff */
[----:B---3--:R-:W-:Y:S01]  /*6e70*/  IADD3 R6, P0, R2, UR6, RZ ;  /* 0x0000000602067c10 */ /* 0x008fe2000ff1e0ff */
[----:B------:R1:W-:Y:S03]  /*6e80*/  STG.E.128 [R10.64], R48 ;  /* 0x000000300a007986 */ /* 0x0003e6000c101d22 */
[----:B------:R-:W-:Y:S01]  /*6e90*/  IADD3.X R7, R3, UR4, RZ, P0, !PT ;  /* 0x0000000403077c10 */ /* 0x000fe200087fe4ff */
[----:B------:R1:W-:Y:S04]  /*6ea0*/  STG.E.128 [R10.64+0x80], R44 ;  /* 0x0000802c0a007986 */ /* 0x0003e8000c101d22 */
[----:B------:R1:W-:Y:S04]  /*6eb0*/  STG.E.128 [R8.64], R40 ;  /* 0x0000002808007986 */ /* 0x0003e8000c101d22 */
[----:B------:R1:W-:Y:S04]  /*6ec0*/  STG.E.128 [R8.64+0x80], R24 ;  /* 0x0000801808007986 */ /* 0x0003e8000c101d22 */
[----:B------:R1:W-:Y:S04]  /*6ed0*/  STG.E.128 [R4.64], R36 ;  /* 0x0000002404007986 */ /* 0x0003e8000c101d22 */
[----:B------:R1:W-:Y:S04]  /*6ee0*/  STG.E.128 [R4.64+0x80], R20 ;  /* 0x0000801404007986 */ /* 0x0003e8000c101d22 */
[----:B------:R1:W-:Y:S04]  /*6ef0*/  STG.E.128 [R2.64], R32 ;  /* 0x0000002002007986 */ /* 0x0003e8000c101d22 */
[----:B------:R1:W-:Y:S04]  /*6f00*/  STG.E.128 [R2.64+0x80], R16 ;  /* 0x0000801002007986 */ /* 0x0003e8000c101d22 */
[----:B------:R1:W-:Y:S04]  /*6f10*/  STG.E.128 [R6.64], R28 ;  /* 0x0000001c06007986 */ /* 0x0003e8000c101d22 */
[----:B------:R1:W-:Y:S02]  /*6f20*/  STG.E.128 [R6.64+0x80], R12 ;  /* 0x0000800c06007986 */ /* 0x0003e4000c101d22 */
.L_x_460:
        /* <DEDUP_REMOVED lines=11> */
.L_x_467:
[----:B------:R-:W-:Y:S05]  /*6fe0*/  EXIT ;  /* 0x000000000000794d */ /* 0x000fea0003800000 */
.L_x_469:
        /* <DEDUP_REMOVED lines=9> */
.L_x_2056:


//--------------------- .text._ZN5flash44flash_bwd_dq_dk_dv_loop_seqk_parallel_kernelI23Flash_bwd_kernel_traitsILi128ELi64ELi128ELi8ELi2ELi4ELi2ELb0ELb0EN7cutlass10bfloat16_tE19Flash_kernel_traitsILi128ELi64ELi128ELi8ES3_EELb0ELb0ELb0ELb1ELb0ELb0ELb0EEEvNS_16Flash_bwd_paramsE --------------------------
	.section	.text._ZN5flash44flash_bwd_dq_dk_dv_loop_seqk_parallel_kernelI23Flash_bwd_kernel_traitsILi128ELi64ELi128ELi8ELi2ELi4ELi2ELb0ELb0EN7cutlass10bfloat16_tE19Flash_kernel_traitsILi128ELi64ELi128ELi8ES3_EELb0ELb0ELb0ELb1ELb0ELb0ELb0EEEvNS_16Flash_bwd_paramsE,"ax",@progbits
	.sectioninfo	@"SHI_REGISTERS=255"
	.align	128
        .global         _ZN5flash44flash_bwd_dq_dk_dv_loop_seqk_parallel_kernelI23Flash_bwd_kernel_traitsILi128ELi64ELi128ELi8ELi2ELi4ELi2ELb0ELb0EN7cutlass10bfloat16_tE19Flash_kernel_traitsILi128ELi64ELi128ELi8ES3_EELb0ELb0ELb0ELb1ELb0ELb0ELb0EEEvNS_16Flash_bwd_paramsE
        .type           _ZN5flash44flash_bwd_dq_dk_dv_loop_seqk_parallel_kernelI23Flash_bwd_kernel_traitsILi128ELi64ELi128ELi8ELi2ELi4ELi2ELb0ELb0EN7cutlass10bfloat16_tE19Flash_kernel_traitsILi128ELi64ELi128ELi8ES3_EELb0ELb0ELb0ELb1ELb0ELb0ELb0EEEvNS_16Flash_bwd_paramsE,@function
        .size           _ZN5flash44flash_bwd_dq_dk_dv_loop_seqk_parallel_kernelI23Flash_bwd_kernel_traitsILi128ELi64ELi128ELi8ELi2ELi4ELi2ELb0ELb0EN7cutlass10bfloat16_tE19Flash_kernel_traitsILi128ELi64ELi128ELi8ES3_EELb0ELb0ELb0ELb1ELb0ELb0ELb0EEEvNS_16Flash_bwd_paramsE,(.L_x_2057 - _ZN5flash44flash_bwd_dq_dk_dv_loop_seqk_parallel_kernelI23Flash_bwd_kernel_traitsILi128ELi64ELi128ELi8ELi2ELi4ELi2ELb0ELb0EN7cutlass10bfloat16_tE19Flash_kernel_traitsILi128ELi64ELi128ELi8ES3_EELb0ELb0ELb0ELb1ELb0ELb0ELb0EEEvNS_16Flash_bwd_paramsE)
        .other          _ZN5flash44flash_bwd_dq_dk_dv_loop_seqk_parallel_kernelI23Flash_bwd_kernel_traitsILi128ELi64ELi128ELi8ELi2ELi4ELi2ELb0ELb0EN7cutlass10bfloat16_tE19Flash_kernel_traitsILi128ELi64ELi128ELi8ES3_EELb0ELb0ELb0ELb1ELb0ELb0ELb0EEEvNS_16Flash_bwd_paramsE,@"STO_CUDA_ENTRY STV_DEFAULT"
_ZN5flash44flash_bwd_dq_dk_dv_loop_seqk_parallel_kernelI23Flash_bwd_kernel_traitsILi128ELi64ELi128ELi8ELi2ELi4ELi2ELb0ELb0EN7cutlass10bfloat16_tE19Flash_kernel_traitsILi128ELi64ELi128ELi8ES3_EELb0ELb0ELb0ELb1ELb0ELb0ELb0EEEvNS_16Flash_bwd_paramsE:
.text._ZN5flash44flash_bwd_dq_dk_dv_loop_seqk_parallel_kernelI23Flash_bwd_kernel_traitsILi128ELi64ELi128ELi8ELi2ELi4ELi2ELb0ELb0EN7cutlass10bfloat16_tE19Flash_kernel_traitsILi128ELi64ELi128ELi8ES3_EELb0ELb0ELb0ELb1ELb0ELb0ELb0EEEvNS_16Flash_bwd_paramsE:
        /* <DEDUP_REMOVED lines=104> */
[----:B------:R-:W-:Y:S01]  /*0680*/  STL [R1+0x48], R17 ;  /* 0x0000481101007387 */ /* 0x000fe20000100800 */
[----:B------:R-:W-:Y:S01]  /*0690*/  LOP3.LUT R3, R0, 0x30, R3, 0xf8, !PT ;  /* 0x0000003000037812 */ /* 0x000fe200078ef803 */
[----:B------:R-:W-:Y:S01]  /*06a0*/  UIMAD UR50, UR4, UR50, URZ ;  /* 0x00000032043272a4 */ /* 0x000fe2000f8e023f */
[----:B------:R-:W-:Y:S01]  /*06b0*/  SHF.R.U32.HI R205, RZ, 0x3, R0 ;  /* 0x00000003ffcd7819 */ /* 0x000fe20000011600 */
[----:B------:R-:W-:Y:S01]  /*06c0*/  IMAD R0, R2, 0x800, R5 ;  /* 0x0000080002007824 */ /* 0x000fe200078e0205 */
[----:B------:R-:W-:Y:S01]  /*06d0*/  ISETP.NE.U32.AND P0, PT, R4, 0x1, PT ;  /* 0x000000010400780c */ /* 0x000fe20003f05070 */
[----:B------:R-:W-:Y:S01]  /*06e0*/  IMAD.SHL.U32 R6, R2, 0x8, RZ ;  /* 0x0000000802067824 */ /* 0x000fe200078e00ff */
[----:B------:R-:W-:Y:S01]  /*06f0*/  LOP3.LUT R211, R211, R205, RZ, 0x3c, !PT ;  /* 0x000000cdd3d37212 */ /* 0x000fe200078e3cff */
[----:B------:R-:W-:Y:S01]  /*0700*/  @!UP2 UIMAD UR49, UR5, UR49, URZ ;  /* 0x000000310531a2a4 */ /* 0x000fe2000f8e023f */
[----:B------:R-:W-:Y:S01]  /*0710*/  LOP3.LUT R4, R3, 0x8, R14, 0xf8, !PT ;  /* 0x0000000803047812 */ /* 0x000fe200078ef80e */
[----:B------:R-:W-:Y:S01]  /*0720*/  IMAD.SHL.U32 R3, R9, 0x20, RZ ;  /* 0x0000002009037824 */ /* 0x000fe200078e00ff */
[----:B------:R-:W-:Y:S01]  /*0730*/  R2P PR, R7, 0x6 ;  /* 0x0000000607007804 */ /* 0x000fe20000000000 */
[----:B------:R-:W-:Y:S01]  /*0740*/  IMAD.IADD R211, R0, 0x1, R211 ;  /* 0x0000000100d37824 */ /* 0x000fe200078e02d3 */
[----:B------:R-:W-:Y:S01]  /*0750*/  LOP3.LUT R205, R5, R4, R205, 0xf6, !PT ;  /* 0x0000000405cd7212 */ /* 0x000fe200078ef6cd */
[----:B------:R-:W-:Y:S01]  /*0760*/  IMAD.SHL.U32 R4, R7, 0x40, RZ ;  /* 0x0000004007047824 */ /* 0x000fe200078e00ff */
[----:B------:R-:W-:Y:S01]  /*0770*/  LOP3.LUT R0, R3, 0x20, RZ, 0xc0, !PT ;  /* 0x0000002003007812 */ /* 0x000fe200078ec0ff */
[----:B------:R-:W-:Y:S01]  /*0780*/  IMAD R5, R2, 0x200, R11 ;  /* 0x0000020002057824 */ /* 0x000fe200078e020b */
        /* <DEDUP_REMOVED lines=14> */
[----:B------:R-:W-:Y:S01]  /*0870*/  USHF.R.S32.HI UR48, URZ, 0x1f, UR41 ;  /* 0x0000001f3f307899 */ /* 0x000fe20008011429 */
[C---:B------:R-:W-:Y:S01]  /*0880*/  IMAD R6, R0.reuse, 0x1000, R3 ;  /* 0x0000100000067824 */ /* 0x040fe200078e0203 */
[----:B------:R-:W-:Y:S01]  /*0890*/  UMOV UR40, 0xffffc000 ;  /* 0xffffc00000287882 */ /* 0x000fe20000000000 */
        /* <DEDUP_REMOVED lines=63> */
.L_x_540:
        /* <DEDUP_REMOVED lines=53> */
.L_x_470:
        /* <DEDUP_REMOVED lines=58> */
.L_x_472:
        /* <DEDUP_REMOVED lines=18> */
.L_x_473:
        /* <DEDUP_REMOVED lines=8> */
[----:B------:R-:W-:-:S02]  /*1520*/  USHF.R.S32.HI UR17, URZ, 0x1f, UR23 ;  /* 0x0000001f3f117899 */ /* 0x000fc40008011417 */
        /* <DEDUP_REMOVED lines=26> */
[----:B------:R-:W-:Y:S01]  /*16d0*/  USHF.L.U32 UR12, UR32, 0x7, URZ ;  /* 0x00000007200c7899 */ /* 0x000fe2000800063f */
[----:B------:R-:W-:Y:S01]  /*16e0*/  IMAD R0, R0, R5, RZ ;  /* 0x0000000500007224 */ /* 0x000fe200078e02ff */
[----:B------:R-:W-:Y:S02]  /*16f0*/  USEL UR18, UR8, URZ, UP3 ;  /* 0x0000003f08127287 */ /* 0x000fe40009800000 */
[----:B------:R-:W-:Y:S01]  /*1700*/  USEL UR8, UR12, URZ, UP6 ;  /* 0x0000003f0c087287 */ /* 0x000fe2000b000000 */
[----:B------:R-:W-:Y:S02]  /*1710*/  IMAD.HI.U32 R0, R3, R0, R2 ;  /* 0x0000000003007227 */ /* 0x000fe400078e0002 */
[----:B------:R-:W-:Y:S02]  /*1720*/  ULDC UR12, c[0x0][0x234] ;  /* 0x00008d00000c7ab9 */ /* 0x000fe40000000800 */
[----:B------:R-:W-:Y:S01]  /*1730*/  IMAD.MOV.U32 R2, RZ, RZ, R4 ;  /* 0x000000ffff027224 */ /* 0x000fe200078e0004 */
[----:B------:R-:W-:-:S03]  /*1740*/  UIADD3 UR8, UP0, UR15, UR8, URZ ;  /* 0x000000080f087290 */ /* 0x000fc6000ff1e03f */
[----:B------:R-:W-:Y:S01]  /*1750*/  IMAD.HI.U32 R0, R0, R2, RZ ;  /* 0x0000000200007227 */ /* 0x000fe200078e00ff */
[----:B------:R-:W-:Y:S02]  /*1760*/  UIADD3.X UR9, UR31, UR4, URZ, UP0, !UPT ;  /* 0x000000041f097290 */ /* 0x000fe400087fe43f */
[----:B------:R-:W-:Y:S01]  /*1770*/  UIMAD UR4, UR37, UR8, URZ ;  /* 0x00000008250472a4 */ /* 0x000fe2000f8e023f */
[----:B------:R-:W-:-:S03]  /*1780*/  IMAD.MOV R3, RZ, RZ, -R0 ;  /* 0x000000ffff037224 */ /* 0x000fc600078e0a00 */
[----:B------:R-:W-:Y:S01]  /*1790*/  UIMAD UR10, UR36, UR9, UR4 ;  /* 0x00000009240a72a4 */ /* 0x000fe2000f8e0204 */
[C---:B------:R-:W-:Y:S01]  /*17a0*/  IMAD R2, R5.reuse, R3, R2 ;  /* 0x0000000305027224 */ /* 0x040fe200078e0202 */
[----:B------:R-:W-:Y:S02]  /*17b0*/  @UP2 USEL UR4, UR54, UR16, !UP1 ;  /* 0x0000001036042287 */ /* 0x000fe4000c800000 */
[----:B------:R-:W-:Y:S02]  /*17c0*/  UIMAD.WIDE.U32 UR8, UR36, UR8, URZ ;  /* 0x00000008240872a5 */ /* 0x000fe4000f8e003f */
[----:B------:R-:W-:Y:S01]  /*17d0*/  ISETP.GT.U32.AND P0, PT, R5, R2, PT ;  /* 0x000000020500720c */ /* 0x000fe20003f04070 */
[----:B------:R-:W-:Y:S02]  /*17e0*/  @UP2 UIMAD UR13, UR35, UR12, UR4 ;  /* 0x0000000c230d22a4 */ /* 0x000fe4000f8e0204 */
[----:B------:R-:W-:Y:S02]  /*17f0*/  USEL UR12, UR11, URZ, UP3 ;  /* 0x0000003f0b0c7287 */ /* 0x000fe40009800000 */
[----:B------:R-:W-:-:S03]  /*1800*/  UIADD3 UR10, UR9, UR10, URZ ;  /* 0x0000000a090a7290 */ /* 0x000fc6000fffe03f */
[----:B------:R-:W-:-:S05]  /*1810*/  @!UP2 UMOV UR13, UR49 ;  /* 0x00000031000dac82 */ /* 0x000fca0008000000 */
        /* <DEDUP_REMOVED lines=16> */
.L_x_474:
[----:B------:R-:W-:Y:S02]  /*1920*/  UMOV UR11, UR50 ;  /* 0x00000032000b7c82 */ /* 0x000fe40008000000 */
.L_x_475:
[----:B------:R-:W1:Y:S01]  /*1930*/  S2R R9, SR_TID.X ;  /* 0x0000000000097919 */ /* 0x000e620000002100 */
[----:B------:R-:W-:Y:S01]  /*1940*/  UIADD3 UR8, UP5, UP4, UR8, UR41, UR47 ;  /* 0x0000002908087290 */ /* 0x000fe2000fcbe02f */
[----:B------:R-:W-:Y:S01]  /*1950*/  SHF.R.S32.HI R235, RZ, 0x1f, R234 ;  /* 0x0000001fffeb7819 */ /* 0x000fe200000114ea */
[----:B------:R-:W-:Y:S01]  /*1960*/  BSSY B1, `(.L_x_471) ;  /* 0x0000990000017945 */ /* 0x000fe20003800000 */
[----:B------:R-:W-:Y:S01]  /*1970*/  IADD3 R4, P0, R234, UR29, RZ ;  /* 0x0000001dea047c10 */ /* 0x000fe2000ff1e0ff */
[----:B------:R-:W-:Y:S02]  /*1980*/  UIADD3 UR19, UP1, UP0, UR18, UR8, UR19 ;  /* 0x0000000812137290 */ /* 0x000fe4000f83e013 */
[----:B------:R-:W-:Y:S01]  /*1990*/  UIADD3.X UR4, UR10, UR48, UR53, UP5, UP4 ;  /* 0x000000300a047290 */ /* 0x000fe2000afe8435 */
[----:B------:R-:W-:Y:S01]  /*19a0*/  IADD3.X R5, R235, UR30, RZ, P0, !PT ;  /* 0x0000001eeb057c10 */ /* 0x000fe200087fe4ff */
[----:B------:R-:W-:-:S02]  /*19b0*/  ULDC.64 UR8, c[0x0][0x1a8] ;  /* 0x00006a0000087ab9 */ /* 0x000fc40000000a00 */
[----:B------:R-:W-:Y:S02]  /*19c0*/  UIADD3.X UR18, UR12, UR4, UR14, UP1, UP0 ;  /* 0x000000040c127290 */ /* 0x000fe40008fe040e */
[----:B------:R-:W-:Y:S02]  /*19d0*/  UIMAD UR4, UR57, UR8, URZ ;  /* 0x00000008390472a4 */ /* 0x000fe4000f8e023f */
[----:B------:R-:W-:Y:S02]  /*19e0*/  UISETP.GE.AND UP0, UPT, UR28, 0x1, UPT ;  /* 0x000000011c00788c */ /* 0x000fe4000bf06270 */
[----:B------:R-:W-:Y:S02]  /*19f0*/  UIMAD UR16, UR35, UR9, UR4 ;  /* 0x00000009231072a4 */ /* 0x000fe4000f8e0204 */
[----:B------:R-:W-:Y:S02]  /*1a00*/  UIADD3 UR14, UR15, UR11, URZ ;  /* 0x0000000b0f0e7290 */ /* 0x000fe4000fffe03f */
[----:B------:R-:W-:Y:S01]  /*1a10*/  ULDC.64 UR8, c[0x0][0x378] ;  /* 0x0000de0000087ab9 */ /* 0x000fe20000000a00 */
[----:B------:R-:W-:Y:S01]  /*1a20*/  PLOP3.LUT P0, PT, PT, PT, UP0, 0x80, 0x0 ;  /* 0x000000000000781c */ /* 0x000fe20003f0f008 */
[----:B------:R-:W-:Y:S01]  /*1a30*/  UIMAD UR4, UR57, UR8, URZ ;  /* 0x00000008390472a4 */ /* 0x000fe2000f8e023f */
[----:B-1----:R-:W-:Y:S01]  /*1a40*/  SHF.R.S32.HI R8, RZ, 0x1f, R9 ;  /* 0x0000001fff087819 */ /* 0x002fe20000011409 */
[----:B------:R-:W-:-:S02]  /*1a50*/  UIADD3 UR12, UR15, UR13, URZ ;  /* 0x0000000d0f0c7290 */ /* 0x000fc4000fffe03f */
[----:B------:R-:W-:Y:S01]  /*1a60*/  UIMAD UR10, UR35, UR9, UR4 ;  /* 0x00000009230a72a4 */ /* 0x000fe2000f8e0204 */
[----:B------:R-:W-:Y:S01]  /*1a70*/  LEA.HI R2, R8, R9, RZ, 0x3 ;  /* 0x0000000908027211 */ /* 0x000fe200078f18ff */
[----:B------:R-:W-:Y:S02]  /*1a80*/  UMOV UR29, 0x4 ;  /* 0x00000004001d7882 */ /* 0x000fe40000000000 */
[----:B------:R-:W-:Y:S01]  /*1a90*/  ULDC.64 UR8, c[0x0][0x370] ;  /* 0x0000dc0000087ab9 */ /* 0x000fe20000000a00 */
[----:B------:R-:W-:Y:S01]  /*1aa0*/  SHF.R.S32.HI R2, RZ, 0x3, R2 ;  /* 0x00000003ff027819 */ /* 0x000fe20000011402 */
[----:B------:R-:W-:Y:S02]  /*1ab0*/  UIMAD UR4, UR31, UR8, URZ ;  /* 0x000000081f0472a4 */ /* 0x000fe4000f8e023f */
[----:B------:R-:W-:Y:S01]  /*1ac0*/  ULEA.HI.SX32 UR8, UR33, 0xffffffff, 0x1a ;  /* 0xffffffff21087891 */ /* 0x000fe2000f8fd23f */
[----:B------:R-:W-:Y:S01]  /*1ad0*/  SHF.R.S32.HI R17, RZ, 0x1f, R2 ;  /* 0x0000001fff117819 */ /* 0x000fe20000011402 */
[----:B------:R-:W-:Y:S01]  /*1ae0*/  UIMAD UR4, UR15, UR9, UR4 ;  /* 0x000000090f0472a4 */ /* 0x000fe2000f8e0204 */
[----:B------:R-:W-:-:S04]  /*1af0*/  IADD3 R0, P1, R2, UR15, RZ ;  /* 0x0000000f02007c10 */ /* 0x000fc8000ff3e0ff */
[----:B------:R-:W-:Y:S01]  /*1b00*/  IADD3.X R3, R17, UR31, RZ, P1, !PT ;  /* 0x0000001f11037c10 */ /* 0x000fe20008ffe4ff */
[----:B------:R-:W-:Y:S01]  /*1b10*/  IMAD.WIDE.U32 R6, R0, c[0x0][0x190], R234 ;  /* 0x0000640000067a25 */ /* 0x000fe200078e00ea */
[----:B------:R-:W-:-:S03]  /*1b20*/  ULDC.64 UR30, c[0x0][0x3c8] ;  /* 0x0000f200001e7ab9 */ /* 0x000fc60000000a00 */
[----:B------:R-:W-:Y:S01]  /*1b30*/  IMAD R3, R3, c[0x0][0x190], RZ ;  /* 0x0000640003037a24 */ /* 0x000fe200078e02ff */
[----:B------:R-:W-:-:S03]  /*1b40*/  IADD3 R6, P1, R6, UR38, RZ ;  /* 0x0000002606067c10 */ /* 0x000fc6000ff3e0ff */
[----:B------:R-:W-:Y:S02]  /*1b50*/  IMAD R0, R0, c[0x0][0x194], R3 ;  /* 0x0000650000007a24 */ /* 0x000fe400078e0203 */
[----:B------:R-:W-:-:S03]  /*1b60*/  IMAD.U32 R3, RZ, RZ, UR35 ;  /* 0x00000023ff037e24 */ /* 0x000fc6000f8e00ff */
[----:B------:R-:W-:Y:S01]  /*1b70*/  IADD3.X R7, R7, UR34, R0, P1, !PT ;  /* 0x0000002207077c10 */ /* 0x000fe20008ffe400 */
[----:B------:R-:W-:Y:S01]  /*1b80*/  IMAD.U32 R0, RZ, RZ, UR15 ;  /* 0x0000000fff007e24 */ /* 0x000fe2000f8e00ff */
[----:B------:R-:W-:-:S03]  /*1b90*/  UIMAD.WIDE UR14, UR14, UR29, UR30 ;  /* 0x0000001d0e0e72a5 */ /* 0x000fc6000f8e021e */
[----:B------:R-:W-:Y:S01]  /*1ba0*/  IMAD.WIDE.U32 R4, R0, c[0x0][0x370], R4 ;  /* 0x0000dc0000047a25 */ /* 0x000fe200078e0004 */
[----:B------:R-:W-:-:S04]  /*1bb0*/  LEA.HI R0, R8, R9, RZ, 0x5 ;  /* 0x0000000908007211 */ /* 0x000fc800078f28ff */
[----:B------:R-:W-:Y:S02]  /*1bc0*/  IADD3 R5, R5, UR4, RZ ;  /* 0x0000000405057c10 */ /* 0x000fe4000fffe0ff */
[----:B------:R-:W-:Y:S02]  /*1bd0*/  LOP3.LUT R8, R0, 0xffffffe0, RZ, 0xc0, !PT ;  /* 0xffffffe000087812 */ /* 0x000fe400078ec0ff */
[----:B------:R-:W-:Y:S01]  /*1be0*/  SHF.R.S32.HI R0, RZ, 0x5, R0 ;  /* 0x00000005ff007819 */ /* 0x000fe20000011400 */
[----:B------:R-:W-:-:S04]  /*1bf0*/  IMAD.WIDE.U32 R4, R3, c[0x0][0x378], R4 ;  /* 0x0000de0003047a25 */ /* 0x000fc800078e0004 */
[----:B------:R-:W-:Y:S01]  /*1c00*/  IMAD.IADD R3, R9, 0x1, -R8 ;  /* 0x0000000109037824 */ /* 0x000fe200078e0a08 */
[----:B------:R-:W-:Y:S01]  /*1c10*/  IADD3 R5, R5, UR10, RZ ;  /* 0x0000000a05057c10 */ /* 0x000fe2000fffe0ff */
[----:B------:R-:W-:Y:S02]  /*1c20*/  ULDC.64 UR10, c[0x0][0x200] ;  /* 0x00008000000a7ab9 */ /* 0x000fe40000000a00 */
[----:B------:R-:W-:Y:S01]  /*1c30*/  IMAD R9, R0, UR46, R3 ;  /* 0x0000002e00097c24 */ /* 0x000fe2000f8e0203 */
[----:B------:R-:W-:Y:S01]  /*1c40*/  UIMAD.WIDE UR12, UR12, UR29, UR10 ;  /* 0x0000001d0c0c72a5 */ /* 0x000fe2000f8e020a */
[----:B------:R-:W-:Y:S02]  /*1c50*/  IMAD.U32 R3, RZ, RZ, UR35 ;  /* 0x00000023ff037e24 */ /* 0x000fe4000f8e00ff */
[----:B------:R-:W-:Y:S02]  /*1c60*/  IMAD R0, R17, c[0x0][0x370], RZ ;  /* 0x0000dc0011007a24 */ /* 0x000fe400078e02ff */
[----:B------:R-:W-:-:S04]  /*1c70*/  IMAD.WIDE.U32 R6, R3, c[0x0][0x1a8], R6 ;  /* 0x00006a0003067a25 */ /* 0x000fc800078e0006 */
[C---:B------:R-:W-:Y:S01]  /*1c80*/  IMAD R3, R2.reuse, c[0x0][0x374], R0 ;  /* 0x0000dd0002037a24 */ /* 0x040fe200078e0200 */
[----:B------:R-:W-:Y:S01]  /*1c90*/  IADD3 R0, P2, R9, UR19, RZ ;  /* 0x0000001309007c10 */ /* 0x000fe2000ff5e0ff */
[----:B------:R-:W-:Y:S01]  /*1ca0*/  IMAD.WIDE.U32 R4, R2, c[0x0][0x370], R4 ;  /* 0x0000dc0002047a25 */ /* 0x000fe200078e0004 */
[----:B------:R-:W-:Y:S02]  /*1cb0*/  IADD3 R14, R7, UR16, RZ ;  /* 0x00000010070e7c10 */ /* 0x000fe4000fffe0ff */
[----:B------:R-:W-:Y:S01]  /*1cc0*/  LEA R10, P4, R6, c[0x0][0x160], 0x1 ;  /* 0x00005800060a7a11 */ /* 0x000fe200078808ff */
[----:B------:R-:W-:Y:S01]  /*1cd0*/  IMAD.IADD R3, R5, 0x1, R3 ;  /* 0x0000000105037824 */ /* 0x000fe200078e0203 */
[----:B------:R-:W-:Y:S02]  /*1ce0*/  LEA R8, P3, R4, c[0x0][0x330], 0x1 ;  /* 0x0000cc0004087a11 */ /* 0x000fe400078608ff */
[----:B------:R-:W-:Y:S02]  /*1cf0*/  LEA R13, P1, R0, c[0x0][0x350], 0x2 ;  /* 0x0000d400000d7a11 */ /* 0x000fe400078210ff */
[----:B------:R-:W-:-:S02]  /*1d00*/  LEA.HI.X.SX32 R12, R9, UR18, 0x1, P2 ;  /* 0x00000012090c7c11 */ /* 0x000fc400090f0eff */
[----:B------:R-:W-:Y:S02]  /*1d10*/  LEA.HI.X R9, R4, c[0x0][0x334], R3, 0x1, P3 ;  /* 0x0000cd0004097a11 */ /* 0x000fe400018f0c03 */
[----:B------:R-:W-:Y:S02]  /*1d20*/  LEA.HI.X R11, R6, c[0x0][0x164], R14, 0x1, P4 ;  /* 0x00005900060b7a11 */ /* 0x000fe400020f0c0e */
[----:B------:R-:W-:Y:S01]  /*1d30*/  LEA.HI.X R12, R0, c[0x0][0x354], R12, 0x2, P1 ;  /* 0x0000d500000c7a11 */ /* 0x000fe200008f140c */
[----:B------:R-:W-:Y:S05]  /*1d40*/  @!P0 BRA `(.L_x_476) ;  /* 0x0000880000008947 */ /* 0x000fea0003800000 */
[----:B------:R-:W2:Y:S01]  /*1d50*/  LDL R18, [R1+0x10] ;  /* 0x0000100001127983 */ /* 0x000ea20000100800 */
[----:B------:R-:W-:Y:S01]  /*1d60*/  PLOP3.LUT P0, PT, PT, PT, UP3, 0x80, 0x0 ;  /* 0x000000000000781c */ /* 0x000fe20003f0f038 */
[----:B------:R-:W-:Y:S01]  /*1d70*/  UIMAD UR4, UR8, -0x40, UR28 ;  /* 0xffffffc0080478a4 */ /* 0x000fe2000f8e021c */
[----:B------:R-:W-:Y:S01]  /*1d80*/  BSSY B0, `(.L_x_477) ;  /* 0x0000022000007945 */ /* 0x000fe20003800000 */
[----:B------:R-:W-:Y:S01]  /*1d90*/  ULEA.HI UR9, UR8, UR8, URZ, 0x1 ;  /* 0x0000000808097291 */ /* 0x000fe2000f8f083f */
[----:B------:R-:W-:Y:S01]  /*1da0*/  MOV R232, R10 ;  /* 0x0000000a00e87202 */ /* 0x000fe20000000f00 */
[----:B------:R-:W-:Y:S01]  /*1db0*/  UMOV UR11, UR12 ;  /* 0x0000000c000b7c82 */ /* 0x000fe20008000000 */
[----:B------:R-:W-:Y:S01]  /*1dc0*/  IMAD.MOV.U32 R233, RZ, RZ, R11 ;  /* 0x000000ffffe97224 */ /* 0x000fe200078e000b */
[----:B------:R-:W-:Y:S01]  /*1dd0*/  ISETP.GE.AND P2, PT, R2, UR4, PT ;  /* 0x0000000402007c0c */ /* 0x000fe2000bf46270 */
[----:B------:R-:W-:Y:S01]  /*1de0*/  ULOP3.LUT UR9, UR9, 0xfffffffe, URZ, 0xc0, !UPT ;  /* 0xfffffffe09097892 */ /* 0x000fe2000f8ec03f */
[----:B------:R-:W-:Y:S01]  /*1df0*/  MOV R230, R8 ;  /* 0x0000000800e67202 */ /* 0x000fe20000000f00 */
[----:B------:R-:W-:Y:S01]  /*1e00*/  UMOV UR10, UR13 ;  /* 0x0000000d000a7c82 */ /* 0x000fe20008000000 */
[----:B------:R-:W-:Y:S01]  /*1e10*/  IMAD.MOV.U32 R231, RZ, RZ, R9 ;  /* 0x000000ffffe77224 */ /* 0x000fe200078e0009 */
[----:B------:R-:W-:Y:S01]  /*1e20*/  UIADD3 UR9, UR8, -UR9, URZ ;  /* 0x8000000908097290 */ /* 0x000fe2000fffe03f */
[----:B------:R-:W-:Y:S01]  /*1e30*/  MOV R227, R13 ;  /* 0x0000000d00e37202 */ /* 0x000fe20000000f00 */
[----:B------:R-:W-:Y:S01]  /*1e40*/  UMOV UR13, UR14 ;  /* 0x0000000e000d7c82 */ /* 0x000fe20008000000 */
[----:B------:R-:W-:Y:S01]  /*1e50*/  IMAD.MOV.U32 R226, RZ, RZ, R12 ;  /* 0x000000ffffe27224 */ /* 0x000fe200078e000c */
[----:B------:R-:W-:-:S02]  /*1e60*/  UMOV UR12, UR15 ;  /* 0x0000000f000c7c82 */ /* 0x000fc40008000000 */
[----:B------:R-:W-:Y:S01]  /*1e70*/  UISETP.NE.AND UP0, UPT, UR9, 0x1, UPT ;  /* 0x000000010900788c */ /* 0x000fe2000bf05270 */
[----:B------:R-:W-:Y:S01]  /*1e80*/  @P0 BAR.SYNC.DEFER_BLOCKING 0x0 ;  /* 0x0000000000000b1d */ /* 0x000fe20000010000 */
        /* <DEDUP_REMOVED lines=17> */
.L_x_478:
[----:B------:R-:W-:Y:S05]  /*1fa0*/  BSYNC B0 ;  /* 0x0000000000007941 */ /* 0x000fea0003800000 */
.L_x_477:
        /* <DEDUP_REMOVED lines=29> */
.L_x_480:
[----:B------:R-:W-:Y:S05]  /*2180*/  BSYNC B0 ;  /* 0x0000000000007941 */ /* 0x000fea0003800000 */
.L_x_479:
        /* <DEDUP_REMOVED lines=15> */
.L_x_482:
        /* <DEDUP_REMOVED lines=19> */
.L_x_483:
[----:B------:R-:W-:Y:S05]  /*23b0*/  BSYNC B0 ;  /* 0x0000000000007941 */ /* 0x000fea0003800000 */
.L_x_481:
[----:B-1----:R-:W-:Y:S01]  /*23c0*/  MOV R8, 0x20 ;  /* 0x0000002000087802 */ /* 0x002fe20000000f00 */
        /* <DEDUP_REMOVED lines=13> */
.L_x_485:
        /* <DEDUP_REMOVED lines=27> */
.L_x_486:
[----:B------:R-:W-:Y:S05]  /*2650*/  BSYNC B0 ;  /* 0x0000000000007941 */ /* 0x000fea0003800000 */
.L_x_484:
[----:B--2---:R-:W2:Y:S01]  /*2660*/  LDL R14, [R1+0x3c] ;  /* 0x00003c00010e7983 */ /* 0x004ea20000100800 */
[----:B------:R-:W-:Y:S01]  /*2670*/  ULDC.64 UR14, c[0x0][0x198] ;  /* 0x00006600000e7ab9 */ /* 0x000fe20000000a00 */
[----:B------:R-:W-:Y:S02]  /*2680*/  IMAD.MOV.U32 R249, RZ, RZ, 0x7f800000 ;  /* 0x7f800000fff97424 */ /* 0x000fe400078e00ff */
[----:B------:R-:W-:Y:S02]  /*2690*/  IMAD.MOV.U32 R250, RZ, RZ, 0x7f800000 ;  /* 0x7f800000fffa7424 */ /* 0x000fe400078e00ff */
[----:B------:R-:W-:Y:S02]  /*26a0*/  IMAD.MOV.U32 R247, RZ, RZ, 0x7f800000 ;  /* 0x7f800000fff77424 */ /* 0x000fe400078e00ff */
[----:B------:R-:W-:Y:S02]  /*26b0*/  IMAD.U32 R11, RZ, RZ, UR23 ;  /* 0x00000017ff0b7e24 */ /* 0x000fe4000f8e00ff */
        /* <DEDUP_REMOVED lines=10> */
[----:B------:R-:W-:Y:S01]  /*2760*/  ISETP.GE.AND P4, PT, R5, UR4, PT ;  /* 0x0000000405007c0c */ /* 0x000fe2000bf86270 */
[----:B------:R-:W-:Y:S01]  /*2770*/  UIMAD UR4, UR17, UR14, URZ ;  /* 0x0000000e110472a4 */ /* 0x000fe2000f8e023f */
[----:B------:R-:W-:Y:S02]  /*2780*/  SHF.R.S32.HI R5, RZ, 0x1f, R3 ;  /* 0x0000001fff057819 */ /* 0x000fe40000011403 */
[C---:B------:R-:W-:Y:S02]  /*2790*/  @!P3 LEA R6, P1, R3.reuse, UR11, 0x2 ;  /* 0x0000000b0306bc11 */ /* 0x040fe4000f8210ff */
[----:B------:R-:W-:Y:S02]  /*27a0*/  IADD3 R4, P2, R4, UR11, RZ ;  /* 0x0000000b04047c10 */ /* 0x000fe4000ff5e0ff */
[----:B------:R-:W-:Y:S01]  /*27b0*/  SHF.L.U64.HI R8, R14, 0x2, R13 ;  /* 0x000000020e087819 */ /* 0x000fe2000001020d */
[----:B------:R-:W-:Y:S01]  /*27c0*/  UIMAD UR9, UR23, UR15, UR4 ;  /* 0x0000000f170972a4 */ /* 0x000fe2000f8e0204 */
[----:B------:R-:W-:Y:S01]  /*27d0*/  @!P3 LEA.HI.X R7, R3, UR10, R5, 0x2, P1 ;  /* 0x0000000a0307bc11 */ /* 0x000fe200088f1405 */
[----:B------:R-:W-:Y:S01]  /*27e0*/  UIMAD UR4, UR20, -0x80, UR5 ;  /* 0xffffff80140478a4 */ /* 0x000fe2000f8e0205 */
        /* <DEDUP_REMOVED lines=8> */
[----:B------:R-:W-:-:S02]  /*2870*/  IMAD.U32 R3, RZ, RZ, UR9 ;  /* 0x00000009ff037e24 */ /* 0x000fc4000f8e00ff */
        /* <DEDUP_REMOVED lines=31> */
.L_x_488:
[----:B---3--:R-:W-:Y:S05]  /*2a70*/  BSYNC B0 ;  /* 0x0000000000007941 */ /* 0x008fea0003800000 */
.L_x_487:
        /* <DEDUP_REMOVED lines=30> */
.L_x_490:
[----:B------:R-:W-:Y:S05]  /*2c60*/  BSYNC B0 ;  /* 0x0000000000007941 */ /* 0x000fea0003800000 */
.L_x_489:
        /* <DEDUP_REMOVED lines=31> */
.L_x_492:
[----:B------:R-:W-:Y:S05]  /*2e60*/  BSYNC B0 ;  /* 0x0000000000007941 */ /* 0x000fea0003800000 */
.L_x_491:
        /* <DEDUP_REMOVED lines=30> */
.L_x_494:
[----:B------:R-:W-:Y:S05]  /*3050*/  BSYNC B0 ;  /* 0x0000000000007941 */ /* 0x000fea0003800000 */
.L_x_493:
        /* <DEDUP_REMOVED lines=38> */
.L_x_496:
[----:B-1----:R-:W-:Y:S05]  /*32c0*/  BSYNC B0 ;  /* 0x0000000000007941 */ /* 0x002fea0003800000 */
.L_x_495:
        /* <DEDUP_REMOVED lines=29> */
.L_x_498:
[----:B------:R-:W-:Y:S05]  /*34a0*/  BSYNC B0 ;  /* 0x0000000000007941 */ /* 0x000fea0003800000 */
.L_x_497:
        /* <DEDUP_REMOVED lines=29> */
.L_x_500:
[----:B------:R-:W-:Y:S05]  /*3680*/  BSYNC B0 ;  /* 0x0000000000007941 */ /* 0x000fea0003800000 */
.L_x_499:
        /* <DEDUP_REMOVED lines=28> */
.L_x_502:
[----:B------:R-:W-:Y:S05]  /*3850*/  BSYNC B0 ;  /* 0x0000000000007941 */ /* 0x000fea0003800000 */
.L_x_501:
[----:B------:R-:W-:Y:S01]  /*3860*/  ULDC.64 UR16, c[0x0][0x318] ;  /* 0x0000c60000107ab9 */ /* 0x000fe20000000a00 */
[----:B--2---:R-:W2:Y:S01]  /*3870*/  LDL R5, [R1+0x24] ;  /* 0x0000240001057983 */ /* 0x004ea20000100800 */
[----:B------:R-:W-:Y:S02]  /*3880*/  UISETP.NE.U32.AND UP1, UPT, URZ, UR16, UPT ;  /* 0x000000103f00728c */ /* 0x000fe4000bf25070 */
[----:B------:R-:W-:Y:S01]  /*3890*/  ULDC.64 UR18, c[0x0][0x320] ;  /* 0x0000c80000127ab9 */ /* 0x000fe20000000a00 */
[----:B---3--:R-:W3:Y:S01]  /*38a0*/  LDL R4, [R1+0x48] ;  /* 0x0000480001047983 */ /* 0x008ee20000100800 */
[----:B------:R-:W-:-:S03]  /*38b0*/  UISETP.NE.AND.EX UP1, UPT, URZ, UR17, UPT, UP1 ;  /* 0x000000113f00728c */ /* 0x000fc6000bf25310 */
[----:B------:R-:W0:Y:S03]  /*38c0*/  LDGDEPBAR ;  /* 0x00000000000079af */ /* 0x000e260000000000 */
[----:B------:R-:W-:-:S05]  /*38d0*/  PLOP3.LUT P1, PT, PT, PT, UP1, 0x80, 0x0 ;  /* 0x000000000000781c */ /* 0x000fca0003f2f018 */
[----:B------:R-:W-:Y:S02]  /*38e0*/  @UP1 UIMAD UR4, UR39, UR18, URZ ;  /* 0x00000012270412a4 */ /* 0x000fe4000f8e023f */
[----:B------:R-:W-:Y:S02]  /*38f0*/  @UP1 UMOV UR14, UR35 ;  /* 0x00000023000e1c82 */ /* 0x000fe40008000000 */
[----:B------:R-:W-:Y:S02]  /*3900*/  @UP1 UMOV UR15, UR57 ;  /* 0x00000039000f1c82 */ /* 0x000fe40008000000 */
[----:B------:R-:W-:Y:S02]  /*3910*/  @UP1 UIMAD.WIDE.U32 UR14, UR32, UR18, UR14 ;  /* 0x00000012200e12a5 */ /* 0x000fe4000f8e000e */
[----:B------:R-:W-:Y:S02]  /*3920*/  @UP1 UIMAD UR19, UR32, UR19, UR4 ;  /* 0x00000013201312a4 */ /* 0x000fe4000f8e0204 */
[----:B------:R-:W-:-:S02]  /*3930*/  @UP1 ULEA UR16, UP0, UR14, UR16, 0x2 ;  /* 0x000000100e101291 */ /* 0x000fc4000f80103f */
[----:B------:R-:W-:-:S04]  /*3940*/  @UP1 UIADD3 UR19, UR15, UR19, URZ ;  /* 0x000000130f131290 */ /* 0x000fc8000fffe03f */
[----:B------:R-:W-:Y:S01]  /*3950*/  @UP1 ULEA.HI.X UR17, UR14, UR17, UR19, 0x2, UP0 ;  /* 0x000000110e111291 */ /* 0x000fe200080f1413 */
[----:B-1----:R-:W-:-:S05]  /*3960*/  IMAD.U32 R2, RZ, RZ, UR16 ;  /* 0x00000010ff027e24 */ /* 0x002fca000f8e00ff */
[----:B------:R-:W-:-:S05]  /*3970*/  IMAD.U32 R3, RZ, RZ, UR17 ;  /* 0x00000011ff037e24 */ /* 0x000fca000f8e00ff */
[----:B----4-:R1:W4:Y:S01]  /*3980*/  @P1 LDG.E R0, [R2.64] ;  /* 0x0000000602001981 */ /* 0x010322000c1e1900 */
[C---:B------:R-:W-:Y:S01]  /*3990*/  IADD3 R207, R220.reuse, 0x2000, RZ ;  /* 0x00002000dccf7810 */ /* 0x040fe20007ffe0ff */
[----:B------:R-:W-:Y:S01]  /*39a0*/  IMAD.MOV.U32 R219, RZ, RZ, 0x20 ;  /* 0x00000020ffdb7424 */ /* 0x000fe200078e00ff */
[----:B------:R-:W-:Y:S01]  /*39b0*/  MOV R217, 0x40 ;  /* 0x0000004000d97802 */ /* 0x000fe20000000f00 */
[----:B------:R-:W-:Y:S01]  /*39c0*/  IMAD.SHL.U32 R210, R220, 0x2, RZ ;  /* 0x00000002dcd27824 */ /* 0x000fe200078e00ff */
[----:B------:R-:W-:Y:S01]  /*39d0*/  SEL R207, R207, R220, !P0 ;  /* 0x000000dccfcf7207 */ /* 0x000fe20004000000 */
        /* <DEDUP_REMOVED lines=19> */
[----:B-1----:R-:W4:Y:S01]  /*3b10*/  @P1 MUFU.RCP R2, c[0x0][0x238] ;  /* 0x00008e0000021b08 */ /* 0x002f220000001000 */
        /* <DEDUP_REMOVED lines=48> */
[----:B------:R-:W-:Y:S01]  /*3e20*/  UMOV UR4, URZ ;  /* 0x0000003f00047c82 */ /* 0x000fe20008000000 */
[----:B------:R-:W-:-:S02]  /*3e30*/  IMAD.SHL.U32 R216, R220, 0x2, RZ ;  /* 0x00000002dcd87824 */ /* 0x000fc400078e00ff */
[----:B------:R-:W-:Y:S02]  /*3e40*/  IMAD.SHL.U32 R215, R220, 0x2, RZ ;  /* 0x00000002dcd77824 */ /* 0x000fe400078e00ff */
[----:B----4-:R-:W-:Y:S01]  /*3e50*/  @P1 FMUL.FTZ R0, R0, R2 ;  /* 0x0000000200001220 */ /* 0x010fe20000410000 */
[----:B------:R-:W-:-:S03]  /*3e60*/  IADD3 R2, R218, 0x2000, RZ ;  /* 0x00002000da027810 */ /* 0x000fc60007ffe0ff */
[----:B------:R1:W4:Y:S01]  /*3e70*/  @P1 R2UR UR9, R0 ;  /* 0x00000000000913c2 */ /* 0x00032200000e0000 */
[----:B------:R-:W-:Y:S02]  /*3e80*/  SEL R2, R2, R218, !P0 ;  /* 0x000000da02027207 */ /* 0x000fe40004000000 */
[----:B---3--:R-:W-:Y:S02]  /*3e90*/  LOP3.LUT P1, RZ, R4, 0x2, RZ, 0xc0, !PT ;  /* 0x0000000204ff7812 */ /* 0x008fe4000782c0ff */
[----:B------:R-:W-:Y:S02]  /*3ea0*/  SHF.L.U32 R206, R2, 0x1, RZ ;  /* 0x0000000102ce7819 */ /* 0x000fe400000006ff */
[----:B------:R-:W-:Y:S02]  /*3eb0*/  LOP3.LUT P0, RZ, R4, 0x4, RZ, 0xc0, !PT ;  /* 0x0000000404ff7812 */ /* 0x000fe4000780c0ff */
[----:B------:R-:W-:Y:S02]  /*3ec0*/  SEL R219, R219, 0xffffffe0, !P1 ;  /* 0xffffffe0dbdb7807 */ /* 0x000fe40004800000 */
[----:B------:R-:W-:-:S03]  /*3ed0*/  SEL R217, R217, 0xffffffc0, !P0 ;  /* 0xffffffc0d9d97807 */ /* 0x000fc60004000000 */
[--C-:B------:R-:W-:Y:S02]  /*3ee0*/  IMAD.IADD R208, R219, 0x1, R210.reuse ;  /* 0x00000001dbd07824 */ /* 0x100fe400078e02d2 */
[C---:B------:R-:W-:Y:S02]  /*3ef0*/  IMAD.IADD R210, R217.reuse, 0x1, R210 ;  /* 0x00000001d9d27824 */ /* 0x040fe400078e02d2 */
[----:B------:R-:W-:Y:S01]  /*3f00*/  IMAD.IADD R209, R217, 0x1, R208 ;  /* 0x00000001d9d17824 */ /* 0x000fe200078e02d0 */
[----:B-1----:R-:W-:Y:S01]  /*3f10*/  MOV R0, UR20 ;  /* 0x0000001400007c02 */ /* 0x002fe20008000f00 */
[----:B----4-:R-:W-:-:S04]  /*3f20*/  @UP1 UMOV UR4, UR9 ;  /* 0x0000000900041c82 */ /* 0x010fc80008000000 */
[----:B--2---:R-:W-:-:S05]  /*3f30*/  IMAD R0, R0, 0x80, R5 ;  /* 0x0000008000007824 */ /* 0x004fca00078e0205 */
[----:B------:R-:W-:-:S04]  /*3f40*/  IADD3 R0, R14, -UR28, -R0 ;  /* 0x8000001c0e007c10 */ /* 0x000fc8000fffe800 */
[----:B------:R-:W-:Y:S02]  /*3f50*/  IADD3 R2, R0, UR5, RZ ;  /* 0x0000000500027c10 */ /* 0x000fe4000fffe0ff */
[----:B------:R-:W-:-:S03]  /*3f60*/  SHF.L.U64.HI R0, R14, 0x2, R13 ;  /* 0x000000020e007819 */ /* 0x000fc6000001020d */
[----:B------:R1:W-:Y:S04]  /*3f70*/  STL [R1+0x20], R2 ;  /* 0x0000200201007387 */ /* 0x0003e80000100800 */
[----:B------:R2:W-:Y:S04]  /*3f80*/  STL [R1+0x1c], R0 ;  /* 0x00001c0001007387 */ /* 0x0005e80000100800 */
[----:B------:R3:W-:Y:S01]  /*3f90*/  STL [R1+0x18], R3 ;  /* 0x0000180301007387 */ /* 0x0007e20000100800 */
[----:B-1----:R-:W-:-:S04]  /*3fa0*/  IMAD.MOV.U32 R2, RZ, RZ, c[0x0][0x22c] ;  /* 0x00008b00ff027624 */ /* 0x002fc800078e00ff */
[----:B------:R-:W-:Y:S01]  /*3fb0*/  IMAD R2, R2, c[0x0][0x1c0], RZ ;  /* 0x0000700002027a24 */ /* 0x000fe200078e02ff */
[----:B--2---:R-:W-:-:S03]  /*3fc0*/  IADD3 R0, R14, -0x40, RZ ;  /* 0xffffffc00e007810 */ /* 0x004fc60007ffe0ff */
[C---:B------:R-:W-:Y:S01]  /*3fd0*/  IMAD.SHL.U32 R229, R2.reuse, 0x8, RZ ;  /* 0x0000000802e57824 */ /* 0x040fe200078e00ff */
[----:B------:R-:W-:Y:S02]  /*3fe0*/  SHF.L.U32 R4, R2, 0x4, RZ ;  /* 0x0000000402047819 */ /* 0x000fe400000006ff */
[----:B------:R-:W-:Y:S02]  /*3ff0*/  SHF.L.U32 R0, R0, 0x2, RZ ;  /* 0x0000000200007819 */ /* 0x000fe400000006ff */
[----:B---3--:R-:W-:-:S03]  /*4000*/  IADD3 R3, R4, 0x20, RZ ;  /* 0x0000002004037810 */ /* 0x008fc60007ffe0ff */
[----:B------:R1:W-:Y:S02]  /*4010*/  STL [R1+0x14], R0 ;  /* 0x0000140001007387 */ /* 0x0003e40000100800 */
[----:B------:R-:W-:-:S04]  /*4020*/  IMAD.IADD R3, R229, 0x1, R3 ;  /* 0x00000001e5037824 */ /* 0x000fc800078e0203 */
[----:B------:R-:W-:-:S04]  /*4030*/  IMAD.IADD R3, R229, 0x1, R3 ;  /* 0x00000001e5037824 */ /* 0x000fc800078e0203 */
[----:B------:R-:W-:-:S04]  /*4040*/  IMAD.IADD R3, R229, 0x1, R3 ;  /* 0x00000001e5037824 */ /* 0x000fc800078e0203 */
[----:B------:R-:W-:-:S05]  /*4050*/  IMAD.IADD R3, R229, 0x1, R3 ;  /* 0x00000001e5037824 */ /* 0x000fca00078e0203 */
[----:B------:R2:W-:Y:S01]  /*4060*/  STL [R1+0x4], R3 ;  /* 0x0000040301007387 */ /* 0x0005e20000100800 */
[C---:B-1----:R-:W-:Y:S02]  /*4070*/  IADD3 R0, R4.reuse, 0x40, RZ ;  /* 0x0000004004007810 */ /* 0x042fe40007ffe0ff */
[----:B------:R-:W-:Y:S02]  /*4080*/  IADD3 R4, R4, 0x60, RZ ;  /* 0x0000006004047810 */ /* 0x000fe40007ffe0ff */
[----:B------:R-:W-:-:S03]  /*4090*/  IADD3 R0, R229, R0, RZ ;  /* 0x00000000e5007210 */ /* 0x000fc60007ffe0ff */
[C---:B------:R-:W-:Y:S01]  /*40a0*/  IMAD.IADD R4, R229.reuse, 0x1, R4 ;  /* 0x00000001e5047824 */ /* 0x040fe200078e0204 */
[----:B------:R-:W-:-:S03]  /*40b0*/  IADD3 R0, R229, R0, RZ ;  /* 0x00000000e5007210 */ /* 0x000fc60007ffe0ff */
[C---:B------:R-:W-:Y:S01]  /*40c0*/  IMAD.IADD R4, R229.reuse, 0x1, R4 ;  /* 0x00000001e5047824 */ /* 0x040fe200078e0204 */
[----:B------:R-:W-:-:S03]  /*40d0*/  IADD3 R0, R229, R0, RZ ;  /* 0x00000000e5007210 */ /* 0x000fc60007ffe0ff */
[C---:B------:R-:W-:Y:S01]  /*40e0*/  IMAD.IADD R252, R229.reuse, 0x1, R4 ;  /* 0x00000001e5fc7824 */ /* 0x040fe200078e0204 */
[C---:B------:R-:W-:Y:S02]  /*40f0*/  IADD3 R0, R229.reuse, R0, RZ ;  /* 0x00000000e5007210 */ /* 0x040fe40007ffe0ff */
[C---:B--2---:R-:W-:Y:S01]  /*4100*/  IADD3 R3, R229.reuse, R3, RZ ;  /* 0x00000003e5037210 */ /* 0x044fe20007ffe0ff */
[C---:B------:R-:W-:Y:S02]  /*4110*/  IMAD.IADD R251, R229.reuse, 0x1, R252 ;  /* 0x00000001e5fb7824 */ /* 0x040fe400078e02fc */
[----:B------:R1:W-:Y:S01]  /*4120*/  STL [R1], R0 ;  /* 0x0000000001007387 */ /* 0x0003e20000100800 */
[----:B------:R-:W-:-:S03]  /*4130*/  IMAD.IADD R2, R229, 0x1, R0 ;  /* 0x00000001e5027824 */ /* 0x000fc600078e0200 */
[----:B------:R2:W-:Y:S04]  /*4140*/  STL [R1+0xc], R3 ;  /* 0x00000c0301007387 */ /* 0x0005e80000100800 */
[----:B------:R2:W-:Y:S01]  /*4150*/  STL [R1+0x8], R2 ;  /* 0x0000080201007387 */ /* 0x0005e20000100800 */
[----:B-1----:R-:W-:-:S03]  /*4160*/  IADD3 R0, R229, R251, RZ ;  /* 0x000000fbe5007210 */ /* 0x002fc60007ffe0ff */
.L_x_505:
[----:B------:R-:W0:Y:S01]  /*4170*/  LDGDEPBAR ;  /* 0x00000000000079af */ /* 0x000e220000000000 */
[C---:B------:R-:W-:Y:S01]  /*4180*/  IMAD.IADD R0, R207.reuse, 0x1, R219 ;  /* 0x00000001cf007824 */ /* 0x040fe200078e02db */
[----:B------:R-:W-:Y:S01]  /*4190*/  USHF.L.U32 UR9, UR20, 0x7, URZ ;  /* 0x0000000714097899 */ /* 0x000fe2000800063f */
[--C-:B--2---:R-:W-:Y:S01]  /*41a0*/  IMAD.IADD R2, R207, 0x1, R217.reuse ;  /* 0x00000001cf027824 */ /* 0x104fe200078e02d9 */
[----:B------:R-:W-:Y:S01]  /*41b0*/  UISETP.GE.AND UP4, UPT, UR8, 0x1, UPT ;  /* 0x000000010800788c */ /* 0x000fe2000bf86270 */
[----:B------:R-:W-:Y:S01]  /*41c0*/  IMAD.IADD R3, R0, 0x1, R217 ;  /* 0x0000000100037824 */ /* 0x000fe200078e02d9 */
[----:B------:R-:W-:Y:S02]  /*41d0*/  UIADD3 UR9, UR9, 0x80, URZ ;  /* 0x0000008009097890 */ /* 0x000fe4000fffe03f */
[----:B------:R-:W4:Y:S02]  /*41e0*/  LDL R236, [R1+0x20] ;  /* 0x0000200001ec7983 */ /* 0x000f240000100800 */
[----:B------:R-:W-:Y:S06]  /*41f0*/  UISETP.GE.AND UP0, UPT, UR9, UR5, UPT ;  /* 0x000000050900728c */ /* 0x000fec000bf06270 */
[----:B------:R-:W-:Y:S02]  /*4200*/  PLOP3.LUT P3, PT, PT, PT, UP0, 0x80, 0x0 ;  /* 0x000000000000781c */ /* 0x000fe40003f6f008 */
        /* <DEDUP_REMOVED lines=14> */
[----:B-----5:R-:W-:Y:S01]  /*42f0*/  LDSM.16.M88.4 R184, [R2] ;  /* 0x0000000002b8783b */ /* 0x020fe20000000200 */
[C---:B------:R-:W-:Y:S07]  /*4300*/  HMMA.16816.F32.BF16 R16, R32.reuse, R18, RZ ;  /* 0x000000122010723c */ /* 0x040fee00000418ff */
[----:B------:R-:W1:Y:S01]  /*4310*/  LDSM.16.M88.4 R188, [R214+0xc000] ;  /* 0x00c00000d6bc783b */ /* 0x000e620000000200 */
[-C--:B----4-:R-:W-:Y:S07]  /*4320*/  HMMA.16816.F32.BF16 R20, R32, R164.reuse, RZ ;  /* 0x000000a42014723c */ /* 0x090fee00000418ff */
[----:B------:R-:W4:Y:S01]  /*4330*/  LDSM.16.M88.4 R192, [R2+0x1000] ;  /* 0x0010000002c0783b */ /* 0x000f220000000200 */
[C---:B------:R-:W-:Y:S07]  /*4340*/  HMMA.16816.F32.BF16 R24, R28.reuse, R164, RZ ;  /* 0x000000a41c18723c */ /* 0x040fee00000418ff */
[----:B------:R-:W-:Y:S01]  /*4350*/  LDSM.16.M88.4 R196, [R3+0x1000] ;  /* 0x0010000003c4783b */ /* 0x000fe20000000200 */
[-C--:B------:R-:W-:Y:S07]  /*4360*/  HMMA.16816.F32.BF16 R28, R28, R166.reuse, RZ ;  /* 0x000000a61c1c723c */ /* 0x080fee00000418ff */
[----:B------:R-:W-:Y:S01]  /*4370*/  LDSM.16.M88.4 R200, [R213+0xc800] ;  /* 0x00c80000d5c8783b */ /* 0x000fe20000000200 */
[----:B------:R-:W-:Y:S07]  /*4380*/  HMMA.16816.F32.BF16 R32, R32, R166, RZ ;  /* 0x000000a62020723c */ /* 0x000fee00000418ff */
[----:B------:R-:W4:Y:S01]  /*4390*/  LDSM.16.M88.4 R164, [R214+0xc800] ;  /* 0x00c80000d6a4783b */ /* 0x000f220000000200 */
        /* <DEDUP_REMOVED lines=10> */
[----:B------:R-:W-:Y:S07]  /*4440*/  LDSM.16.M88.4 R168, [R207+0x2000] ;  /* 0x00200000cfa8783b */ /* 0x000fee0000000200 */
[-C--:B------:R-:W-:Y:S01]  /*4450*/  HMMA.16816.F32.BF16 R4, R184, R188.reuse, R4 ;  /* 0x000000bcb804723c */ /* 0x080fe20000041804 */
[----:B------:R-:W3:Y:S07]  /*4460*/  LDSM.16.M88.4 R180, [R211+0x10000] ;  /* 0x01000000d3b4783b */ /* 0x000eee0000000200 */
[C---:B----4-:R-:W-:Y:S08]  /*4470*/  HMMA.16816.F32.BF16 R8, R192.reuse, R188, R8 ;  /* 0x000000bcc008723c */ /* 0x050ff00000041808 */
[-C--:B------:R-:W-:Y:S08]  /*4480*/  HMMA.16816.F32.BF16 R12, R192, R190.reuse, R12 ;  /* 0x000000bec00c723c */ /* 0x080ff0000004180c */
[C---:B------:R-:W-:Y:S01]  /*4490*/  HMMA.16816.F32.BF16 R16, R184.reuse, R190, R16 ;  /* 0x000000beb810723c */ /* 0x040fe20000041810 */
[----:B------:R-:W4:Y:S07]  /*44a0*/  LDSM.16.M88.4 R188, [R207+0x3000] ;  /* 0x00300000cfbc783b */ /* 0x000f2e0000000200 */
[-C--:B------:R-:W-:Y:S08]  /*44b0*/  HMMA.16816.F32.BF16 R20, R184, R164.reuse, R20 ;  /* 0x000000a4b814723c */ /* 0x080ff00000041814 */
[C---:B------:R-:W-:Y:S08]  /*44c0*/  HMMA.16816.F32.BF16 R24, R192.reuse, R164, R24 ;  /* 0x000000a4c018723c */ /* 0x040ff00000041818 */
[-C--:B------:R-:W-:Y:S01]  /*44d0*/  HMMA.16816.F32.BF16 R28, R192, R166.reuse, R28 ;  /* 0x000000a6c01c723c */ /* 0x080fe2000004181c */
[----:B------:R-:W4:Y:S07]  /*44e0*/  LDSM.16.M88.4 R192, [R211+0x10800] ;  /* 0x01080000d3c0783b */ /* 0x000f2e0000000200 */
[----:B------:R-:W-:Y:S01]  /*44f0*/  HMMA.16816.F32.BF16 R32, R184, R166, R32 ;  /* 0x000000a6b820723c */ /* 0x000fe20000041820 */
[----:B------:R-:W-:Y:S07]  /*4500*/  LDSM.16.M88.4 R164, [R0+0x2000] ;  /* 0x0020000000a4783b */ /* 0x000fee0000000200 */
[-C--:B-1----:R-:W-:Y:S01]  /*4510*/  HMMA.16816.F32.BF16 R4, R172, R176.reuse, R4 ;  /* 0x000000b0ac04723c */ /* 0x082fe20000041804 */
[----:B------:R1:W-:Y:S07]  /*4520*/  LDSM.16.M88.4 R184, [R0+0x3000] ;  /* 0x0030000000b8783b */ /* 0x0003ee0000000200 */
[C---:B------:R-:W-:Y:S08]  /*4530*/  HMMA.16816.F32.BF16 R8, R196.reuse, R176, R8 ;  /* 0x000000b0c408723c */ /* 0x040ff00000041808 */
[-C--:B------:R-:W-:Y:S08]  /*4540*/  HMMA.16816.F32.BF16 R12, R196, R178.reuse, R12 ;  /* 0x000000b2c40c723c */ /* 0x080ff0000004180c */
[C---:B------:R-:W-:Y:S01]  /*4550*/  HMMA.16816.F32.BF16 R16, R172.reuse, R178, R16 ;  /* 0x000000b2ac10723c */ /* 0x040fe20000041810 */
[----:B------:R-:W4:Y:S03]  /*4560*/  LDSM.16.M88.4 R176, [R212+0x10000] ;  /* 0x01000000d4b0783b */ /* 0x000f260000000200 */
[----:B-1----:R-:W-:Y:S04]  /*4570*/  IMAD.U32 R0, RZ, RZ, UR8 ;  /* 0x00000008ff007e24 */ /* 0x002fe8000f8e00ff */
[-C--:B------:R-:W-:Y:S08]  /*4580*/  HMMA.16816.F32.BF16 R20, R172, R200.reuse, R20 ;  /* 0x000000c8ac14723c */ /* 0x080ff00000041814 */
[C---:B------:R-:W-:Y:S08]  /*4590*/  HMMA.16816.F32.BF16 R24, R196.reuse, R200, R24 ;  /* 0x000000c8c418723c */ /* 0x040ff00000041818 */
[-C--:B------:R-:W-:Y:S01]  /*45a0*/  HMMA.16816.F32.BF16 R28, R196, R202.reuse, R28 ;  /* 0x000000cac41c723c */ /* 0x080fe2000004181c */
[----:B------:R-:W2:Y:S07]  /*45b0*/  LDL R199, [R1+0x24] ;  /* 0x0000240001c77983 */ /* 0x000eae0000100800 */
[----:B------:R-:W-:Y:S08]  /*45c0*/  HMMA.16816.F32.BF16 R32, R172, R202, R32 ;  /* 0x000000caac20723c */ /* 0x000ff00000041820 */
[-C--:B---3--:R-:W-:Y:S08]  /*45d0*/  HMMA.16816.F32.BF16 R4, R168, R180.reuse, R4 ;  /* 0x000000b4a804723c */ /* 0x088ff00000041804 */
[C---:B----4-:R-:W-:Y:S08]  /*45e0*/  HMMA.16816.F32.BF16 R8, R188.reuse, R180, R8 ;  /* 0x000000b4bc08723c */ /* 0x050ff00000041808 */
[-C--:B------:R-:W-:Y:S08]  /*45f0*/  HMMA.16816.F32.BF16 R12, R188, R182.reuse, R12 ;  /* 0x000000b6bc0c723c */ /* 0x080ff0000004180c */
[C---:B------:R-:W-:Y:S08]  /*4600*/  HMMA.16816.F32.BF16 R16, R168.reuse, R182, R16 ;  /* 0x000000b6a810723c */ /* 0x040ff00000041810 */
[-C--:B------:R-:W-:Y:S08]  /*4610*/  HMMA.16816.F32.BF16 R20, R168, R192.reuse, R20 ;  /* 0x000000c0a814723c */ /* 0x080ff00000041814 */
[C---:B------:R-:W-:Y:S08]  /*4620*/  HMMA.16816.F32.BF16 R24, R188.reuse, R192, R24 ;  /* 0x000000c0bc18723c */ /* 0x040ff00000041818 */
[-C--:B------:R-:W-:Y:S07]  /*4630*/  HMMA.16816.F32.BF16 R28, R188, R194.reuse, R28 ;  /* 0x000000c2bc1c723c */ /* 0x080fee000004181c */
[----:B------:R-:W-:Y:S01]  /*4640*/  IMAD R188, R0, 0x40, R236 ;  /* 0x0000004000bc7824 */ /* 0x000fe200078e02ec */
[----:B------:R-:W-:Y:S01]  /*4650*/  HMMA.16816.F32.BF16 R32, R168, R194, R32 ;  /* 0x000000c2a820723c */ /* 0x000fe20000041820 */
[----:B------:R-:W1:Y:S03]  /*4660*/  LDSM.16.M88.4 R168, [R212+0x10800] ;  /* 0x01080000d4a8783b */ /* 0x000e660000000200 */
[----:B------:R-:W-:Y:S02]  /*4670*/  IABS R0, R188 ;  /* 0x000000bc00007213 */ /* 0x000fe40000000000 */
[----:B------:R-:W-:Y:S02]  /*4680*/  IADD3 R172, R188, -0x1, RZ ;  /* 0xffffffffbcac7810 */ /* 0x000fe40007ffe0ff */
[-C--:B------:R-:W-:Y:S05]  /*4690*/  HMMA.16816.F32.BF16 R4, R164, R176.reuse, R4 ;  /* 0x000000b0a404723c */ /* 0x080fea0000041804 */
[----:B------:R-:W-:Y:S01]  /*46a0*/  IMAD.MOV.U32 R173, RZ, RZ, R0 ;  /* 0x000000ffffad7224 */ /* 0x000fe200078e0000 */
[----:B------:R-:W-:Y:S02]  /*46b0*/  ISETP.GE.AND P1, PT, R172, RZ, PT ;  /* 0x000000ffac00720c */ /* 0x000fe40003f26270 */
[C---:B------:R-:W-:Y:S01]  /*46c0*/  HMMA.16816.F32.BF16 R8, R184.reuse, R176, R8 ;  /* 0x000000b0b808723c */ /* 0x040fe20000041808 */
[----:B------:R-:W3:Y:S03]  /*46d0*/  I2F R194, R173 ;  /* 0x000000ad00c27306 */ /* 0x000ee60000201400 */
[C---:B------:R-:W-:Y:S02]  /*46e0*/  IADD3 R0, R188.reuse, 0x8, RZ ;  /* 0x00000008bc007810 */ /* 0x040fe40007ffe0ff */
[----:B------:R-:W-:Y:S02]  /*46f0*/  IADD3 R180, R188, 0x7, RZ ;  /* 0x00000007bcb47810 */ /* 0x000fe40007ffe0ff */
[-C--:B------:R-:W-:Y:S03]  /*4700*/  HMMA.16816.F32.BF16 R12, R184, R178.reuse, R12 ;  /* 0x000000b2b80c723c */ /* 0x080fe6000004180c */
[----:B------:R-:W-:Y:S02]  /*4710*/  ISETP.GE.AND P2, PT, R0, RZ, PT ;  /* 0x000000ff0000720c */ /* 0x000fe40003f46270 */
[----:B------:R-:W-:Y:S02]  /*4720*/  @!P1 IADD3 R172, -R188, 0x1, RZ ;  /* 0x00000001bcac9810 */ /* 0x000fe40007ffe1ff */
[----:B------:R-:W-:Y:S01]  /*4730*/  ISETP.GE.AND P1, PT, R180, RZ, PT ;  /* 0x000000ffb400720c */ /* 0x000fe20003f26270 */
[C---:B------:R-:W-:Y:S01]  /*4740*/  HMMA.16816.F32.BF16 R16, R164.reuse, R178, R16 ;  /* 0x000000b2a410723c */ /* 0x040fe20000041810 */
[----:B------:R4:W3:Y:S01]  /*4750*/  I2F R193, R172 ;  /* 0x000000ac00c17306 */ /* 0x0008e20000201400 */
[----:B------:R-:W-:Y:S02]  /*4760*/  LDSM.16.M88.4 R176, [R214+0x10000] ;  /* 0x01000000d6b0783b */ /* 0x000fe40000000200 */
[C---:B------:R-:W-:Y:S02]  /*4770*/  IADD3 R190, R188.reuse, 0x20, RZ ;  /* 0x00000020bcbe7810 */ /* 0x040fe40007ffe0ff */
[C---:B------:R-:W-:Y:S02]  /*4780*/  IADD3 R189, R188.reuse, 0x1f, RZ ;  /* 0x0000001fbcbd7810 */ /* 0x040fe40007ffe0ff */
[C---:B------:R-:W-:Y:S01]  /*4790*/  @!P2 IADD3 R0, -R188.reuse, -0x8, RZ ;  /* 0xfffffff8bc00a810 */ /* 0x040fe20007ffe1ff */
[-C--:B-1----:R-:W-:Y:S03]  /*47a0*/  HMMA.16816.F32.BF16 R20, R164, R168.reuse, R20 ;  /* 0x000000a8a414723c */ /* 0x082fe60000041814 */
[----:B------:R1:W1:Y:S01]  /*47b0*/  I2F R196, R0 ;  /* 0x0000000000c47306 */ /* 0x0002620000201400 */
[----:B------:R-:W-:Y:S02]  /*47c0*/  @!P1 IADD3 R180, -R188, -0x7, RZ ;  /* 0xfffffff9bcb49810 */ /* 0x000fe40007ffe1ff */
[----:B------:R-:W-:Y:S02]  /*47d0*/  ISETP.GE.AND P2, PT, R190, RZ, PT ;  /* 0x000000ffbe00720c */ /* 0x000fe40003f46270 */
[C---:B------:R-:W-:Y:S04]  /*47e0*/  HMMA.16816.F32.BF16 R24, R184.reuse, R168, R24 ;  /* 0x000000a8b818723c */ /* 0x040fe80000041818 */
[----:B------:R-:W-:Y:S01]  /*47f0*/  ISETP.GE.AND P1, PT, R189, RZ, PT ;  /* 0x000000ffbd00720c */ /* 0x000fe20003f26270 */
[----:B------:R3:W3:Y:S02]  /*4800*/  I2F R195, R180 ;  /* 0x000000b400c37306 */ /* 0x0006e40000201400 */
[C---:B------:R-:W-:Y:S01]  /*4810*/  IADD3 R168, R188.reuse, 0x18, RZ ;  /* 0x00000018bca87810 */ /* 0x040fe20007ffe0ff */
[-C--:B------:R-:W-:Y:S01]  /*4820*/  HMMA.16816.F32.BF16 R28, R184, R170.reuse, R28 ;  /* 0x000000aab81c723c */ /* 0x080fe2000004181c */
[----:B----4-:R-:W4:Y:S03]  /*4830*/  LDSM.16.M88.4 R172, [R2+0x2000] ;  /* 0x0020000002ac783b */ /* 0x010f260000000200 */
[C---:B------:R-:W-:Y:S03]  /*4840*/  @!P2 IADD3 R190, -R188.reuse, -0x20, RZ ;  /* 0xffffffe0bcbea810 */ /* 0x040fe60007ffe1ff */
[C---:B------:R-:W-:Y:S01]  /*4850*/  IADD3 R184, R188.reuse, -0x9, RZ ;  /* 0xfffffff7bcb87810 */ /* 0x040fe20007ffe0ff */
[----:B------:R-:W-:Y:S01]  /*4860*/  HMMA.16816.F32.BF16 R32, R164, R170, R32 ;  /* 0x000000aaa420723c */ /* 0x000fe20000041820 */
[----:B------:R-:W-:Y:S01]  /*4870*/  LDSM.16.M88.4 R164, [R214+0x10800] ;  /* 0x01080000d6a4783b */ /* 0x000fe20000000200 */
[----:B------:R-:W2:Y:S02]  /*4880*/  I2F R192, R190 ;  /* 0x000000be00c07306 */ /* 0x000ea40000201400 */
[C---:B-1----:R-:W-:Y:S02]  /*4890*/  IADD3 R0, R188.reuse, 0x28, RZ ;  /* 0x00000028bc007810 */ /* 0x042fe40007ffe0ff */
[----:B------:R-:W-:Y:S02]  /*48a0*/  @!P1 IADD3 R189, -R188, -0x1f, RZ ;  /* 0xffffffe1bcbd9810 */ /* 0x000fe40007ffe1ff */
[----:B------:R-:W-:Y:S04]  /*48b0*/  ISETP.GE.AND P2, PT, R0, RZ, PT ;  /* 0x000000ff0000720c */ /* 0x000fe80003f46270 */
[----:B------:R-:W-:Y:S01]  /*48c0*/  I2F R189, R189 ;  /* 0x000000bd00bd7306 */ /* 0x000fe20000201400 */
[----:B---3--:R1:W3:Y:S08]  /*48d0*/  LDSM.16.M88.4 R180, [R2+0x3000] ;  /* 0x0030000002b4783b */ /* 0x0082f00000000200 */
[----:B------:R-:W-:Y:S02]  /*48e0*/  @!P2 IADD3 R0, -R188, -0x28, RZ ;  /* 0xffffffd8bc00a810 */ /* 0x000fe40007ffe1ff */
[----:B------:R-:W-:Y:S02]  /*48f0*/  ISETP.GE.AND P2, PT, R168, RZ, PT ;  /* 0x000000ffa800720c */ /* 0x000fe40003f46270 */
[----:B------:R3:W2:Y:S01]  /*4900*/  I2F R198, R0 ;  /* 0x0000000000c67306 */ /* 0x0006a20000201400 */
[-C--:B----4-:R-:W-:Y:S05]  /*4910*/  HMMA.16816.F32.BF16 R4, R172, R176.reuse, R4 ;  /* 0x000000b0ac04723c */ /* 0x090fea0000041804 */
[C---:B-1----:R-:W-:Y:S07]  /*4920*/  IADD3 R2, R188.reuse, 0x27, RZ ;  /* 0x00000027bc027810 */ /* 0x042fee0007ffe0ff */
[----:B------:R-:W-:Y:S02]  /*4930*/  @!P2 IADD3 R168, -R188, -0x18, RZ ;  /* 0xffffffe8bca8a810 */ /* 0x000fe40007ffe1ff */
[----:B------:R-:W-:Y:S02]  /*4940*/  ISETP.GE.AND P1, PT, R2, RZ, PT ;  /* 0x000000ff0200720c */ /* 0x000fe40003f26270 */
[----:B------:R1:W-:Y:S01]  /*4950*/  I2F R191, R168 ;  /* 0x000000a800bf7306 */ /* 0x0003e20000201400 */
[C---:B---3--:R-:W-:Y:S01]  /*4960*/  IADD3 R0, R188.reuse, 0x17, RZ ;  /* 0x00000017bc007810 */ /* 0x048fe20007ffe0ff */
[C---:B------:R-:W-:Y:S09]  /*4970*/  HMMA.16816.F32.BF16 R8, R180.reuse, R176, R8 ;  /* 0x000000b0b408723c */ /* 0x040ff20000041808 */
[----:B------:R-:W-:Y:S02]  /*4980*/  @!P1 IADD3 R2, -R188, -0x27, RZ ;  /* 0xffffffd9bc029810 */ /* 0x000fe40007ffe1ff */
[----:B------:R-:W-:Y:S01]  /*4990*/  ISETP.GE.AND P1, PT, R0, RZ, PT ;  /* 0x000000ff0000720c */ /* 0x000fe20003f26270 */
[-C--:B------:R-:W-:Y:S01]  /*49a0*/  HMMA.16816.F32.BF16 R12, R180, R178.reuse, R12 ;  /* 0x000000b2b40c723c */ /* 0x080fe2000004180c */
[----:B------:R3:W4:Y:S01]  /*49b0*/  I2F R197, R2 ;  /* 0x0000000200c57306 */ /* 0x0007220000201400 */
[----:B-1----:R-:W-:Y:S06]  /*49c0*/  LDSM.16.M88.4 R168, [R3+0x2000] ;  /* 0x0020000003a8783b */ /* 0x002fec0000000200 */
[C---:B------:R-:W-:Y:S04]  /*49d0*/  HMMA.16816.F32.BF16 R16, R172.reuse, R178, R16 ;  /* 0x000000b2ac10723c */ /* 0x040fe80000041810 */
[----:B------:R-:W-:Y:S02]  /*49e0*/  @!P1 IADD3 R0, -R188, -0x17, RZ ;  /* 0xffffffe9bc009810 */ /* 0x000fe40007ffe1ff */
[----:B------:R-:W-:Y:S01]  /*49f0*/  ISETP.GE.AND P1, PT, R184, RZ, PT ;  /* 0x000000ffb800720c */ /* 0x000fe20003f26270 */
[----:B------:R-:W1:Y:S01]  /*4a00*/  LDSM.16.M88.4 R176, [R213+0x10000] ;  /* 0x01000000d5b0783b */ /* 0x000e620000000200 */
[-C--:B------:R-:W-:Y:S01]  /*4a10*/  HMMA.16816.F32.BF16 R20, R172, R164.reuse, R20 ;  /* 0x000000a4ac14723c */ /* 0x080fe20000041814 */
[----:B------:R4:W1:Y:S07]  /*4a20*/  I2F R190, R0 ;  /* 0x0000000000be7306 */ /* 0x00086e0000201400 */
[C---:B------:R-:W-:Y:S04]  /*4a30*/  HMMA.16816.F32.BF16 R24, R180.reuse, R164, R24 ;  /* 0x000000a4b418723c */ /* 0x040fe80000041818 */
[C---:B---3--:R-:W-:Y:S02]  /*4a40*/  IADD3 R2, R188.reuse, -0x8, RZ ;  /* 0xfffffff8bc027810 */ /* 0x048fe40007ffe0ff */
[----:B------:R-:W-:Y:S02]  /*4a50*/  @!P1 IADD3 R184, -R188, 0x9, RZ ;  /* 0x00000009bcb89810 */ /* 0x000fe40007ffe1ff */
[-C--:B------:R-:W-:Y:S02]  /*4a60*/  HMMA.16816.F32.BF16 R28, R180, R166.reuse, R28 ;  /* 0x000000a6b41c723c */ /* 0x080fe4000004181c */
[----:B------:R3:W-:Y:S01]  /*4a70*/  I2F R185, R184 ;  /* 0x000000b800b97306 */ /* 0x0007e20000201400 */
[----:B------:R-:W-:Y:S05]  /*4a80*/  ISETP.GE.AND P2, PT, R2, RZ, PT ;  /* 0x000000ff0200720c */ /* 0x000fea0003f46270 */
[----:B------:R-:W-:Y:S01]  /*4a90*/  HMMA.16816.F32.BF16 R32, R172, R166, R32 ;  /* 0x000000a6ac20723c */ /* 0x000fe20000041820 */
[----:B------:R3:W3:Y:S03]  /*4aa0*/  LDSM.16.M88.4 R164, [R3+0x3000] ;  /* 0x0030000003a4783b */ /* 0x0006e60000000200 */
[C---:B----4-:R-:W-:Y:S03]  /*4ab0*/  IADD3 R0, R188.reuse, -0x10, RZ ;  /* 0xfffffff0bc007810 */ /* 0x050fe60007ffe0ff */
[----:B------:R-:W-:Y:S01]  /*4ac0*/  IMAD.U32 R172, RZ, RZ, UR20 ;  /* 0x00000014ffac7e24 */ /* 0x000fe2000f8e00ff */
[----:B------:R-:W-:Y:S01]  /*4ad0*/  @!P2 IADD3 R2, -R188, 0x8, RZ ;  /* 0x00000008bc02a810 */ /* 0x000fe20007ffe1ff */
[----:B-----5:R-:W-:Y:S01]  /*4ae0*/  FMUL.FTZ R173, R249, 1.4426950216293334961 ;  /* 0x3fb8aa3bf9ad7820 */ /* 0x020fe20000410000 */
[----:B------:R-:W-:Y:S02]  /*4af0*/  ISETP.GE.AND P2, PT, R0, RZ, PT ;  /* 0x000000ff0000720c */ /* 0x000fe40003f46270 */
[----:B------:R4:W2:Y:S01]  /*4b00*/  I2F R186, R2 ;  /* 0x0000000200ba7306 */ /* 0x0008a20000201400 */
[-C--:B-1----:R-:W-:Y:S05]  /*4b10*/  HMMA.16816.F32.BF16 R4, R168, R176.reuse, R4 ;  /* 0x000000b0a804723c */ /* 0x082fea0000041804 */
[C---:B---3--:R-:W-:Y:S07]  /*4b20*/  IADD3 R184, R188.reuse, 0x10, RZ ;  /* 0x00000010bcb87810 */ /* 0x048fee0007ffe0ff */
[----:B------:R-:W-:Y:S02]  /*4b30*/  @!P2 IADD3 R0, -R188, 0x10, RZ ;  /* 0x00000010bc00a810 */ /* 0x000fe40007ffe1ff */
[----:B------:R-:W-:Y:S02]  /*4b40*/  ISETP.GE.AND P2, PT, R184, RZ, PT ;  /* 0x000000ffb800720c */ /* 0x000fe40003f46270 */
[----:B------:R1:W-:Y:S01]  /*4b50*/  I2F R187, R0 ;  /* 0x0000000000bb7306 */ /* 0x0003e20000201400 */
[C---:B------:R-:W-:Y:S04]  /*4b60*/  IADD3 R3, R188.reuse, -0x18, RZ ;  /* 0xffffffe8bc037810 */ /* 0x040fe80007ffe0ff */
[----:B------:R-:W-:Y:S02]  /*4b70*/  ISETP.GE.AND P6, PT, R3, RZ, PT ;  /* 0x000000ff0300720c */ /* 0x000fe40003fc6270 */
[C---:B----4-:R-:W-:Y:S04]  /*4b80*/  IADD3 R2, R188.reuse, -0x11, RZ ;  /* 0xffffffefbc027810 */ /* 0x050fe80007ffe0ff */
[----:B------:R-:W-:Y:S01]  /*4b90*/  @!P2 IADD3 R184, -R188, -0x10, RZ ;  /* 0xfffffff0bcb8a810 */ /* 0x000fe20007ffe1ff */
[----:B------:R-:W-:Y:S01]  /*4ba0*/  FFMA.FTZ R4, R194, -UR4, R4 ;  /* 0x80000004c2047c23 */ /* 0x000fe20008010004 */
[----:B------:R-:W-:Y:S01]  /*4bb0*/  ISETP.GE.AND P1, PT, R2, RZ, PT ;  /* 0x000000ff0200720c */ /* 0x000fe20003f26270 */
[C---:B------:R-:W-:Y:S01]  /*4bc0*/  HMMA.16816.F32.BF16 R8, R164.reuse, R176, R8 ;  /* 0x000000b0a408723c */ /* 0x040fe20000041808 */
[----:B------:R-:W-:Y:S01]  /*4bd0*/  PLOP3.LUT P2, PT, PT, PT, UP0, 0x80, 0x0 ;  /* 0x000000000000781c */ /* 0x000fe20003f4f008 */
[----:B------:R-:W3:Y:S01]  /*4be0*/  LDL R176, [R1+0x1c] ;  /* 0x00001c0001b07983 */ /* 0x000ee20000100800 */
[----:B------:R-:W-:Y:S01]  /*4bf0*/  I2F R184, R184 ;  /* 0x000000b800b87306 */ /* 0x000fe20000201400 */
[----:B------:R-:W-:Y:S01]  /*4c00*/  @!P6 IADD3 R3, -R188, 0x18, RZ ;  /* 0x00000018bc03e810 */ /* 0x000fe20007ffe1ff */
[----:B------:R-:W-:Y:S01]  /*4c10*/  FFMA.FTZ R5, R193, -UR4, R5 ;  /* 0x80000004c1057c23 */ /* 0x000fe20008010005 */
[----:B------:R-:W-:Y:S01]  /*4c20*/  PLOP3.LUT P6, PT, PT, PT, UP0, 0x80, 0x0 ;  /* 0x000000000000781c */ /* 0x000fe20003fcf008 */
[----:B------:R-:W-:Y:S01]  /*4c30*/  FFMA.FTZ R6, R196, -UR4, R6 ;  /* 0x80000004c4067c23 */ /* 0x000fe20008010006 */
[-C--:B------:R-:W-:Y:S04]  /*4c40*/  HMMA.16816.F32.BF16 R12, R164, R178.reuse, R12 ;  /* 0x000000b2a40c723c */ /* 0x080fe8000004180c */
[C---:B-1----:R-:W-:Y:S01]  /*4c50*/  IADD3 R0, R188.reuse, 0xf, RZ ;  /* 0x0000000fbc007810 */ /* 0x042fe20007ffe0ff */
[----:B------:R-:W-:Y:S01]  /*4c60*/  I2F R181, R3 ;  /* 0x0000000300b57306 */ /* 0x000fe20000201400 */
[----:B------:R-:W-:Y:S01]  /*4c70*/  @!P1 IADD3 R2, -R188, 0x11, RZ ;  /* 0x00000011bc029810 */ /* 0x000fe20007ffe1ff */
[----:B------:R-:W-:Y:S01]  /*4c80*/  FFMA.FTZ R7, R195, -UR4, R7 ;  /* 0x80000004c3077c23 */ /* 0x000fe20008010007 */
[C---:B------:R-:W-:Y:S01]  /*4c90*/  HMMA.16816.F32.BF16 R16, R168.reuse, R178, R16 ;  /* 0x000000b2a810723c */ /* 0x040fe20000041810 */
[----:B------:R-:W4:Y:S03]  /*4ca0*/  LDL R179, [R1+0x18] ;  /* 0x0000180001b37983 */ /* 0x000f260000100800 */
[----:B------:R-:W-:Y:S03]  /*4cb0*/  ISETP.GE.AND P1, PT, R0, RZ, PT ;  /* 0x000000ff0000720c */ /* 0x000fe60003f26270 */
[----:B------:R1:W1:Y:S01]  /*4cc0*/  I2F R180, R2 ;  /* 0x0000000200b47306 */ /* 0x0002620000201400 */
[----:B--2---:R-:W-:Y:S04]  /*4cd0*/  FFMA.FTZ R8, R192, -UR4, R8 ;  /* 0x80000004c0087c23 */ /* 0x004fe80008010008 */
[----:B------:R-:W-:Y:S02]  /*4ce0*/  FFMA.FTZ R10, R198, -UR4, R10 ;  /* 0x80000004c60a7c23 */ /* 0x000fe4000801000a */
[----:B------:R-:W-:Y:S02]  /*4cf0*/  FFMA.FTZ R9, R189, -UR4, R9 ;  /* 0x80000004bd097c23 */ /* 0x000fe40008010009 */
[----:B------:R-:W-:Y:S01]  /*4d00*/  FFMA.FTZ R11, R197, -UR4, R11 ;  /* 0x80000004c50b7c23 */ /* 0x000fe2000801000b */
[----:B------:R-:W-:Y:S01]  /*4d10*/  @!P1 IADD3 R0, -R188, -0xf, RZ ;  /* 0xfffffff1bc009810 */ /* 0x000fe20007ffe1ff */
[----:B------:R-:W-:Y:S01]  /*4d20*/  FFMA.FTZ R12, R191, -UR4, R12 ;  /* 0x80000004bf0c7c23 */ /* 0x000fe2000801000c */
[----:B------:R-:W-:Y:S01]  /*4d30*/  PLOP3.LUT P1, PT, PT, PT, UP0, 0x80, 0x0 ;  /* 0x000000000000781c */ /* 0x000fe20003f2f008 */
[----:B------:R-:W-:Y:S01]  /*4d40*/  FFMA.FTZ R13, R190, -UR4, R13 ;  /* 0x80000004be0d7c23 */ /* 0x000fe2000801000d */
[----:B------:R2:W-:Y:S01]  /*4d50*/  I2F R174, R0 ;  /* 0x0000000000ae7306 */ /* 0x0005e20000201400 */
[----:B------:R-:W-:Y:S02]  /*4d60*/  FFMA.FTZ R14, R192, -UR4, R14 ;  /* 0x80000004c00e7c23 */ /* 0x000fe4000801000e */
[----:B------:R-:W-:Y:S02]  /*4d70*/  FFMA.FTZ R15, R189, -UR4, R15 ;  /* 0x80000004bd0f7c23 */ /* 0x000fe4000801000f */
[----:B------:R-:W-:Y:S02]  /*4d80*/  FFMA.FTZ R16, R186, -UR4, R16 ;  /* 0x80000004ba107c23 */ /* 0x000fe40008010010 */
[----:B------:R-:W-:Y:S02]  /*4d90*/  FFMA.FTZ R18, R194, -UR4, R18 ;  /* 0x80000004c2127c23 */ /* 0x000fe40008010012 */
[----:B------:R-:W-:Y:S01]  /*4da0*/  FFMA.FTZ R17, R185, -UR4, R17 ;  /* 0x80000004b9117c23 */ /* 0x000fe20008010011 */
[----:B-1----:R-:W-:Y:S01]  /*4db0*/  IADD3 R2, R188, -0x19, RZ ;  /* 0xffffffe7bc027810 */ /* 0x002fe20007ffe0ff */
[----:B------:R-:W-:Y:S03]  /*4dc0*/  FFMA.FTZ R19, R193, -UR4, R19 ;  /* 0x80000004c1137c23 */ /* 0x000fe60008010013 */
[----:B------:R-:W-:Y:S01]  /*4dd0*/  ISETP.GE.AND P4, PT, R2, RZ, PT ;  /* 0x000000ff0200720c */ /* 0x000fe20003f86270 */
[----:B--2---:R-:W-:Y:S02]  /*4de0*/  IMAD R0, R172, 0x80, R199 ;  /* 0x00000080ac007824 */ /* 0x004fe400078e02c7 */
[----:B------:R-:W-:Y:S10]  /*4df0*/  FMUL.FTZ R172, R250, 1.4426950216293334961 ;  /* 0x3fb8aa3bfaac7820 */ /* 0x000ff40000410000 */
[----:B------:R-:W-:Y:S02]  /*4e00*/  @!P4 IADD3 R2, -R188, 0x19, RZ ;  /* 0x00000019bc02c810 */ /* 0x000fe40007ffe1ff */
[C---:B------:R-:W-:Y:S02]  /*4e10*/  @P3 ISETP.GE.AND P3, PT, R0.reuse, UR5, PT ;  /* 0x0000000500003c0c */ /* 0x040fe4000bf66270 */
[----:B------:R-:W-:Y:S01]  /*4e20*/  @P2 IADD3 R3, R0, 0x1, RZ ;  /* 0x0000000100032810 */ /* 0x000fe20007ffe0ff */
[----:B------:R1:W-:Y:S01]  /*4e30*/  I2F R175, R2 ;  /* 0x0000000200af7306 */ /* 0x0003e20000201400 */
[----:B------:R-:W-:Y:S02]  /*4e40*/  FSETP.NEU.FTZ.AND P2, PT, R249, -INF , PT ;  /* 0xff800000f900780b */ /* 0x000fe40003f5d000 */
[----:B------:R-:W-:Y:S01]  /*4e50*/  @P5 ISETP.GE.AND P5, PT, R3, UR5, PT ;  /* 0x0000000503005c0c */ /* 0x000fe2000bfa6270 */
[----:B------:R-:W-:Y:S01]  /*4e60*/  FMUL.FTZ R3, R247, 1.4426950216293334961 ;  /* 0x3fb8aa3bf7037820 */ /* 0x000fe20000410000 */
[----:B------:R-:W-:Y:S02]  /*4e70*/  PLOP3.LUT P4, PT, PT, PT, UP0, 0x80, 0x0 ;  /* 0x000000000000781c */ /* 0x000fe40003f8f008 */
[----:B------:R-:W-:Y:S02]  /*4e80*/  FSEL R173, R173, RZ, P2 ;  /* 0x000000ffadad7208 */ /* 0x000fe40001000000 */
[----:B------:R-:W-:Y:S02]  /*4e90*/  PLOP3.LUT P2, PT, PT, PT, UP0, 0x80, 0x0 ;  /* 0x000000000000781c */ /* 0x000fe40003f4f008 */
[----:B------:R-:W-:Y:S02]  /*4ea0*/  @P1 FSEL R4, R4, -INF , !P3 ;  /* 0xff80000004041808 */ /* 0x000fe40005800000 */
[----:B------:R-:W-:Y:S03]  /*4eb0*/  PLOP3.LUT P1, PT, PT, PT, UP0, 0x80, 0x0 ;  /* 0x000000000000781c */ /* 0x000fe60003f2f008 */
[--C-:B------:R-:W-:Y:S02]  /*4ec0*/  FFMA.FTZ R4, R4, c[0x0][0x23c], -R173.reuse ;  /* 0x00008f0004047a23 */ /* 0x100fe400000108ad */
[----:B------:R-:W-:Y:S02]  /*4ed0*/  @P4 FSEL R5, R5, -INF , !P5 ;  /* 0xff80000005054808 */ /* 0x000fe40006800000 */
[----:B------:R-:W-:Y:S01]  /*4ee0*/  FSETP.NEU.FTZ.AND P4, PT, R250, -INF , PT ;  /* 0xff800000fa00780b */ /* 0x000fe20003f9d000 */
[----:B------:R2:W-:Y:S01]  /*4ef0*/  MUFU.EX2 R236, R4 ;  /* 0x0000000400ec7308 */ /* 0x0005e20000000800 */
[----:B------:R-:W-:Y:S01]  /*4f00*/  @P2 FSEL R7, R7, -INF , !P5 ;  /* 0xff80000007072808 */ /* 0x000fe20006800000 */
[----:B------:R-:W-:Y:S01]  /*4f10*/  FFMA.FTZ R5, R5, c[0x0][0x23c], -R173 ;  /* 0x00008f0005057a23 */ /* 0x000fe200000108ad */
[----:B------:R-:W-:Y:S01]  /*4f20*/  FSETP.NEU.FTZ.AND P2, PT, R247, -INF , PT ;  /* 0xff800000f700780b */ /* 0x000fe20003f5d000 */
[----:B-1----:R-:W-:Y:S01]  /*4f30*/  FMUL.FTZ R2, R248, 1.4426950216293334961 ;  /* 0x3fb8aa3bf8027820 */ /* 0x002fe20000410000 */
[----:B------:R-:W-:Y:S02]  /*4f40*/  @P1 FSEL R6, R6, -INF , !P3 ;  /* 0xff80000006061808 */ /* 0x000fe40005800000 */
[----:B------:R-:W-:Y:S02]  /*4f50*/  PLOP3.LUT P1, PT, PT, PT, UP0, 0x80, 0x0 ;  /* 0x000000000000781c */ /* 0x000fe40003f2f008 */
[----:B------:R-:W-:Y:S01]  /*4f60*/  FSEL R172, R172, RZ, P4 ;  /* 0x000000ffacac7208 */ /* 0x000fe20002000000 */
[----:B------:R-:W-:Y:S01]  /*4f70*/  MUFU.EX2 R177, R5 ;  /* 0x0000000500b17308 */ /* 0x000fe20000000800 */
[----:B------:R-:W-:Y:S02]  /*4f80*/  FSEL R3, R3, RZ, P2 ;  /* 0x000000ff03037208 */ /* 0x000fe40001000000 */
[----:B------:R-:W-:Y:S01]  /*4f90*/  PLOP3.LUT P4, PT, PT, PT, UP0, 0x80, 0x0 ;  /* 0x000000000000781c */ /* 0x000fe20003f8f008 */
[--C-:B------:R-:W-:Y:S01]  /*4fa0*/  FFMA.FTZ R6, R6, c[0x0][0x23c], -R172.reuse ;  /* 0x00008f0006067a23 */ /* 0x100fe200000108ac */
[----:B------:R-:W-:Y:S01]  /*4fb0*/  PLOP3.LUT P2, PT, PT, PT, UP0, 0x80, 0x0 ;  /* 0x000000000000781c */ /* 0x000fe20003f4f008 */
[----:B------:R-:W-:Y:S04]  /*4fc0*/  FFMA.FTZ R7, R7, c[0x0][0x23c], -R172 ;  /* 0x00008f0007077a23 */ /* 0x000fe800000108ac */
[----:B------:R-:W-:Y:S01]  /*4fd0*/  MUFU.EX2 R203, R6 ;  /* 0x0000000600cb7308 */ /* 0x000fe20000000800 */
[----:B------:R-:W-:Y:S02]  /*4fe0*/  @P1 FSEL R8, R8, -INF , !P3 ;  /* 0xff80000008081808 */ /* 0x000fe40005800000 */
[----:B------:R-:W-:Y:S03]  /*4ff0*/  PLOP3.LUT P1, PT, PT, PT, UP0, 0x80, 0x0 ;  /* 0x000000000000781c */ /* 0x000fe60003f2f008 */
[----:B------:R-:W-:Y:S01]  /*5000*/  @P4 FSEL R9, R9, -INF , !P5 ;  /* 0xff80000009094808 */ /* 0x000fe20006800000 */
[--C-:B------:R-:W-:Y:S01]  /*5010*/  FFMA.FTZ R8, R8, c[0x0][0x23c], -R3.reuse ;  /* 0x00008f0008087a23 */ /* 0x100fe20000010803 */
[----:B------:R-:W-:Y:S02]  /*5020*/  FSETP.NEU.FTZ.AND P4, PT, R248, -INF , PT ;  /* 0xff800000f800780b */ /* 0x000fe40003f9d000 */
[----:B------:R1:W1:Y:S01]  /*5030*/  MUFU.EX2 R242, R7 ;  /* 0x0000000700f27308 */ /* 0x0002620000000800 */
[----:B------:R-:W-:Y:S01]  /*5040*/  @P2 FSEL R10, R10, -INF , !P3 ;  /* 0xff8000000a0a2808 */ /* 0x000fe20005800000 */
[--C-:B------:R-:W-:Y:S01]  /*5050*/  FFMA.FTZ R9, R9, c[0x0][0x23c], -R3.reuse ;  /* 0x00008f0009097a23 */ /* 0x100fe20000010803 */
[----:B------:R-:W-:Y:S02]  /*5060*/  PLOP3.LUT P3, PT, PT, PT, UP0, 0x80, 0x0 ;  /* 0x000000000000781c */ /* 0x000fe40003f6f008 */
[----:B------:R-:W-:Y:S02]  /*5070*/  FSEL R2, R2, RZ, P4 ;  /* 0x000000ff02027208 */ /* 0x000fe40002000000 */
[----:B------:R-:W-:Y:S02]  /*5080*/  PLOP3.LUT P4, PT, PT, PT, UP0, 0x80, 0x0 ;  /* 0x000000000000781c */ /* 0x000fe40003f8f008 */
[----:B--2---:R-:W-:Y:S01]  /*5090*/  @P1 IADD3 R4, R0, 0x8, RZ ;  /* 0x0000000800041810 */ /* 0x004fe20007ffe0ff */
[----:B------:R2:W-:Y:S01]  /*50a0*/  MUFU.EX2 R244, R8 ;  /* 0x0000000800f47308 */ /* 0x0005e20000000800 */
[----:B------:R-:W-:Y:S01]  /*50b0*/  PLOP3.LUT P2, PT, PT, PT, UP0, 0x80, 0x0 ;  /* 0x000000000000781c */ /* 0x000fe20003f4f008 */
[--C-:B------:R-:W-:Y:S01]  /*50c0*/  FFMA.FTZ R10, R10, c[0x0][0x23c], -R2.reuse ;  /* 0x00008f000a0a7a23 */ /* 0x100fe20000010802 */
[----:B------:R-:W-:Y:S02]  /*50d0*/  @P6 ISETP.GE.AND P6, PT, R4, UR5, PT ;  /* 0x0000000504006c0c */ /* 0x000fe4000bfc6270 */
[----:B------:R-:W-:Y:S02]  /*50e0*/  PLOP3.LUT P1, PT, PT, PT, UP0, 0x80, 0x0 ;  /* 0x000000000000781c */ /* 0x000fe40003f2f008 */
[----:B------:R-:W-:Y:S02]  /*50f0*/  @P3 IADD3 R4, R0, 0x9, RZ ;  /* 0x0000000900043810 */ /* 0x000fe40007ffe0ff */
[----:B------:R-:W-:Y:S01]  /*5100*/  PLOP3.LUT P3, PT, PT, PT, UP0, 0x80, 0x0 ;  /* 0x000000000000781c */ /* 0x000fe20003f6f008 */
[----:B------:R-:W2:Y:S01]  /*5110*/  MUFU.EX2 R243, R9 ;  /* 0x0000000900f37308 */ /* 0x000ea20000000800 */
[----:B------:R-:W-:Y:S02]  /*5120*/  @P4 ISETP.GE.AND P4, PT, R4, UR5, PT ;  /* 0x0000000504004c0c */ /* 0x000fe4000bf86270 */
[----:B-1----:R-:W1:Y:S01]  /*5130*/  LDSM.16.M88.4 R4, [R213+0x10800] ;  /* 0x01080000d504783b */ /* 0x002e620000000200 */
[----:B------:R-:W-:Y:S02]  /*5140*/  @P2 FSEL R11, R11, -INF , !P5 ;  /* 0xff8000000b0b2808 */ /* 0x000fe40006800000 */
[----:B------:R-:W-:Y:S02]  /*5150*/  PLOP3.LUT P2, PT, PT, PT, UP0, 0x80, 0x0 ;  /* 0x000000000000781c */ /* 0x000fe40003f4f008 */
[----:B------:R-:W-:Y:S01]  /*5160*/  @P1 FSEL R12, R12, -INF , !P6 ;  /* 0xff8000000c0c1808 */ /* 0x000fe20007000000 */
[----:B------:R-:W-:Y:S01]  /*5170*/  FFMA.FTZ R11, R11, c[0x0][0x23c], -R2 ;  /* 0x00008f000b0b7a23 */ /* 0x000fe20000010802 */
[----:B------:R-:W-:Y:S01]  /*5180*/  PLOP3.LUT P1, PT, PT, PT, UP0, 0x80, 0x0 ;  /* 0x000000000000781c */ /* 0x000fe20003f2f008 */
[----:B------:R-:W-:Y:S01]  /*5190*/  MUFU.EX2 R246, R10 ;  /* 0x0000000a00f67308 */ /* 0x000fe20000000800 */
[----:B------:R-:W-:Y:S01]  /*51a0*/  @P3 FSEL R18, R18, -INF , !P6 ;  /* 0xff80000012123808 */ /* 0x000fe20007000000 */
[--C-:B------:R-:W-:Y:S01]  /*51b0*/  FFMA.FTZ R12, R12, c[0x0][0x23c], -R3.reuse ;  /* 0x00008f000c0c7a23 */ /* 0x100fe20000010803 */
[----:B------:R-:W-:Y:S02]  /*51c0*/  PLOP3.LUT P5, PT, PT, PT, UP0, 0x80, 0x0 ;  /* 0x000000000000781c */ /* 0x000fe40003faf008 */
[----:B------:R-:W-:Y:S01]  /*51d0*/  PLOP3.LUT P3, PT, PT, PT, UP0, 0x80, 0x0 ;  /* 0x000000000000781c */ /* 0x000fe20003f6f008 */
[----:B------:R-:W-:Y:S02]  /*51e0*/  FFMA.FTZ R18, R18, c[0x0][0x23c], -R172 ;  /* 0x00008f0012127a23 */ /* 0x000fe400000108ac */
[----:B------:R-:W-:Y:S02]  /*51f0*/  @P2 FSEL R13, R13, -INF , !P4 ;  /* 0xff8000000d0d2808 */ /* 0x000fe40006000000 */
        /* <DEDUP_REMOVED lines=12> */
[----:B------:R-:W-:Y:S01]  /*52c0*/  MUFU.EX2 R239, R12 ;  /* 0x0000000c00ef7308 */ /* 0x000fe20000000800 */
[-C--:B-1----:R-:W-:Y:S01]  /*52d0*/  HMMA.16816.F32.BF16 R20, R168, R4.reuse, R20 ;  /* 0x00000004a814723c */ /* 0x082fe20000041814 */
[----:B------:R-:W-:Y:S02]  /*52e0*/  PLOP3.LUT P6, PT, PT, PT, UP0, 0x80, 0x0 ;  /* 0x000000000000781c */ /* 0x000fe40003fcf008 */
[--C-:B------:R-:W-:Y:S03]  /*52f0*/  FFMA.FTZ R16, R16, c[0x0][0x23c], -R173.reuse ;  /* 0x00008f0010107a23 */ /* 0x100fe600000108ad */
[----:B------:R-:W-:Y:S02]  /*5300*/  @P2 FSEL R17, R17, -INF , !P4 ;  /* 0xff80000011112808 */ /* 0x000fe40006000000 */
[C---:B------:R-:W-:Y:S01]  /*5310*/  HMMA.16816.F32.BF16 R24, R164.reuse, R4, R24 ;  /* 0x00000004a418723c */ /* 0x040fe20000041818 */
[----:B------:R-:W-:Y:S01]  /*5320*/  PLOP3.LUT P2, PT, PT, PT, UP0, 0x80, 0x0 ;  /* 0x000000000000781c */ /* 0x000fe20003f4f008 */
[----:B------:R-:W-:Y:S02]  /*5330*/  MUFU.EX2 R198, R16 ;  /* 0x0000001000c67308 */ /* 0x000fe40000000800 */
[----:B--2---:R-:W-:Y:S01]  /*5340*/  @P1 IADD3 R8, R0, 0x10, RZ ;  /* 0x0000001000081810 */ /* 0x004fe20007ffe0ff */
        /* <DEDUP_REMOVED lines=10> */
[----:B------:R-:W-:Y:S01]  /*53f0*/  FFMA.FTZ R21, R180, -UR4, R21 ;  /* 0x80000004b4157c23 */ /* 0x000fe20008010015 */
[----:B------:R-:W-:Y:S01]  /*5400*/  @P6 ISETP.GE.AND P6, PT, R8, UR5, PT ;  /* 0x0000000508006c0c */ /* 0x000fe2000bfc6270 */
[----:B------:R-:W-:Y:S01]  /*5410*/  FFMA.FTZ R20, R187, -UR4, R20 ;  /* 0x80000004bb147c23 */ /* 0x000fe20008010014 */
[----:B------:R-:W-:Y:S01]  /*5420*/  PLOP3.LUT P3, PT, PT, PT, UP0, 0x80, 0x0 ;  /* 0x000000000000781c */ /* 0x000fe20003f6f008 */
[----:B------:R-:W-:Y:S01]  /*5430*/  FFMA.FTZ R23, R185, -UR4, R23 ;  /* 0x80000004b9177c23 */ /* 0x000fe20008010017 */
[----:B------:R-:W-:Y:S01]  /*5440*/  F2FP.BF16.PACK_AB R5, R242, R203 ;  /* 0x000000cbf205723e */ /* 0x000fe200000010ff */
[----:B------:R-:W1:Y:S02]  /*5450*/  MUFU.EX2 R238, R13 ;  /* 0x0000000d00ee7308 */ /* 0x000e640000000800 */
[----:B------:R-:W-:Y:S01]  /*5460*/  @P1 FSEL R20, R20, -INF , !P5 ;  /* 0xff80000014141808 */ /* 0x000fe20006800000 */
[----:B------:R-:W-:Y:S01]  /*5470*/  FFMA.FTZ R22, R186, -UR4, R22 ;  /* 0x80000004ba167c23 */ /* 0x000fe20008010016 */
[----:B------:R-:W-:Y:S01]  /*5480*/  PLOP3.LUT P1, PT, PT, PT, UP0, 0x80, 0x0 ;  /* 0x000000000000781c */ /* 0x000fe20003f2f008 */
[----:B------:R-:W-:Y:S01]  /*5490*/  FFMA.FTZ R26, R191, -UR4, R26 ;  /* 0x80000004bf1a7c23 */ /* 0x000fe2000801001a */
[----:B------:R-:W-:Y:S01]  /*54a0*/  @P4 IADD3 R4, R0, 0x18, RZ ;  /* 0x0000001800044810 */ /* 0x000fe20007ffe0ff */
[----:B------:R-:W-:Y:S01]  /*54b0*/  FFMA.FTZ R25, R174, -UR4, R25 ;  /* 0x80000004ae197c23 */ /* 0x000fe20008010019 */
[----:B------:R-:W-:Y:S01]  /*54c0*/  @P2 FSEL R21, R21, -INF , !P6 ;  /* 0xff80000015152808 */ /* 0x000fe20007000000 */
[----:B------:R-:W-:Y:S01]  /*54d0*/  FFMA.FTZ R24, R184, -UR4, R24 ;  /* 0x80000004b8187c23 */ /* 0x000fe20008010018 */
[----:B------:R-:W-:Y:S01]  /*54e0*/  PLOP3.LUT P2, PT, PT, PT, UP0, 0x80, 0x0 ;  /* 0x000000000000781c */ /* 0x000fe20003f4f008 */
[----:B------:R-:W-:Y:S01]  /*54f0*/  FFMA.FTZ R27, R190, -UR4, R27 ;  /* 0x80000004be1b7c23 */ /* 0x000fe2000801001b */
[----:B------:R-:W-:Y:S01]  /*5500*/  PLOP3.LUT P4, PT, PT, PT, UP0, 0x80, 0x0 ;  /* 0x000000000000781c */ /* 0x000fe20003f8f008 */
[----:B------:R-:W-:Y:S01]  /*5510*/  FFMA.FTZ R29, R195, -UR4, R29 ;  /* 0x80000004c31d7c23 */ /* 0x000fe2000801001d */
[----:B------:R-:W-:Y:S01]  /*5520*/  @P3 FSEL R24, R24, -INF , !P5 ;  /* 0xff80000018183808 */ /* 0x000fe20006800000 */
[----:B------:R-:W-:Y:S01]  /*5530*/  FFMA.FTZ R32, R181, -UR4, R32 ;  /* 0x80000004b5207c23 */ /* 0x000fe20008010020 */
[----:B------:R-:W-:Y:S01]  /*5540*/  PLOP3.LUT P3, PT, PT, PT, UP0, 0x80, 0x0 ;  /* 0x000000000000781c */ /* 0x000fe20003f6f008 */
[----:B------:R-:W-:Y:S01]  /*5550*/  FFMA.FTZ R34, R187, -UR4, R34 ;  /* 0x80000004bb227c23 */ /* 0x000fe20008010022 */
[----:B------:R-:W-:Y:S01]  /*5560*/  @P1 FSEL R22, R22, -INF , !P5 ;  /* 0xff80000016161808 */ /* 0x000fe20006800000 */
[----:B------:R-:W-:Y:S01]  /*5570*/  FFMA.FTZ R31, R174, -UR4, R31 ;  /* 0x80000004ae1f7c23 */ /* 0x000fe2000801001f */
[----:B------:R-:W-:Y:S01]  /*5580*/  PLOP3.LUT P1, PT, PT, PT, UP0, 0x80, 0x0 ;  /* 0x000000000000781c */ /* 0x000fe20003f2f008 */
[----:B------:R-:W-:Y:S01]  /*5590*/  FFMA.FTZ R30, R184, -UR4, R30 ;  /* 0x80000004b81e7c23 */ /* 0x000fe2000801001e */
[----:B------:R1:W-:Y:S01]  /*55a0*/  STS [R222+0x20400], R5 ;  /* 0x02040005de007388 */ /* 0x0003e20000000800 */
[----:B------:R-:W-:Y:S01]  /*55b0*/  @P2 FSEL R23, R23, -INF , !P6 ;  /* 0xff80000017172808 */ /* 0x000fe20007000000 */
[----:B------:R-:W-:Y:S01]  /*55c0*/  FFMA.FTZ R28, R196, -UR4, R28 ;  /* 0x80000004c41c7c23 */ /* 0x000fe2000801001c */
[----:B------:R-:W-:Y:S01]  /*55d0*/  PLOP3.LUT P2, PT, PT, PT, UP0, 0x80, 0x0 ;  /* 0x000000000000781c */ /* 0x000fe20003f4f008 */
[--C-:B------:R-:W-:Y:S01]  /*55e0*/  FFMA.FTZ R19, R19, c[0x0][0x23c], -R172.reuse ;  /* 0x00008f0013137a23 */ /* 0x100fe200000108ac */
[----:B------:R-:W-:Y:S01]  /*55f0*/  MUFU.EX2 R241, R14 ;  /* 0x0000000e00f17308 */ /* 0x000fe20000000800 */
[----:B------:R-:W-:Y:S02]  /*5600*/  FFMA.FTZ R24, R24, c[0x0][0x23c], -R3 ;  /* 0x00008f0018187a23 */ /* 0x000fe40000010803 */
[----:B------:R-:W-:Y:S02]  /*5610*/  FFMA.FTZ R33, R175, -UR4, R33 ;  /* 0x80000004af217c23 */ /* 0x000fe40008010021 */
[--C-:B------:R-:W-:Y:S01]  /*5620*/  FFMA.FTZ R20, R20, c[0x0][0x23c], -R173.reuse ;  /* 0x00008f0014147a23 */ /* 0x100fe200000108ad */
[----:B------:R-:W-:Y:S01]  /*5630*/  @P1 FSEL R25, R25, -INF , !P6 ;  /* 0xff80000019191808 */ /* 0x000fe20007000000 */
[----:B------:R-:W-:Y:S01]  /*5640*/  FFMA.FTZ R21, R21, c[0x0][0x23c], -R173 ;  /* 0x00008f0015157a23 */ /* 0x000fe200000108ad */
[----:B------:R-:W-:Y:S01]  /*5650*/  PLOP3.LUT P1, PT, PT, PT, UP0, 0x80, 0x0 ;  /* 0x000000000000781c */ /* 0x000fe20003f2f008 */
[--C-:B------:R-:W-:Y:S01]  /*5660*/  FFMA.FTZ R22, R22, c[0x0][0x23c], -R172.reuse ;  /* 0x00008f0016167a23 */ /* 0x100fe200000108ac */
[----:B------:R-:W2:Y:S01]  /*5670*/  MUFU.EX2 R201, R19 ;  /* 0x0000001300c97308 */ /* 0x000ea20000000800 */
[----:B------:R-:W-:Y:S01]  /*5680*/  @P2 FSEL R26, R26, -INF , !P5 ;  /* 0xff8000001a1a2808 */ /* 0x000fe20006800000 */
[----:B------:R-:W-:Y:S01]  /*5690*/  FFMA.FTZ R25, R25, c[0x0][0x23c], -R3 ;  /* 0x00008f0019197a23 */ /* 0x000fe20000010803 */
[----:B------:R-:W-:Y:S01]  /*56a0*/  PLOP3.LUT P2, PT, PT, PT, UP0, 0x80, 0x0 ;  /* 0x000000000000781c */ /* 0x000fe20003f4f008 */
[----:B------:R-:W-:Y:S01]  /*56b0*/  FFMA.FTZ R23, R23, c[0x0][0x23c], -R172 ;  /* 0x00008f0017177a23 */ /* 0x000fe200000108ac */
[----:B------:R-:W-:Y:S01]  /*56c0*/  @P3 ISETP.GE.AND P5, PT, R4, UR5, PT ;  /* 0x0000000504003c0c */ /* 0x000fe2000bfa6270 */
[--C-:B------:R-:W-:Y:S01]  /*56d0*/  FFMA.FTZ R26, R26, c[0x0][0x23c], -R2.reuse ;  /* 0x00008f001a1a7a23 */ /* 0x100fe20000010802 */
[----:B------:R-:W-:Y:S01]  /*56e0*/  PLOP3.LUT P3, PT, PT, PT, UP0, 0x80, 0x0 ;  /* 0x000000000000781c */ /* 0x000fe20003f6f008 */
[----:B------:R-:W-:Y:S01]  /*56f0*/  FFMA.FTZ R35, R180, -UR4, R35 ;  /* 0x80000004b4237c23 */ /* 0x000fe20008010023 */
[----:B------:R-:W-:Y:S01]  /*5700*/  F2FP.BF16.PACK_AB R4, R243, R244 ;  /* 0x000000f4f304723e */ /* 0x000fe200000010ff */
[----:B------:R-:W-:Y:S01]  /*5710*/  MUFU.EX2 R240, R15 ;  /* 0x0000000f00f07308 */ /* 0x000fe20000000800 */
[----:B------:R-:W-:Y:S02]  /*5720*/  @P1 FSEL R27, R27, -INF , !P6 ;  /* 0xff8000001b1b1808 */ /* 0x000fe40007000000 */
[----:B------:R-:W-:Y:S02]  /*5730*/  PLOP3.LUT P1, PT, PT, PT, UP0, 0x80, 0x0 ;  /* 0x000000000000781c */ /* 0x000fe40003f2f008 */
[----:B-1----:R-:W-:Y:S01]  /*5740*/  F2FP.BF16.PACK_AB R5, R238, R239 ;  /* 0x000000efee05723e */ /* 0x002fe200000010ff */
[--C-:B------:R-:W-:Y:S01]  /*5750*/  FFMA.FTZ R27, R27, c[0x0][0x23c], -R2.reuse ;  /* 0x00008f001b1b7a23 */ /* 0x100fe20000010802 */
[----:B------:R-:W-:Y:S02]  /*5760*/  @P2 IADD3 R0, R0, 0x19, RZ ;  /* 0x0000001900002810 */ /* 0x000fe40007ffe0ff */
[----:B------:R-:W-:Y:S01]  /*5770*/  PLOP3.LUT P2, PT, PT, PT, UP0, 0x80, 0x0 ;  /* 0x000000000000781c */ /* 0x000fe20003f4f008 */
[----:B------:R-:W-:Y:S01]  /*5780*/  MUFU.EX2 R192, R20 ;  /* 0x0000001400c07308 */ /* 0x000fe20000000800 */
[----:B------:R-:W-:Y:S02]  /*5790*/  @P4 ISETP.GE.AND P4, PT, R0, UR5, PT ;  /* 0x0000000500004c0c */ /* 0x000fe4000bf86270 */
[----:B------:R-:W-:Y:S02]  /*57a0*/  F2FP.BF16.PACK_AB R0, R177, R236 ;  /* 0x000000ecb100723e */ /* 0x000fe400000010ff */
[----:B------:R-:W-:Y:S03]  /*57b0*/  @P3 FSEL R28, R28, -INF , !P5 ;  /* 0xff8000001c1c3808 */ /* 0x000fe60006800000 */
[----:B------:R2:W-:Y:S02]  /*57c0*/  STS [R222+0x20000], R0 ;  /* 0x02000000de007388 */ /* 0x0005e40000000800 */
[--C-:B------:R-:W-:Y:S01]  /*57d0*/  FFMA.FTZ R28, R28, c[0x0][0x23c], -R3.reuse ;  /* 0x00008f001c1c7a23 */ /* 0x100fe20000010803 */
[----:B------:R-:W-:Y:S01]  /*57e0*/  MUFU.EX2 R189, R21 ;  /* 0x0000001500bd7308 */ /* 0x000fe20000000800 */
[----:B------:R-:W-:Y:S02]  /*57f0*/  @P2 FSEL R30, R30, -INF , !P5 ;  /* 0xff8000001e1e2808 */ /* 0x000fe40006800000 */
[----:B------:R-:W-:Y:S02]  /*5800*/  @P1 FSEL R29, R29, -INF , !P4 ;  /* 0xff8000001d1d1808 */ /* 0x000fe40006000000 */
[----:B------:R-:W-:Y:S01]  /*5810*/  PLOP3.LUT P1, PT, PT, PT, UP0, 0x80, 0x0 ;  /* 0x000000000000781c */ /* 0x000fe20003f2f008 */
[----:B------:R-:W-:Y:S01]  /*5820*/  FFMA.FTZ R30, R30, c[0x0][0x23c], -R2 ;  /* 0x00008f001e1e7a23 */ /* 0x000fe20000010802 */
[----:B------:R-:W-:Y:S01]  /*5830*/  PLOP3.LUT P2, PT, PT, PT, UP0, 0x80, 0x0 ;  /* 0x000000000000781c */ /* 0x000fe20003f4f008 */
[----:B------:R-:W-:Y:S02]  /*5840*/  FFMA.FTZ R3, R29, c[0x0][0x23c], -R3 ;  /* 0x00008f001d037a23 */ /* 0x000fe40000010803 */
[----:B------:R-:W-:Y:S08]  /*5850*/  MUFU.EX2 R197, R22 ;  /* 0x0000001600c57308 */ /* 0x000ff00000000800 */
[----:B------:R-:W-:Y:S02]  /*5860*/  @P1 FSEL R32, R32, -INF , !P5 ;  /* 0xff80000020201808 */ /* 0x000fe40006800000 */
[----:B------:R-:W-:Y:S01]  /*5870*/  PLOP3.LUT P1, PT, PT, PT, UP0, 0x80, 0x0 ;  /* 0x000000000000781c */ /* 0x000fe20003f2f008 */
[----:B------:R1:W-:Y:S01]  /*5880*/  MUFU.EX2 R185, R3 ;  /* 0x0000000300b97308 */ /* 0x0003e20000000800 */
[----:B--2---:R-:W-:Y:S01]  /*5890*/  F2FP.BF16.PACK_AB R0, R201, R202 ;  /* 0x000000cac900723e */ /* 0x004fe200000010ff */
[--C-:B------:R-:W-:Y:S01]  /*58a0*/  FFMA.FTZ R32, R32, c[0x0][0x23c], -R173.reuse ;  /* 0x00008f0020207a23 */ /* 0x100fe200000108ad */
[----:B------:R-:W-:Y:S02]  /*58b0*/  @P2 FSEL R33, R33, -INF , !P4 ;  /* 0xff80000021212808 */ /* 0x000fe40006000000 */
[----:B------:R-:W-:Y:S01]  /*58c0*/  PLOP3.LUT P2, PT, PT, PT, UP0, 0x80, 0x0 ;  /* 0x000000000000781c */ /* 0x000fe20003f4f008 */
[----:B------:R2:W-:Y:S02]  /*58d0*/  STS [R225+0x20400], R0 ;  /* 0x02040000e1007388 */ /* 0x0005e40000000800 */
[----:B------:R-:W-:Y:S02]  /*58e0*/  FFMA.FTZ R173, R33, c[0x0][0x23c], -R173 ;  /* 0x00008f0021ad7a23 */ /* 0x000fe400000108ad */
[----:B------:R-:W-:Y:S02]  /*58f0*/  MUFU.EX2 R193, R23 ;  /* 0x0000001700c17308 */ /* 0x000fe40000000800 */
[----:B------:R-:W-:Y:S02]  /*5900*/  @P1 FSEL R34, R34, -INF , !P5 ;  /* 0xff80000022221808 */ /* 0x000fe40006800000 */
[----:B------:R-:W-:Y:S03]  /*5910*/  PLOP3.LUT P1, PT, PT, PT, UP0, 0x80, 0x0 ;  /* 0x000000000000781c */ /* 0x000fe60003f2f008 */
[--C-:B------:R-:W-:Y:S01]  /*5920*/  FFMA.FTZ R34, R34, c[0x0][0x23c], -R172.reuse ;  /* 0x00008f0022227a23 */ /* 0x100fe200000108ac */
[----:B------:R-:W-:Y:S02]  /*5930*/  @P2 FSEL R35, R35, -INF , !P4 ;  /* 0xff80000023232808 */ /* 0x000fe40006000000 */
[----:B------:R-:W-:Y:S01]  /*5940*/  MUFU.EX2 R182, R32 ;  /* 0x0000002000b67308 */ /* 0x000fe20000000800 */
[----:B------:R-:W-:Y:S02]  /*5950*/  PLOP3.LUT P2, PT, PT, PT, UP4, 0x80, 0x0 ;  /* 0x000000000000781c */ /* 0x000fe40003f4f048 */
[----:B------:R-:W-:Y:S01]  /*5960*/  FFMA.FTZ R172, R35, c[0x0][0x23c], -R172 ;  /* 0x00008f0023ac7a23 */ /* 0x000fe200000108ac */
[----:B-1----:R-:W-:Y:S03]  /*5970*/  F2FP.BF16.PACK_AB R3, R245, R246 ;  /* 0x000000f6f503723e */ /* 0x002fe600000010ff */
[----:B------:R-:W-:Y:S02]  /*5980*/  @P1 FSEL R31, R31, -INF , !P4 ;  /* 0xff8000001f1f1808 */ /* 0x000fe40006000000 */
[----:B----4-:R-:W-:Y:S01]  /*5990*/  IADD3 R178, P1, R179, UR13, RZ ;  /* 0x0000000db3b27c10 */ /* 0x010fe2000ff3e0ff */
[----:B------:R-:W2:Y:S02]  /*59a0*/  MUFU.EX2 R181, R173 ;  /* 0x000000ad00b57308 */ /* 0x000ea40000000800 */
[----:B------:R-:W-:Y:S01]  /*59b0*/  FFMA.FTZ R2, R31, c[0x0][0x23c], -R2 ;  /* 0x00008f001f027a23 */ /* 0x000fe20000010802 */
[----:B---3--:R-:W-:Y:S05]  /*59c0*/  IADD3.X R179, R176, UR12, RZ, P1, !PT ;  /* 0x0000000cb0b37c10 */ /* 0x008fea0008ffe4ff */
[----:B------:R-:W3:Y:S02]  /*59d0*/  LDG.E R176, [R178.64] ;  /* 0x00000006b2b07981 */ /* 0x000ee4000c1e1900 */
[----:B------:R1:W-:Y:S10]  /*59e0*/  MUFU.EX2 R184, R2 ;  /* 0x0000000200b87308 */ /* 0x0003f40000000800 */
[----:B------:R-:W-:Y:S01]  /*59f0*/  MUFU.EX2 R183, R34 ;  /* 0x0000002200b77308 */ /* 0x000fe20000000800 */
[----:B--2---:R-:W-:Y:S09]  /*5a00*/  F2FP.BF16.PACK_AB R0, R181, R182 ;  /* 0x000000b6b500723e */ /* 0x004ff200000010ff */
[----:B------:R-:W-:Y:S01]  /*5a10*/  MUFU.EX2 R180, R172 ;  /* 0x000000ac00b47308 */ /* 0x000fe20000000800 */
[----:B-1----:R-:W-:Y:S05]  /*5a20*/  F2FP.BF16.PACK_AB R2, R200, R198 ;  /* 0x000000c6c802723e */ /* 0x002fea00000010ff */
[----:B------:R1:W-:Y:S04]  /*5a30*/  STS [R225+0x20000], R2 ;  /* 0x02000002e1007388 */ /* 0x0003e80000000800 */
[----:B------:R-:W-:Y:S01]  /*5a40*/  MUFU.EX2 R194, R24 ;  /* 0x0000001800c27308 */ /* 0x000fe20000000800 */
[----:B------:R2:W-:Y:S04]  /*5a50*/  STS [R222+0x21000], R4 ;  /* 0x02100004de007388 */ /* 0x0005e80000000800 */
[----:B------:R4:W-:Y:S05]  /*5a60*/  STS [R222+0x21400], R3 ;  /* 0x02140003de007388 */ /* 0x0009ea0000000800 */
[----:B------:R-:W4:Y:S01]  /*5a70*/  MUFU.EX2 R191, R25 ;  /* 0x0000001900bf7308 */ /* 0x000f220000000800 */
[----:B------:R4:W-:Y:S09]  /*5a80*/  STS [R225+0x21000], R5 ;  /* 0x02100005e1007388 */ /* 0x0009f20000000800 */
[----:B------:R-:W-:Y:S01]  /*5a90*/  MUFU.EX2 R199, R26 ;  /* 0x0000001a00c77308 */ /* 0x000fe20000000800 */
[----:B-1----:R-:W-:Y:S02]  /*5aa0*/  F2FP.BF16.PACK_AB R2, R193, R197 ;  /* 0x000000c5c102723e */ /* 0x002fe400000010ff */
[----:B--2---:R-:W-:Y:S07]  /*5ab0*/  F2FP.BF16.PACK_AB R4, R240, R241 ;  /* 0x000000f1f004723e */ /* 0x004fee00000010ff */
[----:B------:R-:W1:Y:S01]  /*5ac0*/  MUFU.EX2 R190, R27 ;  /* 0x0000001b00be7308 */ /* 0x000e620000000800 */
[----:B----4-:R-:W-:Y:S01]  /*5ad0*/  F2FP.BF16.PACK_AB R3, R189, R192 ;  /* 0x000000c0bd03723e */ /* 0x010fe200000010ff */
[----:B------:R1:W-:Y:S01]  /*5ae0*/  STS [R225+0x21400], R4 ;  /* 0x02140004e1007388 */ /* 0x0003e20000000800 */
[----:B------:R-:W-:Y:S03]  /*5af0*/  F2FP.BF16.PACK_AB R5, R191, R194 ;  /* 0x000000c2bf05723e */ /* 0x000fe600000010ff */
[----:B------:R2:W-:Y:S04]  /*5b00*/  STS [R223+0x20000], R3 ;  /* 0x02000003df007388 */ /* 0x0005e80000000800 */
[----:B------:R-:W4:Y:S01]  /*5b10*/  MUFU.EX2 R186, R28 ;  /* 0x0000001c00ba7308 */ /* 0x000f220000000800 */
[----:B------:R4:W-:Y:S04]  /*5b20*/  STS [R223+0x20400], R2 ;  /* 0x02040002df007388 */ /* 0x0009e80000000800 */
[----:B------:R4:W-:Y:S05]  /*5b30*/  STS [R224+0x20000], R0 ;  /* 0x02000000e0007388 */ /* 0x0009ea0000000800 */
[----:B------:R-:W4:Y:S01]  /*5b40*/  MUFU.EX2 R188, R30 ;  /* 0x0000001e00bc7308 */ /* 0x000f220000000800 */
[----:B-1----:R-:W-:Y:S02]  /*5b50*/  F2FP.BF16.PACK_AB R4, R190, R199 ;  /* 0x000000c7be04723e */ /* 0x002fe400000010ff */
[----:B--2---:R-:W-:Y:S02]  /*5b60*/  F2FP.BF16.PACK_AB R3, R180, R183 ;  /* 0x000000b7b403723e */ /* 0x004fe400000010ff */
[----:B----4-:R-:W-:Y:S03]  /*5b70*/  F2FP.BF16.PACK_AB R2, R185, R186 ;  /* 0x000000bab902723e */ /* 0x010fe600000010ff */
[----:B------:R1:W-:Y:S04]  /*5b80*/  STS [R224+0x20400], R3 ;  /* 0x02040003e0007388 */ /* 0x0003e80000000800 */
[----:B------:R-:W-:Y:S01]  /*5b90*/  STS [R223+0x21000], R5 ;  /* 0x02100005df007388 */ /* 0x000fe20000000800 */
[----:B------:R-:W-:Y:S03]  /*5ba0*/  F2FP.BF16.PACK_AB R0, R184, R188 ;  /* 0x000000bcb800723e */ /* 0x000fe600000010ff */
[----:B------:R-:W-:Y:S04]  /*5bb0*/  STS [R223+0x21400], R4 ;  /* 0x02140004df007388 */ /* 0x000fe80000000800 */
[----:B------:R2:W-:Y:S04]  /*5bc0*/  STS [R224+0x21000], R2 ;  /* 0x02100002e0007388 */ /* 0x0005e80000000800 */
[----:B------:R-:W-:Y:S04]  /*5bd0*/  STS [R224+0x21400], R0 ;  /* 0x02140000e0007388 */ /* 0x000fe80000000800 */
[----:B------:R-:W-:Y:S08]  /*5be0*/  LDSM.16.M88.4 R32, [R216+0x8000] ;  /* 0x00800000d820783b */ /* 0x000ff00000000200 */
[----:B------:R-:W4:Y:S08]  /*5bf0*/  LDSM.16.M88.4 R16, [R211+0x14000] ;  /* 0x01400000d310783b */ /* 0x000f300000000200 */
[----:B------:R-:W4:Y:S08]  /*5c00*/  LDSM.16.M88.4 R28, [R216+0x9000] ;  /* 0x00900000d81c783b */ /* 0x000f300000000200 */
[----:B------:R-:W4:Y:S08]  /*5c10*/  LDSM.16.M88.4 R164, [R211+0x14800] ;  /* 0x01480000d3a4783b */ /* 0x000f300000000200 */
[----:B-1----:R-:W3:Y:S04]  /*5c20*/  LDG.E R3, [R178.64+0x20] ;  /* 0x00002006b2037981 */ /* 0x002ee8000c1e1900 */
[----:B------:R-:W-:Y:S08]  /*5c30*/  LDSM.16.M88.4 R168, [R208+0x8000] ;  /* 0x00800000d0a8783b */ /* 0x000ff00000000200 */
[----:B--2---:R-:W2:Y:S01]  /*5c40*/  LDG.E R2, [R178.64+0x80] ;  /* 0x00008006b2027981 */ /* 0x004ea2000c1e1900 */
[-C--:B----4-:R-:W-:Y:S03]  /*5c50*/  HMMA.16816.F32.BF16 R4, R32, R16.reuse, RZ ;  /* 0x000000102004723c */ /* 0x090fe600000418ff */
[----:B------:R-:W1:Y:S05]  /*5c60*/  LDSM.16.M88.4 R172, [R212+0x14000] ;  /* 0x01400000d4ac783b */ /* 0x000e6a0000000200 */
[C---:B------:R-:W-:Y:S03]  /*5c70*/  HMMA.16816.F32.BF16 R8, R28.reuse, R16, RZ ;  /* 0x000000101c08723c */ /* 0x040fe600000418ff */
[----:B------:R-:W4:Y:S05]  /*5c80*/  LDG.E R0, [R178.64+0xa0] ;  /* 0x0000a006b2007981 */ /* 0x000f2a000c1e1900 */
[-C--:B------:R-:W-:Y:S08]  /*5c90*/  HMMA.16816.F32.BF16 R12, R28, R18.reuse, RZ ;  /* 0x000000121c0c723c */ /* 0x080ff000000418ff */
[C---:B------:R-:W-:Y:S08]  /*5ca0*/  HMMA.16816.F32.BF16 R16, R32.reuse, R18, RZ ;  /* 0x000000122010723c */ /* 0x040ff000000418ff */
[-C--:B------:R-:W-:Y:S08]  /*5cb0*/  HMMA.16816.F32.BF16 R20, R32, R164.reuse, RZ ;  /* 0x000000a42014723c */ /* 0x080ff000000418ff */
[C---:B------:R-:W-:Y:S08]  /*5cc0*/  HMMA.16816.F32.BF16 R24, R28.reuse, R164, RZ ;  /* 0x000000a41c18723c */ /* 0x040ff000000418ff */
[-C--:B------:R-:W-:Y:S08]  /*5cd0*/  HMMA.16816.F32.BF16 R28, R28, R166.reuse, RZ ;  /* 0x000000a61c1c723c */ /* 0x080ff000000418ff */
[----:B------:R-:W-:Y:S01]  /*5ce0*/  HMMA.16816.F32.BF16 R32, R32, R166, RZ ;  /* 0x000000a62020723c */ /* 0x000fe200000418ff */
[----:B------:R-:W1:Y:S07]  /*5cf0*/  LDSM.16.M88.4 R164, [R208+0x9000] ;  /* 0x00900000d0a4783b */ /* 0x000e6e0000000200 */
        /* <DEDUP_REMOVED lines=75> */
[C---:B---3--:R-:W-:Y:S01]  /*61b0*/  FADD.FTZ R4, -R176.reuse, R4 ;  /* 0x00000004b0047221 */ /* 0x048fe20000010100 */
[C---:B------:R-:W-:Y:S01]  /*61c0*/  HMMA.16816.F32.BF16 R16, R164.reuse, R170, R16 ;  /* 0x000000aaa410723c */ /* 0x040fe20000041810 */
[----:B------:R-:W1:Y:S03]  /*61d0*/  LDSM.16.M88.4 R168, [R213+0x18800] ;  /* 0x01880000d5a8783b */ /* 0x000e660000000200 */
[----:B------:R-:W-:Y:S02]  /*61e0*/  FADD.FTZ R5, -R176, R5 ;  /* 0x00000005b0057221 */ /* 0x000fe40000010100 */
[C---:B------:R-:W-:Y:S02]  /*61f0*/  FADD.FTZ R6, -R3.reuse, R6 ;  /* 0x0000000603067221 */ /* 0x040fe40000010100 */
[C---:B------:R-:W-:Y:S04]  /*6200*/  FADD.FTZ R8, -R2.reuse, R8 ;  /* 0x0000000802087221 */ /* 0x040fe80000010100 */
[C---:B------:R-:W-:Y:S02]  /*6210*/  FADD.FTZ R7, -R3.reuse, R7 ;  /* 0x0000000703077221 */ /* 0x040fe40000010100 */
[C---:B------:R-:W-:Y:S02]  /*6220*/  FADD.FTZ R9, -R2.reuse, R9 ;  /* 0x0000000902097221 */ /* 0x040fe40000010100 */
[C---:B------:R-:W-:Y:S02]  /*6230*/  FADD.FTZ R12, -R2.reuse, R12 ;  /* 0x0000000c020c7221 */ /* 0x040fe40000010100 */
[----:B------:R-:W-:Y:S02]  /*6240*/  FADD.FTZ R13, -R2, R13 ;  /* 0x0000000d020d7221 */ /* 0x000fe40000010100 */
[----:B----4-:R-:W-:Y:S02]  /*6250*/  FADD.FTZ R10, -R0, R10 ;  /* 0x0000000a000a7221 */ /* 0x010fe40000010100 */
[----:B------:R-:W-:Y:S02]  /*6260*/  FMUL.FTZ R178, R236, R4 ;  /* 0x00000004ecb27220 */ /* 0x000fe40000410000 */
[C---:B------:R-:W-:Y:S02]  /*6270*/  FADD.FTZ R17, -R176.reuse, R17 ;  /* 0x00000011b0117221 */ /* 0x040fe40000010100 */
[C---:B------:R-:W-:Y:S02]  /*6280*/  FADD.FTZ R18, -R3.reuse, R18 ;  /* 0x0000001203127221 */ /* 0x040fe40000010100 */
[----:B------:R-:W-:Y:S02]  /*6290*/  FADD.FTZ R19, -R3, R19 ;  /* 0x0000001303137221 */ /* 0x000fe40000010100 */
[----:B------:R-:W-:Y:S02]  /*62a0*/  FADD.FTZ R16, -R176, R16 ;  /* 0x00000010b0107221 */ /* 0x000fe40000010100 */
[----:B------:R-:W-:Y:S02]  /*62b0*/  FMUL.FTZ R177, R177, R5 ;  /* 0x00000005b1b17220 */ /* 0x000fe40000410000 */
[----:B------:R-:W-:Y:S02]  /*62c0*/  FMUL.FTZ R179, R203, R6 ;  /* 0x00000006cbb37220 */ /* 0x000fe40000410000 */
        /* <DEDUP_REMOVED lines=9> */
[C---:B------:R-:W-:Y:S02]  /*6360*/  FADD.FTZ R22, -R3.reuse, R22 ;  /* 0x0000001603167221 */ /* 0x040fe40000010100 */
[----:B------:R-:W-:Y:S04]  /*6370*/  FADD.FTZ R23, -R3, R23 ;  /* 0x0000001703177221 */ /* 0x000fe80000010100 */
[----:B------:R-:W-:Y:S02]  /*6380*/  FMUL.FTZ R167, R200, R17 ;  /* 0x00000011c8a77220 */ /* 0x000fe40000410000 */
[----:B------:R-:W-:Y:S02]  /*6390*/  FMUL.FTZ R172, R192, R20 ;  /* 0x00000014c0ac7220 */ /* 0x000fe40000410000 */
        /* <DEDUP_REMOVED lines=97> */
.L_x_503:
        /* <DEDUP_REMOVED lines=32> */
[----:B------:R-:W-:Y:S01]  /*6bb0*/  STS [R224+0x1d400], R12 ;  /* 0x01d4000ce0007388 */ /* 0x000fe20000000800 */
[----:B-1----:R-:W-:Y:S04]  /*6bc0*/  IMAD.SHL.U32 R0, R218, 0x2, RZ ;  /* 0x00000002da007824 */ /* 0x002fe800078e00ff */
[----:B------:R-:W-:Y:S01]  /*6bd0*/  BAR.SYNC.DEFER_BLOCKING 0x0 ;  /* 0x0000000000007b1d */ /* 0x000fe20000010000 */
[C---:B------:R-:W-:Y:S02]  /*6be0*/  IADD3 R3, R0.reuse, 0x8000, RZ ;  /* 0x0000800000037810 */ /* 0x040fe40007ffe0ff */
[----:B------:R-:W-:Y:S02]  /*6bf0*/  IADD3 R2, R0, 0x8040, RZ ;  /* 0x0000804000027810 */ /* 0x000fe40007ffe0ff */
        /* <DEDUP_REMOVED lines=93> */
[----:B------:R-:W-:Y:S01]  /*71d0*/  ISETP.GE.AND P4, PT, R234, c[0x0][0x220], PT ;  /* 0x00008800ea007a0c */ /* 0x000fe20003f86270 */
[----:B-----5:R-:W-:Y:S02]  /*71e0*/  IMAD.SHL.U32 R8, R186, 0x2, RZ ;  /* 0x00000002ba087824 */ /* 0x020fe400078e00ff */
[----:B------:R-:W-:Y:S05]  /*71f0*/  IMAD.U32 R3, R9, -0x40, RZ ;  /* 0xffffffc009037824 */ /* 0x000fea00078e00ff */
[----:B------:R-:W-:Y:S02]  /*7200*/  LEA R2, P1, R3, R230, 0x1 ;  /* 0x000000e603027211 */ /* 0x000fe400078208ff */
[----:B------:R-:W-:Y:S01]  /*7210*/  SHF.R.S32.HI R4, RZ, 0x1f, R3 ;  /* 0x0000001fff047819 */ /* 0x000fe20000011403 */
[----:B------:R-:W-:Y:S01]  /*7220*/  @!P3 IMAD.MOV.U32 R5, RZ, RZ, c[0x0][0x374] ;  /* 0x0000dd00ff05b624 */ /* 0x000fe200078e00ff */
[----:B------:R-:W-:Y:S01]  /*7230*/  @!P3 LEA R0, P5, R9, R3, 0x5 ;  /* 0x000000030900b211 */ /* 0x000fe200078a28ff */
[----:B------:R1:W-:Y:S01]  /*7240*/  @P4 STS.128 [R8+0x8000], RZ ;  /* 0x008000ff08004388 */ /* 0x0003e20000000c00 */
[----:B------:R-:W-:Y:S01]  /*7250*/  LEA.HI.X.SX32 R3, R3, R231, 0x1, P1 ;  /* 0x000000e703037211 */ /* 0x000fe200008f0eff */
[----:B------:R-:W-:Y:S01]  /*7260*/  @!P4 IMAD.MOV.U32 R7, RZ, RZ, c[0x0][0x374] ;  /* 0x0000dd00ff07c624 */ /* 0x000fe200078e00ff */
[C---:B------:R-:W-:Y:S02]  /*7270*/  @!P3 LEA.HI.X R5, R9.reuse, R4, R5, 0x5, P5 ;  /* 0x000000040905b211 */ /* 0x040fe400028f2c05 */
[C---:B------:R-:W-:Y:S01]  /*7280*/  @!P4 LEA R6, P5, R9.reuse, R2, 0x6 ;  /* 0x000000020906c211 */ /* 0x040fe200078a30ff */
[----:B------:R-:W-:Y:S01]  /*7290*/  @!PT LDS RZ, [RZ] ;  /* 0x00000000fffff984 */ /* 0x000fe20000000800 */
[----:B------:R-:W-:Y:S01]  /*72a0*/  @!PT LDS RZ, [RZ] ;  /* 0x00000000fffff984 */ /* 0x000fe20000000800 */
[----:B------:R-:W-:Y:S01]  /*72b0*/  @!PT LDS RZ, [RZ] ;  /* 0x00000000fffff984 */ /* 0x000fe20000000800 */
[----:B------:R1:W-:Y:S01]  /*72c0*/  @!P4 LDGSTS.E.BYPASS.LTC128B.128 [R8+0x8000], [R2.64] ;  /* 0x080000000208cfae */ /* 0x0003e2000b901d46 */
[C---:B------:R-:W-:Y:S01]  /*72d0*/  @!P3 LEA R4, P1, R0.reuse, R230, 0x1 ;  /* 0x000000e60004b211 */ /* 0x040fe200078208ff */
        /* <DEDUP_REMOVED lines=20> */
.L_x_504:
        /* <DEDUP_REMOVED lines=15> */
[----:B-1----:R-:W4:Y:S01]  /*7510*/  LDL R3, [R1+0x14] ;  /* 0x0000140001037983 */ /* 0x002f220000100800 */
[----:B------:R-:W-:Y:S02]  /*7520*/  IMAD R188, R188, c[0x0][0x1c0], RZ ;  /* 0x00007000bcbc7a24 */ /* 0x000fe400078e02ff */
[----:B------:R-:W-:Y:S02]  /*7530*/  IMAD R189, R189, c[0x0][0x1c0], RZ ;  /* 0x00007000bdbd7a24 */ /* 0x000fe400078e02ff */
[----:B------:R-:W-:Y:S01]  /*7540*/  LDSM.16.M88.4 R168, [R208+0x1c000] ;  /* 0x01c00000d0a8783b */ /* 0x000fe20000000200 */
[----:B------:R-:W-:Y:S02]  /*7550*/  IMAD R188, R188, 0x28, RZ ;  /* 0x00000028bcbc7824 */ /* 0x000fe400078e02ff */
[----:B------:R-:W-:Y:S02]  /*7560*/  IMAD R189, R189, 0x38, RZ ;  /* 0x00000038bdbd7824 */ /* 0x000fe400078e02ff */
[----:B------:R-:W4:Y:S01]  /*7570*/  LDL R2, [R1+0x30] ;  /* 0x0000300001027983 */ /* 0x000f220000100800 */
[----:B------:R-:W-:Y:S04]  /*7580*/  IMAD.MOV.U32 R0, RZ, RZ, c[0x0][0x22c] ;  /* 0x00008b00ff007624 */ /* 0x000fe800078e00ff */
[----:B------:R-:W1:Y:S01]  /*7590*/  LDSM.16.MT88.4 R172, [R204+0x800] ;  /* 0x00080000ccac783b */ /* 0x000e620000004200 */
[----:B------:R-:W-:Y:S04]  /*75a0*/  IMAD R0, R0, c[0x0][0x1c0], RZ ;  /* 0x0000700000007a24 */ /* 0x000fe800078e02ff */
[----:B------:R-:W1:Y:S01]  /*75b0*/  LDSM.16.M88.4 R176, [R208+0x1d000] ;  /* 0x01d00000d0b0783b */ /* 0x000e620000000200 */
[----:B------:R-:W-:Y:S01]  /*75c0*/  IMAD.U32 R0, R0, -0x40, RZ ;  /* 0xffffffc000007824 */ /* 0x000fe200078e00ff */
[-C--:B--2---:R-:W-:Y:S03]  /*75d0*/  HMMA.16816.F32.BF16 R4, R32, R16.reuse, RZ ;  /* 0x000000102004723c */ /* 0x084fe600000418ff */
[----:B------:R-:W2:Y:S01]  /*75e0*/  LDSM.16.MT88.4 R180, [R204+0x4800] ;  /* 0x00480000ccb4783b */ /* 0x000ea20000004200 */
[C---:B------:R-:W-:Y:S04]  /*75f0*/  LEA R227, P1, R0.reuse, R184, 0x2 ;  /* 0x000000b800e37211 */ /* 0x040fe800078210ff */
[----:B------:R-:W-:Y:S01]  /*7600*/  LEA.HI.X.SX32 R226, R0, R185, 0x2, P1 ;  /* 0x000000b900e27211 */ /* 0x000fe200008f16ff */
[C---:B---3--:R-:W-:Y:S03]  /*7610*/  HMMA.16816.F32.BF16 R8, R28.reuse, R16, RZ ;  /* 0x000000101c08723c */ /* 0x048fe600000418ff */
[----:B------:R-:W-:Y:S04]  /*7620*/  IMAD.MOV.U32 R0, RZ, RZ, c[0x0][0x22c] ;  /* 0x00008b00ff007624 */ /* 0x000fe800078e00ff */
[----:B------:R-:W-:Y:S01]  /*7630*/  IMAD R0, R0, c[0x0][0x1c0], RZ ;  /* 0x0000700000007a24 */ /* 0x000fe200078e02ff */
[-C--:B------:R-:W-:Y:S04]  /*7640*/  HMMA.16816.F32.BF16 R12, R28, R18.reuse, RZ ;  /* 0x000000121c0c723c */ /* 0x080fe800000418ff */
[----:B------:R-:W-:Y:S04]  /*7650*/  IMAD.SHL.U32 R0, R0, 0x10, RZ ;  /* 0x0000001000007824 */ /* 0x000fe800078e00ff */
        /* <DEDUP_REMOVED lines=76> */
[----:B------:R-:W3:Y:S06]  /*7b20*/  LDSM.16.MT88.4 R164, [R204+0x7800] ;  /* 0x00780000cca4783b */ /* 0x000eec0000004200 */
[----:B----4-:R-:W-:Y:S01]  /*7b30*/  @P2 IADD3 R168, P3, R3, UR11, RZ ;  /* 0x0000000b03a82c10 */ /* 0x010fe2000ff7e0ff */
[----:B------:R-:W-:Y:S01]  /*7b40*/  IMAD.MOV.U32 R3, RZ, RZ, R226 ;  /* 0x000000ffff037224 */ /* 0x000fe200078e00e2 */
[-C--:B-1----:R-:W-:Y:S01]  /*7b50*/  HMMA.16816.F32.BF16 R4, R172, R176.reuse, R4 ;  /* 0x000000b0ac04723c */ /* 0x082fe20000041804 */
[----:B------:R-:W-:Y:S04]  /*7b60*/  @UP4 UIADD3 UR11, UP1, UR11, -0x100, URZ ;  /* 0xffffff000b0b4890 */ /* 0x000fe8000ff3e03f */
[----:B------:R-:W-:Y:S01]  /*7b70*/  @P2 IADD3.X R169, R2, UR10, RZ, P3, !PT ;  /* 0x0000000a02a92c10 */ /* 0x000fe20009ffe4ff */
[----:B------:R-:W-:Y:S01]  /*7b80*/  IMAD.MOV.U32 R2, RZ, RZ, R227 ;  /* 0x000000ffff027224 */ /* 0x000fe200078e00e3 */
[----:B------:R-:W-:Y:S03]  /*7b90*/  @UP4 UIADD3.X UR10, UR10, -0x1, URZ, UP1, !UPT ;  /* 0xffffffff0a0a4890 */ /* 0x000fe60008ffe43f */
[----:B------:R1:W5:Y:S05]  /*7ba0*/  @P2 LDG.E R249, [R168.64] ;  /* 0x00000006a8f92981 */ /* 0x00036a000c1e1900 */
[----:B------:R1:W5:Y:S05]  /*7bb0*/  @P2 LDG.E R250, [R168.64+0x20] ;  /* 0x00002006a8fa2981 */ /* 0x00036a000c1e1900 */
[----:B------:R1:W5:Y:S01]  /*7bc0*/  @P2 LDG.E R247, [R168.64+0x80] ;  /* 0x00008006a8f72981 */ /* 0x000362000c1e1900 */
[C---:B--2---:R-:W-:Y:S04]  /*7bd0*/  HMMA.16816.F32.BF16 R8, R180.reuse, R176, R8 ;  /* 0x000000b0b408723c */ /* 0x044fe80000041808 */
[----:B------:R1:W5:Y:S01]  /*7be0*/  @P2 LDG.E R248, [R168.64+0xa0] ;  /* 0x0000a006a8f82981 */ /* 0x000362000c1e1900 */
[CC--:B------:R-:W-:Y:S04]  /*7bf0*/  LEA R170, P2, R187.reuse, R2.reuse, 0x2 ;  /* 0x00000002bbaa7211 */ /* 0x0c0fe800078410ff */
[----:B------:R2:W-:Y:S03]  /*7c00*/  RED.E.ADD.F32.FTZ.RN.STRONG.GPU [R2.64], R4 ;  /* 0x000000040200798e */ /* 0x0005e6000c10e786 */
[CC--:B------:R-:W-:Y:S01]  /*7c10*/  LEA R176, P1, R0.reuse, R2.reuse, 0x2 ;  /* 0x0000000200b07211 */ /* 0x0c0fe200078210ff */
[-C--:B------:R-:W-:Y:S03]  /*7c20*/  HMMA.16816.F32.BF16 R12, R180, R178.reuse, R12 ;  /* 0x000000b2b40c723c */ /* 0x080fe6000004180c */
[-C--:B------:R-:W-:Y:S02]  /*7c30*/  LEA.HI.X.SX32 R177, R0, R3.reuse, 0x2, P1 ;  /* 0x0000000300b17211 */ /* 0x080fe400008f16ff */
[-C--:B------:R-:W-:Y:S01]  /*7c40*/  LEA.HI.X.SX32 R171, R187, R3.reuse, 0x2, P2 ;  /* 0x00000003bbab7211 */ /* 0x080fe200010f16ff */
[----:B------:R-:W-:Y:S02]  /*7c50*/  IMAD.MOV.U32 R187, RZ, RZ, c[0x0][0x22c] ;  /* 0x00008b00ffbb7624 */ /* 0x000fe400078e00ff */
[C---:B------:R-:W-:Y:S01]  /*7c60*/  HMMA.16816.F32.BF16 R16, R172.reuse, R178, R16 ;  /* 0x000000b2ac10723c */ /* 0x040fe20000041810 */
[----:B------:R-:W4:Y:S03]  /*7c70*/  LDL R179, [R1+0x4] ;  /* 0x0000040001b37983 */ /* 0x000f260000100800 */
[----:B------:R-:W-:Y:S02]  /*7c80*/  IMAD R187, R187, c[0x0][0x1c0], RZ ;  /* 0x00007000bbbb7a24 */ /* 0x000fe400078e02ff */
[----:B------:R-:W4:Y:S02]  /*7c90*/  LDL R178, [R1+0xc] ;  /* 0x00000c0001b27983 */ /* 0x000f240000100800 */
[-C--:B---3--:R-:W-:Y:S04]  /*7ca0*/  HMMA.16816.F32.BF16 R20, R172, R164.reuse, R20 ;  /* 0x000000a4ac14723c */ /* 0x088fe80000041814 */
[CC--:B-1----:R-:W-:Y:S01]  /*7cb0*/  LEA R168, P1, R190.reuse, R2.reuse, 0x2 ;  /* 0x00000002bea87211 */ /* 0x0c2fe200078210ff */
[----:B------:R-:W-:Y:S03]  /*7cc0*/  IMAD R187, R187, 0x30, RZ ;  /* 0x00000030bbbb7824 */ /* 0x000fe600078e02ff */
[C---:B------:R-:W-:Y:S04]  /*7cd0*/  HMMA.16816.F32.BF16 R24, R180.reuse, R164, R24 ;  /* 0x000000a4b418723c */ /* 0x040fe80000041818 */
[-C--:B------:R-:W-:Y:S02]  /*7ce0*/  LEA.HI.X.SX32 R169, R190, R3.reuse, 0x2, P1 ;  /* 0x00000003bea97211 */ /* 0x080fe400008f16ff */
[-C--:B--2---:R-:W-:Y:S02]  /*7cf0*/  LEA R4, P2, R187, R2.reuse, 0x2 ;  /* 0x00000002bb047211 */ /* 0x084fe400078410ff */
        /* <DEDUP_REMOVED lines=19> */
[-C--:B---3--:R-:W-:Y:S01]  /*7e30*/  LEA.HI.X.SX32 R7, R189, R3.reuse, 0x2, P1 ;  /* 0x00000003bd077211 */ /* 0x088fe200008f16ff */
[----:B------:R-:W-:Y:S01]  /*7e40*/  IMAD.SHL.U32 R187, R187, 0x10, RZ ;  /* 0x00000010bbbb7824 */ /* 0x000fe200078e00ff */
[----:B------:R-:W-:Y:S01]  /*7e50*/  IADD3 R189, R188, 0x20, RZ ;  /* 0x00000020bcbd7810 */ /* 0x000fe20007ffe0ff */
[----:B------:R-:W2:Y:S03]  /*7e60*/  LDL R168, [R1] ;  /* 0x0000000001a87983 */ /* 0x000ea60000100800 */
[----:B------:R-:W-:Y:S01]  /*7e70*/  IADD3 R187, R187, 0x20, RZ ;  /* 0x00000020bbbb7810 */ /* 0x000fe20007ffe0ff */
[----:B------:R-:W-:Y:S01]  /*7e80*/  IMAD.IADD R189, R229, 0x1, R189 ;  /* 0x00000001e5bd7824 */ /* 0x000fe200078e02bd */
[----:B------:R-:W3:Y:S01]  /*7e90*/  LDL R167, [R1+0x8] ;  /* 0x0000080001a77983 */ /* 0x000ee20000100800 */
[----:B------:R-:W-:Y:S04]  /*7ea0*/  IADD3 R166, R0, 0x60, RZ ;  /* 0x0000006000a67810 */ /* 0x000fe80007ffe0ff */
        /* <DEDUP_REMOVED lines=15> */
[-C--:B------:R-:W-:Y:S02]  /*7fa0*/  LEA.HI.X.SX32 R7, R189, R3.reuse, 0x2, P2 ;  /* 0x00000003bd077211 */ /* 0x080fe400010f16ff */
[-C--:B------:R-:W-:Y:S01]  /*7fb0*/  LEA.HI.X.SX32 R11, R188, R3.reuse, 0x2, P1 ;  /* 0x00000003bc0b7211 */ /* 0x080fe200008f16ff */
[----:B------:R-:W-:Y:S01]  /*7fc0*/  IMAD.MOV.U32 R188, RZ, RZ, c[0x0][0x22c] ;  /* 0x00008b00ffbc7624 */ /* 0x000fe200078e00ff */
[CC--:B------:R-:W-:Y:S01]  /*7fd0*/  LEA R8, P3, R187.reuse, R2.reuse, 0x2 ;  /* 0x00000002bb087211 */ /* 0x0c0fe200078610ff */
[----:B------:R4:W-:Y:S01]  /*7fe0*/  RED.E.ADD.F32.FTZ.RN.STRONG.GPU [R6.64], R19 ;  /* 0x000000130600798e */ /* 0x0009e2000c10e786 */
[----:B-1----:R-:W-:Y:S01]  /*7ff0*/  IADD3 R17, R0, 0x60, RZ ;  /* 0x0000006000117810 */ /* 0x002fe20007ffe0ff */
[----:B------:R-:W-:Y:S01]  /*8000*/  IMAD R188, R188, c[0x0][0x1c0], RZ ;  /* 0x00007000bcbc7a24 */ /* 0x000fe200078e02ff */
[-C--:B------:R-:W-:Y:S01]  /*8010*/  LEA.HI.X.SX32 R9, R187, R3.reuse, 0x2, P3 ;  /* 0x00000003bb097211 */ /* 0x080fe200018f16ff */
[----:B------:R-:W-:Y:S01]  /*8020*/  IMAD.MOV.U32 R187, RZ, RZ, c[0x0][0x22c] ;  /* 0x00008b00ffbb7624 */ /* 0x000fe200078e00ff */
[----:B------:R1:W-:Y:S01]  /*8030*/  RED.E.ADD.F32.FTZ.RN.STRONG.GPU [R10.64], R12 ;  /* 0x0000000c0a00798e */ /* 0x0003e2000c10e786 */
[----:B------:R-:W-:Y:S01]  /*8040*/  IMAD.SHL.U32 R188, R188, 0x10, RZ ;  /* 0x00000010bcbc7824 */ /* 0x000fe200078e00ff */
[----:B------:R-:W-:Y:S01]  /*8050*/  IADD3 R16, R0, 0x60, RZ ;  /* 0x0000006000107810 */ /* 0x000fe20007ffe0ff */
[----:B------:R-:W-:Y:S02]  /*8060*/  IMAD R187, R187, c[0x0][0x1c0], RZ ;  /* 0x00007000bbbb7a24 */ /* 0x000fe400078e02ff */
[----:B------:R1:W-:Y:S01]  /*8070*/  RED.E.ADD.F32.FTZ.RN.STRONG.GPU [R8.64], R13 ;  /* 0x0000000d0800798e */ /* 0x0003e2000c10e786 */
[----:B------:R-:W-:Y:S01]  /*8080*/  IADD3 R169, R188, 0x40, RZ ;  /* 0x00000040bca97810 */ /* 0x000fe20007ffe0ff */
[----:B------:R-:W-:Y:S02]  /*8090*/  IMAD.SHL.U32 R187, R187, 0x10, RZ ;  /* 0x00000010bbbb7824 */ /* 0x000fe400078e00ff */
[C---:B------:R-:W-:Y:S02]  /*80a0*/  IMAD.IADD R17, R229.reuse, 0x1, R17 ;  /* 0x00000001e5117824 */ /* 0x040fe400078e0211 */
[----:B------:R-:W-:Y:S01]  /*80b0*/  IMAD.IADD R16, R229, 0x1, R16 ;  /* 0x00000001e5107824 */ /* 0x000fe200078e0210 */
[----:B------:R-:W-:Y:S01]  /*80c0*/  IADD3 R171, R187, 0x40, RZ ;  /* 0x00000040bbab7810 */ /* 0x000fe20007ffe0ff */
[----:B------:R-:W-:Y:S01]  /*80d0*/  IMAD.IADD R0, R229, 0x1, R251 ;  /* 0x00000001e5007824 */ /* 0x000fe200078e02fb */
[----:B------:R-:W-:Y:S01]  /*80e0*/  IADD3 R170, R187, 0x40, RZ ;  /* 0x00000040bbaa7810 */ /* 0x000fe20007ffe0ff */
[C---:B------:R-:W-:Y:S02]  /*80f0*/  IMAD.IADD R16, R229.reuse, 0x1, R16 ;  /* 0x00000001e5107824 */ /* 0x040fe400078e0210 */
[C---:B------:R-:W-:Y:S02]  /*8100*/  IMAD.IADD R171, R229.reuse, 0x1, R171 ;  /* 0x00000001e5ab7824 */ /* 0x040fe400078e02ab */
[C---:B------:R-:W-:Y:S04]  /*8110*/  IMAD.IADD R170, R229.reuse, 0x1, R170 ;  /* 0x00000001e5aa7824 */ /* 0x040fe800078e02aa */
[----:B------:R-:W-:Y:S01]  /*8120*/  IMAD.IADD R170, R229, 0x1, R170 ;  /* 0x00000001e5aa7824 */ /* 0x000fe200078e02aa */
[CC--:B----4-:R-:W-:Y:S04]  /*8130*/  LEA R4, P2, R179.reuse, R2.reuse, 0x2 ;  /* 0x00000002b3047211 */ /* 0x0d0fe800078410ff */
        /* <DEDUP_REMOVED lines=15> */
[-C--:B----4-:R-:W-:Y:S01]  /*8230*/  LEA.HI.X.SX32 R15, R166, R3.reuse, 0x2, P6 ;  /* 0x00000003a60f7211 */ /* 0x090fe200030f16ff */
        /* <DEDUP_REMOVED lines=13> */
[-C--:B----4-:R-:W-:Y:S02]  /*8310*/  LEA R10, P4, R16, R2.reuse, 0x2 ;  /* 0x00000002100a7211 */ /* 0x090fe400078810ff */
[-C--:B------:R-:W-:Y:S02]  /*8320*/  LEA.HI.X.SX32 R7, R168, R3.reuse, 0x2, P2 ;  /* 0x00000003a8077211 */ /* 0x080fe400010f16ff */
[CC--:B---3--:R-:W-:Y:S01]  /*8330*/  LEA R4, P1, R167.reuse, R2.reuse, 0x2 ;  /* 0x00000002a7047211 */ /* 0x0c8fe200078210ff */
        /* <DEDUP_REMOVED lines=334> */
.L_x_506:
        /* <DEDUP_REMOVED lines=18> */
.L_x_507:
        /* <DEDUP_REMOVED lines=57> */
.L_x_509:
[----:B---34-:R-:W-:Y:S05]  /*9cd0*/  BSYNC B0 ;  /* 0x0000000000007941 */ /* 0x018fea0003800000 */
.L_x_508:
        /* <DEDUP_REMOVED lines=18> */
.L_x_511:
[----:B------:R-:W-:Y:S05]  /*9e00*/  BSYNC B0 ;  /* 0x0000000000007941 */ /* 0x000fea0003800000 */
.L_x_510:
        /* <DEDUP_REMOVED lines=18> */
.L_x_513:
[----:B------:R-:W-:Y:S05]  /*9f30*/  BSYNC B0 ;  /* 0x0000000000007941 */ /* 0x000fea0003800000 */
.L_x_512:
        /* <DEDUP_REMOVED lines=18> */
.L_x_515:
[----:B------:R-:W-:Y:S05]  /*a060*/  BSYNC B0 ;  /* 0x0000000000007941 */ /* 0x000fea0003800000 */
.L_x_514:
        /* <DEDUP_REMOVED lines=27> */
.L_x_517:
[----:B------:R-:W-:Y:S05]  /*a220*/  BSYNC B0 ;  /* 0x0000000000007941 */ /* 0x000fea0003800000 */
.L_x_516:
        /* <DEDUP_REMOVED lines=16> */
.L_x_519:
[----:B------:R-:W-:Y:S05]  /*a330*/  BSYNC B0 ;  /* 0x0000000000007941 */ /* 0x000fea0003800000 */
.L_x_518:
        /* <DEDUP_REMOVED lines=16> */
.L_x_521:
[----:B------:R-:W-:Y:S05]  /*a440*/  BSYNC B0 ;  /* 0x0000000000007941 */ /* 0x000fea0003800000 */
.L_x_520:
        /* <DEDUP_REMOVED lines=16> */
.L_x_476:
        /* <DEDUP_REMOVED lines=20> */
.L_x_523:
        /* <DEDUP_REMOVED lines=18> */
.L_x_524:
        /* <DEDUP_REMOVED lines=37> */
.L_x_526:
[----:B------:R-:W-:Y:S05]  /*aa00*/  BSYNC B0 ;  /* 0x0000000000007941 */ /* 0x000fea0003800000 */
.L_x_525:
        /* <DEDUP_REMOVED lines=18> */
.L_x_528:
[----:B------:R-:W-:Y:S05]  /*ab30*/  BSYNC B0 ;  /* 0x0000000000007941 */ /* 0x000fea0003800000 */
.L_x_527:
        /* <DEDUP_REMOVED lines=18> */
.L_x_530:
[----:B------:R-:W-:Y:S05]  /*ac60*/  BSYNC B0 ;  /* 0x0000000000007941 */ /* 0x000fea0003800000 */
.L_x_529:
        /* <DEDUP_REMOVED lines=18> */
.L_x_532:
[----:B------:R-:W-:Y:S05]  /*ad90*/  BSYNC B0 ;  /* 0x0000000000007941 */ /* 0x000fea0003800000 */
.L_x_531:
        /* <DEDUP_REMOVED lines=27> */
.L_x_534:
[----:B------:R-:W-:Y:S05]  /*af50*/  BSYNC B0 ;  /* 0x0000000000007941 */ /* 0x000fea0003800000 */
.L_x_533:
        /* <DEDUP_REMOVED lines=16> */
.L_x_536:
[----:B------:R-:W-:Y:S05]  /*b060*/  BSYNC B0 ;  /* 0x0000000000007941 */ /* 0x000fea0003800000 */
.L_x_535:
        /* <DEDUP_REMOVED lines=16> */
.L_x_538:
[----:B------:R-:W-:Y:S05]  /*b170*/  BSYNC B0 ;  /* 0x0000000000007941 */ /* 0x000fea0003800000 */
.L_x_537:
        /* <DEDUP_REMOVED lines=14> */
.L_x_522:
[----:B------:R-:W-:Y:S05]  /*b260*/  BSYNC B1 ;  /* 0x0000000000017941 */ /* 0x000fea0003800000 */
.L_x_471:
        /* <DEDUP_REMOVED lines=11> */
.L_x_539:
[----:B------:R-:W-:Y:S05]  /*b320*/  EXIT ;  /* 0x000000000000794d */ /* 0x000fea0003800000 */
.L_x_541:
        /* <DEDUP_REMOVED lines=13> */
.L_x_2057:


//--------------------- .text._ZN5flash44flash_bwd_dq_dk_dv_loop_seqk_parallel_kernelI23Flash_bwd_kernel_traitsILi128ELi64ELi128ELi8ELi2ELi4ELi2ELb0ELb0EN7cutlass10bfloat16_tE19Flash_kernel_traitsILi128ELi64ELi128ELi8ES3_EELb0ELb0ELb1ELb0ELb0ELb1ELb0EEEvNS_16Flash_bwd_paramsE --------------------------
	.section	.text._ZN5flash44flash_bwd_dq_dk_dv_loop_seqk_parallel_kernelI23Flash_bwd_kernel_traitsILi128ELi64ELi128ELi8ELi2ELi4ELi2ELb0ELb0EN7cutlass10bfloat16_tE19Flash_kernel_traitsILi128ELi64ELi128ELi8ES3_EELb0ELb0ELb1ELb0ELb0ELb1ELb0EEEvNS_16Flash_bwd_paramsE,"ax",@progbits
	.sectioninfo	@"SHI_REGISTERS=255"
	.align	128
        .global         _ZN5flash44flash_bwd_dq_dk_dv_loop_seqk_parallel_kernelI23Flash_bwd_kernel_traitsILi128ELi64ELi128ELi8ELi2ELi4ELi2ELb0ELb0EN7cutlass10bfloat16_tE19Flash_kernel_traitsILi128ELi64ELi128ELi8ES3_EELb0ELb0ELb1ELb0ELb0ELb1ELb0EEEvNS_16Flash_bwd_paramsE
        .type           _ZN5flash44flash_bwd_dq_dk_dv_loop_seqk_parallel_kernelI23Flash_bwd_kernel_traitsILi128ELi64ELi128ELi8ELi2ELi4ELi2ELb0ELb0EN7cutlass10bfloat16_tE19Flash_kernel_traitsILi128ELi64ELi128ELi8ES3_EELb0ELb0ELb1ELb0ELb0ELb1ELb0EEEvNS_16Flash_bwd_paramsE,@function
        .size           _ZN5flash44flash_bwd_dq_dk_dv_loop_seqk_parallel_kernelI23Flash_bwd_kernel_traitsILi128ELi64ELi128ELi8ELi2ELi4ELi2ELb0ELb0EN7cutlass10bfloat16_tE19Flash_kernel_traitsILi128ELi64ELi128ELi8ES3_EELb0ELb0ELb1ELb0ELb0ELb1ELb0EEEvNS_16Flash_bwd_paramsE,(.L_x_2058 - _ZN5flash44flash_bwd_dq_dk_dv_loop_seqk_parallel_kernelI23Flash_bwd_kernel_traitsILi128ELi64ELi128ELi8ELi2ELi4ELi2ELb0ELb0EN7cutlass10bfloat16_tE19Flash_kernel_traitsILi128ELi64ELi128ELi8ES3_EELb0ELb0ELb1ELb0ELb0ELb1ELb0EEEvNS_16Flash_bwd_paramsE)
        .other          _ZN5flash44flash_bwd_dq_dk_dv_loop_seqk_parallel_kernelI23Flash_bwd_kernel_traitsILi128ELi64ELi128ELi8ELi2ELi4ELi2ELb0ELb0EN7cutlass10bfloat16_tE19Flash_kernel_traitsILi128ELi64ELi128ELi8ES3_EELb0ELb0ELb1ELb0ELb0ELb1ELb0EEEvNS_16Flash_bwd_paramsE,@"STO_CUDA_ENTRY STV_DEFAULT"
_ZN5flash44flash_bwd_dq_dk_dv_loop_seqk_parallel_kernelI23Flash_bwd_kernel_traitsILi128ELi64ELi128ELi8ELi2ELi4ELi2ELb0ELb0EN7cutlass10bfloat16_tE19Flash_kernel_traitsILi128ELi64ELi128ELi8ES3_EELb0ELb0ELb1ELb0ELb0ELb1ELb0EEEvNS_16Flash_bwd_paramsE:
.text._ZN5flash44flash_bwd_dq_dk_dv_loop_seqk_parallel_kernelI23Flash_bwd_kernel_traitsILi128ELi64ELi128ELi8ELi2ELi4ELi2ELb0ELb0EN7cutlass10bfloat16_tE19Flash_kernel_traitsILi128ELi64ELi128ELi8ES3_EELb0ELb0ELb1ELb0ELb0ELb1ELb0EEEvNS_16Flash_bwd_paramsE:
        /* <DEDUP_REMOVED lines=19> */
[----:B------:R-:W-:-:S02]  /*0130*/  UMOV UR8, 0x80 ;  /* 0x0000008000087882 */ /* 0x000fc40000000000 */
[----:B------:R-:W-:Y:S02]  /*0140*/  ULDC UR6, c[0x0][0x210] ;  /* 0x0000840000067ab9 */ /* 0x000fe40000000800 */
[----:B------:R-:W-:Y:S02]  /*0150*/  ULDC UR59, c[0x0][0x234] ;  /* 0x00008d00003b7ab9 */ /* 0x000fe40000000800 */
[----:B------:R-:W-:Y:S02]  /*0160*/  UIMAD UR59, UR8, UR6, UR59 ;  /* 0x00000006083b72a4 */ /* 0x000fe4000f8e023b */
        /* <DEDUP_REMOVED lines=11> */
[----:B---3--:R-:W-:Y:S01]  /*0220*/  USHF.R.S32.HI UR8, URZ, 0x1f, UR40 ;  /* 0x0000001f3f087899 */ /* 0x008fe20008011428 */
[----:B------:R-:W-:Y:S01]  /*0230*/  SHF.R.S32.HI R0, RZ, 0x1f, R4 ;  /* 0x0000001fff007819 */ /* 0x000fe20000011404 */
[----:B------:R-:W-:Y:S01]  /*0240*/  UIMAD UR51, UR40, UR50, URZ ;  /* 0x00000032283372a4 */ /* 0x000fe2000f8e023f */
[-C--:B------:R-:W-:Y:S01]  /*0250*/  LEA.HI R2, R4, R5.reuse, RZ, 0x1 ;  /* 0x0000000504027211 */ /* 0x080fe200078f08ff */
[----:B------:R-:W-:Y:S01]  /*0260*/  UIMAD UR50, UR50, UR12, URZ ;  /* 0x0000000c323272a4 */ /* 0x000fe2000f8e023f */
[----:B------:R-:W-:Y:S01]  /*0270*/  LEA.HI R0, R0, R5, RZ, 0x2 ;  /* 0x0000000500007211 */ /* 0x000fe200078f10ff */
[----:B------:R-:W-:Y:S01]  /*0280*/  ULDC UR13, c[0x0][0x1c0] ;  /* 0x00007000000d7ab9 */ /* 0x000fe20000000800 */
[----:B------:R-:W-:Y:S01]  /*0290*/  SHF.R.S32.HI R6, RZ, 0x4, R8 ;  /* 0x00000004ff067819 */ /* 0x000fe20000011408 */
[----:B------:R-:W-:Y:S01]  /*02a0*/  ULDC UR11, c[0x0][0x1c0] ;  /* 0x00007000000b7ab9 */ /* 0x000fe20000000800 */
[----:B------:R-:W-:Y:S01]  /*02b0*/  LOP3.LUT R0, R0, 0xfffffffc, RZ, 0xc0, !PT ;  /* 0xfffffffc00007812 */ /* 0x000fe200078ec0ff */
[----:B------:R-:W-:Y:S01]  /*02c0*/  UIMAD UR56, UR7, UR34, URZ ;  /* 0x00000022073872a4 */ /* 0x000fe2000f8e023f */
[----:B------:R-:W-:Y:S01]  /*02d0*/  LOP3.LUT R2, R2, 0xfffffffe, RZ, 0xc0, !PT ;  /* 0xfffffffe02027812 */ /* 0x000fe200078ec0ff */
[----:B------:R-:W-:Y:S01]  /*02e0*/  UIMAD UR6, UR34, UR11, UR40 ;  /* 0x0000000b220672a4 */ /* 0x000fe2000f8e0228 */
[----:B------:R-:W-:Y:S01]  /*02f0*/  LEA.HI R3, R8, R6, RZ, 0x1 ;  /* 0x0000000608037211 */ /* 0x000fe200078f08ff */
[C---:B------:R-:W-:Y:S01]  /*0300*/  IMAD.IADD R11, R5.reuse, 0x1, -R0 ;  /* 0x00000001050b7824 */ /* 0x040fe200078e0a00 */
[----:B------:R-:W-:Y:S01]  /*0310*/  LEA.HI R17, R14, R15, RZ, 0x2 ;  /* 0x0000000f0e117211 */ /* 0x000fe200078f10ff */
[----:B------:R-:W-:Y:S01]  /*0320*/  IMAD.IADD R13, R5, 0x1, -R2 ;  /* 0x00000001050d7824 */ /* 0x000fe200078e0a02 */
[----:B------:R-:W-:Y:S01]  /*0330*/  LOP3.LUT R0, R3, 0xfffffffe, RZ, 0xc0, !PT ;  /* 0xfffffffe03007812 */ /* 0x000fe200078ec0ff */
[----:B------:R-:W-:Y:S01]  /*0340*/  @!UP5 UIMAD UR7, UR34, UR13, UR40 ;  /* 0x0000000d2207d2a4 */ /* 0x000fe2000f8e0228 */
[--C-:B------:R-:W-:Y:S01]  /*0350*/  SHF.R.S32.HI R5, RZ, 0x2, R17.reuse ;  /* 0x00000002ff057819 */ /* 0x100fe20000011411 */
[----:B------:R-:W-:Y:S01]  /*0360*/  USHF.L.U32 UR45, UR50, 0x6, URZ ;  /* 0x00000006322d7899 */ /* 0x000fe2000800063f */
[----:B------:R-:W-:Y:S01]  /*0370*/  SHF.R.S32.HI R2, RZ, 0x1f, R17 ;  /* 0x0000001fff027819 */ /* 0x000fe20000011411 */
[----:B------:R-:W-:Y:S01]  /*0380*/  IMAD.IADD R9, R6, 0x1, -R0 ;  /* 0x0000000106097824 */ /* 0x000fe200078e0a00 */
[----:B------:R-:W-:Y:S01]  /*0390*/  LOP3.LUT R3, R4, 0xffffffe0, RZ, 0xc0, !PT ;  /* 0xffffffe004037812 */ /* 0x000fe200078ec0ff */
[----:B------:R-:W-:Y:S01]  /*03a0*/  ULDC UR53, c[0x0][0x214] ;  /* 0x0000850000357ab9 */ /* 0x000fe20000000800 */
[----:B------:R-:W-:Y:S01]  /*03b0*/  LEA.HI R0, R2, R5, RZ, 0x3 ;  /* 0x0000000502007211 */ /* 0x000fe200078f18ff */
[----:B------:R-:W-:Y:S01]  /*03c0*/  ULDC UR60, c[0x0][0x1c8] ;  /* 0x00007200003c7ab9 */ /* 0x000fe20000000800 */
[----:B------:R-:W-:Y:S01]  /*03d0*/  LEA.HI R6, R14, R15, RZ, 0x3 ;  /* 0x0000000f0e067211 */ /* 0x000fe200078f18ff */
[----:B------:R-:W-:Y:S01]  /*03e0*/  ULDC.U8 UR10, c[0x0][0x3d0] ;  /* 0x0000f400000a7ab9 */ /* 0x000fe20000000000 */
[----:B------:R-:W-:Y:S01]  /*03f0*/  LOP3.LUT R2, R0, 0xfffffff8, RZ, 0xc0, !PT ;  /* 0xfffffff800027812 */ /* 0x000fe200078ec0ff */
[----:B------:R-:W-:Y:S01]  /*0400*/  IMAD.IADD R0, R15, 0x1, -R3 ;  /* 0x000000010f007824 */ /* 0x000fe200078e0a03 */
[----:B------:R-:W-:-:S02]  /*0410*/  ULDC UR54, c[0x0][0x224] ;  /* 0x0000890000367ab9 */ /* 0x000fc40000000800 */
[----:B------:R-:W-:Y:S01]  /*0420*/  @UP5 UIMAD UR58, UR34, UR53, URZ ;  /* 0x00000035223a52a4 */ /* 0x000fe2000f8e023f */
[----:B------:R-:W-:Y:S01]  /*0430*/  IMAD.IADD R7, R5, 0x1, -R2 ;  /* 0x0000000105077824 */ /* 0x000fe200078e0a02 */
[----:B------:R-:W-:Y:S01]  /*0440*/  SHF.R.S32.HI R2, RZ, 0x1f, R0 ;  /* 0x0000001fff027819 */ /* 0x000fe20000011400 */
[----:B------:R-:W-:Y:S02]  /*0450*/  ULDC.64 UR4, c[0x0][0x118] ;  /* 0x0000460000047ab9 */ /* 0x000fe40000000a00 */
[----:B------:R-:W-:Y:S01]  /*0460*/  ULDC UR44, c[0x0][0x2e8] ;  /* 0x0000ba00002c7ab9 */ /* 0x000fe20000000800 */
[----:B------:R-:W-:Y:S01]  /*0470*/  LEA.HI R18, R2, R0, RZ, 0x2 ;  /* 0x0000000002127211 */ /* 0x000fe200078f10ff */
[----:B------:R-:W-:Y:S01]  /*0480*/  ULOP3.LUT UR60, UR40, UR60, URZ, 0x3c, !UPT ;  /* 0x0000003c283c7292 */ /* 0x000fe2000f8e3c3f */
[----:B------:R-:W-:Y:S01]  /*0490*/  SHF.R.S32.HI R0, RZ, 0x3, R6 ;  /* 0x00000003ff007819 */ /* 0x000fe20000011406 */
[----:B------:R-:W-:Y:S01]  /*04a0*/  USHF.R.S32.HI UR61, URZ, 0x1f, UR40 ;  /* 0x0000001f3f3d7899 */ /* 0x000fe20008011428 */
[----:B------:R-:W-:Y:S01]  /*04b0*/  LOP3.LUT R2, R6, 0xfffffff8, RZ, 0xc0, !PT ;  /* 0xfffffff806027812 */ /* 0x000fe200078ec0ff */
[----:B------:R-:W-:-:S02]  /*04c0*/  UISETP.NE.AND UP6, UPT, UR10, URZ, UPT ;  /* 0x0000003f0a00728c */ /* 0x000fc4000bfc5270 */
[----:B------:R-:W-:Y:S01]  /*04d0*/  IMAD.SHL.U32 R3, R0, 0x40, RZ ;  /* 0x0000004000037824 */ /* 0x000fe200078e00ff */
[----:B------:R-:W-:Y:S01]  /*04e0*/  UIMAD.WIDE.U32 UR46, UR38, UR48, URZ ;  /* 0x00000030262e72a5 */ /* 0x000fe2000f8e003f */
[----:B------:R-:W-:Y:S01]  /*04f0*/  IMAD.IADD R0, R15, 0x1, -R2 ;  /* 0x000000010f007824 */ /* 0x000fe200078e0a02 */
[----:B------:R-:W-:Y:S01]  /*0500*/  LOP3.LUT R2, R8, 0xfffffff0, RZ, 0xc0, !PT ;  /* 0xfffffff008027812 */ /* 0x000fe200078ec0ff */
[----:B------:R-:W-:Y:S01]  /*0510*/  UIMAD UR55, UR39, UR48, URZ ;  /* 0x00000030273772a4 */ /* 0x000fe2000f8e023f */
[----:B------:R-:W-:Y:S01]  /*0520*/  LOP3.LUT R3, R3, 0x1c0, RZ, 0xc0, !PT ;  /* 0x000001c003037812 */ /* 0x000fe200078ec0ff */
[C---:B------:R-:W-:Y:S01]  /*0530*/  IMAD.SHL.U32 R20, R0.reuse, 0x8, RZ ;  /* 0x0000000800147824 */ /* 0x040fe200078e00ff */
[C---:B------:R-:W-:Y:S01]  /*0540*/  LOP3.LUT P4, RZ, R0.reuse, 0x2, RZ, 0xc0, !PT ;  /* 0x0000000200ff7812 */ /* 0x040fe2000788c0ff */
[----:B------:R-:W-:Y:S01]  /*0550*/  IMAD.IADD R2, R15, 0x1, -R2 ;  /* 0x000000010f027824 */ /* 0x000fe200078e0a02 */
[----:B------:R-:W-:Y:S01]  /*0560*/  SHF.R.U32.HI R4, RZ, 0x3, R3 ;  /* 0x00000003ff047819 */ /* 0x000fe20000011603 */
[----:B------:R-:W-:Y:S01]  /*0570*/  USHF.R.S32.HI UR57, URZ, 0x1f, UR51 ;  /* 0x0000001f3f397899 */ /* 0x000fe20008011433 */
[----:B------:R-:W-:Y:S01]  /*0580*/  LOP3.LUT R3, R3, 0x38, R20, 0xf8, !PT ;  /* 0x0000003803037812 */ /* 0x000fe200078ef814 */
[----:B------:R-:W-:Y:S01]  /*0590*/  STL [R1+0x18], R20 ;  /* 0x0000181401007387 */ /* 0x000fe20000100800 */
[----:B------:R-:W-:Y:S01]  /*05a0*/  SHF.R.S32.HI R5, RZ, 0x1f, R2 ;  /* 0x0000001fff057819 */ /* 0x000fe20000011402 */
[----:B------:R-:W-:Y:S01]  /*05b0*/  UIMAD UR54, UR6, UR54, URZ ;  /* 0x00000036063672a4 */ /* 0x000fe2000f8e023f */
[----:B------:R-:W-:Y:S01]  /*05c0*/  LOP3.LUT R12, R3, R4, RZ, 0x3c, !PT ;  /* 0x00000004030c7212 */ /* 0x000fe200078e3cff */
[----:B------:R-:W-:Y:S01]  /*05d0*/  @!UP5 UIMAD UR53, UR7, UR53, URZ ;  /* 0x000000350735d2a4 */ /* 0x000fe2000f8e023f */
[----:B------:R-:W-:Y:S01]  /*05e0*/  LEA.HI R10, R5, R2, RZ, 0x3 ;  /* 0x00000002050a7211 */ /* 0x000fe200078f18ff */
[----:B------:R-:W-:Y:S01]  /*05f0*/  IMAD.SHL.U32 R5, R9, 0x200, RZ ;  /* 0x0000020009057824 */ /* 0x000fe200078e00ff */
[C---:B------:R-:W-:Y:S01]  /*0600*/  LOP3.LUT P3, RZ, R0.reuse, 0x4, RZ, 0xc0, !PT ;  /* 0x0000000400ff7812 */ /* 0x040fe2000786c0ff */
[----:B------:R-:W-:Y:S01]  /*0610*/  IMAD.SHL.U32 R0, R0, 0x40, RZ ;  /* 0x0000004000007824 */ /* 0x000fe200078e00ff */
[----:B------:R-:W-:Y:S01]  /*0620*/  LOP3.LUT R3, R10, 0xfffffff8, RZ, 0xc0, !PT ;  /* 0xfffffff80a037812 */ /* 0x000fe200078ec0ff */
[----:B------:R-:W-:Y:S01]  /*0630*/  USHF.R.S32.HI UR52, URZ, 0x1f, UR45 ;  /* 0x0000001f3f347899 */ /* 0x000fe2000801142d */
[----:B------:R-:W-:Y:S01]  /*0640*/  LEA.HI R4, R14, R15, RZ, 0x6 ;  /* 0x0000000f0e047211 */ /* 0x000fe200078f30ff */
[----:B------:R-:W-:Y:S01]  /*0650*/  UMOV UR43, 0xffffc000 ;  /* 0xffffc000002b7882 */ /* 0x000fe20000000000 */
[----:B------:R-:W-:Y:S01]  /*0660*/  LOP3.LUT R0, R0, 0x1c0, RZ, 0xc0, !PT ;  /* 0x000001c000007812 */ /* 0x000fe200078ec0ff */
[----:B------:R-:W-:Y:S01]  /*0670*/  IMAD.IADD R16, R2, 0x1, -R3 ;  /* 0x0000000102107824 */ /* 0x000fe200078e0a03 */
[----:B------:R-:W-:Y:S01]  /*0680*/  LOP3.LUT R3, R7, 0x1, RZ, 0xc0, !PT ;  /* 0x0000000107037812 */ /* 0x000fe200078ec0ff */
[----:B------:R-:W-:Y:S01]  /*0690*/  IMAD.SHL.U32 R2, R11, 0x10, RZ ;  /* 0x000000100b027824 */ /* 0x000fe200078e00ff */
        /* <DEDUP_REMOVED lines=18> */
[----:B------:R-:W-:Y:S01]  /*07c0*/  IMAD.U32 R6, RZ, RZ, UR14 ;  /* 0x0000000eff067e24 */ /* 0x000fe2000f8e00ff */
[----:B------:R-:W-:Y:S01]  /*07d0*/  LEA.HI R0, R14, R15, RZ, 0x7 ;  /* 0x0000000f0e007211 */ /* 0x000fe200078f38ff */
[C---:B------:R-:W-:Y:S01]  /*07e0*/  IMAD.IADD R2, R15.reuse, 0x1, -R2 ;  /* 0x000000010f027824 */ /* 0x040fe200078e0a02 */
[----:B------:R-:W-:Y:S01]  /*07f0*/  STL [R1], R7 ;  /* 0x0000000701007387 */ /* 0x000fe20000100800 */
[----:B------:R-:W-:Y:S01]  /*0800*/  IMAD.SHL.U32 R15, R15, 0x2, RZ ;  /* 0x000000020f0f7824 */ /* 0x000fe200078e00ff */
[----:B------:R-:W-:Y:S01]  /*0810*/  SHF.R.S32.HI R0, RZ, 0x7, R0 ;  /* 0x00000007ff007819 */ /* 0x000fe20000011400 */
[----:B------:R-:W-:Y:S01]  /*0820*/  IMAD.SHL.U32 R2, R2, 0x2, RZ ;  /* 0x0000000202027824 */ /* 0x000fe200078e00ff */
[----:B------:R-:W-:Y:S01]  /*0830*/  SEL R211, R211, 0x10, !P0 ;  /* 0x00000010d3d37807 */ /* 0x000fe20004000000 */
[----:B------:R-:W-:-:S02]  /*0840*/  IMAD.SHL.U32 R193, R193, 0x2, RZ ;  /* 0x00000002c1c17824 */ /* 0x000fc400078e00ff */
[--C-:B------:R-:W-:Y:S02]  /*0850*/  IMAD R8, R11, 0x400, R2.reuse ;  /* 0x000004000b087824 */ /* 0x100fe400078e0202 */
[C---:B------:R-:W-:Y:S02]  /*0860*/  IMAD R6, R0.reuse, 0x1000, R2 ;  /* 0x0000100000067824 */ /* 0x040fe400078e0202 */
[----:B------:R-:W-:Y:S01]  /*0870*/  IMAD.SHL.U32 R3, R0, 0x8, RZ ;  /* 0x0000000800037824 */ /* 0x000fe200078e00ff */
[----:B------:R-:W-:Y:S01]  /*0880*/  LOP3.LUT R0, R5, 0x1c0, RZ, 0xc0, !PT ;  /* 0x000001c005007812 */ /* 0x000fe200078ec0ff */
[----:B------:R-:W-:Y:S02]  /*0890*/  IMAD.SHL.U32 R2, R4, 0x20, RZ ;  /* 0x0000002004027824 */ /* 0x000fe400078e00ff */
[----:B------:R-:W-:Y:S01]  /*08a0*/  IMAD R6, R13, 0x400, R6 ;  /* 0x000004000d067824 */ /* 0x000fe200078e0206 */
[----:B------:R-:W-:Y:S01]  /*08b0*/  LOP3.LUT R3, R3, 0x8, RZ, 0xc0, !PT ;  /* 0x0000000803037812 */ /* 0x000fe200078ec0ff */
[----:B------:R-:W-:Y:S01]  /*08c0*/  IMAD.SHL.U32 R190, R190, 0x2, RZ ;  /* 0x00000002bebe7824 */ /* 0x000fe200078e00ff */
[----:B------:R-:W-:-:S02]  /*08d0*/  LOP3.LUT R4, R2, 0x6, R15, 0xf8, !PT ;  /* 0x0000000602047812 */ /* 0x000fc400078ef80f */
[----:B------:R-:W-:Y:S02]  /*08e0*/  LOP3.LUT R5, R0, 0x20, R2, 0xf8, !PT ;  /* 0x0000002000057812 */ /* 0x000fe400078ef802 */
[----:B------:R-:W-:Y:S01]  /*08f0*/  SHF.R.U32.HI R2, RZ, 0x3, R0 ;  /* 0x00000003ff027819 */ /* 0x000fe20000011600 */
[----:B------:R1:W-:Y:S03]  /*0900*/  STL [R1+0xc], R4 ;  /* 0x00000c0401007387 */ /* 0x0003e60000100800 */
[----:B------:R-:W-:Y:S02]  /*0910*/  LOP3.LUT R5, R5, R2, RZ, 0x3c, !PT ;  /* 0x0000000205057212 */ /* 0x000fe400078e3cff */
[----:B------:R-:W-:Y:S01]  /*0920*/  LOP3.LUT R0, R2, R0, R3, 0x1e, !PT ;  /* 0x0000000002007212 */ /* 0x000fe200078e1e03 */
[----:B------:R-:W-:Y:S01]  /*0930*/  IMAD.U32 R2, RZ, RZ, UR8 ;  /* 0x00000008ff027e24 */ /* 0x000fe2000f8e00ff */
[----:B------:R-:W-:Y:S01]  /*0940*/  SHF.R.S32.HI R2, RZ, 0x2, R18 ;  /* 0x00000002ff027819 */ /* 0x000fe20000011412 */
[----:B------:R-:W-:-:S02]  /*0950*/  IMAD.IADD R209, R5, 0x1, R6 ;  /* 0x0000000105d17824 */ /* 0x000fc400078e0206 */
[----:B------:R-:W-:Y:S02]  /*0960*/  IMAD.SHL.U32 R5, R16, 0x40, RZ ;  /* 0x0000004010057824 */ /* 0x000fe400078e00ff */
[----:B------:R-:W-:Y:S02]  /*0970*/  IMAD.IADD R8, R8, 0x1, R0 ;  /* 0x0000000108087824 */ /* 0x000fe400078e0200 */
[----:B------:R-:W-:Y:S01]  /*0980*/  IMAD.U32 R0, RZ, RZ, UR9 ;  /* 0x00000009ff007e24 */ /* 0x000fe2000f8e00ff */
[----:B------:R-:W-:Y:S01]  /*0990*/  LOP3.LUT R5, R5, 0x1c0, RZ, 0xc0, !PT ;  /* 0x000001c005057812 */ /* 0x000fe200078ec0ff */
[----:B------:R-:W-:Y:S02]  /*09a0*/  IMAD.SHL.U32 R0, R10, 0x40, RZ ;  /* 0x000000400a007824 */ /* 0x000fe400078e00ff */
[----:B------:R-:W-:Y:S01]  /*09b0*/  IMAD R252, R13, 0x10, R2 ;  /* 0x000000100dfc7824 */ /* 0x000fe200078e0202 */
[----:B------:R-:W-:Y:S01]  /*09c0*/  SHF.R.U32.HI R6, RZ, 0x3, R5 ;  /* 0x00000003ff067819 */ /* 0x000fe20000011605 */
[----:B------:R-:W-:Y:S01]  /*09d0*/  IMAD.SHL.U32 R209, R209, 0x2, RZ ;  /* 0x00000002d1d17824 */ /* 0x000fe200078e00ff */
[----:B------:R-:W-:-:S02]  /*09e0*/  LOP3.LUT R0, R0, 0xfffffe00, RZ, 0xc0, !PT ;  /* 0xfffffe0000007812 */ /* 0x000fc400078ec0ff */
[----:B------:R-:W-:Y:S01]  /*09f0*/  LOP3.LUT R189, R6, R189, R5, 0x1e, !PT ;  /* 0x000000bd06bd7212 */ /* 0x000fe200078e1e05 */
[----:B------:R-:W-:Y:S02]  /*0a00*/  IMAD.IADD R212, R209, 0x1, R211 ;  /* 0x00000001d1d47824 */ /* 0x000fe400078e02d3 */
[----:B-1----:R-:W-:Y:S01]  /*0a10*/  IMAD.SHL.U32 R4, R9, 0x10, RZ ;  /* 0x0000001009047824 */ /* 0x002fe200078e00ff */
[----:B------:R-:W-:-:S04]  /*0a20*/  LOP3.LUT R189, R189, R0, RZ, 0xfc, !PT ;  /* 0x00000000bdbd7212 */ /* 0x000fc800078efcff */
[----:B------:R-:W-:Y:S01]  /*0a30*/  LOP3.LUT R7, R3, 0x10, R4, 0xf8, !PT ;  /* 0x0000001003077812 */ /* 0x000fe200078ef804 */
[----:B------:R-:W-:Y:S01]  /*0a40*/  IMAD.SHL.U32 R3, R9, 0x8, RZ ;  /* 0x0000000809037824 */ /* 0x000fe200078e00ff */
[----:B------:R-:W-:Y:S01]  /*0a50*/  LEA R189, R189, 0xc000, 0x1 ;  /* 0x0000c000bdbd7811 */ /* 0x000fe200078e08ff */
[----:B------:R-:W-:Y:S01]  /*0a60*/  IMAD R4, R13, 0x400, R0 ;  /* 0x000004000d047824 */ /* 0x000fe200078e0200 */
[----:B------:R-:W-:Y:S02]  /*0a70*/  LOP3.LUT R2, R6, R7, R5, 0x1e, !PT ;  /* 0x0000000706027212 */ /* 0x000fe400078e1e05 */
[----:B------:R-:W-:Y:S02]  /*0a80*/  LOP3.LUT R3, R5, 0x8, R3, 0xf8, !PT ;  /* 0x0000000805037812 */ /* 0x000fe400078ef803 */
[----:B------:R-:W-:Y:S01]  /*0a90*/  LOP3.LUT R199, R2, R0, RZ, 0xfc, !PT ;  /* 0x0000000002c77212 */ /* 0x000fe200078efcff */
[----:B------:R-:W-:Y:S01]  /*0aa0*/  IMAD.MOV.U32 R2, RZ, RZ, 0x40 ;  /* 0x00000040ff027424 */ /* 0x000fe200078e00ff */
[----:B------:R-:W-:-:S02]  /*0ab0*/  LOP3.LUT R3, R3, R6, RZ, 0x3c, !PT ;  /* 0x0000000603037212 */ /* 0x000fc400078e3cff */
[----:B------:R-:W-:Y:S02]  /*0ac0*/  IADD3 R0, R252, -0x40, RZ ;  /* 0xffffffc0fc007810 */ /* 0x000fe40007ffe0ff */
[----:B------:R-:W-:Y:S01]  /*0ad0*/  SEL R195, R2, 0xffffffc0, !P3 ;  /* 0xffffffc002c37807 */ /* 0x000fe20005800000 */
[----:B------:R-:W-:Y:S01]  /*0ae0*/  IMAD.IADD R200, R4, 0x1, R3 ;  /* 0x0000000104c87824 */ /* 0x000fe200078e0203 */
[----:B------:R-:W-:Y:S01]  /*0af0*/  SHF.R.S32.HI R3, RZ, 0x1f, R0 ;  /* 0x0000001fff037819 */ /* 0x000fe20000011400 */
[----:B------:R-:W-:Y:S01]  /*0b00*/  IMAD.MOV.U32 R4, RZ, RZ, 0x20 ;  /* 0x00000020ff047424 */ /* 0x000fe200078e00ff */
[----:B------:R-:W-:Y:S01]  /*0b10*/  LEA R6, R8, 0xc000, 0x1 ;  /* 0x0000c00008067811 */ /* 0x000fe200078e08ff */
[----:B------:R-:W-:Y:S01]  /*0b20*/  IMAD.IADD R196, R193, 0x1, R195 ;  /* 0x00000001c1c47824 */ /* 0x000fe200078e02c3 */
[----:B------:R-:W-:Y:S02]  /*0b30*/  SEL R2, R2, 0xffffffc0, !P2 ;  /* 0xffffffc002027807 */ /* 0x000fe40005000000 */
[C---:B------:R-:W-:Y:S01]  /*0b40*/  SEL R194, R4.reuse, 0xffffffe0, !P4 ;  /* 0xffffffe004c27807 */ /* 0x040fe20006000000 */
[----:B------:R-:W-:Y:S01]  /*0b50*/  STL [R1+0x4], R6 ;  /* 0x0000040601007387 */ /* 0x000fe20000100800 */
[----:B------:R-:W-:-:S02]  /*0b60*/  SEL R4, R4, 0xffffffe0, !P1 ;  /* 0xffffffe004047807 */ /* 0x000fc40004800000 */
[C---:B------:R-:W-:Y:S01]  /*0b70*/  SHF.L.U64.HI R3, R0.reuse, 0x2, R3 ;  /* 0x0000000200037819 */ /* 0x040fe20000010203 */
[----:B------:R-:W-:Y:S01]  /*0b80*/  IMAD.SHL.U32 R0, R0, 0x4, RZ ;  /* 0x0000000400007824 */ /* 0x000fe200078e00ff */
[----:B------:R-:W-:Y:S01]  /*0b90*/  IADD3 R3, R6, 0x420, RZ ;  /* 0x0000042006037810 */ /* 0x000fe20007ffe0ff */
[----:B------:R-:W-:Y:S01]  /*0ba0*/  IMAD.IADD R5, R4, 0x1, R6 ;  /* 0x0000000104057824 */ /* 0x000fe200078e0206 */
[C---:B------:R-:W-:Y:S01]  /*0bb0*/  @P1 IADD3 R3, R6.reuse, 0x3e0, RZ ;  /* 0x000003e006031810 */ /* 0x040fe20007ffe0ff */
[----:B------:R-:W-:Y:S02]  /*0bc0*/  IMAD.IADD R0, R6, 0x1, R2 ;  /* 0x0000000106007824 */ /* 0x000fe400078e0202 */
[----:B------:R-:W-:Y:S01]  /*0bd0*/  IMAD.IADD R210, R209, 0x1, R4 ;  /* 0x00000001d1d27824 */ /* 0x000fe200078e0204 */
[----:B------:R-:W-:Y:S01]  /*0be0*/  STL [R1+0x10], R5 ;  /* 0x0000100501007387 */ /* 0x000fe20000100800 */
[----:B------:R-:W-:Y:S02]  /*0bf0*/  IMAD.IADD R4, R5, 0x1, R2 ;  /* 0x0000000105047824 */ /* 0x000fe400078e0202 */
[----:B------:R-:W-:Y:S01]  /*0c00*/  IMAD.IADD R194, R193, 0x1, R194 ;  /* 0x00000001c1c27824 */ /* 0x000fe200078e02c2 */
[----:B------:R1:W-:Y:S01]  /*0c10*/  STL [R1+0x8], R0 ;  /* 0x0000080001007387 */ /* 0x0003e20000100800 */
[----:B------:R-:W-:-:S02]  /*0c20*/  IMAD.IADD R211, R211, 0x1, R210 ;  /* 0x00000001d3d37824 */ /* 0x000fc400078e02d2 */
[----:B------:R-:W-:Y:S01]  /*0c30*/  IMAD.IADD R195, R195, 0x1, R194 ;  /* 0x00000001c3c37824 */ /* 0x000fe200078e02c2 */
[----:B------:R2:W-:Y:S04]  /*0c40*/  STL [R1+0x24], R3 ;  /* 0x0000240301007387 */ /* 0x0005e80000100800 */
[----:B------:R2:W-:Y:S01]  /*0c50*/  STL [R1+0x14], R4 ;  /* 0x0000140401007387 */ /* 0x0005e20000100800 */
[----:B-1----:R-:W-:-:S05]  /*0c60*/  IMAD.IADD R0, R2, 0x1, R3 ;  /* 0x0000000102007824 */ /* 0x002fca00078e0203 */
[----:B------:R2:W-:Y:S02]  /*0c70*/  STL [R1+0x20], R0 ;  /* 0x0000200001007387 */ /* 0x0005e40000100800 */
.L_x_588:
        /* <DEDUP_REMOVED lines=53> */
.L_x_542:
        /* <DEDUP_REMOVED lines=24> */
[----:B------:R-:W-:Y:S02]  /*1150*/  UIMAD.WIDE.U32 UR14, UR16, UR8, URZ ;  /* 0x00000008100e72a5 */ /* 0x000fe4000f8e003f */
[----:B------:R-:W-:Y:S02]  /*1160*/  UIADD3 UR8, UR11, 0x3f, URZ ;  /* 0x0000003f0b087890 */ /* 0x000fe4000fffe03f */
[----:B------:R-:W-:-:S02]  /*1170*/  UIADD3 UR7, UR7, UR10, -UR6 ;  /* 0x0000000a07077290 */ /* 0x000fc4000fffe806 */
[----:B------:R-:W-:Y:S02]  /*1180*/  UIMAD UR19, UR16, UR9, URZ ;  /* 0x00000009101372a4 */ /* 0x000fe4000f8e023f */
[----:B------:R-:W-:Y:S02]  /*1190*/  USHF.R.S32.HI UR9, URZ, 0x1f, UR8 ;  /* 0x0000001f3f097899 */ /* 0x000fe40008011408 */
[----:B------:R-:W-:Y:S02]  /*11a0*/  UIADD3 UR7, UR7, 0x3f, URZ ;  /* 0x0000003f07077890 */ /* 0x000fe4000fffe03f */
[----:B------:R-:W-:Y:S02]  /*11b0*/  ULDC.64 UR12, c[0x0][0x178] ;  /* 0x00005e00000c7ab9 */ /* 0x000fe40000000a00 */
[----:B------:R-:W-:Y:S02]  /*11c0*/  ULEA.HI UR18, UR9, UR8, URZ, 0x6 ;  /* 0x0000000809127291 */ /* 0x000fe4000f8f303f */
[----:B------:R-:W-:-:S02]  /*11d0*/  USHF.R.S32.HI UR8, URZ, 0x1f, UR7 ;  /* 0x0000001f3f087899 */ /* 0x000fc40008011407 */
[----:B------:R-:W-:Y:S02]  /*11e0*/  UIMAD UR10, UR42, UR12, URZ ;  /* 0x0000000c2a0a72a4 */ /* 0x000fe4000f8e023f */
[----:B------:R-:W-:Y:S02]  /*11f0*/  ULEA.HI UR17, UR8, UR7, URZ, 0x6 ;  /* 0x0000000708117291 */ /* 0x000fe4000f8f303f */
[----:B-1----:R-:W-:Y:S02]  /*1200*/  UISETP.NE.AND UP0, UPT, UR24, -0x1, UPT ;  /* 0xffffffff1800788c */ /* 0x002fe4000bf05270 */
[----:B------:R-:W-:Y:S02]  /*1210*/  UISETP.NE.AND UP3, UPT, UR16, -0x1, UPT ;  /* 0xffffffff1000788c */ /* 0x000fe4000bf65270 */
[----:B------:R-:W-:Y:S02]  /*1220*/  UIMAD.WIDE.U32 UR8, UR34, UR12, URZ ;  /* 0x0000000c220872a5 */ /* 0x000fe4000f8e003f */
[----:B------:R-:W-:Y:S01]  /*1230*/  UIMAD UR7, UR34, UR13, UR10 ;  /* 0x0000000d220772a4 */ /* 0x000fe2000f8e020a */
[----:B------:R-:W-:Y:S01]  /*1240*/  PLOP3.LUT P1, PT, PT, PT, UP0, 0x80, 0x0 ;  /* 0x000000000000781c */ /* 0x000fe20003f2f008 */
[----:B------:R-:W-:-:S02]  /*1250*/  USEL UR41, UR8, UR14, !UP3 ;  /* 0x0000000e08297287 */ /* 0x000fc4000d800000 */
[----:B------:R-:W-:Y:S02]  /*1260*/  UIADD3 UR36, UR9, UR7, URZ ;  /* 0x0000000709247290 */ /* 0x000fe4000fffe03f */
[----:B------:R-:W-:Y:S02]  /*1270*/  USHF.R.S32.HI UR8, URZ, 0x6, UR18 ;  /* 0x000000063f087899 */ /* 0x000fe40008011412 */
[----:B------:R-:W-:Y:S02]  /*1280*/  USHF.R.S32.HI UR7, URZ, 0x6, UR17 ;  /* 0x000000063f077899 */ /* 0x000fe40008011411 */
[----:B------:R-:W-:Y:S02]  /*1290*/  @UP0 UIADD3 UR10, UR22, UR24, URZ ;  /* 0x00000018160a0290 */ /* 0x000fe4000fffe03f */
[----:B------:R-:W-:Y:S02]  /*12a0*/  UISETP.LT.AND UP2, UPT, UR8, UR7, UPT ;  /* 0x000000070800728c */ /* 0x000fe4000bf41270 */
[----:B------:R-:W-:-:S02]  /*12b0*/  ULDC.64 UR12, c[0x0][0x198] ;  /* 0x00006600000c7ab9 */ /* 0x000fc40000000a00 */
[----:B------:R-:W-:Y:S02]  /*12c0*/  USEL UR31, UR8, UR7, UP2 ;  /* 0x00000007081f7287 */ /* 0x000fe40009000000 */
[----:B------:R-:W-:Y:S02]  /*12d0*/  @UP0 UIMAD.WIDE.U32 UR8, UR10, UR12, URZ ;  /* 0x0000000c0a0802a5 */ /* 0x000fe4000f8e003f */
[----:B------:R-:W-:Y:S02]  /*12e0*/  ULEA UR17, UR31, 0xffffffc0, 0x6 ;  /* 0xffffffc01f117891 */ /* 0x000fe4000f8e303f */
[----:B------:R-:W-:Y:S02]  /*12f0*/  @UP3 UIADD3 UR36, UR15, UR19, URZ ;  /* 0x000000130f243290 */ /* 0x000fe4000fffe03f */
[----:B------:R-:W-:Y:S02]  /*1300*/  @UP0 UIMAD UR37, UR10, UR13, UR9 ;  /* 0x0000000d0a2502a4 */ /* 0x000fe4000f8e0209 */
[----:B------:R-:W-:-:S02]  /*1310*/  USHF.R.S32.HI UR30, URZ, 0x1f, UR17 ;  /* 0x0000001f3f1e7899 */ /* 0x000fc40008011411 */
        /* <DEDUP_REMOVED lines=14> */
.L_x_544:
        /* <DEDUP_REMOVED lines=9> */
[----:B------:R-:W-:Y:S02]  /*1490*/  ULDC.64 UR12, c[0x0][0x188] ;  /* 0x00006200000c7ab9 */ /* 0x000fe40000000a00 */
[----:B------:R-:W-:Y:S02]  /*14a0*/  UIMAD UR10, UR22, UR9, UR7 ;  /* 0x00000009160a72a4 */ /* 0x000fe4000f8e0207 */
[----:B------:R-:W-:-:S02]  /*14b0*/  UIMAD.WIDE.U32 UR8, UR22, UR8, URZ ;  /* 0x00000008160872a5 */ /* 0x000fc4000f8e003f */
[----:B------:R-:W-:Y:S02]  /*14c0*/  UIMAD UR7, UR42, UR12, URZ ;  /* 0x0000000c2a0772a4 */ /* 0x000fe4000f8e023f */
[----:B------:R-:W-:Y:S02]  /*14d0*/  UIADD3 UR9, UR9, UR10, URZ ;  /* 0x0000000a09097290 */ /* 0x000fe4000fffe03f */
[----:B------:R-:W-:Y:S02]  /*14e0*/  UIMAD UR7, UR34, UR13, UR7 ;  /* 0x0000000d220772a4 */ /* 0x000fe4000f8e0207 */
[----:B------:R-:W-:-:S04]  /*14f0*/  UIMAD.WIDE.U32 UR8, UR34, UR12, UR8 ;  /* 0x0000000c220872a5 */ /* 0x000fc8000f8e0008 */
[----:B------:R-:W-:-:S03]  /*1500*/  UIADD3 UR33, UR9, UR7, URZ ;  /* 0x0000000709217290 */ /* 0x000fc6000fffe03f */
[----:B------:R-:W-:Y:S02]  /*1510*/  UMOV UR32, UR8 ;  /* 0x0000000800207c82 */ /* 0x000fe40008000000 */
.L_x_545:
        /* <DEDUP_REMOVED lines=8> */
[----:B------:R-:W-:Y:S02]  /*15a0*/  ULDC UR14, c[0x0][0x234] ;  /* 0x00008d00000e7ab9 */ /* 0x000fe40000000800 */
[----:B------:R-:W-:-:S02]  /*15b0*/  @UP3 UMOV UR28, UR8 ;  /* 0x00000008001c3c82 */ /* 0x000fc40008000000 */
[----:B------:R-:W-:Y:S02]  /*15c0*/  ULDC.64 UR8, c[0x0][0x368] ;  /* 0x0000da0000087ab9 */ /* 0x000fe40000000a00 */
[----:B------:R-:W-:Y:S02]  /*15d0*/  @!UP3 UIMAD UR7, UR42, UR8, URZ ;  /* 0x000000082a07b2a4 */ /* 0x000fe4000f8e023f */
[----:B------:R-:W-:Y:S02]  /*15e0*/  ULDC.64 UR12, c[0x0][0x3d8] ;  /* 0x0000f600000c7ab9 */ /* 0x000fe40000000a00 */
[----:B------:R-:W-:Y:S01]  /*15f0*/  @!UP3 UIMAD UR7, UR34, UR9, UR7 ;  /* 0x000000092207b2a4 */ /* 0x000fe2000f8e0207 */
[----:B-1----:R-:W1:Y:S01]  /*1600*/  MUFU.RCP R2, R2 ;  /* 0x0000000200027308 */ /* 0x002e620000001000 */
[----:B------:R-:W-:Y:S02]  /*1610*/  @!UP3 UIMAD.WIDE.U32 UR8, UR34, UR8, URZ ;  /* 0x000000082208b2a5 */ /* 0x000fe4000f8e003f */
[----:B------:R-:W-:-:S02]  /*1620*/  USHF.R.S32.HI UR26, URZ, 0x1f, UR20 ;  /* 0x0000001f3f1a7899 */ /* 0x000fc40008011414 */
        /* <DEDUP_REMOVED lines=23> */
[----:B------:R-:W-:Y:S01]  /*17a0*/  IMAD.HI.U32 R0, R3, R0, R2 ;  /* 0x0000000003007227 */ /* 0x000fe200078e0002 */
[----:B------:R-:W-:Y:S02]  /*17b0*/  USEL UR12, UR12, URZ, UP6 ;  /* 0x0000003f0c0c7287 */ /* 0x000fe4000b000000 */
[----:B------:R-:W-:Y:S01]  /*17c0*/  UIADD3 UR8, UP1, UR17, UR8, URZ ;  /* 0x0000000811087290 */ /* 0x000fe2000ff3e03f */
[----:B------:R-:W-:-:S03]  /*17d0*/  IMAD.MOV.U32 R2, RZ, RZ, R4 ;  /* 0x000000ffff027224 */ /* 0x000fc600078e0004 */
[----:B------:R-:W-:Y:S01]  /*17e0*/  UIADD3.X UR9, UR30, UR7, URZ, UP1, !UPT ;  /* 0x000000071e097290 */ /* 0x000fe20008ffe43f */
[----:B------:R-:W-:Y:S01]  /*17f0*/  IMAD.HI.U32 R0, R0, R2, RZ ;  /* 0x0000000200007227 */ /* 0x000fe200078e00ff */
[----:B------:R-:W-:-:S03]  /*1800*/  UIMAD UR7, UR39, UR8, URZ ;  /* 0x00000008270772a4 */ /* 0x000fc6000f8e023f */
[----:B------:R-:W-:Y:S01]  /*1810*/  IMAD.MOV R3, RZ, RZ, -R0 ;  /* 0x000000ffff037224 */ /* 0x000fe200078e0a00 */
[----:B------:R-:W-:Y:S02]  /*1820*/  UIMAD UR10, UR38, UR9, UR7 ;  /* 0x00000009260a72a4 */ /* 0x000fe4000f8e0207 */
[----:B------:R-:W-:Y:S01]  /*1830*/  @UP5 USEL UR7, UR58, UR16, !UP3 ;  /* 0x000000103a075287 */ /* 0x000fe2000d800000 */
[C---:B------:R-:W-:Y:S01]  /*1840*/  IMAD R2, R5.reuse, R3, R2 ;  /* 0x0000000305027224 */ /* 0x040fe200078e0202 */
[----:B------:R-:W-:Y:S02]  /*1850*/  UIMAD.WIDE.U32 UR8, UR38, UR8, URZ ;  /* 0x00000008260872a5 */ /* 0x000fe4000f8e003f */
[----:B------:R-:W-:Y:S02]  /*1860*/  @UP5 UIMAD UR14, UR40, UR14, UR7 ;  /* 0x0000000e280e52a4 */ /* 0x000fe4000f8e0207 */
[----:B------:R-:W-:Y:S01]  /*1870*/  ISETP.GT.U32.AND P0, PT, R5, R2, PT ;  /* 0x000000020500720c */ /* 0x000fe20003f04070 */
[----:B------:R-:W-:-:S04]  /*1880*/  UIADD3 UR10, UR9, UR10, URZ ;  /* 0x0000000a090a7290 */ /* 0x000fc8000fffe03f */
[----:B------:R-:W-:-:S08]  /*1890*/  @!UP5 UMOV UR14, UR53 ;  /* 0x00000035000edc82 */ /* 0x000fd00008000000 */
        /* <DEDUP_REMOVED lines=16> */
.L_x_546:
[----:B------:R-:W-:Y:S02]  /*19a0*/  UMOV UR13, UR54 ;  /* 0x00000036000d7c82 */ /* 0x000fe40008000000 */
.L_x_547:
[----:B------:R-:W2:Y:S04]  /*19b0*/  LDL.64 R2, [R1+0x18] ;  /* 0x0000180001027983 */ /* 0x000ea80000100a00 */
[----:B------:R1:W2:Y:S01]  /*19c0*/  LDL.64 R14, [R1+0x18] ;  /* 0x00001800010e7983 */ /* 0x0002a20000100a00 */
[----:B------:R-:W-:Y:S01]  /*19d0*/  UIADD3 UR8, UP4, UP3, UR8, UR45, UR51 ;  /* 0x0000002d08087290 */ /* 0x000fe2000fb9e033 */
[----:B------:R-:W-:Y:S01]  /*19e0*/  IMAD.U32 R11, RZ, RZ, UR5 ;  /* 0x00000005ff0b7e24 */ /* 0x000fe2000f8e00ff */
[----:B------:R-:W-:Y:S01]  /*19f0*/  BSSY B1, `(.L_x_543) ;  /* 0x0000827000017945 */ /* 0x000fe20003800000 */
[----:B------:R-:W3:Y:S01]  /*1a00*/  S2R R26, SR_TID.X ;  /* 0x00000000001a7919 */ /* 0x000ee20000002100 */
[----:B------:R-:W-:Y:S01]  /*1a10*/  UIADD3 UR27, UP2, UP1, UR18, UR8, UR19 ;  /* 0x00000008121b7290 */ /* 0x000fe2000f95e013 */
[----:B------:R-:W-:Y:S01]  /*1a20*/  IMAD.U32 R10, RZ, RZ, UR4 ;  /* 0x00000004ff0a7e24 */ /* 0x000fe2000f8e00ff */
[----:B------:R-:W-:Y:S01]  /*1a30*/  UIADD3.X UR7, UR10, UR52, UR57, UP4, UP3 ;  /* 0x000000340a077290 */ /* 0x000fe2000a7e6439 */
[----:B------:R-:W-:Y:S01]  /*1a40*/  IMAD.U32 R9, RZ, RZ, UR17 ;  /* 0x00000011ff097e24 */ /* 0x000fe2000f8e00ff */
[----:B------:R-:W-:-:S02]  /*1a50*/  ULDC.64 UR8, c[0x0][0x1a8] ;  /* 0x00006a0000087ab9 */ /* 0x000fc40000000a00 */
[----:B------:R-:W-:Y:S02]  /*1a60*/  UIADD3.X UR25, UR12, UR7, UR15, UP2, UP1 ;  /* 0x000000070c197290 */ /* 0x000fe400097e240f */
[----:B------:R-:W-:Y:S02]  /*1a70*/  UIMAD UR7, UR61, UR8, URZ ;  /* 0x000000083d0772a4 */ /* 0x000fe4000f8e023f */
[----:B------:R-:W-:Y:S02]  /*1a80*/  UMOV UR19, 0x4 ;  /* 0x0000000400137882 */ /* 0x000fe40000000000 */
[----:B------:R-:W-:Y:S02]  /*1a90*/  UIMAD UR23, UR40, UR9, UR7 ;  /* 0x00000009281772a4 */ /* 0x000fe4000f8e0207 */
[----:B------:R-:W-:Y:S02]  /*1aa0*/  ULDC.64 UR4, c[0x0][0x200] ;  /* 0x0000800000047ab9 */ /* 0x000fe40000000a00 */
[----:B------:R-:W-:-:S02]  /*1ab0*/  ULDC.64 UR8, c[0x0][0x378] ;  /* 0x0000de0000087ab9 */ /* 0x000fc40000000a00 */
[----:B------:R-:W-:-:S04]  /*1ac0*/  UIMAD UR7, UR61, UR8, URZ ;  /* 0x000000083d0772a4 */ /* 0x000fc8000f8e023f */
[----:B------:R-:W-:Y:S01]  /*1ad0*/  UIMAD UR12, UR40, UR9, UR7 ;  /* 0x00000009280c72a4 */ /* 0x000fe2000f8e0207 */
[----:B---3--:R-:W-:Y:S02]  /*1ae0*/  SHF.R.S32.HI R27, RZ, 0x1f, R26 ;  /* 0x0000001fff1b7819 */ /* 0x008fe4000001141a */
[----:B------:R-:W-:Y:S02]  /*1af0*/  ULDC.64 UR8, c[0x0][0x370] ;  /* 0x0000dc0000087ab9 */ /* 0x000fe40000000a00 */
[----:B------:R-:W-:Y:S01]  /*1b00*/  LEA.HI R0, R27, R26, RZ, 0x3 ;  /* 0x0000001a1b007211 */ /* 0x000fe200078f18ff */
[----:B------:R-:W-:Y:S02]  /*1b10*/  UIMAD UR7, UR30, UR8, URZ ;  /* 0x000000081e0772a4 */ /* 0x000fe4000f8e023f */
[----:B------:R-:W-:Y:S01]  /*1b20*/  UIADD3 UR8, UR17, UR14, URZ ;  /* 0x0000000e11087290 */ /* 0x000fe2000fffe03f */
[----:B------:R-:W-:Y:S01]  /*1b30*/  SHF.R.S32.HI R0, RZ, 0x3, R0 ;  /* 0x00000003ff007819 */ /* 0x000fe20000011400 */
[----:B------:R-:W-:-:S02]  /*1b40*/  UIMAD UR10, UR17, UR9, UR7 ;  /* 0x00000009110a72a4 */ /* 0x000fc4000f8e0207 */
[----:B------:R-:W-:Y:S01]  /*1b50*/  UIMAD.WIDE UR8, UR8, UR19, UR4 ;  /* 0x00000013080872a5 */ /* 0x000fe2000f8e0204 */
[----:B------:R-:W-:Y:S01]  /*1b60*/  SHF.R.S32.HI R23, RZ, 0x1f, R0 ;  /* 0x0000001fff177819 */ /* 0x000fe20000011400 */
[----:B------:R-:W-:Y:S01]  /*1b70*/  UIADD3 UR7, -UR6, UR11, UR20 ;  /* 0x0000000b06077290 */ /* 0x000fe2000fffe114 */
[----:B------:R-:W-:Y:S01]  /*1b80*/  IADD3 R4, P0, R0, UR17, RZ ;  /* 0x0000001100047c10 */ /* 0x000fe2000ff1e0ff */
[----:B------:R-:W-:-:S03]  /*1b90*/  ULDC.64 UR4, c[0x0][0x3c8] ;  /* 0x0000f20000047ab9 */ /* 0x000fc60000000a00 */
[----:B------:R-:W-:Y:S01]  /*1ba0*/  IADD3.X R5, R23, UR30, RZ, P0, !PT ;  /* 0x0000001e17057c10 */ /* 0x000fe200087fe4ff */
[----:B------:R-:W-:Y:S02]  /*1bb0*/  UMOV UR16, UR8 ;  /* 0x0000000800107c82 */ /* 0x000fe40008000000 */
[----:B------:R-:W-:Y:S02]  /*1bc0*/  UIADD3 UR8, UR17, UR13, URZ ;  /* 0x0000000d11087290 */ /* 0x000fe4000fffe03f */
[----:B------:R-:W-:Y:S01]  /*1bd0*/  IMAD R5, R5, c[0x0][0x190], RZ ;  /* 0x0000640005057a24 */ /* 0x000fe200078e02ff */
[----:B------:R-:W-:Y:S02]  /*1be0*/  UMOV UR15, UR9 ;  /* 0x00000009000f7c82 */ /* 0x000fe40008000000 */
[----:B------:R-:W-:Y:S01]  /*1bf0*/  UIMAD.WIDE UR8, UR8, UR19, UR4 ;  /* 0x00000013080872a5 */ /* 0x000fe2000f8e0204 */
[----:B------:R3:W4:Y:S02]  /*1c00*/  R2UR UR4, R10 ;  /* 0x000000000a0473c2 */ /* 0x00072400000e0000 */
[----:B------:R-:W-:-:S02]  /*1c10*/  ULDC UR19, c[0x0][0x2e8] ;  /* 0x0000ba0000137ab9 */ /* 0x000fc40000000800 */
[----:B------:R-:W-:Y:S02]  /*1c20*/  UIADD3 UR7, UR7, -UR19, URZ ;  /* 0x8000001307077290 */ /* 0x000fe4000fffe03f */
[----:B------:R-:W-:Y:S02]  /*1c30*/  UMOV UR18, UR8 ;  /* 0x0000000800127c82 */ /* 0x000fe40008000000 */
[----:B------:R-:W-:Y:S01]  /*1c40*/  USHF.R.S32.HI UR19, URZ, 0x1f, UR7 ;  /* 0x0000001f3f137899 */ /* 0x000fe20008011407 */
[----:B------:R1:W1:Y:S01]  /*1c50*/  R2UR UR5, R11 ;  /* 0x000000000b0573c2 */ /* 0x00026200000e0000 */
[----:B------:R-:W-:Y:S02]  /*1c60*/  UMOV UR17, UR9 ;  /* 0x0000000900117c82 */ /* 0x000fe40008000000 */
[----:B------:R-:W-:Y:S02]  /*1c70*/  ULEA.HI UR19, UR19, UR7, URZ, 0x6 ;  /* 0x0000000713137291 */ /* 0x000fe4000f8f303f */
[----:B------:R-:W-:-:S02]  /*1c80*/  UIADD3 UR7, UR31, -0x1, URZ ;  /* 0xffffffff1f077890 */ /* 0x000fc4000fffe03f */
[----:B------:R-:W-:-:S04]  /*1c90*/  USHF.R.S32.HI UR19, URZ, 0x6, UR19 ;  /* 0x000000063f137899 */ /* 0x000fc80008011413 */
[----:B------:R-:W-:-:S04]  /*1ca0*/  UISETP.LT.AND UP1, UPT, URZ, UR19, UPT ;  /* 0x000000133f00728c */ /* 0x000fc8000bf21270 */
[----:B------:R-:W-:-:S04]  /*1cb0*/  USEL UR19, URZ, UR19, !UP1 ;  /* 0x000000133f137287 */ /* 0x000fc8000c800000 */
[----:B------:R-:W-:Y:S01]  /*1cc0*/  UISETP.GT.AND UP1, UPT, UR31, UR19, UPT ;  /* 0x000000131f00728c */ /* 0x000fe2000bf24270 */
[----:B--2---:R-:W-:-:S05]  /*1cd0*/  IMAD.MOV.U32 R14, RZ, RZ, R2 ;  /* 0x000000ffff0e7224 */ /* 0x004fca00078e0002 */
[----:B------:R-:W-:-:S05]  /*1ce0*/  SHF.R.S32.HI R15, RZ, 0x1f, R14 ;  /* 0x0000001fff0f7819 */ /* 0x000fca000001140e */
[C---:B------:R-:W-:Y:S01]  /*1cf0*/  IMAD.WIDE.U32 R2, R4.reuse, c[0x0][0x190], R14 ;  /* 0x0000640004027a25 */ /* 0x040fe200078e000e */
[----:B------:R2:W-:Y:S03]  /*1d00*/  STL [R1+0x1c], R15 ;  /* 0x00001c0f01007387 */ /* 0x0005e60000100800 */
[----:B------:R-:W-:Y:S01]  /*1d10*/  IMAD R4, R4, c[0x0][0x194], R5 ;  /* 0x0000650004047a24 */ /* 0x000fe200078e0205 */
[----:B------:R-:W-:Y:S02]  /*1d20*/  IADD3 R6, P0, R2, UR41, RZ ;  /* 0x0000002902067c10 */ /* 0x000fe4000ff1e0ff */
[----:B------:R-:W-:Y:S02]  /*1d30*/  LEA.HI R5, R27, R26, RZ, 0x5 ;  /* 0x0000001a1b057211 */ /* 0x000fe400078f28ff */
[----:B------:R-:W-:Y:S02]  /*1d40*/  IADD3.X R7, R3, UR36, R4, P0, !PT ;  /* 0x0000002403077c10 */ /* 0x000fe400087fe404 */
[----:B------:R-:W-:-:S02]  /*1d50*/  LOP3.LUT R4, R5, 0xffffffe0, RZ, 0xc0, !PT ;  /* 0xffffffe005047812 */ /* 0x000fc400078ec0ff */
[----:B------:R-:W-:Y:S02]  /*1d60*/  IADD3 R2, P0, R14, UR28, RZ ;  /* 0x0000001c0e027c10 */ /* 0x000fe4000ff1e0ff */
[----:B------:R-:W-:Y:S01]  /*1d70*/  SHF.R.S32.HI R5, RZ, 0x5, R5 ;  /* 0x00000005ff057819 */ /* 0x000fe20000011405 */
[----:B------:R-:W-:Y:S01]  /*1d80*/  IMAD.IADD R4, R26, 0x1, -R4 ;  /* 0x000000011a047824 */ /* 0x000fe200078e0a04 */
[----:B------:R-:W-:-:S03]  /*1d90*/  IADD3.X R3, R15, UR29, RZ, P0, !PT ;  /* 0x0000001d0f037c10 */ /* 0x000fc600087fe4ff */
[----:B------:R-:W-:Y:S02]  /*1da0*/  IMAD R4, R5, UR50, R4 ;  /* 0x0000003205047c24 */ /* 0x000fe4000f8e0204 */
[----:B------:R-:W-:-:S03]  /*1db0*/  IMAD.WIDE.U32 R2, R9, c[0x0][0x370], R2 ;  /* 0x0000dc0009027a25 */ /* 0x000fc600078e0002 */
[C---:B---3--:R-:W-:Y:S02]  /*1dc0*/  IADD3 R10, P0, R4.reuse, UR27, RZ ;  /* 0x0000001b040a7c10 */ /* 0x048fe4000ff1e0ff */
[----:B------:R-:W-:Y:S02]  /*1dd0*/  IADD3 R3, R3, UR10, RZ ;  /* 0x0000000a03037c10 */ /* 0x000fe4000fffe0ff */
[----:B------:R-:W-:Y:S01]  /*1de0*/  LEA.HI.X.SX32 R188, R4, UR25, 0x1, P0 ;  /* 0x0000001904bc7c11 */ /* 0x000fe200080f0eff */
[----:B------:R-:W-:Y:S01]  /*1df0*/  IMAD.U32 R4, RZ, RZ, UR40 ;  /* 0x00000028ff047e24 */ /* 0x000fe2000f8e00ff */
[----:B------:R-:W-:Y:S02]  /*1e00*/  PLOP3.LUT P0, PT, PT, PT, UP1, 0x80, 0x0 ;  /* 0x000000000000781c */ /* 0x000fe40003f0f018 */
[----:B------:R-:W-:Y:S01]  /*1e10*/  LEA R203, P2, R10, c[0x0][0x350], 0x2 ;  /* 0x0000d4000acb7a11 */ /* 0x000fe200078410ff */
[----:B------:R-:W-:-:S03]  /*1e20*/  IMAD.WIDE.U32 R2, R4, c[0x0][0x378], R2 ;  /* 0x0000de0004027a25 */ /* 0x000fc600078e0002 */
[----:B------:R-:W-:Y:S01]  /*1e30*/  LEA.HI.X R188, R10, c[0x0][0x354], R188, 0x2, P2 ;  /* 0x0000d5000abc7a11 */ /* 0x000fe200010f14bc */
[----:B------:R-:W-:Y:S01]  /*1e40*/  IMAD.WIDE.U32 R4, R4, c[0x0][0x1a8], R6 ;  /* 0x00006a0004047a25 */ /* 0x000fe200078e0006 */
[----:B------:R-:W-:-:S04]  /*1e50*/  IADD3 R3, R3, UR12, RZ ;  /* 0x0000000c03037c10 */ /* 0x000fc8000fffe0ff */
[----:B------:R-:W-:Y:S01]  /*1e60*/  IADD3 R6, R5, UR23, RZ ;  /* 0x0000001705067c10 */ /* 0x000fe2000fffe0ff */
[----:B------:R-:W-:Y:S01]  /*1e70*/  IMAD R5, R23, c[0x0][0x370], RZ ;  /* 0x0000dc0017057a24 */ /* 0x000fe200078e02ff */
[----:B------:R-:W-:Y:S01]  /*1e80*/  LEA R206, P4, R4, c[0x0][0x160], 0x1 ;  /* 0x0000580004ce7a11 */ /* 0x000fe200078808ff */
[----:B------:R-:W-:-:S03]  /*1e90*/  IMAD.WIDE.U32 R2, R0, c[0x0][0x370], R2 ;  /* 0x0000dc0000027a25 */ /* 0x000fc600078e0002 */
[----:B------:R-:W-:Y:S01]  /*1ea0*/  LEA.HI.X R207, R4, c[0x0][0x164], R6, 0x1, P4 ;  /* 0x0000590004cf7a11 */ /* 0x000fe200020f0c06 */
[----:B------:R-:W-:Y:S01]  /*1eb0*/  IMAD R5, R0, c[0x0][0x374], R5 ;  /* 0x0000dd0000057a24 */ /* 0x000fe200078e0205 */
[----:B------:R-:W-:-:S03]  /*1ec0*/  LEA R204, P3, R2, c[0x0][0x330], 0x1 ;  /* 0x0000cc0002cc7a11 */ /* 0x000fc600078608ff */
[----:B------:R-:W-:-:S05]  /*1ed0*/  IMAD.IADD R3, R3, 0x1, R5 ;  /* 0x0000000103037824 */ /* 0x000fca00078e0205 */
[----:B------:R-:W-:Y:S01]  /*1ee0*/  LEA.HI.X R205, R2, c[0x0][0x334], R3, 0x1, P3 ;  /* 0x0000cd0002cd7a11 */ /* 0x000fe200018f0c03 */
[----:B-1--4-:R-:W-:Y:S05]  /*1ef0*/  @P0 BRA `(.L_x_548) ;  /* 0x00000b9000000947 */ /* 0x012fea0003800000 */
[----:B--2---:R-:W-:Y:S02]  /*1f00*/  @UP0 UIADD3 UR7, UR22, UR24, URZ ;  /* 0x0000001816070290 */ /* 0x004fe4000fffe03f */
        /* <DEDUP_REMOVED lines=17> */
.L_x_549:
        /* <DEDUP_REMOVED lines=18> */
.L_x_550:
[----:B------:R-:W-:Y:S01]  /*2140*/  ULDC.64 UR8, c[0x0][0x3a0] ;  /* 0x0000e80000087ab9 */ /* 0x000fe20000000a00 */
[----:B------:R-:W-:Y:S01]  /*2150*/  IMAD.U32 R10, RZ, RZ, UR20 ;  /* 0x00000014ff0a7e24 */ /* 0x000fe2000f8e00ff */
[----:B------:R-:W-:Y:S01]  /*2160*/  UIMAD UR7, UR26, UR8, URZ ;  /* 0x000000081a0772a4 */ /* 0x000fe2000f8e023f */
[----:B------:R-:W-:Y:S01]  /*2170*/  BSSY B0, `(.L_x_551) ;  /* 0x0000019000007945 */ /* 0x000fe20003800000 */
[----:B------:R-:W-:Y:S01]  /*2180*/  UIMAD UR6, UR21, -0x80, UR6 ;  /* 0xffffff80150678a4 */ /* 0x000fe2000f8e0206 */
[----:B------:R-:W-:Y:S01]  /*2190*/  IMAD.WIDE.U32 R2, R10, c[0x0][0x3a0], R14 ;  /* 0x0000e8000a027a25 */ /* 0x000fe200078e000e */
[----:B------:R-:W-:-:S03]  /*21a0*/  UIMAD UR7, UR20, UR9, UR7 ;  /* 0x00000009140772a4 */ /* 0x000fc6000f8e0207 */
[----:B------:R-:W-:Y:S01]  /*21b0*/  ULDC.64 UR8, c[0x0][0x3b8] ;  /* 0x0000ee0000087ab9 */ /* 0x000fe20000000a00 */
        /* <DEDUP_REMOVED lines=20> */
.L_x_552:
[----:B------:R-:W-:Y:S05]  /*2300*/  BSYNC B0 ;  /* 0x0000000000007941 */ /* 0x000fea0003800000 */
.L_x_551:
[----:B------:R-:W-:Y:S01]  /*2310*/  IADD3 R4, R0, 0x20, RZ ;  /* 0x0000002000047810 */ /* 0x000fe20007ffe0ff */
[----:B------:R-:W-:Y:S03]  /*2320*/  BSSY B0, `(.L_x_553) ;  /* 0x000000f000007945 */ /* 0x000fe60003800000 */
[----:B------:R-:W-:-:S13]  /*2330*/  ISETP.GE.AND P2, PT, R4, UR6, PT ;  /* 0x0000000604007c0c */ /* 0x000fda000bf46270 */
[----:B------:R-:W-:Y:S05]  /*2340*/  @P2 BRA `(.L_x_554) ;  /* 0x000000c000002947 */ /* 0x000fea0003800000 */
[----:B-1----:R-:W-:Y:S02]  /*2350*/  IADD3 R6, P0, R0, 0x20, RZ ;  /* 0x0000002000067810 */ /* 0x002fe40007f1e0ff */
[----:B------:R-:W-:-:S03]  /*2360*/  MOV R5, R8 ;  /* 0x0000000800057202 */ /* 0x000fc60000000f00 */
[----:B------:R-:W-:-:S04]  /*2370*/  IMAD.X R4, RZ, RZ, R23, P0 ;  /* 0x000000ffff047224 */ /* 0x000fc800000e0617 */
[----:B------:R-:W-:Y:S02]  /*2380*/  IMAD R7, R4, c[0x0][0x3a0], RZ ;  /* 0x0000e80004077a24 */ /* 0x000fe400078e02ff */
[----:B------:R-:W-:Y:S02]  /*2390*/  IMAD.MOV.U32 R4, RZ, RZ, R2 ;  /* 0x000000ffff047224 */ /* 0x000fe400078e0002 */
[C---:B------:R-:W-:Y:S02]  /*23a0*/  IMAD R7, R6.reuse, c[0x0][0x3a4], R7 ;  /* 0x0000e90006077a24 */ /* 0x040fe400078e0207 */
[----:B------:R-:W-:-:S05]  /*23b0*/  IMAD.WIDE.U32 R4, R6, c[0x0][0x3a0], R4 ;  /* 0x0000e80006047a25 */ /* 0x000fca00078e0004 */
[----:B------:R-:W-:Y:S02]  /*23c0*/  LEA R6, P0, R4, c[0x0][0x340], 0x1 ;  /* 0x0000d00004067a11 */ /* 0x000fe400078008ff */
[----:B------:R-:W-:-:S04]  /*23d0*/  IADD3 R7, R5, R7, RZ ;  /* 0x0000000705077210 */ /* 0x000fc80007ffe0ff */
[----:B------:R-:W-:-:S05]  /*23e0*/  LEA.HI.X R7, R4, c[0x0][0x344], R7, 0x1, P0 ;  /* 0x0000d10004077a11 */ /* 0x000fca00000f0c07 */
[----:B------:R1:W-:Y:S04]  /*23f0*/  STG.E.128 [R6.64], RZ ;  /* 0x000000ff06007986 */ /* 0x0003e8000c101d04 */
[----:B------:R1:W-:Y:S02]  /*2400*/  STG.E.128 [R6.64+0x80], RZ ;  /* 0x000080ff06007986 */ /* 0x0003e4000c101d04 */
.L_x_554:
[----:B------:R-:W-:Y:S05]  /*2410*/  BSYNC B0 ;  /* 0x0000000000007941 */ /* 0x000fea0003800000 */
.L_x_553:
        /* <DEDUP_REMOVED lines=16> */
.L_x_556:
[----:B------:R-:W-:Y:S05]  /*2520*/  BSYNC B0 ;  /* 0x0000000000007941 */ /* 0x000fea0003800000 */
.L_x_555:
[----:B------:R-:W-:Y:S01]  /*2530*/  IADD3 R4, R0, 0x60, RZ ;  /* 0x0000006000047810 */ /* 0x000fe20007ffe0ff */
[----:B------:R-:W-:Y:S03]  /*2540*/  BSSY B0, `(.L_x_557) ;  /* 0x000000f000007945 */ /* 0x000fe60003800000 */
[----:B------:R-:W-:-:S13]  /*2550*/  ISETP.GE.AND P0, PT, R4, UR6, PT ;  /* 0x0000000604007c0c */ /* 0x000fda000bf06270 */
        /* <DEDUP_REMOVED lines=13> */
.L_x_558:
[----:B------:R-:W-:Y:S05]  /*2630*/  BSYNC B0 ;  /* 0x0000000000007941 */ /* 0x000fea0003800000 */
.L_x_557:
[----:B------:R-:W-:Y:S01]  /*2640*/  ULDC.64 UR6, c[0x0][0x3a8] ;  /* 0x0000ea0000067ab9 */ /* 0x000fe20000000a00 */
[----:B--2---:R-:W-:Y:S01]  /*2650*/  IMAD.WIDE.U32 R2, R10, c[0x0][0x3a8], R14 ;  /* 0x0000ea000a027a25 */ /* 0x004fe200078e000e */
        /* <DEDUP_REMOVED lines=14> */
[----:B-1----:R-:W-:Y:S01]  /*2740*/  IMAD R6, R23, c[0x0][0x3a8], RZ ;  /* 0x0000ea0017067a24 */ /* 0x002fe200078e02ff */
        /* <DEDUP_REMOVED lines=8> */
.L_x_560:
[----:B------:R-:W-:Y:S05]  /*27d0*/  BSYNC B0 ;  /* 0x0000000000007941 */ /* 0x000fea0003800000 */
.L_x_559:
[----:B------:R-:W-:Y:S01]  /*27e0*/  BSSY B0, `(.L_x_561) ;  /* 0x000000e000007945 */ /* 0x000fe20003800000 */
        /* <DEDUP_REMOVED lines=13> */
.L_x_562:
[----:B------:R-:W-:Y:S05]  /*28c0*/  BSYNC B0 ;  /* 0x0000000000007941 */ /* 0x000fea0003800000 */
.L_x_561:
        /* <DEDUP_REMOVED lines=14> */
.L_x_564:
[----:B------:R-:W-:Y:S05]  /*29b0*/  BSYNC B0 ;  /* 0x0000000000007941 */ /* 0x000fea0003800000 */
.L_x_563:
        /* <DEDUP_REMOVED lines=11> */
[----:B------:R1:W-:Y:S01]  /*2a70*/  STG.E.128 [R2.64+0x80], RZ ;  /* 0x000080ff02007986 */ /* 0x0003e2000c101d04 */
[----:B------:R-:W-:Y:S05]  /*2a80*/  BRA `(.L_x_565) ;  /* 0x000071d000007947 */ /* 0x000fea0003800000 */
.L_x_548:
[----:B--2---:R-:W2:Y:S01]  /*2a90*/  LDL R16, [R1] ;  /* 0x0000000001107983 */ /* 0x004ea20000100800 */
[----:B------:R-:W-:Y:S01]  /*2aa0*/  ULDC.64 UR8, c[0x0][0x198] ;  /* 0x0000660000087ab9 */ /* 0x000fe20000000a00 */
[C---:B------:R-:W-:Y:S01]  /*2ab0*/  IADD3 R7, R0.reuse, 0x40, RZ ;  /* 0x0000004000077810 */ /* 0x040fe20007ffe0ff */
[----:B------:R-:W-:Y:S01]  /*2ac0*/  UIMAD UR8, UR26, UR8, URZ ;  /* 0x000000081a0872a4 */ /* 0x000fe2000f8e023f */
[C---:B------:R-:W-:Y:S01]  /*2ad0*/  IADD3 R6, R0.reuse, 0x60, RZ ;  /* 0x0000006000067810 */ /* 0x040fe20007ffe0ff */
[----:B------:R-:W-:Y:S01]  /*2ae0*/  IMAD.U32 R12, RZ, RZ, UR20 ;  /* 0x00000014ff0c7e24 */ /* 0x000fe2000f8e00ff */
[----:B------:R-:W-:Y:S01]  /*2af0*/  IADD3 R5, R0, 0x20, RZ ;  /* 0x0000002000057810 */ /* 0x000fe20007ffe0ff */
[----:B------:R-:W-:Y:S01]  /*2b00*/  UIMAD UR9, UR20, UR9, UR8 ;  /* 0x00000009140972a4 */ /* 0x000fe2000f8e0208 */
[----:B------:R-:W-:Y:S01]  /*2b10*/  IMAD.MOV.U32 R197, RZ, RZ, 0x40 ;  /* 0x00000040ffc57424 */ /* 0x000fe200078e00ff */
[----:B------:R-:W-:Y:S01]  /*2b20*/  ULEA.HI UR8, UR7, UR7, URZ, 0x1 ;  /* 0x0000000707087291 */ /* 0x000fe2000f8f083f */
[----:B------:R-:W-:Y:S01]  /*2b30*/  IMAD.WIDE.U32 R2, R12, c[0x0][0x198], R14 ;  /* 0x000066000c027a25 */ /* 0x000fe200078e000e */
[----:B------:R-:W-:-:S02]  /*2b40*/  MOV R242, 0x7f800000 ;  /* 0x7f80000000f27802 */ /* 0x000fc40000000f00 */
[----:B------:R-:W-:Y:S01]  /*2b50*/  ULOP3.LUT UR8, UR8, 0xfffffffe, URZ, 0xc0, !UPT ;  /* 0xfffffffe08087892 */ /* 0x000fe2000f8ec03f */
[----:B------:R-:W-:Y:S01]  /*2b60*/  IMAD.U32 R4, RZ, RZ, UR9 ;  /* 0x00000009ff047e24 */ /* 0x000fe2000f8e00ff */
[----:B------:R-:W-:Y:S01]  /*2b70*/  IADD3 R2, P0, R2, UR35, RZ ;  /* 0x0000002302027c10 */ /* 0x000fe2000ff1e0ff */
[----:B------:R-:W-:Y:S01]  /*2b80*/  IMAD R9, R197, c[0x0][0x374], RZ ;  /* 0x0000dd00c5097a24 */ /* 0x000fe200078e02ff */
[----:B------:R-:W-:Y:S01]  /*2b90*/  UIADD3 UR8, UR7, -UR8, URZ ;  /* 0x8000000807087290 */ /* 0x000fe2000fffe03f */
[----:B------:R-:W-:Y:S01]  /*2ba0*/  IMAD.MOV.U32 R241, RZ, RZ, 0x7f800000 ;  /* 0x7f800000fff17424 */ /* 0x000fe200078e00ff */
[----:B------:R-:W-:Y:S01]  /*2bb0*/  IADD3.X R3, R3, UR37, R4, P0, !PT ;  /* 0x0000002503037c10 */ /* 0x000fe200087fe404 */
[----:B------:R-:W-:Y:S01]  /*2bc0*/  IMAD.MOV.U32 R239, RZ, RZ, 0x7f800000 ;  /* 0x7f800000ffef7424 */ /* 0x000fe200078e00ff */
[----:B------:R-:W-:Y:S01]  /*2bd0*/  UISETP.NE.AND UP0, UPT, UR8, 0x1, UPT ;  /* 0x000000010800788c */ /* 0x000fe2000bf05270 */
[----:B------:R-:W-:Y:S01]  /*2be0*/  IMAD.MOV.U32 R240, RZ, RZ, 0x7f800000 ;  /* 0x7f800000fff07424 */ /* 0x000fe200078e00ff */
[----:B------:R-:W-:Y:S01]  /*2bf0*/  UIMAD UR8, UR21, -0x80, UR6 ;  /* 0xffffff80150878a4 */ /* 0x000fe2000f8e0206 */
[----:B------:R-:W-:-:S05]  /*2c00*/  IMAD.WIDE.U32 R2, R8, c[0x0][0x1b0], R2 ;  /* 0x00006c0008027a25 */ /* 0x000fca00078e0002 */
[----:B------:R-:W-:Y:S02]  /*2c10*/  ISETP.GE.AND P3, PT, R7, UR8, PT ;  /* 0x0000000807007c0c */ /* 0x000fe4000bf66270 */
[----:B------:R-:W-:Y:S01]  /*2c20*/  ISETP.GE.AND P1, PT, R6, UR8, PT ;  /* 0x0000000806007c0c */ /* 0x000fe2000bf26270 */
[----:B------:R-:W-:Y:S01]  /*2c30*/  IMAD.WIDE.U32 R6, R197, c[0x0][0x190], RZ ;  /* 0x00006400c5067a25 */ /* 0x000fe200078e00ff */
[----:B------:R-:W-:Y:S02]  /*2c40*/  ISETP.GE.AND P4, PT, R5, UR8, PT ;  /* 0x0000000805007c0c */ /* 0x000fe4000bf86270 */
[----:B------:R-:W-:Y:S01]  /*2c50*/  ISETP.GE.AND P5, PT, R0, UR8, PT ;  /* 0x0000000800007c0c */ /* 0x000fe2000bfa6270 */
[----:B------:R-:W-:Y:S02]  /*2c60*/  ULDC.64 UR8, c[0x0][0x1a0] ;  /* 0x0000680000087ab9 */ /* 0x000fe40000000a00 */
[----:B------:R-:W-:Y:S02]  /*2c70*/  UIMAD UR10, UR26, UR8, URZ ;  /* 0x000000081a0a72a4 */ /* 0x000fe4000f8e023f */
[----:B------:R-:W-:-:S02]  /*2c80*/  UIMAD UR8, UR7, -0x40, UR11 ;  /* 0xffffffc0070878a4 */ /* 0x000fc4000f8e020b */
[----:B------:R-:W-:-:S04]  /*2c90*/  UIMAD UR9, UR20, UR9, UR10 ;  /* 0x00000009140972a4 */ /* 0x000fc8000f8e020a */
[----:B------:R-:W-:Y:S01]  /*2ca0*/  ISETP.GE.AND P6, PT, R5, UR8, PT ;  /* 0x0000000805007c0c */ /* 0x000fe2000bfc6270 */
[----:B------:R-:W-:-:S12]  /*2cb0*/  IMAD.WIDE.U32 R4, R197, c[0x0][0x370], RZ ;  /* 0x0000dc00c5047a25 */ /* 0x000fd800078e00ff */
[----:B------:R-:W-:-:S04]  /*2cc0*/  @!P6 IADD3 R4, P0, R204, R4, RZ ;  /* 0x00000004cc04e210 */ /* 0x000fc80007f1e0ff */
[----:B------:R-:W-:Y:S01]  /*2cd0*/  @!P6 IADD3.X R5, R205, R5, R9, P0, !PT ;  /* 0x00000005cd05e210 */ /* 0x000fe200007fe409 */
[----:B------:R-:W-:Y:S01]  /*2ce0*/  IMAD R9, R197, c[0x0][0x194], RZ ;  /* 0x00006500c5097a24 */ /* 0x000fe200078e02ff */
[----:B------:R-:W-:Y:S02]  /*2cf0*/  @!P6 IADD3 R20, P0, R206, R6, RZ ;  /* 0x00000006ce14e210 */ /* 0x000fe40007f1e0ff */
[----:B------:R-:W-:Y:S02]  /*2d00*/  @!P4 IADD3 R6, P2, R0, 0x20, RZ ;  /* 0x000000200006c810 */ /* 0x000fe40007f5e0ff */
[----:B------:R-:W-:Y:S01]  /*2d10*/  @!P6 IADD3.X R21, R207, R7, R9, P0, !PT ;  /* 0x00000007cf15e210 */ /* 0x000fe200007fe409 */
[----:B------:R-:W-:Y:S01]  /*2d20*/  IMAD R7, R13, c[0x0][0x1b0], RZ ;  /* 0x00006c000d077a24 */ /* 0x000fe200078e02ff */
[----:B------:R-:W-:-:S03]  /*2d30*/  PLOP3.LUT P0, PT, PT, PT, UP6, 0x80, 0x0 ;  /* 0x000000000000781c */ /* 0x000fc60003f0f068 */
[----:B------:R-:W-:Y:S01]  /*2d40*/  IMAD R10, R8, c[0x0][0x1b4], R7 ;  /* 0x00006d00080a7a24 */ /* 0x000fe200078e0207 */
[----:B------:R-:W-:Y:S02]  /*2d50*/  @!P4 IADD3.X R7, RZ, R23, RZ, P2, !PT ;  /* 0x00000017ff07c210 */ /* 0x000fe400017fe4ff */
[----:B------:R-:W-:Y:S01]  /*2d60*/  PLOP3.LUT P2, PT, PT, PT, UP0, 0x80, 0x0 ;  /* 0x000000000000781c */ /* 0x000fe20003f4f008 */
[----:B------:R-:W-:Y:S02]  /*2d70*/  IMAD.IADD R3, R3, 0x1, R10 ;  /* 0x0000000103037824 */ /* 0x000fe400078e020a */
[----:B------:R-:W-:Y:S02]  /*2d80*/  @!P4 IMAD R11, R7, c[0x0][0x198], RZ ;  /* 0x00006600070bca24 */ /* 0x000fe400078e02ff */
[----:B------:R-:W-:Y:S02]  /*2d90*/  @!P5 IMAD R7, R23, c[0x0][0x198], RZ ;  /* 0x000066001707da24 */ /* 0x000fe400078e02ff */
[----:B------:R-:W-:Y:S01]  /*2da0*/  @P0 BAR.SYNC.DEFER_BLOCKING 0x0 ;  /* 0x0000000000000b1d */ /* 0x000fe20000010000 */
[----:B------:R-:W-:Y:S01]  /*2db0*/  ISETP.GE.AND P0, PT, R0, UR8, PT ;  /* 0x0000000800007c0c */ /* 0x000fe2000bf06270 */
[----:B------:R-:W-:-:S02]  /*2dc0*/  @!P4 IMAD R11, R6, c[0x0][0x19c], R11 ;  /* 0x00006700060bca24 */ /* 0x000fc400078e020b */
[----:B------:R-:W-:Y:S01]  /*2dd0*/  IMAD.MOV.U32 R198, RZ, RZ, 0x20 ;  /* 0x00000020ffc67424 */ /* 0x000fe200078e00ff */
        /* <DEDUP_REMOVED lines=8> */
[----:B------:R1:W-:Y:S01]  /*2e60*/  @P0 STS.128 [R22+0x8000], RZ ;  /* 0x008000ff16000388 */ /* 0x0003e20000000c00 */
[----:B------:R-:W-:-:S03]  /*2e70*/  SEL R9, R9, R16, !P2 ;  /* 0x0000001009097207 */ /* 0x000fc60005000000 */
[----:B------:R1:W-:Y:S02]  /*2e80*/  @P0 STS.128 [R22+0xa000], RZ ;  /* 0x00a000ff16000388 */ /* 0x0003e40000000c00 */
[----:B------:R-:W-:Y:S02]  /*2e90*/  IMAD.SHL.U32 R208, R9, 0x2, RZ ;  /* 0x0000000209d07824 */ /* 0x000fe400078e00ff */
[----:B------:R-:W-:Y:S01]  /*2ea0*/  @!PT LDS RZ, [RZ] ;  /* 0x00000000fffff984 */ /* 0x000fe20000000800 */
[----:B------:R-:W-:Y:S01]  /*2eb0*/  @!PT LDS RZ, [RZ] ;  /* 0x00000000fffff984 */ /* 0x000fe20000000800 */
[----:B------:R-:W-:Y:S01]  /*2ec0*/  @!PT LDS RZ, [RZ] ;  /* 0x00000000fffff984 */ /* 0x000fe20000000800 */
[----:B------:R1:W-:Y:S01]  /*2ed0*/  @!P0 LDGSTS.E.BYPASS.LTC128B.128 [R22+0x8000], [R204.64] ;  /* 0x08000000cc168fae */ /* 0x0003e2000b901d44 */
[----:B------:R-:W-:Y:S02]  /*2ee0*/  @!P5 IMAD R9, R0, c[0x0][0x19c], R7 ;  /* 0x000067000009da24 */ /* 0x000fe400078e0207 */
[--C-:B------:R-:W-:Y:S01]  /*2ef0*/  @!P5 IMAD.MOV.U32 R7, RZ, RZ, R3.reuse ;  /* 0x000000ffff07d224 */ /* 0x100fe200078e0003 */
        /* <DEDUP_REMOVED lines=14> */
[----:B--2---:R-:W-:-:S03]  /*2fe0*/  @!P4 IMAD.WIDE.U32 R4, R6, c[0x0][0x198], R2 ;  /* 0x000066000604ca25 */ /* 0x004fc600078e0002 */
[----:B------:R1:W-:Y:S01]  /*2ff0*/  @P0 STS [R208+0x2008], RZ ;  /* 0x002008ffd0000388 */ /* 0x0003e20000000800 */
[----:B------:R-:W-:-:S03]  /*3000*/  @!P5 IMAD.MOV.U32 R6, RZ, RZ, R2 ;  /* 0x000000ffff06d224 */ /* 0x000fc600078e0002 */
[----:B------:R1:W-:Y:S01]  /*3010*/  @P0 STS [R208+0x200c], RZ ;  /* 0x00200cffd0000388 */ /* 0x0003e20000000800 */
[----:B------:R-:W-:Y:S02]  /*3020*/  @!P4 IMAD.IADD R5, R5, 0x1, R11 ;  /* 0x000000010505c824 */ /* 0x000fe400078e020b */
[----:B------:R-:W-:Y:S01]  /*3030*/  @!P5 IMAD.WIDE.U32 R6, R0, c[0x0][0x198], R6 ;  /* 0x000066000006da25 */ /* 0x000fe200078e0006 */
[----:B------:R-:W-:Y:S01]  /*3040*/  @!PT LDS RZ, [RZ] ;  /* 0x00000000fffff984 */ /* 0x000fe20000000800 */
[----:B------:R-:W-:Y:S01]  /*3050*/  @!PT LDS RZ, [RZ] ;  /* 0x00000000fffff984 */ /* 0x000fe20000000800 */
[----:B------:R-:W-:Y:S01]  /*3060*/  @!PT LDS RZ, [RZ] ;  /* 0x00000000fffff984 */ /* 0x000fe20000000800 */
[----:B------:R1:W-:Y:S03]  /*3070*/  @!P0 LDGSTS.E.BYPASS.LTC128B.128 [R208], [R206.64] ;  /* 0x00000000ced08fae */ /* 0x0003e6000b901d44 */
[----:B------:R-:W-:Y:S01]  /*3080*/  IMAD R11, R13, c[0x0][0x1b8], RZ ;  /* 0x00006e000d0b7a24 */ /* 0x000fe200078e02ff */
[----:B------:R1:W-:Y:S01]  /*3090*/  @!P0 LDGSTS.E.BYPASS.LTC128B.128 [R208+0x2000], [R206.64+0x80] ;  /* 0x02000080ced08fae */ /* 0x0003e2000b901d44 */
[----:B------:R-:W-:Y:S01]  /*30a0*/  @!P5 IADD3 R9, R7, R9, RZ ;  /* 0x000000090709d210 */ /* 0x000fe20007ffe0ff */
[----:B------:R-:W-:Y:S01]  /*30b0*/  IMAD.U32 R7, RZ, RZ, UR9 ;  /* 0x00000009ff077e24 */ /* 0x000fe2000f8e00ff */
[C---:B------:R-:W-:Y:S01]  /*30c0*/  @!P5 LEA R18, P0, R6.reuse, c[0x0][0x168], 0x1 ;  /* 0x00005a000612da11 */ /* 0x040fe200078008ff */
[----:B------:R1:W-:Y:S03]  /*30d0*/  @P6 STS [R208+0x1000], RZ ;  /* 0x001000ffd0006388 */ /* 0x0003e60000000800 */
[----:B------:R-:W-:Y:S01]  /*30e0*/  @!P5 LEA.HI.X R19, R6, c[0x0][0x16c], R9, 0x1, P0 ;  /* 0x00005b000613da11 */ /* 0x000fe200000f0c09 */
[----:B------:R1:W-:Y:S01]  /*30f0*/  @P6 STS [R208+0x1004], RZ ;  /* 0x001004ffd0006388 */ /* 0x0003e20000000800 */
[----:B------:R-:W-:-:S03]  /*3100*/  @!P4 LEA R16, P0, R4, c[0x0][0x168], 0x1 ;  /* 0x00005a000410ca11 */ /* 0x000fc600078008ff */
[----:B------:R1:W-:Y:S01]  /*3110*/  @P6 STS [R208+0x1008], RZ ;  /* 0x001008ffd0006388 */ /* 0x0003e20000000800 */
[----:B------:R-:W-:Y:S01]  /*3120*/  @!P4 LEA.HI.X R17, R4, c[0x0][0x16c], R5, 0x1, P0 ;  /* 0x00005b000411ca11 */ /* 0x000fe200000f0c05 */
[----:B------:R-:W-:Y:S01]  /*3130*/  IMAD.WIDE.U32 R4, R12, c[0x0][0x1a0], R14 ;  /* 0x000068000c047a25 */ /* 0x000fe200078e000e */
[----:B------:R-:W-:Y:S01]  /*3140*/  @!P3 IADD3 R9, P0, R0, 0x40, RZ ;  /* 0x000000400009b810 */ /* 0x000fe20007f1e0ff */
[----:B------:R1:W-:Y:S02]  /*3150*/  @P6 STS [R208+0x100c], RZ ;  /* 0x00100cffd0006388 */ /* 0x0003e40000000800 */
[----:B------:R-:W-:Y:S02]  /*3160*/  IMAD R12, R8, c[0x0][0x1bc], R11 ;  /* 0x00006f00080c7a24 */ /* 0x000fe400078e020b */
[----:B------:R-:W-:Y:S01]  /*3170*/  @!P3 IMAD.X R6, RZ, RZ, R23, P0 ;  /* 0x000000ffff06b224 */ /* 0x000fe200000e0617 */
[----:B------:R-:W-:Y:S01]  /*3180*/  @!P1 IADD3 R10, P0, R0, 0x60, RZ ;  /* 0x00000060000a9810 */ /* 0x000fe20007f1e0ff */
[----:B------:R-:W-:Y:S01]  /*3190*/  @!P5 IMAD R11, R23, c[0x0][0x1a0], RZ ;  /* 0x00006800170bda24 */ /* 0x000fe200078e02ff */
[----:B------:R1:W-:Y:S01]  /*31a0*/  @P6 STS [R208+0x3000], RZ ;  /* 0x003000ffd0006388 */ /* 0x0003e20000000800 */
[----:B------:R-:W-:-:S02]  /*31b0*/  @!P3 IMAD R6, R6, c[0x0][0x198], RZ ;  /* 0x000066000606ba24 */ /* 0x000fc400078e02ff */
[----:B------:R-:W-:Y:S01]  /*31c0*/  @!P1 IMAD.X R14, RZ, RZ, R23, P0 ;  /* 0x000000ffff0e9224 */ /* 0x000fe200000e0617 */
[----:B------:R-:W-:Y:S01]  /*31d0*/  IADD3 R4, P0, R4, UR32, RZ ;  /* 0x0000002004047c10 */ /* 0x000fe2000ff1e0ff */
[----:B------:R-:W-:Y:S01]  /*31e0*/  @!P3 IMAD R13, R9, c[0x0][0x19c], R6 ;  /* 0x00006700090dba24 */ /* 0x000fe200078e0206 */
[----:B------:R-:W-:Y:S01]  /*31f0*/  @!P3 MOV R6, R2 ;  /* 0x000000020006b202 */ /* 0x000fe20000000f00 */
[----:B------:R1:W-:Y:S01]  /*3200*/  @P6 STS [R208+0x3004], RZ ;  /* 0x003004ffd0006388 */ /* 0x0003e20000000800 */
[----:B------:R-:W-:Y:S01]  /*3210*/  IADD3.X R5, R5, UR33, R7, P0, !PT ;  /* 0x0000002105057c10 */ /* 0x000fe200087fe407 */
[----:B------:R-:W-:Y:S02]  /*3220*/  @!P3 IMAD.MOV.U32 R7, RZ, RZ, R3 ;  /* 0x000000ffff07b224 */ /* 0x000fe400078e0003 */
[----:B------:R1:W-:Y:S02]  /*3230*/  @P6 STS [R208+0x3008], RZ ;  /* 0x003008ffd0006388 */ /* 0x0003e40000000800 */
[----:B------:R-:W-:-:S02]  /*3240*/  IMAD.WIDE.U32 R4, R8, c[0x0][0x1b8], R4 ;  /* 0x00006e0008047a25 */ /* 0x000fc400078e0004 */
[----:B------:R1:W-:Y:S02]  /*3250*/  @P6 STS [R208+0x300c], RZ ;  /* 0x00300cffd0006388 */ /* 0x0003e40000000800 */
[----:B------:R-:W-:Y:S02]  /*3260*/  @!P3 IMAD.WIDE.U32 R6, R9, c[0x0][0x198], R6 ;  /* 0x000066000906ba25 */ /* 0x000fe400078e0006 */
[----:B------:R-:W-:Y:S01]  /*3270*/  @!PT LDS RZ, [RZ] ;  /* 0x00000000fffff984 */ /* 0x000fe20000000800 */
[----:B------:R-:W-:Y:S01]  /*3280*/  @!PT LDS RZ, [RZ] ;  /* 0x00000000fffff984 */ /* 0x000fe20000000800 */
[----:B------:R-:W-:Y:S01]  /*3290*/  @!PT LDS RZ, [RZ] ;  /* 0x00000000fffff984 */ /* 0x000fe20000000800 */
[----:B------:R1:W-:Y:S02]  /*32a0*/  @!P6 LDGSTS.E.BYPASS.LTC128B.128 [R208+0x1000], [R20.64] ;  /* 0x0100000014d0efae */ /* 0x0003e4000b901d44 */
[----:B------:R-:W-:Y:S02]  /*32b0*/  @!P1 IMAD.MOV.U32 R8, RZ, RZ, R2 ;  /* 0x000000ffff089224 */ /* 0x000fe400078e0002 */
[----:B------:R-:W-:Y:S01]  /*32c0*/  @!P1 IMAD R2, R14, c[0x0][0x198], RZ ;  /* 0x000066000e029a24 */ /* 0x000fe200078e02ff */
[----:B------:R-:W-:Y:S01]  /*32d0*/  @!P3 LEA R14, P0, R6, c[0x0][0x168], 0x1 ;  /* 0x00005a00060eba11 */ /* 0x000fe200078008ff */
[----:B------:R-:W-:Y:S01]  /*32e0*/  @!P1 IMAD.MOV.U32 R9, RZ, RZ, R3 ;  /* 0x000000ffff099224 */ /* 0x000fe200078e0003 */
[----:B------:R-:W-:Y:S01]  /*32f0*/  IADD3 R3, R5, R12, RZ ;  /* 0x0000000c05037210 */ /* 0x000fe20007ffe0ff */
[----:B------:R-:W-:Y:S01]  /*3300*/  @!P3 IMAD.IADD R7, R7, 0x1, R13 ;  /* 0x000000010707b824 */ /* 0x000fe200078e020d */
[----:B------:R1:W-:Y:S01]  /*3310*/  @!P6 LDGSTS.E.BYPASS.LTC128B.128 [R208+0x3000], [R20.64+0x80] ;  /* 0x0300008014d0efae */ /* 0x0003e2000b901d44 */
[----:B------:R-:W-:-:S02]  /*3320*/  @!P1 IMAD R12, R10, c[0x0][0x19c], R2 ;  /* 0x000067000a0c9a24 */ /* 0x000fc400078e0202 */
[----:B------:R-:W-:Y:S01]  /*3330*/  @!P5 IMAD.MOV.U32 R2, RZ, RZ, R4 ;  /* 0x000000ffff02d224 */ /* 0x000fe200078e0004 */
[----:B------:R-:W-:Y:S01]  /*3340*/  @!P3 LEA.HI.X R15, R6, c[0x0][0x16c], R7, 0x1, P0 ;  /* 0x00005b00060fba11 */ /* 0x000fe200000f0c07 */
[----:B------:R-:W-:Y:S01]  /*3350*/  @!P1 IMAD.WIDE.U32 R8, R10, c[0x0][0x198], R8 ;  /* 0x000066000a089a25 */ /* 0x000fe200078e0008 */
[----:B------:R1:W-:Y:S03]  /*3360*/  @P5 STS.128 [R22+0xc000], RZ ;  /* 0x00c000ff16005388 */ /* 0x0003e60000000c00 */
[----:B------:R-:W-:Y:S01]  /*3370*/  @!P5 IMAD.WIDE.U32 R6, R0, c[0x0][0x1a0], R2 ;  /* 0x000068000006da25 */ /* 0x000fe200078e0002 */
[----:B------:R1:W-:Y:S03]  /*3380*/  @P5 STS.128 [R22+0x10000], RZ ;  /* 0x010000ff16005388 */ /* 0x0003e60000000c00 */
[----:B------:R-:W-:Y:S01]  /*3390*/  @!P1 IMAD.IADD R2, R9, 0x1, R12 ;  /* 0x0000000109029824 */ /* 0x000fe200078e020c */
[----:B------:R-:W-:Y:S01]  /*33a0*/  @!P1 LEA R12, P0, R8, c[0x0][0x168], 0x1 ;  /* 0x00005a00080c9a11 */ /* 0x000fe200078008ff */
[----:B------:R-:W-:Y:S01]  /*33b0*/  @!P5 IMAD R5, R0, c[0x0][0x1a4], R11 ;  /* 0x000069000005da24 */ /* 0x000fe200078e020b */
[----:B------:R-:W-:Y:S01]  /*33c0*/  @!PT LDS RZ, [RZ] ;  /* 0x00000000fffff984 */ /* 0x000fe20000000800 */
[----:B------:R-:W-:Y:S01]  /*33d0*/  @!PT LDS RZ, [RZ] ;  /* 0x00000000fffff984 */ /* 0x000fe20000000800 */
[----:B------:R-:W-:Y:S01]  /*33e0*/  @!PT LDS RZ, [RZ] ;  /* 0x00000000fffff984 */ /* 0x000fe20000000800 */
[----:B------:R1:W-:Y:S02]  /*33f0*/  @!P5 LDGSTS.E.BYPASS.LTC128B.128 [R22+0xc000], [R18.64] ;  /* 0x0c0000001216dfae */ /* 0x0003e4000b901d44 */
[----:B------:R-:W-:Y:S01]  /*3400*/  @!P1 LEA.HI.X R13, R8, c[0x0][0x16c], R2, 0x1, P0 ;  /* 0x00005b00080d9a11 */ /* 0x000fe200000f0c02 */
[----:B------:R-:W-:Y:S01]  /*3410*/  @!P5 IMAD.IADD R5, R7, 0x1, R5 ;  /* 0x000000010705d824 */ /* 0x000fe200078e0205 */
[----:B------:R-:W-:Y:S01]  /*3420*/  @!P5 LEA R8, P0, R6, c[0x0][0x170], 0x1 ;  /* 0x00005c000608da11 */ /* 0x000fe200078008ff */
[----:B------:R1:W-:Y:S01]  /*3430*/  @!P5 LDGSTS.E.BYPASS.LTC128B.128 [R22+0x10000], [R18.64+0x80] ;  /* 0x100000801216dfae */ /* 0x0003e2000b901d44 */
[----:B------:R-:W-:-:S02]  /*3440*/  @!P4 MOV R7, R3 ;  /* 0x000000030007c202 */ /* 0x000fc40000000f00 */
[----:B------:R-:W-:Y:S01]  /*3450*/  @!P5 LEA.HI.X R9, R6, c[0x0][0x174], R5, 0x1, P0 ;  /* 0x00005d000609da11 */ /* 0x000fe200000f0c05 */
[----:B------:R1:W-:Y:S01]  /*3460*/  @P4 STS.128 [R22+0xd000], RZ ;  /* 0x00d000ff16004388 */ /* 0x0003e20000000c00 */
[----:B------:R-:W-:Y:S01]  /*3470*/  @!P4 IADD3 R2, P0, R0, 0x20, RZ ;  /* 0x000000200002c810 */ /* 0x000fe20007f1e0ff */
[----:B------:R-:W-:Y:S02]  /*3480*/  @!P4 IMAD.MOV.U32 R6, RZ, RZ, R4 ;  /* 0x000000ffff06c224 */ /* 0x000fe400078e0004 */
[----:B------:R1:W-:Y:S01]  /*3490*/  @P4 STS.128 [R22+0x11000], RZ ;  /* 0x011000ff16004388 */ /* 0x0003e20000000c00 */
[----:B------:R-:W-:Y:S01]  /*34a0*/  @!P4 IADD3.X R5, RZ, R23, RZ, P0, !PT ;  /* 0x00000017ff05c210 */ /* 0x000fe200007fe4ff */
[----:B------:R-:W-:Y:S01]  /*34b0*/  @!P4 IMAD.WIDE.U32 R6, R2, c[0x0][0x1a0], R6 ;  /* 0x000068000206ca25 */ /* 0x000fe200078e0006 */
[----:B------:R-:W-:Y:S01]  /*34c0*/  @!P3 IADD3 R11, P0, R0, 0x40, RZ ;  /* 0x00000040000bb810 */ /* 0x000fe20007f1e0ff */
[----:B------:R-:W-:Y:S01]  /*34d0*/  @!PT LDS RZ, [RZ] ;  /* 0x00000000fffff984 */ /* 0x000fe20000000800 */
[----:B------:R-:W-:Y:S01]  /*34e0*/  @!PT LDS RZ, [RZ] ;  /* 0x00000000fffff984 */ /* 0x000fe20000000800 */
[----:B------:R-:W-:Y:S01]  /*34f0*/  @!PT LDS RZ, [RZ] ;  /* 0x00000000fffff984 */ /* 0x000fe20000000800 */
[----:B------:R1:W-:Y:S02]  /*3500*/  @!P4 LDGSTS.E.BYPASS.LTC128B.128 [R22+0xd000], [R16.64] ;  /* 0x0d0000001016cfae */ /* 0x0003e4000b901d44 */
[----:B------:R-:W-:-:S02]  /*3510*/  @!P4 IMAD R5, R5, c[0x0][0x1a0], RZ ;  /* 0x000068000505ca24 */ /* 0x000fc400078e02ff */
[----:B------:R-:W-:Y:S01]  /*3520*/  @!P3 IMAD.X R10, RZ, RZ, R23, P0 ;  /* 0x000000ffff0ab224 */ /* 0x000fe200000e0617 */
[----:B------:R-:W-:Y:S01]  /*3530*/  @!P1 IADD3 R0, P0, R0, 0x60, RZ ;  /* 0x0000006000009810 */ /* 0x000fe20007f1e0ff */
[----:B------:R-:W-:Y:S01]  /*3540*/  @!P4 IMAD R25, R2, c[0x0][0x1a4], R5 ;  /* 0x000069000219ca24 */ /* 0x000fe200078e0205 */
[----:B------:R1:W-:Y:S01]  /*3550*/  @!P4 LDGSTS.E.BYPASS.LTC128B.128 [R22+0x11000], [R16.64+0x80] ;  /* 0x110000801016cfae */ /* 0x0003e2000b901d44 */
[----:B------:R-:W-:Y:S02]  /*3560*/  @!P3 IMAD R10, R10, c[0x0][0x1a0], RZ ;  /* 0x000068000a0aba24 */ /* 0x000fe400078e02ff */
[----:B------:R-:W-:Y:S01]  /*3570*/  @!P3 IMAD.MOV.U32 R5, RZ, RZ, R3 ;  /* 0x000000ffff05b224 */ /* 0x000fe200078e0003 */
[----:B------:R1:W-:Y:S01]  /*3580*/  @P3 STS.128 [R22+0xe000], RZ ;  /* 0x00e000ff16003388 */ /* 0x0003e20000000c00 */
[----:B------:R-:W-:Y:S02]  /*3590*/  @!P1 IMAD.X R23, RZ, RZ, R23, P0 ;  /* 0x000000ffff179224 */ /* 0x000fe400000e0617 */
[----:B------:R-:W-:Y:S01]  /*35a0*/  @!P1 IMAD.MOV.U32 R2, RZ, RZ, R4 ;  /* 0x000000ffff029224 */ /* 0x000fe200078e0004 */
[----:B------:R1:W-:Y:S01]  /*35b0*/  @P3 STS.128 [R22+0x12000], RZ ;  /* 0x012000ff16003388 */ /* 0x0003e20000000c00 */
[C---:B------:R-:W-:Y:S01]  /*35c0*/  @!P3 IMAD R24, R11.reuse, c[0x0][0x1a4], R10 ;  /* 0x000069000b18ba24 */ /* 0x040fe200078e020a */
[----:B------:R-:W-:Y:S01]  /*35d0*/  @!P4 LEA R10, P0, R6, c[0x0][0x170], 0x1 ;  /* 0x00005c00060aca11 */ /* 0x000fe200078008ff */
[----:B------:R-:W-:Y:S01]  /*35e0*/  @!P3 IMAD.WIDE.U32 R4, R11, c[0x0][0x1a0], R4 ;  /* 0x000068000b04ba25 */ /* 0x000fe200078e0004 */
[----:B------:R-:W-:Y:S01]  /*35f0*/  @!PT LDS RZ, [RZ] ;  /* 0x00000000fffff984 */ /* 0x000fe20000000800 */
[----:B------:R-:W-:Y:S01]  /*3600*/  @!PT LDS RZ, [RZ] ;  /* 0x00000000fffff984 */ /* 0x000fe20000000800 */
[----:B------:R-:W-:Y:S01]  /*3610*/  @!PT LDS RZ, [RZ] ;  /* 0x00000000fffff984 */ /* 0x000fe20000000800 */
[----:B------:R1:W-:Y:S03]  /*3620*/  @!P3 LDGSTS.E.BYPASS.LTC128B.128 [R22+0xe000], [R14.64] ;  /* 0x0e0000000e16bfae */ /* 0x0003e6000b901d44 */
[----:B------:R-:W-:Y:S01]  /*3630*/  @!P1 IMAD R23, R23, c[0x0][0x1a0], RZ ;  /* 0x0000680017179a24 */ /* 0x000fe200078e02ff */
[----:B------:R1:W-:Y:S01]  /*3640*/  @!P3 LDGSTS.E.BYPASS.LTC128B.128 [R22+0x12000], [R14.64+0x80] ;  /* 0x120000800e16bfae */ /* 0x0003e2000b901d44 */
[----:B------:R-:W-:Y:S01]  /*3650*/  @!P4 IMAD.IADD R7, R7, 0x1, R25 ;  /* 0x000000010707c824 */ /* 0x000fe200078e0219 */
[----:B------:R-:W-:Y:S01]  /*3660*/  @!P3 IADD3 R5, R5, R24, RZ ;  /* 0x000000180505b210 */ /* 0x000fe20007ffe0ff */
[C---:B------:R-:W-:Y:S01]  /*3670*/  @!P1 IMAD R23, R0.reuse, c[0x0][0x1a4], R23 ;  /* 0x0000690000179a24 */ /* 0x040fe200078e0217 */
[----:B------:R1:W-:Y:S01]  /*3680*/  @P1 STS.128 [R22+0xf000], RZ ;  /* 0x00f000ff16001388 */ /* 0x0003e20000000c00 */
[----:B------:R-:W-:Y:S01]  /*3690*/  @!P1 IMAD.WIDE.U32 R2, R0, c[0x0][0x1a0], R2 ;  /* 0x0000680000029a25 */ /* 0x000fe200078e0002 */
[----:B------:R-:W-:-:S02]  /*36a0*/  IADD3 R0, R252, 0x20, RZ ;  /* 0x00000020fc007810 */ /* 0x000fc40007ffe0ff */
[----:B------:R1:W-:Y:S01]  /*36b0*/  @P1 STS.128 [R22+0x13000], RZ ;  /* 0x013000ff16001388 */ /* 0x0003e20000000c00 */
[----:B------:R-:W-:Y:S01]  /*36c0*/  @!P4 LEA.HI.X R11, R6, c[0x0][0x174], R7, 0x1, P0 ;  /* 0x00005d00060bca11 */ /* 0x000fe200000f0c07 */
[----:B------:R-:W-:Y:S01]  /*36d0*/  @!P1 IMAD.IADD R3, R3, 0x1, R23 ;  /* 0x0000000103039824 */ /* 0x000fe200078e0217 */
[----:B------:R-:W-:Y:S01]  /*36e0*/  IADD3 R7, R252, 0x8, RZ ;  /* 0x00000008fc077810 */ /* 0x000fe20007ffe0ff */
[----:B------:R-:W-:Y:S01]  /*36f0*/  @!PT LDS RZ, [RZ] ;  /* 0x00000000fffff984 */ /* 0x000fe20000000800 */
[----:B------:R-:W-:Y:S01]  /*3700*/  @!PT LDS RZ, [RZ] ;  /* 0x00000000fffff984 */ /* 0x000fe20000000800 */
[----:B------:R-:W-:Y:S01]  /*3710*/  @!PT LDS RZ, [RZ] ;  /* 0x00000000fffff984 */ /* 0x000fe20000000800 */
[----:B------:R1:W-:Y:S01]  /*3720*/  @!P1 LDGSTS.E.BYPASS.LTC128B.128 [R22+0xf000], [R12.64] ;  /* 0x0f0000000c169fae */ /* 0x0003e2000b901d44 */
[C---:B------:R-:W-:Y:S02]  /*3730*/  @!P1 LEA R6, P0, R2.reuse, c[0x0][0x170], 0x1 ;  /* 0x00005c0002069a11 */ /* 0x040fe400078008ff */
[----:B------:R-:W-:Y:S01]  /*3740*/  ISETP.GE.AND P6, PT, R7, UR8, PT ;  /* 0x0000000807007c0c */ /* 0x000fe2000bfc6270 */
[----:B------:R1:W-:Y:S01]  /*3750*/  @!P1 LDGSTS.E.BYPASS.LTC128B.128 [R22+0x13000], [R12.64+0x80] ;  /* 0x130000800c169fae */ /* 0x0003e2000b901d44 */
[----:B------:R-:W-:Y:S01]  /*3760*/  @!P1 LEA.HI.X R7, R2, c[0x0][0x174], R3, 0x1, P0 ;  /* 0x00005d0002079a11 */ /* 0x000fe200000f0c03 */
[----:B------:R-:W-:-:S02]  /*3770*/  IMAD.SHL.U32 R2, R252, 0x4, RZ ;  /* 0x00000004fc027824 */ /* 0x000fc400078e00ff */
        /* <DEDUP_REMOVED lines=13> */
[----:B------:R1:W-:Y:S01]  /*3850*/  @!P4 LDGSTS.E.BYPASS.LTC128B.128 [R22+0x19000], [R10.64+0x80] ;  /* 0x190000800a16cfae */ /* 0x0003e2000b901d44 */
[----:B------:R-:W-:-:S03]  /*3860*/  ISETP.GE.AND P4, PT, R252, UR8, PT ;  /* 0x00000008fc007c0c */ /* 0x000fc6000bf86270 */
[----:B------:R1:W-:Y:S04]  /*3870*/  @P3 STS.128 [R22+0x16000], RZ ;  /* 0x016000ff16003388 */ /* 0x0003e80000000c00 */
[----:B------:R1:W-:Y:S01]  /*3880*/  @P3 STS.128 [R22+0x1a000], RZ ;  /* 0x01a000ff16003388 */ /* 0x0003e20000000c00 */
[----:B--2---:R-:W-:-:S04]  /*3890*/  @!P3 LEA R8, P5, R4, c[0x0][0x170], 0x1 ;  /* 0x00005c000408ba11 */ /* 0x004fc800078a08ff */
[----:B------:R-:W-:Y:S02]  /*38a0*/  @!P3 LEA.HI.X R9, R4, c[0x0][0x174], R5, 0x1, P5 ;  /* 0x00005d000409ba11 */ /* 0x000fe400028f0c05 */
[----:B------:R-:W-:Y:S02]  /*38b0*/  ISETP.GE.AND P5, PT, R0, UR8, PT ;  /* 0x0000000800007c0c */ /* 0x000fe4000bfa6270 */
[----:B------:R-:W-:Y:S01]  /*38c0*/  IADD3 R0, R252, 0x28, RZ ;  /* 0x00000028fc007810 */ /* 0x000fe20007ffe0ff */
[----:B------:R-:W-:Y:S01]  /*38d0*/  @!PT LDS RZ, [RZ] ;  /* 0x00000000fffff984 */ /* 0x000fe20000000800 */
[----:B------:R-:W-:Y:S01]  /*38e0*/  @!PT LDS RZ, [RZ] ;  /* 0x00000000fffff984 */ /* 0x000fe20000000800 */
[----:B------:R-:W-:Y:S01]  /*38f0*/  @!PT LDS RZ, [RZ] ;  /* 0x00000000fffff984 */ /* 0x000fe20000000800 */
[----:B------:R1:W-:Y:S03]  /*3900*/  @!P3 LDGSTS.E.BYPASS.LTC128B.128 [R22+0x16000], [R8.64] ;  /* 0x160000000816bfae */ /* 0x0003e6000b901d44 */
[----:B------:R-:W-:Y:S01]  /*3910*/  ISETP.GE.AND P0, PT, R0, UR8, PT ;  /* 0x0000000800007c0c */ /* 0x000fe2000bf06270 */
[----:B------:R1:W-:Y:S01]  /*3920*/  @!P3 LDGSTS.E.BYPASS.LTC128B.128 [R22+0x1a000], [R8.64+0x80] ;  /* 0x1a0000800816bfae */ /* 0x0003e2000b901d44 */
[----:B------:R-:W-:-:S02]  /*3930*/  SHF.R.S32.HI R3, RZ, 0x1f, R0 ;  /* 0x0000001fff037819 */ /* 0x000fc40000011400 */
[----:B------:R-:W-:Y:S01]  /*3940*/  IADD3 R2, P3, R2, UR16, RZ ;  /* 0x0000001002027c10 */ /* 0x000fe2000ff7e0ff */
[----:B------:R1:W-:Y:S04]  /*3950*/  @P1 STS.128 [R22+0x17000], RZ ;  /* 0x017000ff16001388 */ /* 0x0003e80000000c00 */
[----:B------:R1:W-:Y:S04]  /*3960*/  @P1 STS.128 [R22+0x1b000], RZ ;  /* 0x01b000ff16001388 */ /* 0x0003e80000000c00 */
[----:B------:R-:W-:Y:S01]  /*3970*/  @!PT LDS RZ, [RZ] ;  /* 0x00000000fffff984 */ /* 0x000fe20000000800 */
[----:B------:R-:W-:Y:S01]  /*3980*/  @!PT LDS RZ, [RZ] ;  /* 0x00000000fffff984 */ /* 0x000fe20000000800 */
[----:B------:R-:W-:Y:S01]  /*3990*/  @!PT LDS RZ, [RZ] ;  /* 0x00000000fffff984 */ /* 0x000fe20000000800 */
[----:B------:R2:W-:Y:S04]  /*39a0*/  @!P1 LDGSTS.E.BYPASS.LTC128B.128 [R22+0x17000], [R6.64] ;  /* 0x1700000006169fae */ /* 0x0005e8000b901d44 */
[----:B------:R2:W-:Y:S01]  /*39b0*/  @!P1 LDGSTS.E.BYPASS.LTC128B.128 [R22+0x1b000], [R6.64+0x80] ;  /* 0x1b00008006169fae */ /* 0x0005e2000b901d44 */
[----:B------:R-:W-:-:S03]  /*39c0*/  @!P0 LEA R4, P1, R0, UR16, 0x2 ;  /* 0x0000001000048c11 */ /* 0x000fc6000f8210ff */
[----:B------:R-:W0:Y:S01]  /*39d0*/  LDGDEPBAR ;  /* 0x00000000000079af */ /* 0x000e220000000000 */
[----:B------:R-:W-:Y:S02]  /*39e0*/  @!P0 LEA.HI.X R5, R0, UR15, R3, 0x2, P1 ;  /* 0x0000000f00058c11 */ /* 0x000fe400088f1403 */
[----:B------:R-:W-:-:S03]  /*39f0*/  LEA.HI R0, R27, R26, RZ, 0x4 ;  /* 0x0000001a1b007211 */ /* 0x000fc600078f20ff */
[----:B------:R3:W5:Y:S01]  /*3a00*/  @!P0 LDG.E R240, [R4.64] ;  /* 0x0000000404f08981 */ /* 0x000762000c1e1900 */
[----:B------:R-:W-:-:S05]  /*3a10*/  LOP3.LUT R0, R0, 0xfffffff0, RZ, 0xc0, !PT ;  /* 0xfffffff000007812 */ /* 0x000fca00078ec0ff */
[----:B------:R-:W-:Y:S01]  /*3a20*/  IMAD.IADD R0, R26, 0x1, -R0 ;  /* 0x000000011a007824 */ /* 0x000fe200078e0a00 */
[----:B--2---:R-:W-:-:S04]  /*3a30*/  SHF.R.S32.HI R7, RZ, 0x1f, R252 ;  /* 0x0000001fff077819 */ /* 0x004fc800000114fc */
[----:B------:R-:W-:-:S04]  /*3a40*/  SHF.L.U64.HI R6, R252, 0x2, R7 ;  /* 0x00000002fc067819 */ /* 0x000fc80000010207 */
[----:B------:R-:W-:-:S05]  /*3a50*/  IADD3.X R3, R6, UR15, RZ, P3, !PT ;  /* 0x0000000f06037c10 */ /* 0x000fca0009ffe4ff */
[----:B------:R2:W5:Y:S04]  /*3a60*/  @!P4 LDG.E R241, [R2.64] ;  /* 0x0000000402f1c981 */ /* 0x000568000c1e1900 */
[----:B------:R2:W5:Y:S04]  /*3a70*/  @!P6 LDG.E R242, [R2.64+0x20] ;  /* 0x0000200402f2e981 */ /* 0x000568000c1e1900 */
[----:B------:R2:W5:Y:S02]  /*3a80*/  @!P5 LDG.E R239, [R2.64+0x80] ;  /* 0x0000800402efd981 */ /* 0x000564000c1e1900 */
[----:B--2---:R-:W-:-:S04]  /*3a90*/  SHF.R.S32.HI R2, RZ, 0x1f, R0 ;  /* 0x0000001fff027819 */ /* 0x004fc80000011400 */
[----:B------:R-:W-:-:S04]  /*3aa0*/  LEA.HI R2, R2, R0, RZ, 0x3 ;  /* 0x0000000002027211 */ /* 0x000fc800078f18ff */
[----:B------:R-:W-:-:S04]  /*3ab0*/  LOP3.LUT R2, R2, 0xfffffff8, RZ, 0xc0, !PT ;  /* 0xfffffff802027812 */ /* 0x000fc800078ec0ff */
[----:B------:R-:W-:-:S04]  /*3ac0*/  IADD3 R0, R0, -R2, RZ ;  /* 0x8000000200007210 */ /* 0x000fc80007ffe0ff */
[C---:B------:R-:W-:Y:S02]  /*3ad0*/  LOP3.LUT P0, RZ, R0.reuse, 0x2, RZ, 0xc0, !PT ;  /* 0x0000000200ff7812 */ /* 0x040fe4000780c0ff */
[----:B------:R-:W-:Y:S02]  /*3ae0*/  LOP3.LUT P1, RZ, R0, 0x4, RZ, 0xc0, !PT ;  /* 0x0000000400ff7812 */ /* 0x000fe4000782c0ff */
[----:B------:R-:W-:-:S04]  /*3af0*/  IADD3 R0, R199, 0x2000, RZ ;  /* 0x00002000c7007810 */ /* 0x000fc80007ffe0ff */
[----:B------:R-:W-:Y:S02]  /*3b00*/  SEL R0, R0, R199, !P2 ;  /* 0x000000c700007207 */ /* 0x000fe40005000000 */
[----:B------:R-:W-:-:S03]  /*3b10*/  IADD3 R2, R200, 0x2000, RZ ;  /* 0x00002000c8027810 */ /* 0x000fc60007ffe0ff */
[----:B------:R-:W-:Y:S01]  /*3b20*/  IMAD.SHL.U32 R191, R0, 0x2, RZ ;  /* 0x0000000200bf7824 */ /* 0x000fe200078e00ff */
[----:B------:R-:W-:Y:S02]  /*3b30*/  MOV R0, c[0x0][0x22c] ;  /* 0x00008b0000007a02 */ /* 0x000fe40000000f00 */
[----:B------:R-:W-:-:S03]  /*3b40*/  SEL R2, R2, R200, !P2 ;  /* 0x000000c802027207 */ /* 0x000fc60005000000 */
[----:B------:R-:W-:Y:S02]  /*3b50*/  IMAD R0, R0, c[0x0][0x1c0], RZ ;  /* 0x0000700000007a24 */ /* 0x000fe400078e02ff */
[----:B------:R-:W-:Y:S02]  /*3b60*/  IMAD.SHL.U32 R192, R2, 0x2, RZ ;  /* 0x0000000202c07824 */ /* 0x000fe400078e00ff */
[----:B------:R-:W-:Y:S01]  /*3b70*/  IMAD.SHL.U32 R2, R0, 0x10, RZ ;  /* 0x0000001000027824 */ /* 0x000fe200078e00ff */
[C---:B---3--:R-:W-:Y:S01]  /*3b80*/  SHF.L.U64.HI R4, R252.reuse, 0x2, R7 ;  /* 0x00000002fc047819 */ /* 0x048fe20000010207 */
[----:B------:R-:W-:Y:S02]  /*3b90*/  IMAD.SHL.U32 R3, R252, 0x4, RZ ;  /* 0x00000004fc037824 */ /* 0x000fe400078e00ff */
[----:B------:R-:W-:Y:S01]  /*3ba0*/  IMAD.SHL.U32 R219, R0, 0x8, RZ ;  /* 0x0000000800db7824 */ /* 0x000fe200078e00ff */
[C---:B------:R-:W-:Y:S02]  /*3bb0*/  IADD3 R4, R2.reuse, 0x20, RZ ;  /* 0x0000002002047810 */ /* 0x040fe40007ffe0ff */
[----:B------:R-:W-:-:S02]  /*3bc0*/  IADD3 R3, R2, 0x40, RZ ;  /* 0x0000004002037810 */ /* 0x000fc40007ffe0ff */
[----:B------:R-:W-:Y:S02]  /*3bd0*/  IADD3 R2, R2, 0x60, RZ ;  /* 0x0000006002027810 */ /* 0x000fe40007ffe0ff */
[C---:B------:R-:W-:Y:S01]  /*3be0*/  IADD3 R4, R219.reuse, R4, RZ ;  /* 0x00000004db047210 */ /* 0x040fe20007ffe0ff */
[C---:B------:R-:W-:Y:S02]  /*3bf0*/  IMAD.IADD R3, R219.reuse, 0x1, R3 ;  /* 0x00000001db037824 */ /* 0x040fe400078e0203 */
[C---:B------:R-:W-:Y:S02]  /*3c00*/  IMAD.IADD R2, R219.reuse, 0x1, R2 ;  /* 0x00000001db027824 */ /* 0x040fe400078e0202 */
[C---:B------:R-:W-:Y:S01]  /*3c10*/  IMAD.IADD R4, R219.reuse, 0x1, R4 ;  /* 0x00000001db047824 */ /* 0x040fe200078e0204 */
[C---:B------:R-:W-:Y:S01]  /*3c20*/  IADD3 R3, R219.reuse, R3, RZ ;  /* 0x00000003db037210 */ /* 0x040fe20007ffe0ff */
[C---:B------:R-:W-:Y:S02]  /*3c30*/  IMAD.IADD R2, R219.reuse, 0x1, R2 ;  /* 0x00000001db027824 */ /* 0x040fe400078e0202 */
[----:B------:R-:W-:-:S02]  /*3c40*/  IMAD.IADD R248, R219, 0x1, R4 ;  /* 0x00000001dbf87824 */ /* 0x000fc400078e0204 */
[C---:B------:R-:W-:Y:S01]  /*3c50*/  IMAD.IADD R246, R219.reuse, 0x1, R3 ;  /* 0x00000001dbf67824 */ /* 0x040fe200078e0203 */
[C---:B------:R-:W-:Y:S01]  /*3c60*/  IADD3 R244, R219.reuse, R2, RZ ;  /* 0x00000002dbf47210 */ /* 0x040fe20007ffe0ff */
[----:B------:R-:W-:Y:S01]  /*3c70*/  UIADD3 UR8, UR20, UR11, URZ ;  /* 0x0000000b14087290 */ /* 0x000fe2000fffe03f */
[C---:B------:R-:W-:Y:S02]  /*3c80*/  IMAD.IADD R247, R219.reuse, 0x1, R248 ;  /* 0x00000001dbf77824 */ /* 0x040fe400078e02f8 */
[C---:B------:R-:W-:Y:S02]  /*3c90*/  IMAD.IADD R245, R219.reuse, 0x1, R246 ;  /* 0x00000001dbf57824 */ /* 0x040fe400078e02f6 */
[C---:B------:R-:W-:Y:S01]  /*3ca0*/  IMAD.IADD R243, R219.reuse, 0x1, R244 ;  /* 0x00000001dbf37824 */ /* 0x040fe200078e02f4 */
[----:B------:R-:W-:Y:S01]  /*3cb0*/  UIADD3 UR8, -UR6, 0x80, UR8 ;  /* 0x0000008006087890 */ /* 0x000fe2000fffe108 */
        /* <DEDUP_REMOVED lines=60> */
[----:B------:R-:W-:Y:S01]  /*4080*/  SEL R197, R197, 0xffffffc0, !P1 ;  /* 0xffffffc0c5c57807 */ /* 0x000fe20004800000 */
[C---:B------:R-:W-:Y:S01]  /*4090*/  IMAD.IADD R249, R219.reuse, 0x1, R243 ;  /* 0x00000001dbf97824 */ /* 0x040fe200078e02f3 */
[----:B------:R-:W-:Y:S01]  /*40a0*/  IADD3 R251, R219, R247, RZ ;  /* 0x000000f7dbfb7210 */ /* 0x000fe20007ffe0ff */
[----:B------:R-:W-:-:S02]  /*40b0*/  ULDC UR12, c[0x0][0x2e8] ;  /* 0x0000ba00000c7ab9 */ /* 0x000fc40000000800 */
[----:B------:R-:W-:Y:S02]  /*40c0*/  UIADD3 UR20, UR8, -UR12, URZ ;  /* 0x8000000c08147290 */ /* 0x000fe4000fffe03f */
[----:B-1----:R-:W-:Y:S02]  /*40d0*/  ULDC UR13, c[0x0][0x2e4] ;  /* 0x0000b900000d7ab9 */ /* 0x002fe40000000800 */
.L_x_570:
[----:B------:R-:W0:Y:S01]  /*40e0*/  LDGDEPBAR ;  /* 0x00000000000079af */ /* 0x000e220000000000 */
[C---:B------:R-:W-:Y:S01]  /*40f0*/  IMAD.IADD R0, R192.reuse, 0x1, R198 ;  /* 0x00000001c0007824 */ /* 0x040fe200078e02c6 */
[----:B------:R-:W-:Y:S01]  /*4100*/  SHF.R.S32.HI R186, RZ, 0x1f, R252 ;  /* 0x0000001fffba7819 */ /* 0x000fe200000114fc */
[--C-:B------:R-:W-:Y:S01]  /*4110*/  IMAD.IADD R3, R192, 0x1, R197.reuse ;  /* 0x00000001c0037824 */ /* 0x100fe200078e02c5 */
[----:B------:R-:W-:Y:S01]  /*4120*/  SHF.L.U32 R184, R252, 0x2, RZ ;  /* 0x00000002fcb87819 */ /* 0x000fe200000006ff */
[----:B------:R-:W-:Y:S01]  /*4130*/  IMAD.IADD R2, R0, 0x1, R197 ;  /* 0x0000000100027824 */ /* 0x000fe200078e02c5 */
[----:B------:R-:W-:Y:S01]  /*4140*/  SHF.L.U64.HI R186, R252, 0x2, R186 ;  /* 0x00000002fcba7819 */ /* 0x000fe200000102ba */
[----:B------:R-:W-:Y:S01]  /*4150*/  IMAD.MOV.U32 R214, RZ, RZ, R203 ;  /* 0x000000ffffd67224 */ /* 0x000fe200078e00cb */
[----:B------:R-:W-:Y:S01]  /*4160*/  IADD3 R184, P0, R184, UR18, RZ ;  /* 0x00000012b8b87c10 */ /* 0x000fe2000ff1e0ff */
[----:B------:R-:W-:Y:S01]  /*4170*/  USHF.L.U32 UR8, UR7, 0x6, URZ ;  /* 0x0000000607087899 */ /* 0x000fe2000800063f */
[----:B------:R-:W-:Y:S01]  /*4180*/  MOV R215, R188 ;  /* 0x000000bc00d77202 */ /* 0x000fe20000000f00 */
[----:B------:R-:W-:Y:S01]  /*4190*/  ULDC UR10, c[0x0][0x2e4] ;  /* 0x0000b900000a7ab9 */ /* 0x000fe20000000800 */
[----:B------:R-:W-:Y:S01]  /*41a0*/  IADD3.X R185, R186, UR17, RZ, P0, !PT ;  /* 0x00000011bab97c10 */ /* 0x000fe200087fe4ff */
[----:B------:R-:W-:Y:S06]  /*41b0*/  UISETP.GE.AND UP0, UPT, UR8, UR20, UPT ;  /* 0x000000140800728c */ /* 0x000fec000bf06270 */
[----:B------:R-:W-:Y:S01]  /*41c0*/  PLOP3.LUT P0, PT, PT, PT, UP0, 0x80, 0x0 ;  /* 0x000000000000781c */ /* 0x000fe20003f0f008 */
[----:B------:R-:W-:Y:S04]  /*41d0*/  DEPBAR.LE SB0, 0x0 ;  /* 0x000080000000791a */ /* 0x000fe80000000000 */
[----:B------:R-:W-:Y:S06]  /*41e0*/  BAR.SYNC.DEFER_BLOCKING 0x0 ;  /* 0x0000000000007b1d */ /* 0x000fec0000010000 */
        /* <DEDUP_REMOVED lines=9> */
[----:B-----5:R1:W5:Y:S03]  /*4280*/  LDG.E R201, [R184.64] ;  /* 0x00000004b8c97981 */ /* 0x020366000c1e1900 */
[C---:B--2---:R-:W-:Y:S03]  /*4290*/  HMMA.16816.F32.BF16 R8, R28.reuse, R16, RZ ;  /* 0x000000101c08723c */ /* 0x044fe600000418ff */
[----:B------:R1:W5:Y:S06]  /*42a0*/  LDG.E R202, [R184.64+0x20] ;  /* 0x00002004b8ca7981 */ /* 0x00036c000c1e1900 */
[----:B------:R1:W5:Y:S01]  /*42b0*/  LDG.E R187, [R184.64+0x80] ;  /* 0x00008004b8bb7981 */ /* 0x000362000c1e1900 */
[-C--:B------:R-:W-:Y:S05]  /*42c0*/  HMMA.16816.F32.BF16 R12, R28, R18.reuse, RZ ;  /* 0x000000121c0c723c */ /* 0x080fea00000418ff */
[----:B------:R1:W5:Y:S03]  /*42d0*/  LDG.E R186, [R184.64+0xa0] ;  /* 0x0000a004b8ba7981 */ /* 0x000366000c1e1900 */
        /* <DEDUP_REMOVED lines=10> */
[----:B------:R-:W2:Y:S07]  /*4380*/  LDSM.16.M88.4 R172, [R196+0xc000] ;  /* 0x00c00000c4ac783b */ /* 0x000eae0000000200 */
[-C--:B------:R-:W-:Y:S08]  /*4390*/  HMMA.16816.F32.BF16 R20, R168, R180.reuse, R20 ;  /* 0x000000b4a814723c */ /* 0x080ff00000041814 */
[C---:B------:R-:W-:Y:S08]  /*43a0*/  HMMA.16816.F32.BF16 R24, R176.reuse, R180, R24 ;  /* 0x000000b4b018723c */ /* 0x040ff00000041818 */
[-C--:B------:R-:W-:Y:S01]  /*43b0*/  HMMA.16816.F32.BF16 R28, R176, R182.reuse, R28 ;  /* 0x000000b6b01c723c */ /* 0x080fe2000004181c */
[----:B------:R-:W3:Y:S07]  /*43c0*/  LDSM.16.M88.4 R176, [R3+0x1000] ;  /* 0x0010000003b0783b */ /* 0x000eee0000000200 */
[----:B------:R-:W-:Y:S01]  /*43d0*/  HMMA.16816.F32.BF16 R32, R168, R182, R32 ;  /* 0x000000b6a820723c */ /* 0x000fe20000041820 */
[----:B------:R-:W4:Y:S06]  /*43e0*/  LDSM.16.M88.4 R168, [R196+0xc800] ;  /* 0x00c80000c4a8783b */ /* 0x000f2c0000000200 */
[----:B------:R-:W-:Y:S01]  /*43f0*/  LDSM.16.M88.4 R180, [R195+0xc000] ;  /* 0x00c00000c3b4783b */ /* 0x000fe20000000200 */
[-C--:B--2---:R-:W-:Y:S08]  /*4400*/  HMMA.16816.F32.BF16 R4, R164, R172.reuse, R4 ;  /* 0x000000aca404723c */ /* 0x084ff00000041804 */
[C---:B---3--:R-:W-:Y:S08]  /*4410*/  HMMA.16816.F32.BF16 R8, R176.reuse, R172, R8 ;  /* 0x000000acb008723c */ /* 0x048ff00000041808 */
[-C--:B------:R-:W-:Y:S08]  /*4420*/  HMMA.16816.F32.BF16 R12, R176, R174.reuse, R12 ;  /* 0x000000aeb00c723c */ /* 0x080ff0000004180c */
[C---:B------:R-:W-:Y:S01]  /*4430*/  HMMA.16816.F32.BF16 R16, R164.reuse, R174, R16 ;  /* 0x000000aea410723c */ /* 0x040fe20000041810 */
[----:B------:R-:W2:Y:S07]  /*4440*/  LDSM.16.M88.4 R172, [R2] ;  /* 0x0000000002ac783b */ /* 0x000eae0000000200 */
[-C--:B----4-:R-:W-:Y:S08]  /*4450*/  HMMA.16816.F32.BF16 R20, R164, R168.reuse, R20 ;  /* 0x000000a8a414723c */ /* 0x090ff00000041814 */
        /* <DEDUP_REMOVED lines=10> */
[----:B------:R-:W-:Y:S07]  /*4500*/  LDSM.16.M88.4 R180, [R2+0x3000] ;  /* 0x0030000002b4783b */ /* 0x000fee0000000200 */
[-C--:B----4-:R-:W-:Y:S08]  /*4510*/  HMMA.16816.F32.BF16 R20, R172, R164.reuse, R20 ;  /* 0x000000a4ac14723c */ /* 0x090ff00000041814 */
[C---:B------:R-:W-:Y:S08]  /*4520*/  HMMA.16816.F32.BF16 R24, R176.reuse, R164, R24 ;  /* 0x000000a4b018723c */ /* 0x040ff00000041818 */
[-C--:B------:R-:W-:Y:S01]  /*4530*/  HMMA.16816.F32.BF16 R28, R176, R166.reuse, R28 ;  /* 0x000000a6b01c723c */ /* 0x080fe2000004181c */
[----:B------:R-:W-:Y:S07]  /*4540*/  LDSM.16.M88.4 R176, [R193+0x10800] ;  /* 0x01080000c1b0783b */ /* 0x000fee0000000200 */
[----:B------:R-:W-:Y:S01]  /*4550*/  HMMA.16816.F32.BF16 R32, R172, R166, R32 ;  /* 0x000000a6ac20723c */ /* 0x000fe20000041820 */
[----:B------:R-:W2:Y:S06]  /*4560*/  LDSM.16.M88.4 R164, [R192+0x2000] ;  /* 0x00200000c0a4783b */ /* 0x000eac0000000200 */
[----:B------:R-:W3:Y:S01]  /*4570*/  LDSM.16.M88.4 R172, [R192+0x3000] ;  /* 0x00300000c0ac783b */ /* 0x000ee20000000200 */
[-C--:B--2---:R-:W-:Y:S08]  /*4580*/  HMMA.16816.F32.BF16 R4, R164, R168.reuse, R4 ;  /* 0x000000a8a404723c */ /* 0x084ff00000041804 */
        /* <DEDUP_REMOVED lines=9> */
[----:B------:R-:W2:Y:S06]  /*4620*/  LDSM.16.M88.4 R164, [R0+0x2000] ;  /* 0x0020000000a4783b */ /* 0x000eac0000000200 */
[----:B------:R-:W3:Y:S01]  /*4630*/  LDSM.16.M88.4 R176, [R194+0x10800] ;  /* 0x01080000c2b0783b */ /* 0x000ee20000000200 */
[-C--:B--2---:R-:W-:Y:S08]  /*4640*/  HMMA.16816.F32.BF16 R4, R164, R168.reuse, R4 ;  /* 0x000000a8a404723c */ /* 0x084ff00000041804 */
[C---:B------:R-:W-:Y:S08]  /*4650*/  HMMA.16816.F32.BF16 R8, R172.reuse, R168, R8 ;  /* 0x000000a8ac08723c */ /* 0x040ff00000041808 */
        /* <DEDUP_REMOVED lines=18> */
[----:B------:R-:W2:Y:S07]  /*4780*/  LDSM.16.M88.4 R172, [R195+0x10000] ;  /* 0x01000000c3ac783b */ /* 0x000eae0000000200 */
[----:B------:R-:W-:Y:S01]  /*4790*/  HMMA.16816.F32.BF16 R32, R164, R178, R32 ;  /* 0x000000b2a420723c */ /* 0x000fe20000041820 */
[----:B------:R-:W3:Y:S07]  /*47a0*/  LDSM.16.M88.4 R164, [R195+0x10800] ;  /* 0x01080000c3a4783b */ /* 0x000eee0000000200 */
[-C--:B--2---:R-:W-:Y:S08]  /*47b0*/  HMMA.16816.F32.BF16 R4, R168, R172.reuse, R4 ;  /* 0x000000aca804723c */ /* 0x084ff00000041804 */
[C---:B------:R-:W-:Y:S08]  /*47c0*/  HMMA.16816.F32.BF16 R8, R180.reuse, R172, R8 ;  /* 0x000000acb408723c */ /* 0x040ff00000041808 */
[-C--:B------:R-:W-:Y:S08]  /*47d0*/  HMMA.16816.F32.BF16 R12, R180, R174.reuse, R12 ;  /* 0x000000aeb40c723c */ /* 0x080ff0000004180c */
[C---:B------:R-:W-:Y:S08]  /*47e0*/  HMMA.16816.F32.BF16 R16, R168.reuse, R174, R16 ;  /* 0x000000aea810723c */ /* 0x040ff00000041810 */
[-C--:B---3--:R-:W-:Y:S08]  /*47f0*/  HMMA.16816.F32.BF16 R20, R168, R164.reuse, R20 ;  /* 0x000000a4a814723c */ /* 0x088ff00000041814 */
[C---:B------:R-:W-:Y:S08]  /*4800*/  HMMA.16816.F32.BF16 R24, R180.reuse, R164, R24 ;  /* 0x000000a4b418723c */ /* 0x040ff00000041818 */
[-C--:B------:R-:W-:Y:S08]  /*4810*/  HMMA.16816.F32.BF16 R28, R180, R166.reuse, R28 ;  /* 0x000000a6b41c723c */ /* 0x080ff0000004181c */
[----:B------:R-:W-:Y:S01]  /*4820*/  HMMA.16816.F32.BF16 R32, R168, R166, R32 ;  /* 0x000000a6a820723c */ /* 0x000fe20000041820 */
[----:B------:R-:W-:-:S07]  /*4830*/  @!P0 BRA `(.L_x_566) ;  /* 0x000000c000008947 */ /* 0x000fce0003800000 */
[----:B-1----:R-:W-:Y:S02]  /*4840*/  USHF.L.U32 UR9, UR21, 0x7, URZ ;  /* 0x0000000715097899 */ /* 0x002fe4000800063f */
[----:B------:R-:W-:Y:S02]  /*4850*/  UIADD3 UR14, UR8, 0x40, URZ ;  /* 0x00000040080e7890 */ /* 0x000fe4000fffe03f */
[----:B------:R-:W-:Y:S02]  /*4860*/  UIADD3 UR10, UR9, UR11, URZ ;  /* 0x0000000b090a7290 */ /* 0x000fe4000fffe03f */
[----:B------:R-:W-:Y:S02]  /*4870*/  UIADD3 UR12, UR9, 0x80, URZ ;  /* 0x00000080090c7890 */ /* 0x000fe4000fffe03f */
[----:B------:R-:W-:Y:S03]  /*4880*/  UIADD3 UR9, UR13, UR10, -UR6 ;  /* 0x0000000a0d097290 */ /* 0x000fe6000fffe806 */
[----:B------:R-:W-:Y:S01]  /*4890*/  UMOV UR10, UR13 ;  /* 0x0000000d000a7c82 */ /* 0x000fe20008000000 */
[----:B------:R-:W-:Y:S01]  /*48a0*/  IMAD.U32 R0, RZ, RZ, UR12 ;  /* 0x0000000cff007e24 */ /* 0x000fe2000f8e00ff */
[----:B------:R-:W-:Y:S04]  /*48b0*/  UISETP.GE.AND UP0, UPT, UR14, UR9, UPT ;  /* 0x000000090e00728c */ /* 0x000fe8000bf06270 */
[----:B------:R-:W-:Y:S02]  /*48c0*/  ISETP.LT.AND P0, PT, R0, UR6, PT ;  /* 0x0000000600007c0c */ /* 0x000fe4000bf01270 */
[----:B------:R-:W-:Y:S11]  /*48d0*/  PLOP3.LUT P2, PT, PT, PT, UP0, 0x80, 0x0 ;  /* 0x000000000000781c */ /* 0x000ff60003f4f008 */
[----:B------:R-:W-:Y:S02]  /*48e0*/  @!UPT UIADD3 URZ, URZ, URZ, URZ ;  /* 0x0000003f3f3ff290 */ /* 0x000fe4000fffe03f */
[----:B------:R-:W-:-:S05]  /*48f0*/  @!P2 BRA P0, `(.L_x_567) ;  /* 0x000008200000a947 */ /* 0x000fca0000000000 */
.L_x_566:
[----:B-1----:R-:W-:Y:S01]  /*4900*/  IADD3 R164, R252, UR8, RZ ;  /* 0x00000008fca47c10 */ /* 0x002fe2000fffe0ff */
[----:B------:R-:W2:Y:S01]  /*4910*/  LDL R2, [R1+0xc] ;  /* 0x00000c0001027983 */ /* 0x000ea20000100800 */
[----:B------:R-:W-:Y:S01]  /*4920*/  UIADD3 UR9, -UR10, UR6, -UR11 ;  /* 0x000000060a097290 */ /* 0x000fe2000fffe90b */
[----:B------:R-:W-:Y:S01]  /*4930*/  IMAD.U32 R0, RZ, RZ, UR21 ;  /* 0x00000015ff007e24 */ /* 0x000fe2000f8e00ff */
[C---:B------:R-:W-:Y:S01]  /*4940*/  IADD3 R172, R164.reuse, 0x8, RZ ;  /* 0x00000008a4ac7810 */ /* 0x040fe20007ffe0ff */
[----:B------:R-:W-:Y:S02]  /*4950*/  UIADD3 UR12, UR6, 0x1, -UR11 ;  /* 0x00000001060c7890 */ /* 0x000fe4000fffe80b */
[----:B------:R-:W-:Y:S01]  /*4960*/  UMOV UR13, UR10 ;  /* 0x0000000a000d7c82 */ /* 0x000fe20008000000 */
[----:B------:R-:W-:Y:S01]  /*4970*/  IADD3 R3, R164, UR9, RZ ;  /* 0x00000009a4037c10 */ /* 0x000fe2000fffe0ff */
[----:B------:R-:W-:Y:S03]  /*4980*/  UIADD3 UR8, UR12, UR44, URZ ;  /* 0x0000002c0c087290 */ /* 0x000fe6000fffe03f */
[----:B------:R-:W-:Y:S03]  /*4990*/  IMNMX R3, RZ, R3, !PT ;  /* 0x00000003ff037217 */ /* 0x000fe60007800200 */
[----:B------:R-:W-:Y:S01]  /*49a0*/  IADD3 R173, R172, UR8, RZ ;  /* 0x00000008acad7c10 */ /* 0x000fe2000fffe0ff */
[----:B--2---:R-:W-:Y:S01]  /*49b0*/  IMAD R0, R0, 0x80, R2 ;  /* 0x0000008000007824 */ /* 0x004fe200078e0202 */
[----:B------:R-:W-:Y:S04]  /*49c0*/  IADD3 R2, R164, UR8, RZ ;  /* 0x00000008a4027c10 */ /* 0x000fe8000fffe0ff */
[----:B------:R-:W-:Y:S02]  /*49d0*/  IADD3 R171, R0, 0x1, RZ ;  /* 0x0000000100ab7810 */ /* 0x000fe40007ffe0ff */
[----:B------:R-:W-:Y:S02]  /*49e0*/  IMNMX R2, R2, UR6, PT ;  /* 0x0000000602027c17 */ /* 0x000fe4000b800200 */
[CC--:B------:R-:W-:Y:S02]  /*49f0*/  ISETP.GE.AND P2, PT, R0.reuse, R3.reuse, PT ;  /* 0x000000030000720c */ /* 0x0c0fe40003f46270 */
[CC--:B------:R-:W-:Y:S02]  /*4a00*/  ISETP.GE.AND P0, PT, R171.reuse, R3.reuse, PT ;  /* 0x00000003ab00720c */ /* 0x0c0fe40003f06270 */
[C---:B------:R-:W-:Y:S02]  /*4a10*/  IADD3 R170, R0.reuse, 0x8, RZ ;  /* 0x0000000800aa7810 */ /* 0x040fe40007ffe0ff */
[C---:B------:R-:W-:Y:S02]  /*4a20*/  IADD3 R169, R0.reuse, 0x9, RZ ;  /* 0x0000000900a97810 */ /* 0x040fe40007ffe0ff */
[C---:B------:R-:W-:Y:S02]  /*4a30*/  IADD3 R168, R0.reuse, 0x10, RZ ;  /* 0x0000001000a87810 */ /* 0x040fe40007ffe0ff */
[C---:B------:R-:W-:Y:S02]  /*4a40*/  IADD3 R167, R0.reuse, 0x11, RZ ;  /* 0x0000001100a77810 */ /* 0x040fe40007ffe0ff */
[C---:B------:R-:W-:Y:S02]  /*4a50*/  IADD3 R166, R0.reuse, 0x18, RZ ;  /* 0x0000001800a67810 */ /* 0x040fe40007ffe0ff */
[C---:B------:R-:W-:Y:S02]  /*4a60*/  IADD3 R165, R0.reuse, 0x19, RZ ;  /* 0x0000001900a57810 */ /* 0x040fe40007ffe0ff */
[-C--:B------:R-:W-:Y:S02]  /*4a70*/  ISETP.GE.OR P2, PT, R0, R2.reuse, !P2 ;  /* 0x000000020000720c */ /* 0x080fe40005746670 */
[-C--:B------:R-:W-:Y:S02]  /*4a80*/  ISETP.GE.OR P0, PT, R171, R2.reuse, !P0 ;  /* 0x00000002ab00720c */ /* 0x080fe40004706670 */
[-C--:B------:R-:W-:Y:S02]  /*4a90*/  ISETP.GE.AND P6, PT, R170, R3.reuse, PT ;  /* 0x00000003aa00720c */ /* 0x080fe40003fc6270 */
[-C--:B------:R-:W-:Y:S02]  /*4aa0*/  ISETP.GE.AND P5, PT, R169, R3.reuse, PT ;  /* 0x00000003a900720c */ /* 0x080fe40003fa6270 */
[-C--:B------:R-:W-:Y:S02]  /*4ab0*/  ISETP.GE.AND P4, PT, R168, R3.reuse, PT ;  /* 0x00000003a800720c */ /* 0x080fe40003f86270 */
[-C--:B------:R-:W-:Y:S02]  /*4ac0*/  ISETP.GE.AND P3, PT, R167, R3.reuse, PT ;  /* 0x00000003a700720c */ /* 0x080fe40003f66270 */
[----:B------:R-:W-:Y:S02]  /*4ad0*/  FSEL R4, R4, -INF , !P2 ;  /* 0xff80000004047808 */ /* 0x000fe40005000000 */
[-C--:B------:R-:W-:Y:S02]  /*4ae0*/  ISETP.GE.AND P2, PT, R166, R3.reuse, PT ;  /* 0x00000003a600720c */ /* 0x080fe40003f46270 */
[----:B------:R-:W-:Y:S02]  /*4af0*/  FSEL R5, R5, -INF , !P0 ;  /* 0xff80000005057808 */ /* 0x000fe40004000000 */
[----:B------:R-:W-:Y:S02]  /*4b00*/  ISETP.GE.AND P0, PT, R165, R3, PT ;  /* 0x00000003a500720c */ /* 0x000fe40003f06270 */
[----:B------:R-:W-:Y:S02]  /*4b10*/  IADD3 R3, R172, UR9, RZ ;  /* 0x00000009ac037c10 */ /* 0x000fe4000fffe0ff */
[-C--:B------:R-:W-:Y:S02]  /*4b20*/  ISETP.GE.OR P6, PT, R170, R2.reuse, !P6 ;  /* 0x00000002aa00720c */ /* 0x080fe400077c6670 */
[-C--:B------:R-:W-:Y:S02]  /*4b30*/  ISETP.GE.OR P5, PT, R169, R2.reuse, !P5 ;  /* 0x00000002a900720c */ /* 0x080fe40006fa6670 */
[----:B------:R-:W-:Y:S02]  /*4b40*/  IMNMX R3, RZ, R3, !PT ;  /* 0x00000003ff037217 */ /* 0x000fe40007800200 */
[-C--:B------:R-:W-:Y:S02]  /*4b50*/  ISETP.GE.OR P4, PT, R168, R2.reuse, !P4 ;  /* 0x00000002a800720c */ /* 0x080fe40006786670 */
[-C--:B------:R-:W-:Y:S02]  /*4b60*/  ISETP.GE.OR P3, PT, R167, R2.reuse, !P3 ;  /* 0x00000002a700720c */ /* 0x080fe40005f66670 */
[-C--:B------:R-:W-:Y:S02]  /*4b70*/  ISETP.GE.OR P2, PT, R166, R2.reuse, !P2 ;  /* 0x00000002a600720c */ /* 0x080fe40005746670 */
[----:B------:R-:W-:Y:S02]  /*4b80*/  ISETP.GE.OR P0, PT, R165, R2, !P0 ;  /* 0x00000002a500720c */ /* 0x000fe40004706670 */
[----:B------:R-:W-:Y:S02]  /*4b90*/  IMNMX R2, R173, UR6, PT ;  /* 0x00000006ad027c17 */ /* 0x000fe4000b800200 */
[----:B------:R-:W-:Y:S02]  /*4ba0*/  FSEL R16, R16, -INF , !P6 ;  /* 0xff80000010107808 */ /* 0x000fe40007000000 */
[-C--:B------:R-:W-:Y:S02]  /*4bb0*/  ISETP.GE.AND P6, PT, R0, R3.reuse, PT ;  /* 0x000000030000720c */ /* 0x080fe40003fc6270 */
[----:B------:R-:W-:Y:S02]  /*4bc0*/  FSEL R17, R17, -INF , !P5 ;  /* 0xff80000011117808 */ /* 0x000fe40006800000 */
[CC--:B------:R-:W-:Y:S02]  /*4bd0*/  ISETP.GE.AND P5, PT, R171.reuse, R3.reuse, PT ;  /* 0x00000003ab00720c */ /* 0x0c0fe40003fa6270 */
[----:B------:R-:W-:Y:S02]  /*4be0*/  IADD3 R172, R164, 0x20, RZ ;  /* 0x00000020a4ac7810 */ /* 0x000fe40007ffe0ff */
[-C--:B------:R-:W-:Y:S02]  /*4bf0*/  ISETP.GE.OR P6, PT, R0, R2.reuse, !P6 ;  /* 0x000000020000720c */ /* 0x080fe400077c6670 */
        /* <DEDUP_REMOVED lines=14> */
[C---:B------:R-:W-:Y:S02]  /*4ce0*/  IADD3 R164, R172.reuse, UR9, RZ ;  /* 0x00000009aca47c10 */ /* 0x040fe4000fffe0ff */
[----:B------:R-:W-:Y:S02]  /*4cf0*/  IADD3 R173, R172, UR8, RZ ;  /* 0x00000008acad7c10 */ /* 0x000fe4000fffe0ff */
[-C--:B------:R-:W-:Y:S02]  /*4d00*/  ISETP.GE.OR P4, PT, R170, R2.reuse, !P4 ;  /* 0x00000002aa00720c */ /* 0x080fe40006786670 */
[-C--:B------:R-:W-:Y:S02]  /*4d10*/  ISETP.GE.OR P3, PT, R169, R2.reuse, !P3 ;  /* 0x00000002a900720c */ /* 0x080fe40005f66670 */
[-C--:B------:R-:W-:Y:S02]  /*4d20*/  ISETP.GE.OR P2, PT, R168, R2.reuse, !P2 ;  /* 0x00000002a800720c */ /* 0x080fe40005746670 */
[-C--:B------:R-:W-:Y:S02]  /*4d30*/  ISETP.GE.OR P0, PT, R167, R2.reuse, !P0 ;  /* 0x00000002a700720c */ /* 0x080fe40004706670 */
[-C--:B------:R-:W-:Y:S02]  /*4d40*/  ISETP.GE.OR P6, PT, R166, R2.reuse, !P6 ;  /* 0x00000002a600720c */ /* 0x080fe400077c6670 */
[----:B------:R-:W-:Y:S02]  /*4d50*/  ISETP.GE.OR P5, PT, R165, R2, !P5 ;  /* 0x00000002a500720c */ /* 0x000fe40006fa6670 */
[----:B------:R-:W-:Y:S02]  /*4d60*/  IMNMX R2, RZ, R164, !PT ;  /* 0x000000a4ff027217 */ /* 0x000fe40007800200 */
[----:B------:R-:W-:Y:S02]  /*4d70*/  IMNMX R164, R173, UR6, PT ;  /* 0x00000006ada47c17 */ /* 0x000fe4000b800200 */
[----:B------:R-:W-:Y:S02]  /*4d80*/  FSEL R18, R18, -INF , !P4 ;  /* 0xff80000012127808 */ /* 0x000fe40006000000 */
[-C--:B------:R-:W-:Y:S02]  /*4d90*/  ISETP.GE.AND P4, PT, R0, R2.reuse, PT ;  /* 0x000000020000720c */ /* 0x080fe40003f86270 */
[----:B------:R-:W-:Y:S02]  /*4da0*/  FSEL R19, R19, -INF , !P3 ;  /* 0xff80000013137808 */ /* 0x000fe40005800000 */
[-C--:B------:R-:W-:Y:S02]  /*4db0*/  ISETP.GE.AND P3, PT, R171, R2.reuse, PT ;  /* 0x00000002ab00720c */ /* 0x080fe40003f66270 */
[----:B------:R-:W-:Y:S02]  /*4dc0*/  IADD3 R172, R3, UR9, RZ ;  /* 0x0000000903ac7c10 */ /* 0x000fe4000fffe0ff */
[----:B------:R-:W-:Y:S02]  /*4dd0*/  FSEL R22, R22, -INF , !P2 ;  /* 0xff80000016167808 */ /* 0x000fe40005000000 */
[-C--:B------:R-:W-:Y:S02]  /*4de0*/  ISETP.GE.AND P2, PT, R170, R2.reuse, PT ;  /* 0x00000002aa00720c */ /* 0x080fe40003f46270 */
[----:B------:R-:W-:Y:S02]  /*4df0*/  FSEL R23, R23, -INF , !P0 ;  /* 0xff80000017177808 */ /* 0x000fe40004000000 */
[----:B------:R-:W-:Y:S02]  /*4e00*/  ISETP.GE.AND P0, PT, R169, R2, PT ;  /* 0x00000002a900720c */ /* 0x000fe40003f06270 */
        /* <DEDUP_REMOVED lines=10> */
[----:B------:R-:W-:Y:S02]  /*4eb0*/  IADD3 R2, R3, UR8, RZ ;  /* 0x0000000803027c10 */ /* 0x000fe4000fffe0ff */
[----:B------:R-:W-:Y:S02]  /*4ec0*/  ISETP.GE.OR P2, PT, R170, R164, !P2 ;  /* 0x000000a4aa00720c */ /* 0x000fe40005746670 */
[----:B------:R-:W-:Y:S02]  /*4ed0*/  IMNMX R3, RZ, R172, !PT ;  /* 0x000000acff037217 */ /* 0x000fe40007800200 */
[-C--:B------:R-:W-:Y:S02]  /*4ee0*/  ISETP.GE.OR P0, PT, R169, R164.reuse, !P0 ;  /* 0x000000a4a900720c */ /* 0x080fe40004706670 */
[----:B------:R-:W-:Y:S02]  /*4ef0*/  IMNMX R2, R2, UR6, PT ;  /* 0x0000000602027c17 */ /* 0x000fe4000b800200 */
[----:B------:R-:W-:Y:S02]  /*4f00*/  FSEL R12, R12, -INF , !P2 ;  /* 0xff8000000c0c7808 */ /* 0x000fe40005000000 */
[-C--:B------:R-:W-:Y:S02]  /*4f10*/  ISETP.GE.AND P2, PT, R0, R3.reuse, PT ;  /* 0x000000030000720c */ /* 0x080fe40003f46270 */
[----:B------:R-:W-:Y:S02]  /*4f20*/  FSEL R13, R13, -INF , !P0 ;  /* 0xff8000000d0d7808 */ /* 0x000fe40004000000 */
[-C--:B------:R-:W-:Y:S02]  /*4f30*/  ISETP.GE.AND P0, PT, R171, R3.reuse, PT ;  /* 0x00000003ab00720c */ /* 0x080fe40003f06270 */
[-C--:B------:R-:W-:Y:S02]  /*4f40*/  ISETP.GE.OR P6, PT, R168, R164.reuse, !P6 ;  /* 0x000000a4a800720c */ /* 0x080fe400077c6670 */
[-C--:B------:R-:W-:Y:S02]  /*4f50*/  ISETP.GE.OR P5, PT, R167, R164.reuse, !P5 ;  /* 0x000000a4a700720c */ /* 0x080fe40006fa6670 */
[-C--:B------:R-:W-:Y:S02]  /*4f60*/  ISETP.GE.OR P4, PT, R166, R164.reuse, !P4 ;  /* 0x000000a4a600720c */ /* 0x080fe40006786670 */
[----:B------:R-:W-:Y:S02]  /*4f70*/  ISETP.GE.OR P3, PT, R165, R164, !P3 ;  /* 0x000000a4a500720c */ /* 0x000fe40005f66670 */
        /* <DEDUP_REMOVED lines=26> */
.L_x_567:
[C---:B------:R-:W-:Y:S01]  /*5120*/  FMUL.FTZ R164, R241.reuse, 1.4426950216293334961 ;  /* 0x3fb8aa3bf1a47820 */ /* 0x040fe20000410000 */
[----:B------:R-:W-:Y:S01]  /*5130*/  FSETP.NEU.FTZ.AND P0, PT, R241, -INF , PT ;  /* 0xff800000f100780b */ /* 0x000fe20003f1d000 */
[----:B------:R-:W-:Y:S01]  /*5140*/  FMUL.FTZ R3, R242, 1.4426950216293334961 ;  /* 0x3fb8aa3bf2037820 */ /* 0x000fe20000410000 */
[----:B------:R-:W-:Y:S01]  /*5150*/  MOV R197, 0x40 ;  /* 0x0000004000c57802 */ /* 0x000fe20000000f00 */
[----:B------:R-:W-:Y:S01]  /*5160*/  FMUL.FTZ R2, R239, 1.4426950216293334961 ;  /* 0x3fb8aa3bef027820 */ /* 0x000fe20000410000 */
[----:B------:R-:W-:Y:S01]  /*5170*/  FSEL R164, R164, RZ, P0 ;  /* 0x000000ffa4a47208 */ /* 0x000fe20000000000 */
[----:B------:R-:W-:Y:S01]  /*5180*/  FMUL.FTZ R0, R240, 1.4426950216293334961 ;  /* 0x3fb8aa3bf0007820 */ /* 0x000fe20000410000 */
[----:B------:R-:W-:Y:S01]  /*5190*/  FSETP.NEU.FTZ.AND P0, PT, R242, -INF , PT ;  /* 0xff800000f200780b */ /* 0x000fe20003f1d000 */
[----:B------:R-:W-:Y:S01]  /*51a0*/  UISETP.GT.AND UP3, UPT, UR7, UR19, UPT ;  /* 0x000000130700728c */ /* 0x000fe2000bf64270 */
[----:B------:R-:W-:Y:S01]  /*51b0*/  SEL R197, R197, 0xffffffc0, !P1 ;  /* 0xffffffc0c5c57807 */ /* 0x000fe20004800000 */
[--C-:B------:R-:W-:Y:S01]  /*51c0*/  FFMA.FTZ R4, R4, c[0x0][0x23c], -R164.reuse ;  /* 0x00008f0004047a23 */ /* 0x100fe200000108a4 */
[----:B------:R-:W-:Y:S01]  /*51d0*/  FSEL R3, R3, RZ, P0 ;  /* 0x000000ff03037208 */ /* 0x000fe20000000000 */
[--C-:B------:R-:W-:Y:S01]  /*51e0*/  FFMA.FTZ R5, R5, c[0x0][0x23c], -R164.reuse ;  /* 0x00008f0005057a23 */ /* 0x100fe200000108a4 */
[----:B------:R-:W-:Y:S01]  /*51f0*/  FSETP.NEU.FTZ.AND P0, PT, R239, -INF , PT ;  /* 0xff800000ef00780b */ /* 0x000fe20003f1d000 */
[----:B------:R-:W-:Y:S01]  /*5200*/  MUFU.EX2 R203, R4 ;  /* 0x0000000400cb7308 */ /* 0x000fe20000000800 */
[----:B------:R-:W-:Y:S02]  /*5210*/  FFMA.FTZ R16, R16, c[0x0][0x23c], -R164 ;  /* 0x00008f0010107a23 */ /* 0x000fe400000108a4 */
[----:B------:R-:W-:Y:S01]  /*5220*/  FSEL R2, R2, RZ, P0 ;  /* 0x000000ff02027208 */ /* 0x000fe20000000000 */
[--C-:B------:R-:W-:Y:S01]  /*5230*/  FFMA.FTZ R18, R18, c[0x0][0x23c], -R3.reuse ;  /* 0x00008f0012127a23 */ /* 0x100fe20000010803 */
[----:B------:R-:W-:Y:S01]  /*5240*/  FSETP.NEU.FTZ.AND P0, PT, R240, -INF , PT ;  /* 0xff800000f000780b */ /* 0x000fe20003f1d000 */
[--C-:B------:R-:W-:Y:S02]  /*5250*/  FFMA.FTZ R19, R19, c[0x0][0x23c], -R3.reuse ;  /* 0x00008f0013137a23 */ /* 0x100fe40000010803 */
[--C-:B------:R-:W-:Y:S01]  /*5260*/  FFMA.FTZ R34, R34, c[0x0][0x23c], -R3.reuse ;  /* 0x00008f0022227a23 */ /* 0x100fe20000010803 */
[----:B------:R-:W-:Y:S01]  /*5270*/  FSEL R0, R0, RZ, P0 ;  /* 0x000000ff00007208 */ /* 0x000fe20000000000 */
[--C-:B------:R-:W-:Y:S01]  /*5280*/  FFMA.FTZ R28, R28, c[0x0][0x23c], -R2.reuse ;  /* 0x00008f001c1c7a23 */ /* 0x100fe20000010802 */
[----:B------:R-:W1:Y:S01]  /*5290*/  MUFU.EX2 R183, R5 ;  /* 0x0000000500b77308 */ /* 0x000e620000000800 */
[--C-:B------:R-:W-:Y:S01]  /*52a0*/  FFMA.FTZ R6, R6, c[0x0][0x23c], -R3.reuse ;  /* 0x00008f0006067a23 */ /* 0x100fe20000010803 */
[----:B------:R-:W-:Y:S01]  /*52b0*/  PLOP3.LUT P0, PT, PT, PT, UP3, 0x80, 0x0 ;  /* 0x000000000000781c */ /* 0x000fe20003f0f038 */
        /* <DEDUP_REMOVED lines=81> */
[----:B---3--:R-:W-:Y:S03]  /*57d0*/  SHF.L.U32 R3, R200, 0x1, RZ ;  /* 0x00000001c8037819 */ /* 0x008fe600000006ff */
[----:B------:R-:W-:Y:S01]  /*57e0*/  STS [R210+0x21400], R4 ;  /* 0x02140004d2007388 */ /* 0x000fe20000000800 */
[----:B----4-:R-:W-:Y:S02]  /*57f0*/  F2FP.BF16.PACK_AB R2, R223, R225 ;  /* 0x000000e1df02723e */ /* 0x010fe400000010ff */
[-C--:B------:R-:W-:Y:S02]  /*5800*/  IADD3 R184, R198, R3.reuse, RZ ;  /* 0x00000003c6b87210 */ /* 0x080fe40007ffe0ff */
[----:B------:R-:W-:Y:S01]  /*5810*/  F2FP.BF16.PACK_AB R0, R218, R220 ;  /* 0x000000dcda00723e */ /* 0x000fe200000010ff */
[----:B------:R-:W-:Y:S01]  /*5820*/  STS [R211+0x21000], R2 ;  /* 0x02100002d3007388 */ /* 0x000fe20000000800 */
[C---:B------:R-:W-:Y:S02]  /*5830*/  IADD3 R185, R197.reuse, R3, RZ ;  /* 0x00000003c5b97210 */ /* 0x040fe40007ffe0ff */
[----:B------:R-:W-:Y:S01]  /*5840*/  IADD3 R188, R197, R184, RZ ;  /* 0x000000b8c5bc7210 */ /* 0x000fe20007ffe0ff */
[----:B------:R-:W-:Y:S04]  /*5850*/  STS [R211+0x21400], R0 ;  /* 0x02140000d3007388 */ /* 0x000fe80000000800 */
[----:B------:R-:W-:Y:S08]  /*5860*/  LDSM.16.M88.4 R32, [R3+0x8000] ;  /* 0x008000000320783b */ /* 0x000ff00000000200 */
[----:B------:R-:W1:Y:S08]  /*5870*/  LDSM.16.M88.4 R16, [R193+0x14000] ;  /* 0x01400000c110783b */ /* 0x000e700000000200 */
[----:B------:R-:W2:Y:S08]  /*5880*/  LDSM.16.M88.4 R28, [R3+0x9000] ;  /* 0x00900000031c783b */ /* 0x000eb00000000200 */
[----:B------:R-:W3:Y:S08]  /*5890*/  LDSM.16.M88.4 R164, [R193+0x14800] ;  /* 0x01480000c1a4783b */ /* 0x000ef00000000200 */
[----:B------:R-:W-:Y:S08]  /*58a0*/  LDSM.16.M88.4 R168, [R184+0x8000] ;  /* 0x00800000b8a8783b */ /* 0x000ff00000000200 */
[----:B------:R-:W4:Y:S01]  /*58b0*/  LDSM.16.M88.4 R172, [R194+0x14000] ;  /* 0x01400000c2ac783b */ /* 0x000f220000000200 */
        /* <DEDUP_REMOVED lines=158> */
[C---:B------:R-:W-:Y:S01]  /*62a0*/  IMAD.U32 R0, R5.reuse, -0x40, RZ ;  /* 0xffffffc005007824 */ /* 0x040fe200078e00ff */
[----:B------:R-:W-:Y:S04]  /*62b0*/  UISETP.NE.U32.AND UP0, UPT, UR8, 0x1, UPT ;  /* 0x000000010800788c */ /* 0x000fe8000bf05070 */
[C---:B------:R-:W-:Y:S01]  /*62c0*/  LEA R2, P2, R0.reuse, R206, 0x1 ;  /* 0x000000ce00027211 */ /* 0x040fe200078408ff */
[----:B------:R-:W-:Y:S03]  /*62d0*/  USEL UR8, UR43, 0x4000, !UP0 ;  /* 0x000040002b087887 */ /* 0x000fe6000c000000 */
[----:B------:R-:W-:Y:S01]  /*62e0*/  LEA.HI.X.SX32 R0, R0, R207, 0x1, P2 ;  /* 0x000000cf00007211 */ /* 0x000fe200010f0eff */
[----:B------:R-:W-:Y:S02]  /*62f0*/  IMAD.MOV.U32 R206, RZ, RZ, R2 ;  /* 0x000000ffffce7224 */ /* 0x000fe400078e0002 */
[----:B------:R-:W-:Y:S02]  /*6300*/  IADD3 R208, R208, UR8, RZ ;  /* 0x00000008d0d07c10 */ /* 0x000fe4000fffe0ff */
[----:B------:R-:W-:Y:S01]  /*6310*/  IMAD.MOV.U32 R207, RZ, RZ, R0 ;  /* 0x000000ffffcf7224 */ /* 0x000fe200078e0000 */
[C---:B------:R-:W-:Y:S02]  /*6320*/  LEA R4, P2, R5.reuse, R206, 0x6 ;  /* 0x000000ce05047211 */ /* 0x040fe400078430ff */
        /* <DEDUP_REMOVED lines=10> */
.L_x_568:
[----:B------:R-:W-:Y:S01]  /*63d0*/  F2FP.BF16.PACK_AB R12, R183, R203 ;  /* 0x000000cbb70c723e */ /* 0x000fe200000010ff */
[----:B------:R2:W5:Y:S01]  /*63e0*/  LDL R201, [R1] ;  /* 0x0000000001c97983 */ /* 0x0005620000100800 */
        /* <DEDUP_REMOVED lines=144> */
.L_x_569:
[----:B------:R-:W-:Y:S01]  /*6cf0*/  LDSM.16.M88.4 R32, [R3+0x1c000] ;  /* 0x01c000000320783b */ /* 0x000fe20000000200 */
[C---:B------:R-:W-:Y:S01]  /*6d00*/  IADD3 R203, R252.reuse, -0x40, RZ ;  /* 0xffffffc0fccb7810 */ /* 0x040fe20007ffe0ff */
[----:B------:R-:W-:Y:S01]  /*6d10*/  IMAD.MOV.U32 R217, RZ, RZ, c[0x0][0x22c] ;  /* 0x00008b00ffd97624 */ /* 0x000fe200078e00ff */
[C---:B------:R-:W-:Y:S01]  /*6d20*/  IADD3 R2, R252.reuse, -0x40, RZ ;  /* 0xffffffc0fc027810 */ /* 0x040fe20007ffe0ff */
[----:B------:R-:W-:Y:S01]  /*6d30*/  IMAD.MOV.U32 R216, RZ, RZ, c[0x0][0x22c] ;  /* 0x00008b00ffd87624 */ /* 0x000fe200078e00ff */
[----:B------:R-:W2:Y:S01]  /*6d40*/  LDSM.16.MT88.4 R16, [R189] ;  /* 0x00000000bd10783b */ /* 0x000ea20000004200 */
[----:B------:R-:W-:Y:S01]  /*6d50*/  IMAD.SHL.U32 R203, R203, 0x4, RZ ;  /* 0x00000004cbcb7824 */ /* 0x000fe200078e00ff */
[----:B------:R-:W-:Y:S01]  /*6d60*/  IADD3 R202, R252, -0x40, RZ ;  /* 0xffffffc0fcca7810 */ /* 0x000fe20007ffe0ff */
[----:B------:R-:W-:Y:S01]  /*6d70*/  IMAD R217, R217, c[0x0][0x1c0], RZ ;  /* 0x00007000d9d97a24 */ /* 0x000fe200078e02ff */
[----:B------:R-:W-:Y:S01]  /*6d80*/  ULOP3.LUT UR8, UR7, 0x1, URZ, 0xc0, !UPT ;  /* 0x0000000107087892 */ /* 0x000fe2000f8ec03f */
[----:B------:R-:W3:Y:S01]  /*6d90*/  LDSM.16.M88.4 R28, [R3+0x1d000] ;  /* 0x01d00000031c783b */ /* 0x000ee20000000200 */
[----:B------:R-:W-:Y:S01]  /*6da0*/  SHF.R.S32.HI R202, RZ, 0x1f, R202 ;  /* 0x0000001fffca7819 */ /* 0x000fe200000114ca */
[----:B------:R-:W-:Y:S01]  /*6db0*/  IMAD.SHL.U32 R217, R217, 0x20, RZ ;  /* 0x00000020d9d97824 */ /* 0x000fe200078e00ff */
[----:B------:R-:W-:Y:S01]  /*6dc0*/  UISETP.NE.U32.AND UP0, UPT, UR8, 0x1, UPT ;  /* 0x000000010800788c */ /* 0x000fe2000bf05070 */
[----:B------:R-:W-:Y:S01]  /*6dd0*/  IMAD R216, R216, c[0x0][0x1c0], RZ ;  /* 0x00007000d8d87a24 */ /* 0x000fe200078e02ff */
[----:B------:R-:W4:Y:S01]  /*6de0*/  LDSM.16.MT88.4 R164, [R189+0x4000] ;  /* 0x00400000bda4783b */ /* 0x000f220000004200 */
[----:B------:R-:W-:Y:S01]  /*6df0*/  SHF.L.U64.HI R2, R2, 0x2, R202 ;  /* 0x0000000202027819 */ /* 0x000fe200000102ca */
[----:B------:R-:W-:Y:S01]  /*6e00*/  IMAD.MOV.U32 R202, RZ, RZ, c[0x0][0x22c] ;  /* 0x00008b00ffca7624 */ /* 0x000fe200078e00ff */
[----:B------:R-:W-:Y:S01]  /*6e10*/  UISETP.GT.AND UP2, UPT, UR7, UR19, UPT ;  /* 0x000000130700728c */ /* 0x000fe2000bf44270 */
[----:B------:R-:W-:Y:S01]  /*6e20*/  IMAD R216, R216, 0x28, RZ ;  /* 0x00000028d8d87824 */ /* 0x000fe200078e02ff */
[----:B------:R-:W-:Y:S01]  /*6e30*/  LDSM.16.M88.4 R168, [R184+0x1c000] ;  /* 0x01c00000b8a8783b */ /* 0x000fe20000000200 */
[----:B------:R-:W-:Y:S01]  /*6e40*/  IMAD R202, R202, c[0x0][0x1c0], RZ ;  /* 0x00007000caca7a24 */ /* 0x000fe200078e02ff */
[----:B------:R-:W-:Y:S01]  /*6e50*/  UIADD3 UR7, UR7, -0x1, URZ ;  /* 0xffffffff07077890 */ /* 0x000fe2000fffe03f */
[----:B------:R-:W-:Y:S02]  /*6e60*/  IMAD.MOV.U32 R213, RZ, RZ, c[0x0][0x22c] ;  /* 0x00008b00ffd57624 */ /* 0x000fe400078e00ff */
[----:B------:R-:W1:Y:S01]  /*6e70*/  LDSM.16.MT88.4 R172, [R189+0x800] ;  /* 0x00080000bdac783b */ /* 0x000e620000004200 */
[----:B------:R-:W-:Y:S02]  /*6e80*/  IMAD.SHL.U32 R202, R202, 0x10, RZ ;  /* 0x00000010caca7824 */ /* 0x000fe400078e00ff */
[----:B------:R-:W-:Y:S02]  /*6e90*/  IMAD R213, R213, c[0x0][0x1c0], RZ ;  /* 0x00007000d5d57a24 */ /* 0x000fe400078e02ff */
[----:B------:R-:W1:Y:S02]  /*6ea0*/  LDSM.16.M88.4 R176, [R184+0x1d000] ;  /* 0x01d00000b8b0783b */ /* 0x000e640000000200 */
[----:B-1----:R-:W-:Y:S02]  /*6eb0*/  IMAD.MOV.U32 R0, RZ, RZ, c[0x0][0x22c] ;  /* 0x00008b00ff007624 */ /* 0x002fe400078e00ff */
[----:B------:R-:W-:Y:S01]  /*6ec0*/  IMAD R213, R213, 0x38, RZ ;  /* 0x00000038d5d57824 */ /* 0x000fe200078e02ff */
[----:B------:R-:W1:Y:S01]  /*6ed0*/  LDSM.16.MT88.4 R180, [R189+0x4800] ;  /* 0x00480000bdb4783b */ /* 0x000e620000004200 */
[----:B------:R-:W-:Y:S04]  /*6ee0*/  IMAD R0, R0, c[0x0][0x1c0], RZ ;  /* 0x0000700000007a24 */ /* 0x000fe800078e02ff */
[----:B------:R-:W-:Y:S01]  /*6ef0*/  IMAD.U32 R0, R0, -0x40, RZ ;  /* 0xffffffc000007824 */ /* 0x000fe200078e00ff */
[-C--:B--2---:R-:W-:Y:S08]  /*6f00*/  HMMA.16816.F32.BF16 R4, R32, R16.reuse, RZ ;  /* 0x000000102004723c */ /* 0x084ff000000418ff */
[C---:B---3--:R-:W-:Y:S08]  /*6f10*/  HMMA.16816.F32.BF16 R8, R28.reuse, R16, RZ ;  /* 0x000000101c08723c */ /* 0x048ff000000418ff */
[-C--:B------:R-:W-:Y:S08]  /*6f20*/  HMMA.16816.F32.BF16 R12, R28, R18.reuse, RZ ;  /* 0x000000121c0c723c */ /* 0x080ff000000418ff */
[C---:B------:R-:W-:Y:S08]  /*6f30*/  HMMA.16816.F32.BF16 R16, R32.reuse, R18, RZ ;  /* 0x000000122010723c */ /* 0x040ff000000418ff */
[-C--:B----4-:R-:W-:Y:S08]  /*6f40*/  HMMA.16816.F32.BF16 R20, R32, R164.reuse, RZ ;  /* 0x000000a42014723c */ /* 0x090ff000000418ff */
[C---:B------:R-:W-:Y:S08]  /*6f50*/  HMMA.16816.F32.BF16 R24, R28.reuse, R164, RZ ;  /* 0x000000a41c18723c */ /* 0x040ff000000418ff */
[-C--:B------:R-:W-:Y:S08]  /*6f60*/  HMMA.16816.F32.BF16 R28, R28, R166.reuse, RZ ;  /* 0x000000a61c1c723c */ /* 0x080ff000000418ff */
[----:B------:R-:W-:Y:S01]  /*6f70*/  HMMA.16816.F32.BF16 R32, R32, R166, RZ ;  /* 0x000000a62020723c */ /* 0x000fe200000418ff */
[----:B------:R-:W-:Y:S07]  /*6f80*/  LDSM.16.M88.4 R164, [R185+0x1c000] ;  /* 0x01c00000b9a4783b */ /* 0x000fee0000000200 */
[-C--:B------:R-:W-:Y:S08]  /*6f90*/  HMMA.16816.F32.BF16 R4, R168, R172.reuse, R4 ;  /* 0x000000aca804723c */ /* 0x080ff00000041804 */
[C---:B------:R-:W-:Y:S08]  /*6fa0*/  HMMA.16816.F32.BF16 R8, R176.reuse, R172, R8 ;  /* 0x000000acb008723c */ /* 0x040ff00000041808 */
[-C--:B------:R-:W-:Y:S08]  /*6fb0*/  HMMA.16816.F32.BF16 R12, R176, R174.reuse, R12 ;  /* 0x000000aeb00c723c */ /* 0x080ff0000004180c */
[C---:B------:R-:W-:Y:S01]  /*6fc0*/  HMMA.16816.F32.BF16 R16, R168.reuse, R174, R16 ;  /* 0x000000aea810723c */ /* 0x040fe20000041810 */
[----:B------:R-:W2:Y:S07]  /*6fd0*/  LDSM.16.MT88.4 R172, [R189+0x1000] ;  /* 0x00100000bdac783b */ /* 0x000eae0000004200 */
[-C--:B-1----:R-:W-:Y:S08]  /*6fe0*/  HMMA.16816.F32.BF16 R20, R168, R180.reuse, R20 ;  /* 0x000000b4a814723c */ /* 0x082ff00000041814 */
[C---:B------:R-:W-:Y:S08]  /*6ff0*/  HMMA.16816.F32.BF16 R24, R176.reuse, R180, R24 ;  /* 0x000000b4b018723c */ /* 0x040ff00000041818 */
[-C--:B------:R-:W-:Y:S01]  /*7000*/  HMMA.16816.F32.BF16 R28, R176, R182.reuse, R28 ;  /* 0x000000b6b01c723c */ /* 0x080fe2000004181c */
[----:B------:R-:W1:Y:S07]  /*7010*/  LDSM.16.M88.4 R176, [R185+0x1d000] ;  /* 0x01d00000b9b0783b */ /* 0x000e6e0000000200 */
[----:B------:R-:W-:Y:S01]  /*7020*/  HMMA.16816.F32.BF16 R32, R168, R182, R32 ;  /* 0x000000b6a820723c */ /* 0x000fe20000041820 */
[----:B------:R-:W3:Y:S05]  /*7030*/  LDSM.16.MT88.4 R168, [R189+0x5000] ;  /* 0x00500000bda8783b */ /* 0x000eea0000004200 */
[----:B------:R-:W-:Y:S02]  /*7040*/  LDSM.16.M88.4 R180, [R188+0x1d000] ;  /* 0x01d00000bcb4783b */ /* 0x000fe40000000200 */
[-C--:B--2---:R-:W-:Y:S08]  /*7050*/  HMMA.16816.F32.BF16 R4, R164, R172.reuse, R4 ;  /* 0x000000aca404723c */ /* 0x084ff00000041804 */
[C---:B-1----:R-:W-:Y:S08]  /*7060*/  HMMA.16816.F32.BF16 R8, R176.reuse, R172, R8 ;  /* 0x000000acb008723c */ /* 0x042ff00000041808 */
        /* <DEDUP_REMOVED lines=41> */
[C---:B------:R-:W-:Y:S08]  /*7300*/  HMMA.16816.F32.BF16 R24, R180.reuse, R164, R24 ;  /* 0x000000a4b418723c */ /* 0x040ff00000041818 */
[-C--:B------:R-:W-:Y:S01]  /*7310*/  HMMA.16816.F32.BF16 R28, R180, R166.reuse, R28 ;  /* 0x000000a6b41c723c */ /* 0x080fe2000004181c */
[----:B------:R-:W2:Y:S07]  /*7320*/  LDSM.16.MT88.4 R180, [R189+0x7000] ;  /* 0x00700000bdb4783b */ /* 0x000eae0000004200 */
[----:B------:R-:W-:Y:S01]  /*7330*/  HMMA.16816.F32.BF16 R32, R172, R166, R32 ;  /* 0x000000a6ac20723c */ /* 0x000fe20000041820 */
[----:B------:R-:W-:Y:S05]  /*7340*/  LDSM.16.M88.4 R164, [R188+0x1e000] ;  /* 0x01e00000bca4783b */ /* 0x000fea0000000200 */
[----:B------:R-:W3:Y:S02]  /*7350*/  LDSM.16.MT88.4 R172, [R189+0x3800] ;  /* 0x00380000bdac783b */ /* 0x000ee40000004200 */
[-C--:B-1----:R-:W-:Y:S08]  /*7360*/  HMMA.16816.F32.BF16 R4, R168, R176.reuse, R4 ;  /* 0x000000b0a804723c */ /* 0x082ff00000041804 */
[C---:B------:R-:W-:Y:S08]  /*7370*/  HMMA.16816.F32.BF16 R8, R184.reuse, R176, R8 ;  /* 0x000000b0b808723c */ /* 0x040ff00000041808 */
[-C--:B------:R-:W-:Y:S08]  /*7380*/  HMMA.16816.F32.BF16 R12, R184, R178.reuse, R12 ;  /* 0x000000b2b80c723c */ /* 0x080ff0000004180c */
[C---:B------:R-:W-:Y:S01]  /*7390*/  HMMA.16816.F32.BF16 R16, R168.reuse, R178, R16 ;  /* 0x000000b2a810723c */ /* 0x040fe20000041810 */
[----:B------:R-:W1:Y:S07]  /*73a0*/  LDSM.16.M88.4 R176, [R188+0x1f000] ;  /* 0x01f00000bcb0783b */ /* 0x000e6e0000000200 */
[-C--:B--2---:R-:W-:Y:S08]  /*73b0*/  HMMA.16816.F32.BF16 R20, R168, R180.reuse, R20 ;  /* 0x000000b4a814723c */ /* 0x084ff00000041814 */
[C---:B------:R-:W-:Y:S08]  /*73c0*/  HMMA.16816.F32.BF16 R24, R184.reuse, R180, R24 ;  /* 0x000000b4b818723c */ /* 0x040ff00000041818 */
[-C--:B------:R-:W-:Y:S01]  /*73d0*/  HMMA.16816.F32.BF16 R28, R184, R182.reuse, R28 ;  /* 0x000000b6b81c723c */ /* 0x080fe2000004181c */
[----:B------:R-:W2:Y:S07]  /*73e0*/  LDSM.16.MT88.4 R184, [R189+0x7800] ;  /* 0x00780000bdb8783b */ /* 0x000eae0000004200 */
[----:B------:R-:W-:Y:S07]  /*73f0*/  HMMA.16816.F32.BF16 R32, R168, R182, R32 ;  /* 0x000000b6a820723c */ /* 0x000fee0000041820 */
[----:B------:R-:W-:Y:S01]  /*7400*/  @P0 IADD3 R170, P3, R203, UR16, RZ ;  /* 0x00000010cbaa0c10 */ /* 0x000fe2000ff7e0ff */
[-C--:B---3--:R-:W-:Y:S01]  /*7410*/  HMMA.16816.F32.BF16 R4, R164, R172.reuse, R4 ;  /* 0x000000aca404723c */ /* 0x088fe20000041804 */
[----:B------:R-:W-:Y:S04]  /*7420*/  @UP3 UIADD3 UR16, UP1, UR16, -0x100, URZ ;  /* 0xffffff0010103890 */ /* 0x000fe8000ff3e03f */
[----:B------:R-:W-:Y:S01]  /*7430*/  @P0 IADD3.X R171, R2, UR15, RZ, P3, !PT ;  /* 0x0000000f02ab0c10 */ /* 0x000fe20009ffe4ff */
[----:B------:R-:W-:Y:S01]  /*7440*/  @UP3 UIADD3.X UR15, UR15, -0x1, URZ, UP1, !UPT ;  /* 0xffffffff0f0f3890 */ /* 0x000fe20008ffe43f */
[C---:B------:R-:W-:Y:S01]  /*7450*/  LEA R203, P2, R0.reuse, R214, 0x2 ;  /* 0x000000d600cb7211 */ /* 0x040fe200078410ff */
[C---:B-1----:R-:W-:Y:S02]  /*7460*/  HMMA.16816.F32.BF16 R8, R176.reuse, R172, R8 ;  /* 0x000000acb008723c */ /* 0x042fe40000041808 */
[----:B------:R1:W5:Y:S02]  /*7470*/  @P0 LDG.E R241, [R170.64] ;  /* 0x00000004aaf10981 */ /* 0x000364000c1e1900 */
[----:B------:R-:W-:Y:S01]  /*7480*/  IMAD.MOV.U32 R2, RZ, RZ, R203 ;  /* 0x000000ffff027224 */ /* 0x000fe200078e00cb */
[----:B------:R-:W-:Y:S01]  /*7490*/  LEA.HI.X.SX32 R188, R0, R215, 0x2, P2 ;  /* 0x000000d700bc7211 */ /* 0x000fe200010f16ff */
[----:B------:R-:W-:Y:S01]  /*74a0*/  IMAD.MOV.U32 R0, RZ, RZ, c[0x0][0x22c] ;  /* 0x00008b00ff007624 */ /* 0x000fe200078e00ff */
[----:B------:R1:W5:Y:S01]  /*74b0*/  @P0 LDG.E R242, [R170.64+0x20] ;  /* 0x00002004aaf20981 */ /* 0x000362000c1e1900 */
[-C--:B------:R-:W-:Y:S04]  /*74c0*/  HMMA.16816.F32.BF16 R12, R176, R174.reuse, R12 ;  /* 0x000000aeb00c723c */ /* 0x080fe8000004180c */
[----:B------:R1:W5:Y:S01]  /*74d0*/  @P0 LDG.E R239, [R170.64+0x80] ;  /* 0x00008004aaef0981 */ /* 0x000362000c1e1900 */
[----:B------:R-:W-:Y:S01]  /*74e0*/  IMAD.MOV.U32 R3, RZ, RZ, R188 ;  /* 0x000000ffff037224 */ /* 0x000fe200078e00bc */
[CC--:B------:R-:W-:Y:S01]  /*74f0*/  LEA R168, P2, R219.reuse, R2.reuse, 0x2 ;  /* 0x00000002dba87211 */ /* 0x0c0fe200078410ff */
[----:B------:R-:W-:Y:S01]  /*7500*/  IMAD R0, R0, c[0x0][0x1c0], RZ ;  /* 0x0000700000007a24 */ /* 0x000fe200078e02ff */
[C---:B------:R-:W-:Y:S01]  /*7510*/  HMMA.16816.F32.BF16 R16, R164.reuse, R174, R16 ;  /* 0x000000aea410723c */ /* 0x040fe20000041810 */
[----:B------:R1:W5:Y:S03]  /*7520*/  @P0 LDG.E R240, [R170.64+0xa0] ;  /* 0x0000a004aaf00981 */ /* 0x000366000c1e1900 */
[-C--:B------:R-:W-:Y:S01]  /*7530*/  LEA.HI.X.SX32 R169, R219, R3.reuse, 0x2, P2 ;  /* 0x00000003dba97211 */ /* 0x080fe200010f16ff */
[----:B------:R-:W-:Y:S01]  /*7540*/  IMAD R0, R0, 0x18, RZ ;  /* 0x0000001800007824 */ /* 0x000fe200078e02ff */
[----:B------:R-:W-:Y:S01]  /*7550*/  RED.E.ADD.F32.FTZ.RN.STRONG.GPU [R2.64], R4 ;  /* 0x000000040200798e */ /* 0x000fe2000c10e784 */
[CC--:B------:R-:W-:Y:S01]  /*7560*/  LEA R172, P0, R202.reuse, R2.reuse, 0x2 ;  /* 0x00000002caac7211 */ /* 0x0c0fe200078010ff */
[-C--:B--2---:R-:W-:Y:S03]  /*7570*/  HMMA.16816.F32.BF16 R20, R164, R184.reuse, R20 ;  /* 0x000000b8a414723c */ /* 0x084fe60000041814 */
[----:B------:R-:W-:Y:S01]  /*7580*/  RED.E.ADD.F32.FTZ.RN.STRONG.GPU [R168.64], R5 ;  /* 0x00000005a800798e */ /* 0x000fe2000c10e784 */
[-C--:B------:R-:W-:Y:S04]  /*7590*/  LEA.HI.X.SX32 R173, R202, R3.reuse, 0x2, P0 ;  /* 0x00000003caad7211 */ /* 0x080fe800000f16ff */
[C---:B------:R-:W-:Y:S01]  /*75a0*/  HMMA.16816.F32.BF16 R24, R176.reuse, R184, R24 ;  /* 0x000000b8b018723c */ /* 0x040fe20000041818 */
[----:B------:R2:W-:Y:S07]  /*75b0*/  RED.E.ADD.F32.FTZ.RN.STRONG.GPU [R172.64], R6 ;  /* 0x00000006ac00798e */ /* 0x0005ee000c10e784 */
[-C--:B------:R-:W-:Y:S04]  /*75c0*/  HMMA.16816.F32.BF16 R28, R176, R186.reuse, R28 ;  /* 0x000000bab01c723c */ /* 0x080fe8000004181c */
[CC--:B-1----:R-:W-:Y:S04]  /*75d0*/  LEA R170, P2, R0.reuse, R2.reuse, 0x2 ;  /* 0x0000000200aa7211 */ /* 0x0c2fe800078410ff */
[----:B------:R-:W-:Y:S04]  /*75e0*/  HMMA.16816.F32.BF16 R32, R164, R186, R32 ;  /* 0x000000baa420723c */ /* 0x000fe80000041820 */
[-C--:B------:R-:W-:Y:S01]  /*75f0*/  LEA.HI.X.SX32 R171, R0, R3.reuse, 0x2, P2 ;  /* 0x0000000300ab7211 */ /* 0x080fe200010f16ff */
[----:B------:R-:W-:Y:S02]  /*7600*/  IMAD.MOV.U32 R0, RZ, RZ, c[0x0][0x22c] ;  /* 0x00008b00ff007624 */ /* 0x000fe400078e00ff */
[CC--:B------:R-:W-:Y:S02]  /*7610*/  LEA R166, P0, R217.reuse, R2.reuse, 0x2 ;  /* 0x00000002d9a67211 */ /* 0x0c0fe400078010ff */
[----:B------:R-:W-:Y:S01]  /*7620*/  IMAD R0, R0, c[0x0][0x1c0], RZ ;  /* 0x0000700000007a24 */ /* 0x000fe200078e02ff */
[----:B------:R1:W-:Y:S02]  /*7630*/  RED.E.ADD.F32.FTZ.RN.STRONG.GPU [R170.64], R7 ;  /* 0x00000007aa00798e */ /* 0x0003e4000c10e784 */
[-C--:B------:R-:W-:Y:S01]  /*7640*/  LEA.HI.X.SX32 R167, R217, R3.reuse, 0x2, P0 ;  /* 0x00000003d9a77211 */ /* 0x080fe200000f16ff */
[----:B------:R-:W-:Y:S01]  /*7650*/  IMAD R0, R0, 0x30, RZ ;  /* 0x0000003000007824 */ /* 0x000fe200078e02ff */
[CC--:B------:R-:W-:Y:S02]  /*7660*/  LEA R164, P3, R216.reuse, R2.reuse, 0x2 ;  /* 0x00000002d8a47211 */ /* 0x0c0fe400078610ff */
[CC--:B--2---:R-:W-:Y:S01]  /*7670*/  LEA R6, P0, R213.reuse, R2.reuse, 0x2 ;  /* 0x00000002d5067211 */ /* 0x0c4fe200078010ff */
[----:B------:R2:W-:Y:S01]  /*7680*/  RED.E.ADD.F32.FTZ.RN.STRONG.GPU [R166.64], R8 ;  /* 0x00000008a600798e */ /* 0x0005e2000c10e784 */
[-C--:B------:R-:W-:Y:S02]  /*7690*/  LEA.HI.X.SX32 R165, R216, R3.reuse, 0x2, P3 ;  /* 0x00000003d8a57211 */ /* 0x080fe400018f16ff */
[CC--:B------:R-:W-:Y:S03]  /*76a0*/  LEA R4, P2, R0.reuse, R2.reuse, 0x2 ;  /* 0x0000000200047211 */ /* 0x0c0fe600078410ff */
[----:B------:R3:W-:Y:S01]  /*76b0*/  RED.E.ADD.F32.FTZ.RN.STRONG.GPU [R164.64], R9 ;  /* 0x00000009a400798e */ /* 0x0007e2000c10e784 */
[-C--:B------:R-:W-:Y:S01]  /*76c0*/  LEA.HI.X.SX32 R5, R0, R3.reuse, 0x2, P2 ;  /* 0x0000000300057211 */ /* 0x080fe200010f16ff */
[----:B------:R-:W-:Y:S04]  /*76d0*/  IMAD.MOV.U32 R0, RZ, RZ, c[0x0][0x22c] ;  /* 0x00008b00ff007624 */ /* 0x000fe800078e00ff */
[----:B------:R4:W-:Y:S01]  /*76e0*/  RED.E.ADD.F32.FTZ.RN.STRONG.GPU [R4.64], R10 ;  /* 0x0000000a0400798e */ /* 0x0009e2000c10e784 */
[----:B------:R-:W-:Y:S04]  /*76f0*/  IMAD R0, R0, c[0x0][0x1c0], RZ ;  /* 0x0000700000007a24 */ /* 0x000fe800078e02ff */
[----:B------:R-:W-:Y:S01]  /*7700*/  IMAD.SHL.U32 R0, R0, 0x10, RZ ;  /* 0x0000001000007824 */ /* 0x000fe200078e00ff */
[-C--:B-1----:R-:W-:Y:S04]  /*7710*/  LEA.HI.X.SX32 R7, R213, R3.reuse, 0x2, P0 ;  /* 0x00000003d5077211 */ /* 0x082fe800000f16ff */
[C---:B------:R-:W-:Y:S02]  /*7720*/  IADD3 R175, R0.reuse, 0x20, RZ ;  /* 0x0000002000af7810 */ /* 0x040fe40007ffe0ff */
[C---:B------:R-:W-:Y:S01]  /*7730*/  IADD3 R174, R0.reuse, 0x20, RZ ;  /* 0x0000002000ae7810 */ /* 0x040fe20007ffe0ff */
[----:B------:R1:W-:Y:S01]  /*7740*/  RED.E.ADD.F32.FTZ.RN.STRONG.GPU [R6.64], R11 ;  /* 0x0000000b0600798e */ /* 0x0003e2000c10e784 */
[----:B------:R-:W-:Y:S02]  /*7750*/  IADD3 R0, R0, 0x20, RZ ;  /* 0x0000002000007810 */ /* 0x000fe40007ffe0ff */
[CC--:B--2---:R-:W-:Y:S01]  /*7760*/  LEA R8, P3, R248.reuse, R2.reuse, 0x2 ;  /* 0x00000002f8087211 */ /* 0x0c4fe200078610ff */
[C---:B------:R-:W-:Y:S01]  /*7770*/  IMAD.IADD R174, R219.reuse, 0x1, R174 ;  /* 0x00000001dbae7824 */ /* 0x040fe200078e02ae */
[----:B------:R2:W-:Y:S01]  /*7780*/  RED.E.ADD.F32.FTZ.RN.STRONG.GPU [R2.64+0x80], R16 ;  /* 0x000080100200798e */ /* 0x0005e2000c10e784 */
[C---:B------:R-:W-:Y:S01]  /*7790*/  IMAD.IADD R0, R219.reuse, 0x1, R0 ;  /* 0x00000001db007824 */ /* 0x040fe200078e0200 */
[-C--:B---3--:R-:W-:Y:S03]  /*77a0*/  LEA.HI.X.SX32 R9, R248, R3.reuse, 0x2, P3 ;  /* 0x00000003f8097211 */ /* 0x088fe600018f16ff */
[----:B------:R3:W-:Y:S01]  /*77b0*/  RED.E.ADD.F32.FTZ.RN.STRONG.GPU [R168.64+0x80], R17 ;  /* 0x00008011a800798e */ /* 0x0007e2000c10e784 */
[----:B------:R-:W-:Y:S01]  /*77c0*/  IMAD.IADD R0, R219, 0x1, R0 ;  /* 0x00000001db007824 */ /* 0x000fe200078e0200 */
[CC--:B----4-:R-:W-:Y:S04]  /*77d0*/  LEA R4, P0, R175.reuse, R2.reuse, 0x2 ;  /* 0x00000002af047211 */ /* 0x0d0fe800078010ff */
[-C--:B------:R-:W-:Y:S02]  /*77e0*/  LEA.HI.X.SX32 R5, R175, R3.reuse, 0x2, P0 ;  /* 0x00000003af057211 */ /* 0x080fe400000f16ff */
[-C--:B------:R-:W-:Y:S03]  /*77f0*/  LEA R10, P0, R0, R2.reuse, 0x2 ;  /* 0x00000002000a7211 */ /* 0x080fe600078010ff */
[----:B------:R4:W-:Y:S01]  /*7800*/  RED.E.ADD.F32.FTZ.RN.STRONG.GPU [R4.64], R18 ;  /* 0x000000120400798e */ /* 0x0009e2000c10e784 */
[-C--:B-1----:R-:W-:Y:S02]  /*7810*/  LEA R6, P2, R174, R2.reuse, 0x2 ;  /* 0x00000002ae067211 */ /* 0x082fe400078410ff */
[-C--:B------:R-:W-:Y:S01]  /*7820*/  LEA.HI.X.SX32 R11, R0, R3.reuse, 0x2, P0 ;  /* 0x00000003000b7211 */ /* 0x080fe200000f16ff */
[----:B------:R-:W-:Y:S01]  /*7830*/  IMAD.MOV.U32 R0, RZ, RZ, c[0x0][0x22c] ;  /* 0x00008b00ff007624 */ /* 0x000fe200078e00ff */
[-C--:B------:R-:W-:Y:S02]  /*7840*/  LEA.HI.X.SX32 R7, R174, R3.reuse, 0x2, P2 ;  /* 0x00000003ae077211 */ /* 0x080fe400010f16ff */
[----:B--2---:R-:W-:Y:S01]  /*7850*/  IADD3 R16, R202, 0x60, RZ ;  /* 0x00000060ca107810 */ /* 0x004fe20007ffe0ff */
[----:B------:R-:W-:Y:S02]  /*7860*/  IMAD R0, R0, c[0x0][0x1c0], RZ ;  /* 0x0000700000007a24 */ /* 0x000fe400078e02ff */
[----:B------:R1:W-:Y:S01]  /*7870*/  RED.E.ADD.F32.FTZ.RN.STRONG.GPU [R6.64], R19 ;  /* 0x000000130600798e */ /* 0x0003e2000c10e784 */
[----:B---3--:R-:W-:Y:S01]  /*7880*/  IADD3 R17, R202, 0x60, RZ ;  /* 0x00000060ca117810 */ /* 0x008fe20007ffe0ff */
[----:B------:R-:W-:Y:S02]  /*7890*/  IMAD.SHL.U32 R0, R0, 0x10, RZ ;  /* 0x0000001000007824 */ /* 0x000fe400078e00ff */
[----:B------:R-:W-:Y:S01]  /*78a0*/  IMAD.IADD R16, R219, 0x1, R16 ;  /* 0x00000001db107824 */ /* 0x000fe200078e0210 */
[----:B------:R2:W-:Y:S02]  /*78b0*/  RED.E.ADD.F32.FTZ.RN.STRONG.GPU [R10.64], R12 ;  /* 0x0000000c0a00798e */ /* 0x0005e4000c10e784 */
[C---:B------:R-:W-:Y:S02]  /*78c0*/  IADD3 R173, R0.reuse, 0x40, RZ ;  /* 0x0000004000ad7810 */ /* 0x040fe40007ffe0ff */
[C---:B------:R-:W-:Y:S01]  /*78d0*/  IADD3 R172, R0.reuse, 0x40, RZ ;  /* 0x0000004000ac7810 */ /* 0x040fe20007ffe0ff */
[----:B------:R3:W-:Y:S01]  /*78e0*/  RED.E.ADD.F32.FTZ.RN.STRONG.GPU [R8.64], R13 ;  /* 0x0000000d0800798e */ /* 0x0007e2000c10e784 */
[----:B------:R-:W-:Y:S02]  /*78f0*/  IADD3 R0, R0, 0x40, RZ ;  /* 0x0000004000007810 */ /* 0x000fe40007ffe0ff */
[-C--:B----4-:R-:W-:Y:S01]  /*7900*/  LEA R4, P2, R247, R2.reuse, 0x2 ;  /* 0x00000002f7047211 */ /* 0x090fe200078410ff */
[C---:B------:R-:W-:Y:S02]  /*7910*/  IMAD.IADD R172, R219.reuse, 0x1, R172 ;  /* 0x00000001dbac7824 */ /* 0x040fe400078e02ac */
[----:B------:R-:W-:Y:S01]  /*7920*/  IMAD.IADD R0, R219, 0x1, R0 ;  /* 0x00000001db007824 */ /* 0x000fe200078e0200 */
[-C--:B------:R-:W-:Y:S03]  /*7930*/  LEA.HI.X.SX32 R5, R247, R3.reuse, 0x2, P2 ;  /* 0x00000003f7057211 */ /* 0x080fe600010f16ff */
[----:B------:R-:W-:Y:S02]  /*7940*/  IMAD.IADD R0, R219, 0x1, R0 ;  /* 0x00000001db007824 */ /* 0x000fe400078e0200 */
[----:B------:R4:W-:Y:S01]  /*7950*/  RED.E.ADD.F32.FTZ.RN.STRONG.GPU [R4.64], R14 ;  /* 0x0000000e0400798e */ /* 0x0009e2000c10e784 */
[CC--:B-1----:R-:W-:Y:S04]  /*7960*/  LEA R6, P0, R251.reuse, R2.reuse, 0x2 ;  /* 0x00000002fb067211 */ /* 0x0c2fe800078010ff */
[-C--:B------:R-:W-:Y:S02]  /*7970*/  LEA.HI.X.SX32 R7, R251, R3.reuse, 0x2, P0 ;  /* 0x00000003fb077211 */ /* 0x080fe400000f16ff */
[CC--:B--2---:R-:W-:Y:S03]  /*7980*/  LEA R12, P2, R172.reuse, R2.reuse, 0x2 ;  /* 0x00000002ac0c7211 */ /* 0x0c4fe600078410ff */
[----:B------:R1:W-:Y:S01]  /*7990*/  RED.E.ADD.F32.FTZ.RN.STRONG.GPU [R6.64], R15 ;  /* 0x0000000f0600798e */ /* 0x0003e2000c10e784 */
[-C--:B---3--:R-:W-:Y:S02]  /*79a0*/  LEA.HI.X.SX32 R13, R172, R3.reuse, 0x2, P2 ;  /* 0x00000003ac0d7211 */ /* 0x088fe400010f16ff */
[CC--:B------:R-:W-:Y:S02]  /*79b0*/  LEA R8, P3, R246.reuse, R2.reuse, 0x2 ;  /* 0x00000002f6087211 */ /* 0x0c0fe400078610ff */
[----:B------:R-:W-:Y:S02]  /*79c0*/  RED.E.ADD.F32.FTZ.RN.STRONG.GPU [R2.64+0x100], R20 ;  /* 0x000100140200798e */ /* 0x000fe4000c10e784 */
[-C--:B------:R-:W-:Y:S03]  /*79d0*/  LEA.HI.X.SX32 R9, R246, R3.reuse, 0x2, P3 ;  /* 0x00000003f6097211 */ /* 0x080fe600018f16ff */
[----:B------:R-:W-:Y:S01]  /*79e0*/  RED.E.ADD.F32.FTZ.RN.STRONG.GPU [R168.64+0x100], R21 ;  /* 0x00010015a800798e */ /* 0x000fe2000c10e784 */
[-C--:B----4-:R-:W-:Y:S02]  /*79f0*/  LEA R4, P0, R173, R2.reuse, 0x2 ;  /* 0x00000002ad047211 */ /* 0x090fe400078010ff */
[-C--:B------:R-:W-:Y:S02]  /*7a00*/  LEA R14, P6, R17, R2.reuse, 0x2 ;  /* 0x00000002110e7211 */ /* 0x080fe400078c10ff */
[-C--:B------:R-:W-:Y:S02]  /*7a10*/  LEA.HI.X.SX32 R5, R173, R3.reuse, 0x2, P0 ;  /* 0x00000003ad057211 */ /* 0x080fe400000f16ff */
[CC--:B------:R-:W-:Y:S03]  /*7a20*/  LEA R10, P0, R0.reuse, R2.reuse, 0x2 ;  /* 0x00000002000a7211 */ /* 0x0c0fe600078010ff */
[----:B------:R2:W-:Y:S01]  /*7a30*/  RED.E.ADD.F32.FTZ.RN.STRONG.GPU [R4.64], R22 ;  /* 0x000000160400798e */ /* 0x0005e2000c10e784 */
[-C--:B------:R-:W-:Y:S02]  /*7a40*/  LEA.HI.X.SX32 R11, R0, R3.reuse, 0x2, P0 ;  /* 0x00000003000b7211 */ /* 0x080fe400000f16ff */
[----:B------:R-:W-:Y:S02]  /*7a50*/  IADD3 R0, R202, 0x60, RZ ;  /* 0x00000060ca007810 */ /* 0x000fe40007ffe0ff */
[----:B------:R3:W-:Y:S01]  /*7a60*/  RED.E.ADD.F32.FTZ.RN.STRONG.GPU [R12.64], R23 ;  /* 0x000000170c00798e */ /* 0x0007e2000c10e784 */
[-C--:B-1----:R-:W-:Y:S02]  /*7a70*/  LEA R6, P2, R245, R2.reuse, 0x2 ;  /* 0x00000002f5067211 */ /* 0x082fe400078410ff */
[----:B------:R-:W-:Y:S01]  /*7a80*/  IMAD.IADD R0, R219, 0x1, R0 ;  /* 0x00000001db007824 */ /* 0x000fe200078e0200 */
[-C--:B------:R-:W-:Y:S01]  /*7a90*/  LEA.HI.X.SX32 R15, R17, R3.reuse, 0x2, P6 ;  /* 0x00000003110f7211 */ /* 0x080fe200030f16ff */
[----:B------:R1:W-:Y:S01]  /*7aa0*/  RED.E.ADD.F32.FTZ.RN.STRONG.GPU [R10.64], R24 ;  /* 0x000000180a00798e */ /* 0x0003e2000c10e784 */
[-C--:B------:R-:W-:Y:S01]  /*7ab0*/  LEA.HI.X.SX32 R7, R245, R3.reuse, 0x2, P2 ;  /* 0x00000003f5077211 */ /* 0x080fe200010f16ff */
[----:B------:R-:W-:Y:S03]  /*7ac0*/  IMAD.IADD R0, R219, 0x1, R0 ;  /* 0x00000001db007824 */ /* 0x000fe600078e0200 */
[----:B------:R4:W-:Y:S05]  /*7ad0*/  RED.E.ADD.F32.FTZ.RN.STRONG.GPU [R8.64], R25 ;  /* 0x000000190800798e */ /* 0x0009ea000c10e784 */
[----:B------:R4:W-:Y:S05]  /*7ae0*/  RED.E.ADD.F32.FTZ.RN.STRONG.GPU [R6.64], R26 ;  /* 0x0000001a0600798e */ /* 0x0009ea000c10e784 */
[----:B------:R-:W-:Y:S01]  /*7af0*/  LDSM.16.MT88.4 R20, [R191+0x2000] ;  /* 0x00200000bf14783b */ /* 0x000fe20000004200 */
[CC--:B--2---:R-:W-:Y:S04]  /*7b00*/  LEA R4, P0, R250.reuse, R2.reuse, 0x2 ;  /* 0x00000002fa047211 */ /* 0x0c4fe800078010ff */
[-C--:B------:R-:W-:Y:S02]  /*7b10*/  LEA.HI.X.SX32 R5, R250, R3.reuse, 0x2, P0 ;  /* 0x00000003fa057211 */ /* 0x080fe400000f16ff */
[CC--:B---3--:R-:W-:Y:S03]  /*7b20*/  LEA R12, P5, R16.reuse, R2.reuse, 0x2 ;  /* 0x00000002100c7211 */ /* 0x0c8fe600078a10ff */
[----:B------:R2:W-:Y:S01]  /*7b30*/  RED.E.ADD.F32.FTZ.RN.STRONG.GPU [R4.64], R27 ;  /* 0x0000001b0400798e */ /* 0x0005e2000c10e784 */
[-C--:B------:R-:W-:Y:S02]  /*7b40*/  LEA.HI.X.SX32 R13, R16, R3.reuse, 0x2, P5 ;  /* 0x00000003100d7211 */ /* 0x080fe400028f16ff */
[-C--:B-1----:R-:W-:Y:S02]  /*7b50*/  LEA R10, P4, R0, R2.reuse, 0x2 ;  /* 0x00000002000a7211 */ /* 0x082fe400078810ff */
[----:B------:R-:W-:Y:S01]  /*7b60*/  RED.E.ADD.F32.FTZ.RN.STRONG.GPU [R2.64+0x180], R32 ;  /* 0x000180200200798e */ /* 0x000fe2000c10e784 */
[-C--:B----4-:R-:W-:Y:S02]  /*7b70*/  LEA R8, P3, R244, R2.reuse, 0x2 ;  /* 0x00000002f4087211 */ /* 0x090fe400078610ff */
[-C--:B------:R-:W-:Y:S01]  /*7b80*/  LEA.HI.X.SX32 R11, R0, R3.reuse, 0x2, P4 ;  /* 0x00000003000b7211 */ /* 0x080fe200020f16ff */
[----:B------:R-:W-:Y:S01]  /*7b90*/  IMAD.IADD R0, R197, 0x1, R191 ;  /* 0x00000001c5007824 */ /* 0x000fe200078e02bf */
[----:B------:R-:W-:Y:S01]  /*7ba0*/  RED.E.ADD.F32.FTZ.RN.STRONG.GPU [R168.64+0x180], R33 ;  /* 0x00018021a800798e */ /* 0x000fe2000c10e784 */
[-C--:B------:R-:W-:Y:S02]  /*7bb0*/  LEA.HI.X.SX32 R9, R244, R3.reuse, 0x2, P3 ;  /* 0x00000003f4097211 */ /* 0x080fe400018f16ff */
[CC--:B------:R-:W-:Y:S02]  /*7bc0*/  LEA R6, P2, R243.reuse, R2.reuse, 0x2 ;  /* 0x00000002f3067211 */ /* 0x0c0fe400078410ff */
[----:B------:R-:W-:Y:S02]  /*7bd0*/  RED.E.ADD.F32.FTZ.RN.STRONG.GPU [R14.64], R34 ;  /* 0x000000220e00798e */ /* 0x000fe4000c10e784 */
[-C--:B------:R-:W-:Y:S02]  /*7be0*/  LEA.HI.X.SX32 R7, R243, R3.reuse, 0x2, P2 ;  /* 0x00000003f3077211 */ /* 0x080fe400010f16ff */
[----:B------:R-:W-:Y:S01]  /*7bf0*/  PLOP3.LUT P2, PT, PT, PT, UP0, 0x80, 0x0 ;  /* 0x000000000000781c */ /* 0x000fe20003f4f008 */
[----:B------:R-:W-:Y:S01]  /*7c00*/  RED.E.ADD.F32.FTZ.RN.STRONG.GPU [R12.64], R35 ;  /* 0x000000230c00798e */ /* 0x000fe2000c10e784 */
[----:B------:R-:W-:Y:S04]  /*7c10*/  @UP3 UIADD3 UR18, UP0, UR18, -0x100, URZ ;  /* 0xffffff0012123890 */ /* 0x000fe8000ff1e03f */
[----:B------:R-:W-:Y:S01]  /*7c20*/  RED.E.ADD.F32.FTZ.RN.STRONG.GPU [R10.64], R28 ;  /* 0x0000001c0a00798e */ /* 0x000fe2000c10e784 */
[----:B------:R-:W-:Y:S01]  /*7c30*/  @UP3 UIADD3.X UR17, UR17, -0x1, URZ, UP0, !UPT ;  /* 0xffffffff11113890 */ /* 0x000fe200087fe43f */
[C---:B--2---:R-:W-:Y:S03]  /*7c40*/  LEA R4, P0, R249.reuse, R2, 0x2 ;  /* 0x00000002f9047211 */ /* 0x044fe600078010ff */
[----:B------:R-:W-:Y:S01]  /*7c50*/  RED.E.ADD.F32.FTZ.RN.STRONG.GPU [R8.64], R29 ;  /* 0x0000001d0800798e */ /* 0x000fe2000c10e784 */
[----:B------:R-:W-:Y:S02]  /*7c60*/  LEA.HI.X.SX32 R5, R249, R3, 0x2, P0 ;  /* 0x00000003f9057211 */ /* 0x000fe400000f16ff */
[----:B------:R-:W-:Y:S02]  /*7c70*/  PLOP3.LUT P0, PT, PT, PT, UP2, 0x80, 0x0 ;  /* 0x000000000000781c */ /* 0x000fe40003f0f028 */
[----:B------:R-:W-:Y:S05]  /*7c80*/  RED.E.ADD.F32.FTZ.RN.STRONG.GPU [R6.64], R30 ;  /* 0x0000001e0600798e */ /* 0x000fea000c10e784 */
        /* <DEDUP_REMOVED lines=10> */
[-C--:B-1----:R-:W-:Y:S04]  /*7d30*/  HMMA.16816.F32.BF16 R100, R4, R8.reuse, R100 ;  /* 0x000000080464723c */ /* 0x082fe80000041864 */
[----:B------:R-:W-:Y:S04]  /*7d40*/  LDSM.16.MT88.4 R172, [R0+0x2800] ;  /* 0x0028000000ac783b */ /* 0x000fe80000004200 */
        /* <DEDUP_REMOVED lines=300> */
.L_x_571:
        /* <DEDUP_REMOVED lines=19> */
.L_x_572:
[----:B-1----:R-:W2:Y:S01]  /*9140*/  LDL.64 R2, [R1+0x18] ;  /* 0x0000180001027983 */ /* 0x002ea20000100a00 */
[----:B-----5:R-:W-:Y:S01]  /*9150*/  IMAD.SHL.U32 R4, R201, 0x2, RZ ;  /* 0x00000002c9047824 */ /* 0x020fe200078e00ff */
[----:B------:R-:W-:Y:S01]  /*9160*/  USHF.L.U32 UR7, UR21, 0x7, URZ ;  /* 0x0000000715077899 */ /* 0x000fe2000800063f */
[----:B------:R-:W-:Y:S01]  /*9170*/  BSSY B0, `(.L_x_573) ;  /* 0x0000036000007945 */ /* 0x000fe20003800000 */
[----:B------:R-:W-:Y:S01]  /*9180*/  BAR.SYNC.DEFER_BLOCKING 0x0 ;  /* 0x0000000000007b1d */ /* 0x000fe20000010000 */
[----:B------:R-:W-:Y:S02]  /*9190*/  UIMAD UR6, UR21, -0x80, UR6 ;  /* 0xffffff80150678a4 */ /* 0x000fe4000f8e0206 */
[----:B------:R-:W-:Y:S01]  /*91a0*/  USHF.R.S32.HI UR10, URZ, 0x1f, UR7 ;  /* 0x0000001f3f0a7899 */ /* 0x000fe20008011407 */
[----:B------:R-:W-:Y:S01]  /*91b0*/  IMAD.U32 R11, RZ, RZ, UR7 ;  /* 0x00000007ff0b7e24 */ /* 0x000fe2000f8e00ff */
[----:B------:R-:W-:Y:S01]  /*91c0*/  USHF.R.S32.HI UR13, URZ, 0x1f, UR40 ;  /* 0x0000001f3f0d7899 */ /* 0x000fe20008011428 */
[----:B------:R-:W1:Y:S01]  /*91d0*/  S2R R6, SR_TID.X ;  /* 0x0000000000067919 */ /* 0x000e620000002100 */
[----:B------:R-:W-:-:S02]  /*91e0*/  ULDC.64 UR8, c[0x0][0x3a0] ;  /* 0x0000e80000087ab9 */ /* 0x000fc40000000a00 */
[----:B------:R-:W-:-:S04]  /*91f0*/  UIMAD UR8, UR10, UR8, URZ ;  /* 0x000000080a0872a4 */ /* 0x000fc8000f8e023f */
[----:B------:R-:W-:-:S06]  /*9200*/  UIMAD UR8, UR7, UR9, UR8 ;  /* 0x00000009070872a4 */ /* 0x000fcc000f8e0208 */
[----:B------:R-:W-:Y:S01]  /*9210*/  IMAD.U32 R5, RZ, RZ, UR8 ;  /* 0x00000008ff057e24 */ /* 0x000fe2000f8e00ff */
[----:B------:R-:W-:Y:S02]  /*9220*/  ULDC.64 UR8, c[0x0][0x3b8] ;  /* 0x0000ee0000087ab9 */ /* 0x000fe40000000a00 */
[----:B------:R-:W-:Y:S01]  /*9230*/  UIMAD UR8, UR13, UR8, URZ ;  /* 0x000000080d0872a4 */ /* 0x000fe2000f8e023f */
[----:B------:R3:W4:Y:S03]  /*9240*/  LDS.128 R24, [R4+0xd000] ;  /* 0x00d0000004187984 */ /* 0x0007260000000c00 */
[----:B------:R-:W-:Y:S01]  /*9250*/  UIMAD UR8, UR40, UR9, UR8 ;  /* 0x00000009280872a4 */ /* 0x000fe2000f8e0208 */
[----:B------:R3:W2:Y:S01]  /*9260*/  LDS.128 R32, [R4+0xe000] ;  /* 0x00e0000004207984 */ /* 0x0006a20000000c00 */
[----:B-1----:R-:W-:-:S03]  /*9270*/  SHF.R.S32.HI R0, RZ, 0x1f, R6 ;  /* 0x0000001fff007819 */ /* 0x002fc60000011406 */
[----:B------:R3:W1:Y:S01]  /*9280*/  LDS.128 R40, [R4+0xf000] ;  /* 0x00f0000004287984 */ /* 0x0006620000000c00 */
[----:B------:R-:W-:-:S03]  /*9290*/  LEA.HI R0, R0, R6, RZ, 0x3 ;  /* 0x0000000600007211 */ /* 0x000fc600078f18ff */
[----:B------:R3:W1:Y:S01]  /*92a0*/  LDS.128 R20, [R4+0x11000] ;  /* 0x0110000004147984 */ /* 0x0006620000000c00 */
[----:B------:R-:W-:-:S03]  /*92b0*/  SHF.R.S32.HI R0, RZ, 0x3, R0 ;  /* 0x00000003ff007819 */ /* 0x000fc60000011400 */
[----:B------:R3:W1:Y:S01]  /*92c0*/  LDS.128 R28, [R4+0x12000] ;  /* 0x01200000041c7984 */ /* 0x0006620000000c00 */
[----:B------:R-:W-:-:S03]  /*92d0*/  ISETP.GE.AND P4, PT, R0, UR6, PT ;  /* 0x0000000600007c0c */ /* 0x000fc6000bf86270 */
        /* <DEDUP_REMOVED lines=10> */
[--C-:B--2---:R-:W-:Y:S01]  /*9380*/  SHF.R.S32.HI R9, RZ, 0x1f, R2.reuse ;  /* 0x0000001fff097819 */ /* 0x104fe20000011402 */
[----:B------:R-:W-:-:S04]  /*9390*/  IMAD.MOV.U32 R8, RZ, RZ, R2 ;  /* 0x000000ffff087224 */ /* 0x000fc800078e0002 */
[----:B------:R-:W-:-:S05]  /*93a0*/  IMAD.WIDE.U32 R2, R11, c[0x0][0x3a0], R8 ;  /* 0x0000e8000b027a25 */ /* 0x000fca00078e0008 */
[----:B------:R-:W-:-:S04]  /*93b0*/  IADD3 R2, P0, R2, UR14, RZ ;  /* 0x0000000e02027c10 */ /* 0x000fc8000ff1e0ff */
[----:B------:R-:W-:Y:S01]  /*93c0*/  IADD3.X R3, R3, UR15, R5, P0, !PT ;  /* 0x0000000f03037c10 */ /* 0x000fe200087fe405 */
[----:B------:R-:W-:-:S04]  /*93d0*/  IMAD.U32 R5, RZ, RZ, UR40 ;  /* 0x00000028ff057e24 */ /* 0x000fc8000f8e00ff */
[----:B------:R-:W-:-:S05]  /*93e0*/  IMAD.WIDE.U32 R2, R5, c[0x0][0x3b8], R2 ;  /* 0x0000ee0005027a25 */ /* 0x000fca00078e0002 */
[----:B------:R-:W-:Y:S01]  /*93f0*/  IADD3 R10, R3, UR8, RZ ;  /* 0x00000008030a7c10 */ /* 0x000fe2000fffe0ff */
[----:B------:R-:W-:Y:S05]  /*9400*/  @P4 BRA `(.L_x_574) ;  /* 0x000000c000004947 */ /* 0x000fea0003800000 */
[----:B-1-34-:R-:W1:Y:S01]  /*9410*/  LDS.128 R16, [R4+0xc000] ;  /* 0x00c0000004107984 */ /* 0x01ae620000000c00 */
[----:B------:R-:W-:Y:S01]  /*9420*/  MOV R5, R10 ;  /* 0x0000000a00057202 */ /* 0x000fe20000000f00 */
[----:B------:R-:W-:Y:S02]  /*9430*/  IMAD R6, R76, c[0x0][0x3a0], RZ ;  /* 0x0000e8004c067a24 */ /* 0x000fe400078e02ff */
[----:B------:R2:W3:Y:S02]  /*9440*/  LDS.128 R12, [R4+0x10000] ;  /* 0x01000000040c7984 */ /* 0x0004e40000000c00 */
[----:B------:R-:W-:Y:S01]  /*9450*/  IMAD R6, R0, c[0x0][0x3a4], R6 ;  /* 0x0000e90000067a24 */ /* 0x000fe200078e0206 */
[----:B--2---:R-:W-:-:S05]  /*9460*/  MOV R4, R2 ;  /* 0x0000000200047202 */ /* 0x004fca0000000f00 */
[----:B------:R-:W-:-:S05]  /*9470*/  IMAD.WIDE.U32 R4, R0, c[0x0][0x3a0], R4 ;  /* 0x0000e80000047a25 */ /* 0x000fca00078e0004 */
[----:B------:R-:W-:Y:S02]  /*9480*/  IADD3 R5, R6, R5, RZ ;  /* 0x0000000506057210 */ /* 0x000fe40007ffe0ff */
[----:B------:R-:W-:-:S04]  /*9490*/  LEA R6, P0, R4, c[0x0][0x340], 0x1 ;  /* 0x0000d00004067a11 */ /* 0x000fc800078008ff */
[----:B------:R-:W-:-:S05]  /*94a0*/  LEA.HI.X R7, R4, c[0x0][0x344], R5, 0x1, P0 ;  /* 0x0000d10004077a11 */ /* 0x000fca00000f0c05 */
[----:B-1----:R1:W-:Y:S04]  /*94b0*/  STG.E.128 [R6.64], R16 ;  /* 0x0000001006007986 */ /* 0x0023e8000c101d04 */
[----:B---3--:R1:W-:Y:S02]  /*94c0*/  STG.E.128 [R6.64+0x80], R12 ;  /* 0x0000800c06007986 */ /* 0x0083e4000c101d04 */
.L_x_574:
[----:B-1-34-:R-:W-:Y:S05]  /*94d0*/  BSYNC B0 ;  /* 0x0000000000007941 */ /* 0x01afea0003800000 */
.L_x_573:
[----:B------:R-:W-:Y:S01]  /*94e0*/  IADD3 R4, R0, 0x20, RZ ;  /* 0x0000002000047810 */ /* 0x000fe20007ffe0ff */
[----:B------:R-:W-:Y:S03]  /*94f0*/  BSSY B0, `(.L_x_575) ;  /* 0x000000f000007945 */ /* 0x000fe60003800000 */
[----:B------:R-:W-:-:S13]  /*9500*/  ISETP.GE.AND P3, PT, R4, UR6, PT ;  /* 0x0000000604007c0c */ /* 0x000fda000bf66270 */
[----:B------:R-:W-:Y:S05]  /*9510*/  @P3 BRA `(.L_x_576) ;  /* 0x000000c000003947 */ /* 0x000fea0003800000 */
[----:B------:R-:W-:Y:S02]  /*9520*/  IADD3 R6, P0, R0, 0x20, RZ ;  /* 0x0000002000067810 */ /* 0x000fe40007f1e0ff */
        /* <DEDUP_REMOVED lines=9> */
[----:B------:R1:W-:Y:S04]  /*95c0*/  STG.E.128 [R6.64], R24 ;  /* 0x0000001806007986 */ /* 0x0003e8000c101d04 */
[----:B------:R1:W-:Y:S02]  /*95d0*/  STG.E.128 [R6.64+0x80], R20 ;  /* 0x0000801406007986 */ /* 0x0003e4000c101d04 */
.L_x_576:
[----:B------:R-:W-:Y:S05]  /*95e0*/  BSYNC B0 ;  /* 0x0000000000007941 */ /* 0x000fea0003800000 */
.L_x_575:
        /* <DEDUP_REMOVED lines=16> */
.L_x_578:
[----:B------:R-:W-:Y:S05]  /*96f0*/  BSYNC B0 ;  /* 0x0000000000007941 */ /* 0x000fea0003800000 */
.L_x_577:
        /* <DEDUP_REMOVED lines=16> */
.L_x_580:
[----:B------:R-:W-:Y:S05]  /*9800*/  BSYNC B0 ;  /* 0x0000000000007941 */ /* 0x000fea0003800000 */
.L_x_579:
[----:B------:R-:W-:Y:S01]  /*9810*/  ULDC.64 UR8, c[0x0][0x3a8] ;  /* 0x0000ea0000087ab9 */ /* 0x000fe20000000a00 */
[----:B-1----:R-:W-:Y:S01]  /*9820*/  IMAD.WIDE.U32 R2, R11, c[0x0][0x3a8], R8 ;  /* 0x0000ea000b027a25 */ /* 0x002fe200078e0008 */
[----:B------:R-:W-:Y:S01]  /*9830*/  UIMAD UR6, UR10, UR8, URZ ;  /* 0x000000080a0672a4 */ /* 0x000fe2000f8e023f */
[----:B------:R-:W-:Y:S01]  /*9840*/  BSSY B0, `(.L_x_581) ;  /* 0x0000017000007945 */ /* 0x000fe20003800000 */
[----:B------:R-:W-:Y:S02]  /*9850*/  USHF.R.S32.HI UR13, URZ, 0x1f, UR40 ;  /* 0x0000001f3f0d7899 */ /* 0x000fe40008011428 */
        /* <DEDUP_REMOVED lines=21> */
.L_x_582:
[----:B------:R-:W-:Y:S05]  /*99b0*/  BSYNC B0 ;  /* 0x0000000000007941 */ /* 0x000fea0003800000 */
.L_x_581:
        /* <DEDUP_REMOVED lines=14> */
.L_x_584:
[----:B------:R-:W-:Y:S05]  /*9aa0*/  BSYNC B0 ;  /* 0x0000000000007941 */ /* 0x000fea0003800000 */
.L_x_583:
        /* <DEDUP_REMOVED lines=14> */
.L_x_586:
[----:B------:R-:W-:Y:S05]  /*9b90*/  BSYNC B0 ;  /* 0x0000000000007941 */ /* 0x000fea0003800000 */
.L_x_585:
        /* <DEDUP_REMOVED lines=12> */
.L_x_565:
[----:B------:R-:W-:Y:S05]  /*9c60*/  BSYNC B1 ;  /* 0x0000000000017941 */ /* 0x000fea0003800000 */
.L_x_543:
        /* <DEDUP_REMOVED lines=11> */
.L_x_587:
[----:B------:R-:W-:Y:S05]  /*9d20*/  EXIT ;  /* 0x000000000000794d */ /* 0x000fea0003800000 */
.L_x_589:
        /* <DEDUP_REMOVED lines=13> */
.L_x_2058:


//--------------------- .text._ZN5flash44flash_bwd_dq_dk_dv_loop_seqk_parallel_kernelI23Flash_bwd_kernel_traitsILi128ELi64ELi128ELi8ELi2ELi4ELi2ELb0ELb0EN7cutlass10bfloat16_tE19Flash_kernel_traitsILi128ELi64ELi128ELi8ES3_EELb0ELb0ELb1ELb1ELb0ELb0ELb0EEEvNS_16Flash_bwd_paramsE --------------------------
	.section	.text._ZN5flash44flash_bwd_dq_dk_dv_loop_seqk_parallel_kernelI23Flash_bwd_kernel_traitsILi128ELi64ELi128ELi8ELi2ELi4ELi2ELb0ELb0EN7cutlass10bfloat16_tE19Flash_kernel_traitsILi128ELi64ELi128ELi8ES3_EELb0ELb0ELb1ELb1ELb0ELb0ELb0EEEvNS_16Flash_bwd_paramsE,"ax",@progbits
	.sectioninfo	@"SHI_REGISTERS=255"
	.align	128
        .global         _ZN5flash44flash_bwd_dq_dk_dv_loop_seqk_parallel_kernelI23Flash_bwd_kernel_traitsILi128ELi64ELi128ELi8ELi2ELi4ELi2ELb0ELb0EN7cutlass10bfloat16_tE19Flash_kernel_traitsILi128ELi64ELi128ELi8ES3_EELb0ELb0ELb1ELb1ELb0ELb0ELb0EEEvNS_16Flash_bwd_paramsE
        .type           _ZN5flash44flash_bwd_dq_dk_dv_loop_seqk_parallel_kernelI23Flash_bwd_kernel_traitsILi128ELi64ELi128ELi8ELi2ELi4ELi2ELb0ELb0EN7cutlass10bfloat16_tE19Flash_kernel_traitsILi128ELi64ELi128ELi8ES3_EELb0ELb0ELb1ELb1ELb0ELb0ELb0EEEvNS_16Flash_bwd_paramsE,@function
        .size           _ZN5flash44flash_bwd_dq_dk_dv_loop_seqk_parallel_kernelI23Flash_bwd_kernel_traitsILi128ELi64ELi128ELi8ELi2ELi4ELi2ELb0ELb0EN7cutlass10bfloat16_tE19Flash_kernel_traitsILi128ELi64ELi128ELi8ES3_EELb0ELb0ELb1ELb1ELb0ELb0ELb0EEEvNS_16Flash_bwd_paramsE,(.L_x_2059 - _ZN5flash44flash_bwd_dq_dk_dv_loop_seqk_parallel_kernelI23Flash_bwd_kernel_traitsILi128ELi64ELi128ELi8ELi2ELi4ELi2ELb0ELb0EN7cutlass10bfloat16_tE19Flash_kernel_traitsILi128ELi64ELi128ELi8ES3_EELb0ELb0ELb1ELb1ELb0ELb0ELb0EEEvNS_16Flash_bwd_paramsE)
        .other          _ZN5flash44flash_bwd_dq_dk_dv_loop_seqk_parallel_kernelI23Flash_bwd_kernel_traitsILi128ELi64ELi128ELi8ELi2ELi4ELi2ELb0ELb0EN7cutlass10bfloat16_tE19Flash_kernel_traitsILi128ELi64ELi128ELi8ES3_EELb0ELb0ELb1ELb1ELb0ELb0ELb0EEEvNS_16Flash_bwd_paramsE,@"STO_CUDA_ENTRY STV_DEFAULT"
_ZN5flash44flash_bwd_dq_dk_dv_loop_seqk_parallel_kernelI23Flash_bwd_kernel_traitsILi128ELi64ELi128ELi8ELi2ELi4ELi2ELb0ELb0EN7cutlass10bfloat16_tE19Flash_kernel_traitsILi128ELi64ELi128ELi8ES3_EELb0ELb0ELb1ELb1ELb0ELb0ELb0EEEvNS_16Flash_bwd_paramsE:
.text._ZN5flash44flash_bwd_dq_dk_dv_loop_seqk_parallel_kernelI23Flash_bwd_kernel_traitsILi128ELi64ELi128ELi8ELi2ELi4ELi2ELb0ELb0EN7cutlass10bfloat16_tE19Flash_kernel_traitsILi128ELi64ELi128ELi8ES3_EELb0ELb0ELb1ELb1ELb0ELb0ELb0EEEvNS_16Flash_bwd_paramsE:
        /* <DEDUP_REMOVED lines=27> */
[----:B--2---:R-:W-:Y:S01]  /*01b0*/  UIMAD.WIDE.U32 UR46, UR34, UR14, URZ ;  /* 0x0000000e222e72a5 */ /* 0x004fe2000f8e003f */
[----:B------:R-:W-:Y:S01]  /*01c0*/  IMAD.SHL.U32 R252, R13, 0x2, RZ ;  /* 0x000000020dfc7824 */ /* 0x000fe200078e00ff */
        /* <DEDUP_REMOVED lines=41> */
[----:B------:R-:W-:Y:S01]  /*0460*/  ULDC UR42, c[0x0][0x2e8] ;  /* 0x0000ba00002a7ab9 */ /* 0x000fe20000000800 */
[----:B------:R-:W-:Y:S01]  /*0470*/  IMAD.IADD R0, R13, 0x1, -R4 ;  /* 0x000000010d007824 */ /* 0x000fe200078e0a04 */
[----:B------:R-:W-:Y:S01]  /*0480*/  LOP3.LUT R4, R6, 0xfffffff0, RZ, 0xc0, !PT ;  /* 0xfffffff006047812 */ /* 0x000fe200078ec0ff */
[----:B------:R-:W-:Y:S01]  /*0490*/  IMAD.SHL.U32 R3, R3, 0x40, RZ ;  /* 0x0000004003037824 */ /* 0x000fe200078e00ff */
[----:B------:R-:W-:Y:S01]  /*04a0*/  SHF.R.S32.HI R5, RZ, 0x1f, R2 ;  /* 0x0000001fff057819 */ /* 0x000fe20000011402 */
[C---:B------:R-:W-:Y:S01]  /*04b0*/  IMAD.SHL.U32 R234, R0.reuse, 0x8, RZ ;  /* 0x0000000800ea7824 */ /* 0x040fe200078e00ff */
[C---:B------:R-:W-:Y:S01]  /*04c0*/  LOP3.LUT P4, RZ, R0.reuse, 0x2, RZ, 0xc0, !PT ;  /* 0x0000000200ff7812 */ /* 0x040fe2000788c0ff */
[----:B------:R-:W-:Y:S01]  /*04d0*/  ULOP3.LUT UR58, UR36, UR58, URZ, 0x3c, !UPT ;  /* 0x0000003a243a7292 */ /* 0x000fe2000f8e3c3f */
[----:B------:R-:W-:Y:S01]  /*04e0*/  LEA.HI R16, R5, R2, RZ, 0x2 ;  /* 0x0000000205107211 */ /* 0x000fe200078f10ff */
[----:B------:R-:W-:Y:S01]  /*04f0*/  IMAD.IADD R2, R13, 0x1, -R4 ;  /* 0x000000010d027824 */ /* 0x000fe200078e0a04 */
[----:B------:R-:W-:Y:S01]  /*0500*/  LOP3.LUT R3, R3, 0x1c0, RZ, 0xc0, !PT ;  /* 0x000001c003037812 */ /* 0x000fe200078ec0ff */
[----:B------:R-:W-:Y:S01]  /*0510*/  USHF.R.S32.HI UR59, URZ, 0x1f, UR36 ;  /* 0x0000001f3f3b7899 */ /* 0x000fe20008011424 */
[C---:B------:R-:W-:Y:S01]  /*0520*/  LOP3.LUT P3, RZ, R0.reuse, 0x4, RZ, 0xc0, !PT ;  /* 0x0000000400ff7812 */ /* 0x040fe2000786c0ff */
[----:B------:R-:W-:Y:S01]  /*0530*/  IMAD.SHL.U32 R0, R0, 0x40, RZ ;  /* 0x0000004000007824 */ /* 0x000fe200078e00ff */
[----:B------:R-:W-:Y:S01]  /*0540*/  SHF.R.S32.HI R5, RZ, 0x1f, R2 ;  /* 0x0000001fff057819 */ /* 0x000fe20000011402 */
[----:B------:R-:W-:Y:S01]  /*0550*/  UISETP.NE.AND UP6, UPT, UR8, URZ, UPT ;  /* 0x0000003f0800728c */ /* 0x000fe2000bfc5270 */
[----:B------:R-:W-:Y:S01]  /*0560*/  LOP3.LUT R4, R3, 0x38, R234, 0xf8, !PT ;  /* 0x0000003803047812 */ /* 0x000fe200078ef8ea */
[----:B------:R-:W-:Y:S01]  /*0570*/  USHF.R.S32.HI UR61, URZ, 0x1f, UR34 ;  /* 0x0000001f3f3d7899 */ /* 0x000fe20008011422 */
[----:B------:R-:W-:Y:S01]  /*0580*/  SHF.R.U32.HI R3, RZ, 0x3, R3 ;  /* 0x00000003ff037819 */ /* 0x000fe20000011603 */
[----:B------:R-:W-:Y:S01]  /*0590*/  USHF.R.S32.HI UR60, URZ, 0x1f, UR36 ;  /* 0x0000001f3f3c7899 */ /* 0x000fe20008011424 */
[----:B------:R-:W-:Y:S01]  /*05a0*/  LEA.HI R10, R5, R2, RZ, 0x3 ;  /* 0x00000002050a7211 */ /* 0x000fe200078f18ff */
[----:B------:R-:W-:Y:S01]  /*05b0*/  IMAD.SHL.U32 R5, R9, 0x200, RZ ;  /* 0x0000020009057824 */ /* 0x000fe200078e00ff */
[----:B------:R-:W-:Y:S01]  /*05c0*/  LOP3.LUT R247, R4, R3, RZ, 0x3c, !PT ;  /* 0x0000000304f77212 */ /* 0x000fe200078e3cff */
[----:B------:R-:W-:Y:S01]  /*05d0*/  UIMAD.WIDE.U32 UR44, UR38, UR46, URZ ;  /* 0x0000002e262c72a5 */ /* 0x000fe2000f8e003f */
[----:B------:R-:W-:Y:S01]  /*05e0*/  LOP3.LUT R3, R10, 0xfffffff8, RZ, 0xc0, !PT ;  /* 0xfffffff80a037812 */ /* 0x000fe200078ec0ff */
[----:B------:R-:W-:Y:S01]  /*05f0*/  UIMAD UR53, UR39, UR46, URZ ;  /* 0x0000002e273572a4 */ /* 0x000fe2000f8e023f */
[----:B------:R-:W-:Y:S01]  /*0600*/  LOP3.LUT R0, R0, 0x1c0, RZ, 0xc0, !PT ;  /* 0x000001c000007812 */ /* 0x000fe200078ec0ff */
[----:B------:R-:W-:Y:S01]  /*0610*/  USHF.R.S32.HI UR55, URZ, 0x1f, UR49 ;  /* 0x0000001f3f377899 */ /* 0x000fe20008011431 */
[----:B------:R-:W-:Y:S01]  /*0620*/  LOP3.LUT R4, R7, 0x1, RZ, 0xc0, !PT ;  /* 0x0000000107047812 */ /* 0x000fe200078ec0ff */
[----:B------:R-:W-:Y:S01]  /*0630*/  IMAD.IADD R14, R2, 0x1, -R3 ;  /* 0x00000001020e7824 */ /* 0x000fe200078e0a03 */
[-C--:B------:R-:W-:Y:S01]  /*0640*/  LEA.HI R2, R12, R13.reuse, RZ, 0x6 ;  /* 0x0000000d0c027211 */ /* 0x080fe200078f30ff */
[----:B------:R-:W-:Y:S01]  /*0650*/  IMAD.SHL.U32 R3, R8, 0x10, RZ ;  /* 0x0000001008037824 */ /* 0x000fe200078e00ff */
[C---:B------:R-:W-:Y:S01]  /*0660*/  LOP3.LUT R215, R0.reuse, 0x8, R15, 0xf8, !PT ;  /* 0x0000000800d77812 */ /* 0x040fe200078ef80f */
[----:B------:R-:W-:Y:S01]  /*0670*/  UIMAD UR52, UR4, UR52, URZ ;  /* 0x00000034043472a4 */ /* 0x000fe2000f8e023f */
[----:B------:R-:W-:Y:S01]  /*0680*/  SHF.R.S32.HI R2, RZ, 0x6, R2 ;  /* 0x00000006ff027819 */ /* 0x000fe20000011402 */
[----:B------:R-:W-:Y:S01]  /*0690*/  @!UP5 UIMAD UR51, UR5, UR51, URZ ;  /* 0x000000330533d2a4 */ /* 0x000fe2000f8e023f */
[----:B------:R-:W-:Y:S01]  /*06a0*/  LOP3.LUT R3, R0, 0x30, R3, 0xf8, !PT ;  /* 0x0000003000037812 */ /* 0x000fe200078ef803 */
[----:B------:R-:W-:Y:S01]  /*06b0*/  USHF.R.S32.HI UR50, URZ, 0x1f, UR43 ;  /* 0x0000001f3f327899 */ /* 0x000fe2000801142b */
[----:B------:R-:W-:Y:S01]  /*06c0*/  SHF.R.U32.HI R212, RZ, 0x3, R0 ;  /* 0x00000003ffd47819 */ /* 0x000fe20000011600 */
[----:B------:R-:W-:Y:S01]  /*06d0*/  IMAD R0, R2, 0x800, R5 ;  /* 0x0000080002007824 */ /* 0x000fe200078e0205 */
[----:B------:R-:W-:Y:S01]  /*06e0*/  ISETP.NE.U32.AND P0, PT, R4, 0x1, PT ;  /* 0x000000010400780c */ /* 0x000fe20003f05070 */
[C---:B------:R-:W-:Y:S01]  /*06f0*/  IMAD.SHL.U32 R6, R2.reuse, 0x8, RZ ;  /* 0x0000000802067824 */ /* 0x040fe200078e00ff */
[----:B------:R-:W-:Y:S01]  /*0700*/  LOP3.LUT R215, R215, R212, RZ, 0x3c, !PT ;  /* 0x000000d4d7d77212 */ /* 0x000fe200078e3cff */
[----:B------:R-:W-:Y:S01]  /*0710*/  IMAD R247, R2, 0x200, R247 ;  /* 0x0000020002f77824 */ /* 0x000fe200078e02f7 */
        /* <DEDUP_REMOVED lines=14> */
[----:B------:R-:W-:Y:S01]  /*0800*/  LOP3.LUT R252, R2, 0x6, R252, 0xf8, !PT ;  /* 0x0000000602fc7812 */ /* 0x000fe200078ef8fc */
[----:B------:R-:W-:Y:S01]  /*0810*/  IMAD.SHL.U32 R212, R212, 0x2, RZ ;  /* 0x00000002d4d47824 */ /* 0x000fe200078e00ff */
[----:B------:R-:W-:Y:S01]  /*0820*/  SHF.R.S32.HI R0, RZ, 0x7, R0 ;  /* 0x00000007ff007819 */ /* 0x000fe20000011400 */
[----:B------:R-:W-:Y:S01]  /*0830*/  IMAD.SHL.U32 R3, R3, 0x2, RZ ;  /* 0x0000000203037824 */ /* 0x000fe200078e00ff */
[----:B------:R-:W-:Y:S01]  /*0840*/  SEL R227, R227, 0x10, !P0 ;  /* 0x00000010e3e37807 */ /* 0x000fe20004000000 */
[----:B------:R-:W-:Y:S01]  /*0850*/  UMOV UR41, 0xffffc000 ;  /* 0xffffc00000297882 */ /* 0x000fe20000000000 */
[----:B------:R-:W-:Y:S01]  /*0860*/  IADD3 R241, R234, 0x40, RZ ;  /* 0x00000040eaf17810 */ /* 0x000fe20007ffe0ff */
[----:B------:R-:W-:-:S02]  /*0870*/  IMAD R8, R8, 0x400, R3 ;  /* 0x0000040008087824 */ /* 0x000fc400078e0203 */
[C---:B------:R-:W-:Y:S02]  /*0880*/  IMAD R6, R0.reuse, 0x1000, R3 ;  /* 0x0000100000067824 */ /* 0x040fe400078e0203 */
[----:B------:R-:W-:Y:S01]  /*0890*/  IMAD.SHL.U32 R3, R0, 0x8, RZ ;  /* 0x0000000800037824 */ /* 0x000fe200078e00ff */
[----:B------:R-:W-:Y:S01]  /*08a0*/  LOP3.LUT R0, R4, 0x1c0, RZ, 0xc0, !PT ;  /* 0x000001c004007812 */ /* 0x000fe200078ec0ff */
[----:B------:R-:W-:Y:S02]  /*08b0*/  IMAD R6, R11, 0x400, R6 ;  /* 0x000004000b067824 */ /* 0x000fe400078e0206 */
[----:B------:R-:W-:Y:S01]  /*08c0*/  IMAD.SHL.U32 R4, R9, 0x10, RZ ;  /* 0x0000001009047824 */ /* 0x000fe200078e00ff */
[----:B------:R-:W-:Y:S02]  /*08d0*/  LOP3.LUT R5, R0, 0x20, R2, 0xf8, !PT ;  /* 0x0000002000057812 */ /* 0x000fe400078ef802 */
[----:B------:R-:W-:Y:S02]  /*08e0*/  SHF.R.U32.HI R2, RZ, 0x3, R0 ;  /* 0x00000003ff027819 */ /* 0x000fe40000011600 */
[----:B------:R-:W-:-:S02]  /*08f0*/  LOP3.LUT R3, R3, 0x8, RZ, 0xc0, !PT ;  /* 0x0000000803037812 */ /* 0x000fc400078ec0ff */
[----:B------:R-:W-:Y:S02]  /*0900*/  LOP3.LUT R5, R5, R2, RZ, 0x3c, !PT ;  /* 0x0000000205057212 */ /* 0x000fe400078e3cff */
[----:B------:R-:W-:Y:S02]  /*0910*/  LOP3.LUT R0, R2, R0, R3, 0x1e, !PT ;  /* 0x0000000002007212 */ /* 0x000fe400078e1e03 */
[----:B------:R-:W-:Y:S01]  /*0920*/  LOP3.LUT R7, R3, 0x10, R4, 0xf8, !PT ;  /* 0x0000001003077812 */ /* 0x000fe200078ef804 */
[----:B------:R-:W-:Y:S01]  /*0930*/  IMAD.IADD R225, R5, 0x1, R6 ;  /* 0x0000000105e17824 */ /* 0x000fe200078e0206 */
[----:B------:R-:W-:Y:S01]  /*0940*/  SHF.R.S32.HI R2, RZ, 0x2, R16 ;  /* 0x00000002ff027819 */ /* 0x000fe20000011410 */
[----:B------:R-:W-:Y:S02]  /*0950*/  IMAD.SHL.U32 R5, R14, 0x40, RZ ;  /* 0x000000400e057824 */ /* 0x000fe400078e00ff */
[----:B------:R-:W-:Y:S02]  /*0960*/  IMAD.IADD R8, R8, 0x1, R0 ;  /* 0x0000000108087824 */ /* 0x000fe400078e0200 */
[----:B------:R-:W-:Y:S01]  /*0970*/  IMAD.SHL.U32 R0, R10, 0x40, RZ ;  /* 0x000000400a007824 */ /* 0x000fe200078e00ff */
[----:B------:R-:W-:Y:S01]  /*0980*/  LOP3.LUT R5, R5, 0x1c0, RZ, 0xc0, !PT ;  /* 0x000001c005057812 */ /* 0x000fe200078ec0ff */
[----:B------:R-:W-:-:S02]  /*0990*/  IMAD.SHL.U32 R3, R9, 0x8, RZ ;  /* 0x0000000809037824 */ /* 0x000fc400078e00ff */
[----:B------:R-:W-:Y:S01]  /*09a0*/  IMAD R246, R11, 0x10, R2 ;  /* 0x000000100bf67824 */ /* 0x000fe200078e0202 */
[----:B------:R-:W-:Y:S01]  /*09b0*/  LOP3.LUT R0, R0, 0xfffffe00, RZ, 0xc0, !PT ;  /* 0xfffffe0000007812 */ /* 0x000fe200078ec0ff */
[----:B------:R-:W-:Y:S01]  /*09c0*/  IMAD.SHL.U32 R225, R225, 0x2, RZ ;  /* 0x00000002e1e17824 */ /* 0x000fe200078e00ff */
[----:B------:R-:W-:Y:S02]  /*09d0*/  LOP3.LUT R3, R5, 0x8, R3, 0xf8, !PT ;  /* 0x0000000805037812 */ /* 0x000fe400078ef803 */
[----:B------:R-:W-:Y:S01]  /*09e0*/  SHF.R.U32.HI R6, RZ, 0x3, R5 ;  /* 0x00000003ff067819 */ /* 0x000fe20000011605 */
[----:B------:R-:W-:Y:S02]  /*09f0*/  IMAD R4, R11, 0x400, R0 ;  /* 0x000004000b047824 */ /* 0x000fe400078e0200 */
[----:B------:R-:W-:Y:S01]  /*0a00*/  IMAD.IADD R228, R225, 0x1, R227 ;  /* 0x00000001e1e47824 */ /* 0x000fe200078e02e3 */
[----:B------:R-:W-:Y:S02]  /*0a10*/  LOP3.LUT R3, R3, R6, RZ, 0x3c, !PT ;  /* 0x0000000603037212 */ /* 0x000fe400078e3cff */
[----:B------:R-:W-:-:S02]  /*0a20*/  LOP3.LUT R2, R6, R7, R5, 0x1e, !PT ;  /* 0x0000000706027212 */ /* 0x000fc400078e1e05 */
[----:B------:R-:W-:Y:S01]  /*0a30*/  LOP3.LUT R211, R6, R211, R5, 0x1e, !PT ;  /* 0x000000d306d37212 */ /* 0x000fe200078e1e05 */
[----:B------:R-:W-:Y:S01]  /*0a40*/  IMAD.IADD R221, R4, 0x1, R3 ;  /* 0x0000000104dd7824 */ /* 0x000fe200078e0203 */
[-C--:B------:R-:W-:Y:S01]  /*0a50*/  LOP3.LUT R220, R2, R0.reuse, RZ, 0xfc, !PT ;  /* 0x0000000002dc7212 */ /* 0x080fe200078efcff */
[----:B------:R-:W-:Y:S01]  /*0a60*/  IMAD.MOV.U32 R4, RZ, RZ, 0x20 ;  /* 0x00000020ff047424 */ /* 0x000fe200078e00ff */
[----:B------:R-:W-:Y:S01]  /*0a70*/  LOP3.LUT R211, R211, R0, RZ, 0xfc, !PT ;  /* 0x00000000d3d37212 */ /* 0x000fe200078efcff */
[----:B------:R-:W-:Y:S01]  /*0a80*/  IMAD.MOV.U32 R2, RZ, RZ, 0x40 ;  /* 0x00000040ff027424 */ /* 0x000fe200078e00ff */
[----:B------:R-:W-:Y:S02]  /*0a90*/  IADD3 R0, R246, -0x40, RZ ;  /* 0xffffffc0f6007810 */ /* 0x000fe40007ffe0ff */
[----:B------:R-:W-:Y:S02]  /*0aa0*/  SEL R216, R4, 0xffffffe0, !P4 ;  /* 0xffffffe004d87807 */ /* 0x000fe40006000000 */
[----:B------:R-:W-:-:S02]  /*0ab0*/  SEL R217, R2, 0xffffffc0, !P3 ;  /* 0xffffffc002d97807 */ /* 0x000fc40005800000 */
[----:B------:R-:W-:Y:S01]  /*0ac0*/  SEL R4, R4, 0xffffffe0, !P1 ;  /* 0xffffffe004047807 */ /* 0x000fe20004800000 */
[C---:B------:R-:W-:Y:S01]  /*0ad0*/  IMAD.IADD R216, R215.reuse, 0x1, R216 ;  /* 0x00000001d7d87824 */ /* 0x040fe200078e02d8 */
[----:B------:R-:W-:Y:S01]  /*0ae0*/  SHF.R.S32.HI R3, RZ, 0x1f, R0 ;  /* 0x0000001fff037819 */ /* 0x000fe20000011400 */
[----:B------:R-:W-:Y:S01]  /*0af0*/  IMAD.IADD R218, R215, 0x1, R217 ;  /* 0x00000001d7da7824 */ /* 0x000fe200078e02d9 */
[----:B------:R-:W-:Y:S01]  /*0b00*/  LEA R6, R8, 0xc000, 0x1 ;  /* 0x0000c00008067811 */ /* 0x000fe200078e08ff */
[----:B------:R-:W-:Y:S01]  /*0b10*/  IMAD.IADD R226, R225, 0x1, R4 ;  /* 0x00000001e1e27824 */ /* 0x000fe200078e0204 */
[----:B------:R-:W-:Y:S01]  /*0b20*/  SEL R2, R2, 0xffffffc0, !P2 ;  /* 0xffffffc002027807 */ /* 0x000fe20005000000 */
[----:B------:R-:W-:Y:S01]  /*0b30*/  IMAD.IADD R217, R217, 0x1, R216 ;  /* 0x00000001d9d97824 */ /* 0x000fe200078e02d8 */
[C---:B------:R-:W-:Y:S01]  /*0b40*/  SHF.L.U64.HI R3, R0.reuse, 0x2, R3 ;  /* 0x0000000200037819 */ /* 0x040fe20000010203 */
[----:B------:R-:W-:Y:S01]  /*0b50*/  IMAD.SHL.U32 R0, R0, 0x4, RZ ;  /* 0x0000000400007824 */ /* 0x000fe200078e00ff */
[----:B------:R-:W-:Y:S01]  /*0b60*/  IADD3 R3, R6, 0x420, RZ ;  /* 0x0000042006037810 */ /* 0x000fe20007ffe0ff */
[----:B------:R-:W-:Y:S01]  /*0b70*/  IMAD.IADD R5, R4, 0x1, R6 ;  /* 0x0000000104057824 */ /* 0x000fe200078e0206 */
[C---:B------:R-:W-:Y:S01]  /*0b80*/  @P1 IADD3 R3, R6.reuse, 0x3e0, RZ ;  /* 0x000003e006031810 */ /* 0x040fe20007ffe0ff */
[--C-:B------:R-:W-:Y:S01]  /*0b90*/  IMAD.IADD R0, R6, 0x1, R2.reuse ;  /* 0x0000000106007824 */ /* 0x100fe200078e0202 */
[----:B------:R-:W-:Y:S01]  /*0ba0*/  STL [R1], R6 ;  /* 0x0000000601007387 */ /* 0x000fe20000100800 */
[----:B------:R-:W-:Y:S01]  /*0bb0*/  IMAD.IADD R4, R5, 0x1, R2 ;  /* 0x0000000105047824 */ /* 0x000fe200078e0202 */
[----:B------:R-:W-:Y:S01]  /*0bc0*/  LEA R211, R211, 0xc000, 0x1 ;  /* 0x0000c000d3d37811 */ /* 0x000fe200078e08ff */
[----:B------:R-:W-:Y:S01]  /*0bd0*/  IMAD.IADD R227, R227, 0x1, R226 ;  /* 0x00000001e3e37824 */ /* 0x000fe200078e02e2 */
[----:B------:R-:W-:Y:S04]  /*0be0*/  STL [R1+0x8], R5 ;  /* 0x0000080501007387 */ /* 0x000fe80000100800 */
[----:B------:R1:W-:Y:S04]  /*0bf0*/  STL [R1+0x4], R0 ;  /* 0x0000040001007387 */ /* 0x0003e80000100800 */
[----:B------:R2:W-:Y:S04]  /*0c00*/  STL [R1+0x14], R3 ;  /* 0x0000140301007387 */ /* 0x0005e80000100800 */
[----:B------:R2:W-:Y:S01]  /*0c10*/  STL [R1+0xc], R4 ;  /* 0x00000c0401007387 */ /* 0x0005e20000100800 */
[----:B-1----:R-:W-:-:S05]  /*0c20*/  IMAD.IADD R0, R2, 0x1, R3 ;  /* 0x0000000102007824 */ /* 0x002fca00078e0203 */
[----:B------:R2:W-:Y:S02]  /*0c30*/  STL [R1+0x10], R0 ;  /* 0x0000100001007387 */ /* 0x0005e40000100800 */
.L_x_662:
        /* <DEDUP_REMOVED lines=12> */
[----:B-123--:R-:W-:Y:S01]  /*0d00*/  IMAD.U32 R2, RZ, RZ, UR4 ;  /* 0x00000004ff027e24 */ /* 0x00efe2000f8e00ff */
        /* <DEDUP_REMOVED lines=40> */
.L_x_590:
        /* <DEDUP_REMOVED lines=67> */
.L_x_592:
        /* <DEDUP_REMOVED lines=18> */
.L_x_593:
        /* <DEDUP_REMOVED lines=72> */
.L_x_594:
[----:B------:R-:W-:Y:S02]  /*1960*/  UMOV UR6, UR52 ;  /* 0x0000003400067c82 */ /* 0x000fe40008000000 */
.L_x_595:
        /* <DEDUP_REMOVED lines=99> */
.L_x_597:
        /* <DEDUP_REMOVED lines=16> */
[----:B------:R-:W-:-:S03]  /*20a0*/  UIADD3 UR13, UR5, UR6, URZ ;  /* 0x00000006050d7290 */ /* 0x000fc6000fffe03f */
[----:B------:R-:W-:Y:S02]  /*20b0*/  UMOV UR6, UR4 ;  /* 0x0000000400067c82 */ /* 0x000fe40008000000 */
.L_x_598:
[----:B------:R-:W-:Y:S01]  /*20c0*/  ULDC.64 UR4, c[0x0][0x3a0] ;  /* 0x0000e80000047ab9 */ /* 0x000fe20000000a00 */
[----:B------:R-:W-:Y:S01]  /*20d0*/  IMAD.U32 R11, RZ, RZ, UR20 ;  /* 0x00000014ff0b7e24 */ /* 0x000fe2000f8e00ff */
[----:B------:R-:W-:Y:S01]  /*20e0*/  UIMAD UR4, UR22, UR4, URZ ;  /* 0x00000004160472a4 */ /* 0x000fe2000f8e023f */
[----:B------:R-:W-:Y:S01]  /*20f0*/  BSSY B0, `(.L_x_599) ;  /* 0x000001b000007945 */ /* 0x000fe20003800000 */
[----:B------:R-:W-:Y:S01]  /*2100*/  UIMAD UR9, UR21, -0x80, UR9 ;  /* 0xffffff80150978a4 */ /* 0x000fe2000f8e0209 */
[----:B------:R-:W-:Y:S01]  /*2110*/  IMAD.WIDE.U32 R4, R11, c[0x0][0x3a0], R234 ;  /* 0x0000e8000b047a25 */ /* 0x000fe200078e00ea */
[----:B------:R-:W-:-:S04]  /*2120*/  UIMAD UR4, UR20, UR5, UR4 ;  /* 0x00000005140472a4 */ /* 0x000fc8000f8e0204 */
[----:B------:R-:W-:Y:S02]  /*2130*/  IADD3 R4, P0, R4, UR14, RZ ;  /* 0x0000000e04047c10 */ /* 0x000fe4000ff1e0ff */
[----:B------:R-:W-:Y:S01]  /*2140*/  MOV R0, UR4 ;  /* 0x0000000400007c02 */ /* 0x000fe20008000f00 */
[----:B------:R-:W-:Y:S01]  /*2150*/  ULDC.64 UR4, c[0x0][0x3b8] ;  /* 0x0000ee0000047ab9 */ /* 0x000fe20000000a00 */
[----:B------:R-:W-:Y:S01]  /*2160*/  ISETP.GE.AND P5, PT, R2, UR9, PT ;  /* 0x0000000902007c0c */ /* 0x000fe2000bfa6270 */
[----:B------:R-:W-:Y:S01]  /*2170*/  UIMAD UR4, UR59, UR4, URZ ;  /* 0x000000043b0472a4 */ /* 0x000fe2000f8e023f */
[----:B------:R-:W-:Y:S01]  /*2180*/  IADD3.X R5, R5, UR15, R0, P0, !PT ;  /* 0x0000000f05057c10 */ /* 0x000fe200087fe400 */
[----:B------:R-:W-:Y:S02]  /*2190*/  IMAD.U32 R0, RZ, RZ, UR36 ;  /* 0x00000024ff007e24 */ /* 0x000fe4000f8e00ff */
[----:B------:R-:W-:Y:S02]  /*21a0*/  UIMAD UR4, UR36, UR5, UR4 ;  /* 0x00000005240472a4 */ /* 0x000fe4000f8e0204 */
        /* <DEDUP_REMOVED lines=15> */
.L_x_600:
[----:B------:R-:W-:Y:S05]  /*22a0*/  BSYNC B0 ;  /* 0x0000000000007941 */ /* 0x000fea0003800000 */
.L_x_599:
        /* <DEDUP_REMOVED lines=18> */
.L_x_602:
[----:B------:R-:W-:Y:S05]  /*23d0*/  BSYNC B0 ;  /* 0x0000000000007941 */ /* 0x000fea0003800000 */
.L_x_601:
        /* <DEDUP_REMOVED lines=18> */
.L_x_604:
[----:B------:R-:W-:Y:S05]  /*2500*/  BSYNC B0 ;  /* 0x0000000000007941 */ /* 0x000fea0003800000 */
.L_x_603:
        /* <DEDUP_REMOVED lines=17> */
.L_x_606:
[----:B------:R-:W-:Y:S05]  /*2620*/  BSYNC B0 ;  /* 0x0000000000007941 */ /* 0x000fea0003800000 */
.L_x_605:
        /* <DEDUP_REMOVED lines=27> */
.L_x_608:
[----:B------:R-:W-:Y:S05]  /*27e0*/  BSYNC B0 ;  /* 0x0000000000007941 */ /* 0x000fea0003800000 */
.L_x_607:
        /* <DEDUP_REMOVED lines=16> */
.L_x_610:
[----:B------:R-:W-:Y:S05]  /*28f0*/  BSYNC B0 ;  /* 0x0000000000007941 */ /* 0x000fea0003800000 */
.L_x_609:
        /* <DEDUP_REMOVED lines=16> */
.L_x_612:
[----:B------:R-:W-:Y:S05]  /*2a00*/  BSYNC B0 ;  /* 0x0000000000007941 */ /* 0x000fea0003800000 */
.L_x_611:
        /* <DEDUP_REMOVED lines=16> */
.L_x_596:
        /* <DEDUP_REMOVED lines=26> */
.L_x_615:
[----:B------:R-:W-:Y:S05]  /*2cb0*/  BSYNC B0 ;  /* 0x0000000000007941 */ /* 0x000fea0003800000 */
.L_x_614:
        /* <DEDUP_REMOVED lines=29> */
.L_x_617:
[----:B------:R-:W-:Y:S05]  /*2e90*/  BSYNC B0 ;  /* 0x0000000000007941 */ /* 0x000fea0003800000 */
.L_x_616:
        /* <DEDUP_REMOVED lines=15> */
.L_x_619:
        /* <DEDUP_REMOVED lines=19> */
.L_x_620:
[----:B------:R-:W-:Y:S05]  /*30c0*/  BSYNC B0 ;  /* 0x0000000000007941 */ /* 0x000fea0003800000 */
.L_x_618:
        /* <DEDUP_REMOVED lines=14> */
.L_x_622:
        /* <DEDUP_REMOVED lines=27> */
.L_x_623:
[----:B------:R-:W-:Y:S05]  /*3360*/  BSYNC B0 ;  /* 0x0000000000007941 */ /* 0x000fea0003800000 */
.L_x_621:
[C---:B------:R-:W-:Y:S01]  /*3370*/  IADD3 R3, R246.reuse, 0x28, RZ ;  /* 0x00000028f6037810 */ /* 0x040fe20007ffe0ff */
[----:B------:R-:W-:Y:S01]  /*3380*/  IMAD.MOV.U32 R245, RZ, RZ, 0x7f800000 ;  /* 0x7f800000fff57424 */ /* 0x000fe200078e00ff */
[----:B-1----:R-:W-:Y:S01]  /*3390*/  IADD3 R4, R246, 0x8, RZ ;  /* 0x00000008f6047810 */ /* 0x002fe20007ffe0ff */
[----:B------:R-:W-:Y:S01]  /*33a0*/  IMAD.MOV.U32 R242, RZ, RZ, 0x7f800000 ;  /* 0x7f800000fff27424 */ /* 0x000fe200078e00ff */
[----:B------:R-:W-:Y:S01]  /*33b0*/  ISETP.GE.AND P3, PT, R3, UR4, PT ;  /* 0x0000000403007c0c */ /* 0x000fe2000bf66270 */
[----:B------:R-:W-:Y:S01]  /*33c0*/  IMAD.MOV.U32 R243, RZ, RZ, 0x7f800000 ;  /* 0x7f800000fff37424 */ /* 0x000fe200078e00ff */
[----:B------:R-:W-:Y:S01]  /*33d0*/  ISETP.GE.AND P5, PT, R4, UR4, PT ;  /* 0x0000000404007c0c */ /* 0x000fe2000bfa6270 */
[C---:B------:R-:W-:Y:S01]  /*33e0*/  IMAD.SHL.U32 R4, R246.reuse, 0x4, RZ ;  /* 0x00000004f6047824 */ /* 0x040fe200078e00ff */
[----:B------:R-:W-:Y:S01]  /*33f0*/  IADD3 R5, R246, 0x20, RZ ;  /* 0x00000020f6057810 */ /* 0x000fe20007ffe0ff */
[----:B------:R-:W-:Y:S01]  /*3400*/  IMAD.MOV.U32 R244, RZ, RZ, 0x7f800000 ;  /* 0x7f800000fff47424 */ /* 0x000fe200078e00ff */
[----:B------:R-:W-:Y:S01]  /*3410*/  SHF.R.S32.HI R15, RZ, 0x1f, R246 ;  /* 0x0000001fff0f7819 */ /* 0x000fe200000114f6 */
[----:B------:R-:W-:Y:S01]  /*3420*/  ULDC.64 UR6, c[0x0][0x198] ;  /* 0x0000660000067ab9 */ /* 0x000fe20000000a00 */
[----:B------:R-:W-:Y:S01]  /*3430*/  ISETP.GE.AND P4, PT, R5, UR4, PT ;  /* 0x0000000405007c0c */ /* 0x000fe2000bf86270 */
[----:B------:R-:W-:Y:S01]  /*3440*/  UIMAD UR5, UR22, UR6, URZ ;  /* 0x00000006160572a4 */ /* 0x000fe2000f8e023f */
[----:B------:R-:W-:Y:S01]  /*3450*/  IADD3 R4, P2, R4, UR16, RZ ;  /* 0x0000001004047c10 */ /* 0x000fe2000ff5e0ff */
[----:B------:R-:W-:Y:S01]  /*3460*/  IMAD.U32 R12, RZ, RZ, UR20 ;  /* 0x00000014ff0c7e24 */ /* 0x000fe2000f8e00ff */
[----:B------:R-:W-:Y:S01]  /*3470*/  SHF.L.U64.HI R5, R246, 0x2, R15 ;  /* 0x00000002f6057819 */ /* 0x000fe2000001020f */
[----:B------:R-:W-:Y:S01]  /*3480*/  UIMAD UR5, UR20, UR7, UR5 ;  /* 0x00000007140572a4 */ /* 0x000fe2000f8e0205 */
[----:B------:R-:W-:Y:S01]  /*3490*/  SHF.R.S32.HI R9, RZ, 0x1f, R3 ;  /* 0x0000001fff097819 */ /* 0x000fe20000011403 */
[----:B------:R-:W-:Y:S01]  /*34a0*/  IMAD.WIDE.U32 R6, R12, c[0x0][0x198], R234 ;  /* 0x000066000c067a25 */ /* 0x000fe200078e00ea */
[----:B------:R-:W-:-:S02]  /*34b0*/  IADD3.X R5, R5, UR15, RZ, P2, !PT ;  /* 0x0000000f05057c10 */ /* 0x000fc400097fe4ff */
[C---:B------:R-:W-:Y:S01]  /*34c0*/  @!P3 LEA R8, P2, R3.reuse, UR16, 0x2 ;  /* 0x000000100308bc11 */ /* 0x040fe2000f8410ff */
[----:B------:R-:W-:Y:S01]  /*34d0*/  IMAD.U32 R10, RZ, RZ, UR5 ;  /* 0x00000005ff0a7e24 */ /* 0x000fe2000f8e00ff */
[----:B------:R-:W-:Y:S01]  /*34e0*/  ISETP.GE.AND P6, PT, R246, UR4, PT ;  /* 0x00000004f6007c0c */ /* 0x000fe2000bfc6270 */
[----:B------:R1:W5:Y:S01]  /*34f0*/  @!P5 LDG.E R245, [R4.64+0x20] ;  /* 0x0000200a04f5d981 */ /* 0x000362000c1e1900 */
[----:B------:R-:W-:Y:S02]  /*3500*/  @!P3 LEA.HI.X R9, R3, UR15, R9, 0x2, P2 ;  /* 0x0000000f0309bc11 */ /* 0x000fe400090f1409 */
[----:B------:R-:W-:Y:S01]  /*3510*/  IADD3 R6, P0, R6, UR23, RZ ;  /* 0x0000001706067c10 */ /* 0x000fe2000ff1e0ff */
[----:B------:R1:W5:Y:S04]  /*3520*/  @!P4 LDG.E R242, [R4.64+0x80] ;  /* 0x0000800a04f2c981 */ /* 0x000368000c1e1900 */
[----:B------:R1:W5:Y:S01]  /*3530*/  @!P3 LDG.E R243, [R8.64] ;  /* 0x0000000a08f3b981 */ /* 0x000362000c1e1900 */
[----:B------:R-:W-:-:S03]  /*3540*/  UIMAD UR4, UR21, -0x80, UR9 ;  /* 0xffffff80150478a4 */ /* 0x000fc6000f8e0209 */
[----:B------:R1:W5:Y:S03]  /*3550*/  @!P6 LDG.E R244, [R4.64] ;  /* 0x0000000a04f4e981 */ /* 0x000366000c1e1900 */
[----:B------:R-:W-:Y:S01]  /*3560*/  ISETP.GE.AND P6, PT, R2, UR4, PT ;  /* 0x0000000402007c0c */ /* 0x000fe2000bfc6270 */
[----:B------:R-:W-:Y:S01]  /*3570*/  IMAD R3, R13, c[0x0][0x1b0], RZ ;  /* 0x00006c000d037a24 */ /* 0x000fe200078e02ff */
[----:B------:R-:W-:-:S11]  /*3580*/  IADD3.X R7, R7, UR25, R10, P0, !PT ;  /* 0x0000001907077c10 */ /* 0x000fd600087fe40a */
[----:B------:R1:W-:Y:S04]  /*3590*/  @P6 STS.128 [R0+0xc000], RZ ;  /* 0x00c000ff00006388 */ /* 0x0003e80000000c00 */
[----:B------:R1:W-:Y:S01]  /*35a0*/  @P6 STS.128 [R0+0x10000], RZ ;  /* 0x010000ff00006388 */ /* 0x0003e20000000c00 */
[C---:B------:R-:W-:Y:S01]  /*35b0*/  IMAD R3, R11.reuse, c[0x0][0x1b4], R3 ;  /* 0x00006d000b037a24 */ /* 0x040fe200078e0203 */
[----:B------:R-:W-:Y:S01]  /*35c0*/  BSSY B0, `(.L_x_624) ;  /* 0x000001b000007945 */ /* 0x000fe20003800000 */
[----:B------:R-:W-:-:S04]  /*35d0*/  IMAD.WIDE.U32 R6, R11, c[0x0][0x1b0], R6 ;  /* 0x00006c000b067a25 */ /* 0x000fc800078e0006 */
[----:B------:R-:W-:Y:S01]  /*35e0*/  IMAD.IADD R10, R7, 0x1, R3 ;  /* 0x00000001070a7824 */ /* 0x000fe200078e0203 */
[----:B------:R-:W-:Y:S05]  /*35f0*/  @P6 BRA `(.L_x_625) ;  /* 0x0000017000006947 */ /* 0x000fea0003800000 */
[----:B------:R-:W-:Y:S01]  /*3600*/  ISETP.GE.AND P2, PT, R234, c[0x0][0x220], PT ;  /* 0x00008800ea007a0c */ /* 0x000fe20003f46270 */
[----:B------:R-:W-:Y:S01]  /*3610*/  IMAD R3, R16, c[0x0][0x198], RZ ;  /* 0x0000660010037a24 */ /* 0x000fe200078e02ff */
[----:B-1----:R-:W-:Y:S01]  /*3620*/  MOV R5, R10 ;  /* 0x0000000a00057202 */ /* 0x002fe20000000f00 */
        /* <DEDUP_REMOVED lines=20> */
.L_x_625:
[----:B------:R-:W-:Y:S05]  /*3770*/  BSYNC B0 ;  /* 0x0000000000007941 */ /* 0x000fea0003800000 */
.L_x_624:
[----:B------:R-:W-:Y:S01]  /*3780*/  ISETP.GE.AND P5, PT, R14, UR4, PT ;  /* 0x000000040e007c0c */ /* 0x000fe2000bfa6270 */
[----:B------:R-:W-:-:S12]  /*3790*/  BSSY B0, `(.L_x_626) ;  /* 0x000001d000007945 */ /* 0x000fd80003800000 */
[----:B------:R1:W-:Y:S04]  /*37a0*/  @P5 STS.128 [R0+0xd000], RZ ;  /* 0x00d000ff00005388 */ /* 0x0003e80000000c00 */
[----:B------:R1:W-:Y:S01]  /*37b0*/  @P5 STS.128 [R0+0x11000], RZ ;  /* 0x011000ff00005388 */ /* 0x0003e20000000c00 */
[----:B------:R-:W-:Y:S05]  /*37c0*/  @P5 BRA `(.L_x_627) ;  /* 0x0000019000005947 */ /* 0x000fea0003800000 */
[----:B------:R-:W-:Y:S02]  /*37d0*/  IADD3 R3, P0, R2, 0x20, RZ ;  /* 0x0000002002037810 */ /* 0x000fe40007f1e0ff */
[----:B------:R-:W-:Y:S02]  /*37e0*/  ISETP.GE.AND P2, PT, R234, c[0x0][0x220], PT ;  /* 0x00008800ea007a0c */ /* 0x000fe40003f46270 */
[----:B-1----:R-:W-:Y:S01]  /*37f0*/  MOV R5, R10 ;  /* 0x0000000a00057202 */ /* 0x002fe20000000f00 */
        /* <DEDUP_REMOVED lines=22> */
.L_x_627:
[----:B------:R-:W-:Y:S05]  /*3960*/  BSYNC B0 ;  /* 0x0000000000007941 */ /* 0x000fea0003800000 */
.L_x_626:
        /* <DEDUP_REMOVED lines=31> */
.L_x_629:
[----:B------:R-:W-:Y:S05]  /*3b60*/  BSYNC B0 ;  /* 0x0000000000007941 */ /* 0x000fea0003800000 */
.L_x_628:
        /* <DEDUP_REMOVED lines=9> */
[----:B-1----:R-:W-:-:S04]  /*3c00*/  IMAD.X R4, RZ, RZ, R16, P0 ;  /* 0x000000ffff047224 */ /* 0x002fc800000e0610 */
        /* <DEDUP_REMOVED lines=20> */
.L_x_631:
[----:B------:R-:W-:Y:S05]  /*3d50*/  BSYNC B0 ;  /* 0x0000000000007941 */ /* 0x000fea0003800000 */
.L_x_630:
        /* <DEDUP_REMOVED lines=38> */
.L_x_633:
[----:B-1----:R-:W-:Y:S05]  /*3fc0*/  BSYNC B0 ;  /* 0x0000000000007941 */ /* 0x002fea0003800000 */
.L_x_632:
        /* <DEDUP_REMOVED lines=29> */
.L_x_635:
[----:B------:R-:W-:Y:S05]  /*41a0*/  BSYNC B0 ;  /* 0x0000000000007941 */ /* 0x000fea0003800000 */
.L_x_634:
        /* <DEDUP_REMOVED lines=29> */
.L_x_637:
[----:B------:R-:W-:Y:S05]  /*4380*/  BSYNC B0 ;  /* 0x0000000000007941 */ /* 0x000fea0003800000 */
.L_x_636:
        /* <DEDUP_REMOVED lines=28> */
.L_x_639:
[----:B------:R-:W-:Y:S05]  /*4550*/  BSYNC B0 ;  /* 0x0000000000007941 */ /* 0x000fea0003800000 */
.L_x_638:
[----:B------:R-:W-:Y:S02]  /*4560*/  ULDC.64 UR6, c[0x0][0x318] ;  /* 0x0000c60000067ab9 */ /* 0x000fe40000000a00 */
[----:B------:R-:W-:Y:S01]  /*4570*/  ULDC.64 UR22, c[0x0][0x320] ;  /* 0x0000c80000167ab9 */ /* 0x000fe20000000a00 */
[----:B-1234-:R-:W-:Y:S01]  /*4580*/  LEA.HI R0, R18, R17, RZ, 0x4 ;  /* 0x0000001112007211 */ /* 0x01efe200078f20ff */
[----:B------:R-:W-:Y:S01]  /*4590*/  UISETP.NE.U32.AND UP1, UPT, URZ, UR6, UPT ;  /* 0x000000063f00728c */ /* 0x000fe2000bf25070 */
[----:B------:R-:W0:Y:S03]  /*45a0*/  LDGDEPBAR ;  /* 0x00000000000079af */ /* 0x000e260000000000 */
[----:B------:R-:W-:-:S06]  /*45b0*/  UISETP.NE.AND.EX UP1, UPT, URZ, UR7, UPT, UP1 ;  /* 0x000000073f00728c */ /* 0x000fcc000bf25310 */
        /* <DEDUP_REMOVED lines=9> */
[----:B------:R-:W-:-:S05]  /*4650*/  IMAD.U32 R2, RZ, RZ, UR6 ;  /* 0x00000006ff027e24 */ /* 0x000fca000f8e00ff */
[----:B------:R-:W-:-:S06]  /*4660*/  IMAD.U32 R3, RZ, RZ, UR7 ;  /* 0x00000007ff037e24 */ /* 0x000fcc000f8e00ff */
[----:B------:R1:W2:Y:S01]  /*4670*/  @P2 LDG.E R3, [R2.64] ;  /* 0x0000000a02032981 */ /* 0x0002a2000c1e1900 */
[----:B------:R-:W-:Y:S01]  /*4680*/  LOP3.LUT R0, R0, 0xfffffff0, RZ, 0xc0, !PT ;  /* 0xfffffff000007812 */ /* 0x000fe200078ec0ff */
[----:B------:R-:W2:Y:S01]  /*4690*/  @P2 MUFU.RCP R4, c[0x0][0x238] ;  /* 0x00008e0000042b08 */ /* 0x000ea20000001000 */
[----:B------:R-:W-:Y:S01]  /*46a0*/  IADD3 R214, R221, 0x2000, RZ ;  /* 0x00002000ddd67810 */ /* 0x000fe20007ffe0ff */
[----:B------:R-:W-:Y:S01]  /*46b0*/  UIADD3 UR4, UR20, UR13, URZ ;  /* 0x0000000d14047290 */ /* 0x000fe2000fffe03f */
[----:B------:R-:W-:Y:S01]  /*46c0*/  IMAD.MOV.U32 R200, RZ, RZ, 0x40 ;  /* 0x00000040ffc87424 */ /* 0x000fe200078e00ff */
[----:B------:R-:W-:Y:S01]  /*46d0*/  CS2R R158, SRZ ;  /* 0x00000000009e7805 */ /* 0x000fe2000001ff00 */
[----:B------:R-:W-:Y:S01]  /*46e0*/  IMAD.IADD R0, R17, 0x1, -R0 ;  /* 0x0000000111007824 */ /* 0x000fe200078e0a00 */
[----:B------:R-:W-:Y:S01]  /*46f0*/  SEL R214, R214, R221, !P1 ;  /* 0x000000ddd6d67207 */ /* 0x000fe20004800000 */
[----:B------:R-:W-:Y:S01]  /*4700*/  IMAD.MOV.U32 R250, RZ, RZ, 0x40 ;  /* 0x00000040fffa7424 */ /* 0x000fe200078e00ff */
[----:B------:R-:W-:Y:S01]  /*4710*/  UIADD3 UR4, -UR9, 0x80, UR4 ;  /* 0x0000008009047890 */ /* 0x000fe2000fffe104 */
        /* <DEDUP_REMOVED lines=14> */
[----:B-1----:R-:W-:Y:S01]  /*4800*/  SHF.R.S32.HI R2, RZ, 0x1f, R0 ;  /* 0x0000001fff027819 */ /* 0x002fe20000011400 */
        /* <DEDUP_REMOVED lines=13> */
[----:B------:R-:W-:Y:S01]  /*48e0*/  CS2R R110, SRZ ;  /* 0x00000000006e7805 */ /* 0x000fe2000001ff00 */
[----:B------:R-:W-:Y:S01]  /*48f0*/  CS2R R108, SRZ ;  /* 0x00000000006c7805 */ /* 0x000fe2000001ff00 */
[----:B------:R-:W-:Y:S01]  /*4900*/  CS2R R114, SRZ ;  /* 0x0000000000727805 */ /* 0x000fe2000001ff00 */
[----:B------:R-:W-:Y:S01]  /*4910*/  CS2R R112, SRZ ;  /* 0x0000000000707805 */ /* 0x000fe2000001ff00 */
[C---:B------:R-:W-:Y:S01]  /*4920*/  LOP3.LUT P0, RZ, R0.reuse, 0x2, RZ, 0xc0, !PT ;  /* 0x0000000200ff7812 */ /* 0x040fe2000780c0ff */
[----:B------:R-:W-:Y:S01]  /*4930*/  CS2R R106, SRZ ;  /* 0x00000000006a7805 */ /* 0x000fe2000001ff00 */
[----:B------:R-:W-:Y:S01]  /*4940*/  LOP3.LUT P3, RZ, R0, 0x4, RZ, 0xc0, !PT ;  /* 0x0000000400ff7812 */ /* 0x000fe2000786c0ff */
[----:B------:R-:W-:Y:S01]  /*4950*/  IMAD.U32 R0, RZ, RZ, UR21 ;  /* 0x00000015ff007e24 */ /* 0x000fe2000f8e00ff */
[----:B------:R-:W-:Y:S01]  /*4960*/  CS2R R104, SRZ ;  /* 0x0000000000687805 */ /* 0x000fe2000001ff00 */
[----:B------:R-:W-:Y:S01]  /*4970*/  CS2R R102, SRZ ;  /* 0x0000000000667805 */ /* 0x000fe2000001ff00 */
[----:B------:R-:W-:Y:S01]  /*4980*/  CS2R R100, SRZ ;  /* 0x0000000000647805 */ /* 0x000fe2000001ff00 */
[----:B------:R-:W-:Y:S01]  /*4990*/  IMAD R0, R0, 0x80, R252 ;  /* 0x0000008000007824 */ /* 0x000fe200078e02fc */
[----:B------:R-:W-:Y:S01]  /*49a0*/  CS2R R94, SRZ ;  /* 0x00000000005e7805 */ /* 0x000fe2000001ff00 */
[----:B------:R-:W-:Y:S01]  /*49b0*/  CS2R R92, SRZ ;  /* 0x00000000005c7805 */ /* 0x000fe2000001ff00 */
[----:B------:R-:W-:Y:S01]  /*49c0*/  CS2R R98, SRZ ;  /* 0x0000000000627805 */ /* 0x000fe2000001ff00 */
[----:B------:R-:W-:Y:S01]  /*49d0*/  CS2R R96, SRZ ;  /* 0x0000000000607805 */ /* 0x000fe2000001ff00 */
[----:B------:R-:W-:Y:S01]  /*49e0*/  IADD3 R0, R246, -UR13, -R0 ;  /* 0x8000000df6007c10 */ /* 0x000fe2000fffe800 */
        /* <DEDUP_REMOVED lines=29> */
[----:B------:R-:W-:Y:S01]  /*4bc0*/  IADD3 R251, R0, UR9, RZ ;  /* 0x0000000900fb7c10 */ /* 0x000fe2000fffe0ff */
[----:B------:R-:W-:Y:S01]  /*4bd0*/  IMAD.SHL.U32 R248, R246, 0x4, RZ ;  /* 0x00000004f6f87824 */ /* 0x000fe200078e00ff */
[----:B------:R-:W-:Y:S01]  /*4be0*/  SEL R219, R219, 0xffffffe0, !P0 ;  /* 0xffffffe0dbdb7807 */ /* 0x000fe20004000000 */
[----:B------:R-:W-:Y:S01]  /*4bf0*/  ULDC UR25, c[0x0][0x2e8] ;  /* 0x0000ba0000197ab9 */ /* 0x000fe20000000800 */
[----:B------:R-:W-:Y:S01]  /*4c00*/  SEL R200, R200, 0xffffffc0, !P3 ;  /* 0xffffffc0c8c87807 */ /* 0x000fe20005800000 */
[----:B------:R-:W-:Y:S01]  /*4c10*/  UMOV UR7, URZ ;  /* 0x0000003f00077c82 */ /* 0x000fe20008000000 */
[----:B------:R-:W-:Y:S01]  /*4c20*/  SEL R250, R250, 0xffffffc0, !P3 ;  /* 0xffffffc0fafa7807 */ /* 0x000fe20005800000 */
[----:B------:R-:W-:Y:S01]  /*4c30*/  ULDC UR14, c[0x0][0x2e4] ;  /* 0x0000b900000e7ab9 */ /* 0x000fe20000000800 */
[----:B------:R-:W-:Y:S01]  /*4c40*/  SHF.L.U64.HI R249, R246, 0x2, R15 ;  /* 0x00000002f6f97819 */ /* 0x000fe2000001020f */
[----:B------:R-:W-:Y:S01]  /*4c50*/  UIADD3 UR20, UR4, -UR25, URZ ;  /* 0x8000001904147290 */ /* 0x000fe2000fffe03f */
[----:B--2---:R-:W-:-:S04]  /*4c60*/  @P2 FMUL.FTZ R2, R3, R4 ;  /* 0x0000000403022220 */ /* 0x004fc80000410000 */
[----:B------:R1:W2:Y:S02]  /*4c70*/  @P2 R2UR UR5, R2 ;  /* 0x00000000020523c2 */ /* 0x0002a400000e0000 */
[----:B-1----:R-:W-:Y:S01]  /*4c80*/  IADD3 R2, R220, 0x2000, RZ ;  /* 0x00002000dc027810 */ /* 0x002fe20007ffe0ff */
[----:B--2---:R-:W-:-:S03]  /*4c90*/  @UP1 UMOV UR7, UR5 ;  /* 0x0000000500071c82 */ /* 0x004fc60008000000 */
[----:B------:R-:W-:-:S05]  /*4ca0*/  SEL R2, R2, R220, !P1 ;  /* 0x000000dc02027207 */ /* 0x000fca0004800000 */
[----:B------:R-:W-:Y:S02]  /*4cb0*/  IMAD.SHL.U32 R213, R2, 0x2, RZ ;  /* 0x0000000202d57824 */ /* 0x000fe400078e00ff */
.L_x_644:
[----:B------:R-:W0:Y:S01]  /*4cc0*/  LDGDEPBAR ;  /* 0x00000000000079af */ /* 0x000e220000000000 */
[C---:B------:R-:W-:Y:S01]  /*4cd0*/  IMAD.IADD R0, R214.reuse, 0x1, R219 ;  /* 0x00000001d6007824 */ /* 0x040fe200078e02db */
[----:B------:R-:W-:Y:S01]  /*4ce0*/  USHF.L.U32 UR4, UR12, 0x6, URZ ;  /* 0x000000060c047899 */ /* 0x000fe2000800063f */
[--C-:B------:R-:W-:Y:S01]  /*4cf0*/  IMAD.IADD R3, R214, 0x1, R200.reuse ;  /* 0x00000001d6037824 */ /* 0x100fe200078e02c8 */
[----:B------:R-:W-:Y:S01]  /*4d00*/  ULDC UR6, c[0x0][0x2e4] ;  /* 0x0000b90000067ab9 */ /* 0x000fe20000000800 */
[----:B------:R-:W-:Y:S01]  /*4d10*/  IMAD.IADD R2, R0, 0x1, R200 ;  /* 0x0000000100027824 */ /* 0x000fe200078e02c8 */
[----:B------:R-:W-:Y:S01]  /*4d20*/  UISETP.GE.AND UP0, UPT, UR4, UR20, UPT ;  /* 0x000000140400728c */ /* 0x000fe2000bf06270 */
[----:B------:R-:W-:Y:S04]  /*4d30*/  DEPBAR.LE SB0, 0x0 ;  /* 0x000080000000791a */ /* 0x000fe80000000000 */
[----:B------:R-:W-:Y:S08]  /*4d40*/  BAR.SYNC.DEFER_BLOCKING 0x0 ;  /* 0x0000000000007b1d */ /* 0x000ff00000010000 */
        /* <DEDUP_REMOVED lines=11> */
[----:B------:R-:W-:Y:S01]  /*4e00*/  LDSM.16.M88.4 R184, [R3+0x1000] ;  /* 0x0010000003b8783b */ /* 0x000fe20000000200 */
[C---:B------:R-:W-:Y:S07]  /*4e10*/  HMMA.16816.F32.BF16 R16, R32.reuse, R18, RZ ;  /* 0x000000122010723c */ /* 0x040fee00000418ff */
[----:B------:R-:W-:Y:S01]  /*4e20*/  LDSM.16.M88.4 R188, [R218+0xc800] ;  /* 0x00c80000dabc783b */ /* 0x000fe20000000200 */
[-C--:B---3--:R-:W-:Y:S07]  /*4e30*/  HMMA.16816.F32.BF16 R20, R32, R164.reuse, RZ ;  /* 0x000000a42014723c */ /* 0x088fee00000418ff */
[----:B------:R-:W-:Y:S01]  /*4e40*/  LDSM.16.M88.4 R192, [R217+0xc000] ;  /* 0x00c00000d9c0783b */ /* 0x000fe20000000200 */
[C---:B------:R-:W-:Y:S07]  /*4e50*/  HMMA.16816.F32.BF16 R24, R28.reuse, R164, RZ ;  /* 0x000000a41c18723c */ /* 0x040fee00000418ff */
[----:B------:R-:W-:Y:S01]  /*4e60*/  LDSM.16.M88.4 R196, [R2+0x1000] ;  /* 0x0010000002c4783b */ /* 0x000fe20000000200 */
[-C--:B------:R-:W-:Y:S08]  /*4e70*/  HMMA.16816.F32.BF16 R28, R28, R166.reuse, RZ ;  /* 0x000000a61c1c723c */ /* 0x080ff000000418ff */
[----:B------:R-:W-:Y:S01]  /*4e80*/  HMMA.16816.F32.BF16 R32, R32, R166, RZ ;  /* 0x000000a62020723c */ /* 0x000fe200000418ff */
[----:B------:R-:W-:Y:S07]  /*4e90*/  LDSM.16.M88.4 R164, [R3] ;  /* 0x0000000003a4783b */ /* 0x000fee0000000200 */
[-C--:B----4-:R-:W-:Y:S08]  /*4ea0*/  HMMA.16816.F32.BF16 R4, R168, R172.reuse, R4 ;  /* 0x000000aca804723c */ /* 0x090ff00000041804 */
[C---:B-1----:R-:W-:Y:S08]  /*4eb0*/  HMMA.16816.F32.BF16 R8, R176.reuse, R172, R8 ;  /* 0x000000acb008723c */ /* 0x042ff00000041808 */
[-C--:B------:R-:W-:Y:S08]  /*4ec0*/  HMMA.16816.F32.BF16 R12, R176, R174.reuse, R12 ;  /* 0x000000aeb00c723c */ /* 0x080ff0000004180c */
[C---:B------:R-:W-:Y:S01]  /*4ed0*/  HMMA.16816.F32.BF16 R16, R168.reuse, R174, R16 ;  /* 0x000000aea810723c */ /* 0x040fe20000041810 */
[----:B------:R-:W1:Y:S07]  /*4ee0*/  LDSM.16.M88.4 R172, [R218+0xc000] ;  /* 0x00c00000daac783b */ /* 0x000e6e0000000200 */
[-C--:B--2---:R-:W-:Y:S08]  /*4ef0*/  HMMA.16816.F32.BF16 R20, R168, R180.reuse, R20 ;  /* 0x000000b4a814723c */ /* 0x084ff00000041814 */
[C---:B------:R-:W-:Y:S07]  /*4f00*/  HMMA.16816.F32.BF16 R24, R176.reuse, R180, R24 ;  /* 0x000000b4b018723c */ /* 0x040fee0000041818 */
[----:B------:R-:W-:Y:S01]  /*4f10*/  IADD3 R180, P0, R248, UR18, RZ ;  /* 0x00000012f8b47c10 */ /* 0x000fe2000ff1e0ff */
[-C--:B------:R-:W-:Y:S01]  /*4f20*/  HMMA.16816.F32.BF16 R28, R176, R182.reuse, R28 ;  /* 0x000000b6b01c723c */ /* 0x080fe2000004181c */
[----:B------:R-:W2:Y:S03]  /*4f30*/  LDSM.16.M88.4 R176, [R2] ;  /* 0x0000000002b0783b */ /* 0x000ea60000000200 */
[----:B------:R-:W-:Y:S04]  /*4f40*/  IADD3.X R181, R249, UR17, RZ, P0, !PT ;  /* 0x00000011f9b57c10 */ /* 0x000fe800087fe4ff */
[----:B------:R-:W-:Y:S01]  /*4f50*/  HMMA.16816.F32.BF16 R32, R168, R182, R32 ;  /* 0x000000b6a820723c */ /* 0x000fe20000041820 */
[----:B------:R-:W3:Y:S07]  /*4f60*/  LDSM.16.M88.4 R168, [R217+0xc800] ;  /* 0x00c80000d9a8783b */ /* 0x000eee0000000200 */
[-C--:B-1----:R-:W-:Y:S01]  /*4f70*/  HMMA.16816.F32.BF16 R4, R164, R172.reuse, R4 ;  /* 0x000000aca404723c */ /* 0x082fe20000041804 */
[----:B-----5:R1:W5:Y:S04]  /*4f80*/  LDG.E R203, [R180.64] ;  /* 0x0000000ab4cb7981 */ /* 0x020368000c1e1900 */
[----:B------:R1:W5:Y:S03]  /*4f90*/  LDG.E R204, [R180.64+0x20] ;  /* 0x0000200ab4cc7981 */ /* 0x000366000c1e1900 */
[C---:B------:R-:W-:Y:S01]  /*4fa0*/  HMMA.16816.F32.BF16 R8, R184.reuse, R172, R8 ;  /* 0x000000acb808723c */ /* 0x040fe20000041808 */
[----:B------:R1:W5:Y:S04]  /*4fb0*/  LDG.E R202, [R180.64+0x80] ;  /* 0x0000800ab4ca7981 */ /* 0x000368000c1e1900 */
[----:B------:R1:W5:Y:S03]  /*4fc0*/  LDG.E R201, [R180.64+0xa0] ;  /* 0x0000a00ab4c97981 */ /* 0x000366000c1e1900 */
[-C--:B------:R-:W-:Y:S08]  /*4fd0*/  HMMA.16816.F32.BF16 R12, R184, R174.reuse, R12 ;  /* 0x000000aeb80c723c */ /* 0x080ff0000004180c */
[C---:B------:R-:W-:Y:S01]  /*4fe0*/  HMMA.16816.F32.BF16 R16, R164.reuse, R174, R16 ;  /* 0x000000aea410723c */ /* 0x040fe20000041810 */
[----:B------:R-:W-:Y:S07]  /*4ff0*/  LDSM.16.M88.4 R172, [R214+0x2000] ;  /* 0x00200000d6ac783b */ /* 0x000fee0000000200 */
[-C--:B------:R-:W-:Y:S01]  /*5000*/  HMMA.16816.F32.BF16 R20, R164, R188.reuse, R20 ;  /* 0x000000bca414723c */ /* 0x080fe20000041814 */
[----:B-1----:R-:W1:Y:S07]  /*5010*/  LDSM.16.M88.4 R180, [R215+0x10000] ;  /* 0x01000000d7b4783b */ /* 0x002e6e0000000200 */
[C---:B------:R-:W-:Y:S08]  /*5020*/  HMMA.16816.F32.BF16 R24, R184.reuse, R188, R24 ;  /* 0x000000bcb818723c */ /* 0x040ff00000041818 */
[-C--:B------:R-:W-:Y:S01]  /*5030*/  HMMA.16816.F32.BF16 R28, R184, R190.reuse, R28 ;  /* 0x000000beb81c723c */ /* 0x080fe2000004181c */
[----:B------:R-:W4:Y:S07]  /*5040*/  LDSM.16.M88.4 R184, [R214+0x3000] ;  /* 0x00300000d6b8783b */ /* 0x000f2e0000000200 */
[----:B------:R-:W-:Y:S01]  /*5050*/  HMMA.16816.F32.BF16 R32, R164, R190, R32 ;  /* 0x000000bea420723c */ /* 0x000fe20000041820 */
[----:B------:R-:W1:Y:S07]  /*5060*/  LDSM.16.M88.4 R164, [R215+0x10800] ;  /* 0x01080000d7a4783b */ /* 0x000e6e0000000200 */
[-C--:B--2---:R-:W-:Y:S01]  /*5070*/  HMMA.16816.F32.BF16 R4, R176, R192.reuse, R4 ;  /* 0x000000c0b004723c */ /* 0x084fe20000041804 */
[----:B------:R-:W-:Y:S07]  /*5080*/  LDSM.16.M88.4 R188, [R0+0x2000] ;  /* 0x0020000000bc783b */ /* 0x000fee0000000200 */
[C---:B------:R-:W-:Y:S08]  /*5090*/  HMMA.16816.F32.BF16 R8, R196.reuse, R192, R8 ;  /* 0x000000c0c408723c */ /* 0x040ff00000041808 */
[-C--:B------:R-:W-:Y:S08]  /*50a0*/  HMMA.16816.F32.BF16 R12, R196, R194.reuse, R12 ;  /* 0x000000c2c40c723c */ /* 0x080ff0000004180c */
[C---:B------:R-:W-:Y:S01]  /*50b0*/  HMMA.16816.F32.BF16 R16, R176.reuse, R194, R16 ;  /* 0x000000c2b010723c */ /* 0x040fe20000041810 */
[----:B------:R-:W2:Y:S07]  /*50c0*/  LDSM.16.M88.4 R192, [R216+0x10000] ;  /* 0x01000000d8c0783b */ /* 0x000eae0000000200 */
[-C--:B---3--:R-:W-:Y:S08]  /*50d0*/  HMMA.16816.F32.BF16 R20, R176, R168.reuse, R20 ;  /* 0x000000a8b014723c */ /* 0x088ff00000041814 */
[C---:B------:R-:W-:Y:S08]  /*50e0*/  HMMA.16816.F32.BF16 R24, R196.reuse, R168, R24 ;  /* 0x000000a8c418723c */ /* 0x040ff00000041818 */
[-C--:B------:R-:W-:Y:S01]  /*50f0*/  HMMA.16816.F32.BF16 R28, R196, R170.reuse, R28 ;  /* 0x000000aac41c723c */ /* 0x080fe2000004181c */
[----:B------:R3:W2:Y:S07]  /*5100*/  LDSM.16.M88.4 R196, [R0+0x3000] ;  /* 0x0030000000c4783b */ /* 0x0006ae0000000200 */
[----:B------:R-:W-:Y:S01]  /*5110*/  HMMA.16816.F32.BF16 R32, R176, R170, R32 ;  /* 0x000000aab020723c */ /* 0x000fe20000041820 */
[----:B------:R-:W2:Y:S07]  /*5120*/  LDSM.16.M88.4 R168, [R216+0x10800] ;  /* 0x01080000d8a8783b */ /* 0x000eae0000000200 */
[-C--:B-1----:R-:W-:Y:S01]  /*5130*/  HMMA.16816.F32.BF16 R4, R172, R180.reuse, R4 ;  /* 0x000000b4ac04723c */ /* 0x082fe20000041804 */
[----:B------:R-:W-:Y:S07]  /*5140*/  LDSM.16.M88.4 R176, [R3+0x3000] ;  /* 0x0030000003b0783b */ /* 0x000fee0000000200 */
[C---:B----4-:R-:W-:Y:S04]  /*5150*/  HMMA.16816.F32.BF16 R8, R184.reuse, R180, R8 ;  /* 0x000000b4b808723c */ /* 0x050fe80000041808 */
[----:B---3--:R-:W-:Y:S04]  /*5160*/  IADD3 R0, R251, UR4, RZ ;  /* 0x00000004fb007c10 */ /* 0x008fe8000fffe0ff */
[-C--:B------:R-:W-:Y:S04]  /*5170*/  HMMA.16816.F32.BF16 R12, R184, R182.reuse, R12 ;  /* 0x000000b6b80c723c */ /* 0x080fe8000004180c */
[C---:B------:R-:W-:Y:S02]  /*5180*/  IADD3 R181, R0.reuse, -0x1, RZ ;  /* 0xffffffff00b57810 */ /* 0x040fe40007ffe0ff */
[----:B------:R-:W-:Y:S02]  /*5190*/  IADD3 R180, R0, 0x8, RZ ;  /* 0x0000000800b47810 */ /* 0x000fe40007ffe0ff */
[C---:B------:R-:W-:Y:S04]  /*51a0*/  HMMA.16816.F32.BF16 R16, R172.reuse, R182, R16 ;  /* 0x000000b6ac10723c */ /* 0x040fe80000041810 */
[----:B------:R-:W-:Y:S02]  /*51b0*/  ISETP.GE.AND P0, PT, R181, RZ, PT ;  /* 0x000000ffb500720c */ /* 0x000fe40003f06270 */
[----:B------:R-:W-:Y:S02]  /*51c0*/  ISETP.GE.AND P1, PT, R180, RZ, PT ;  /* 0x000000ffb400720c */ /* 0x000fe40003f26270 */
[-C--:B------:R-:W-:Y:S08]  /*51d0*/  HMMA.16816.F32.BF16 R20, R172, R164.reuse, R20 ;  /* 0x000000a4ac14723c */ /* 0x080ff00000041814 */
[C---:B------:R-:W-:Y:S04]  /*51e0*/  HMMA.16816.F32.BF16 R24, R184.reuse, R164, R24 ;  /* 0x000000a4b818723c */ /* 0x040fe80000041818 */
[C---:B------:R-:W-:Y:S02]  /*51f0*/  @!P0 IADD3 R181, -R0.reuse, 0x1, RZ ;  /* 0x0000000100b58810 */ /* 0x040fe40007ffe1ff */
[C---:B------:R-:W-:Y:S02]  /*5200*/  @!P1 IADD3 R180, -R0.reuse, -0x8, RZ ;  /* 0xfffffff800b49810 */ /* 0x040fe40007ffe1ff */
[-C--:B------:R-:W-:Y:S07]  /*5210*/  HMMA.16816.F32.BF16 R28, R184, R166.reuse, R28 ;  /* 0x000000a6b81c723c */ /* 0x080fee000004181c */
[----:B------:R-:W-:Y:S01]  /*5220*/  IADD3 R184, R0, 0x7, RZ ;  /* 0x0000000700b87810 */ /* 0x000fe20007ffe0ff */
[----:B------:R-:W-:Y:S01]  /*5230*/  HMMA.16816.F32.BF16 R32, R172, R166, R32 ;  /* 0x000000a6ac20723c */ /* 0x000fe20000041820 */
[----:B------:R1:W-:Y:S03]  /*5240*/  LDSM.16.M88.4 R164, [R3+0x2000] ;  /* 0x0020000003a4783b */ /* 0x0003e60000000200 */
[----:B------:R-:W-:Y:S03]  /*5250*/  ISETP.GE.AND P0, PT, R184, RZ, PT ;  /* 0x000000ffb800720c */ /* 0x000fe60003f06270 */
[----:B------:R-:W-:Y:S01]  /*5260*/  IABS R172, R0 ;  /* 0x0000000000ac7213 */ /* 0x000fe20000000000 */
[-C--:B--2---:R-:W-:Y:S03]  /*5270*/  HMMA.16816.F32.BF16 R4, R188, R192.reuse, R4 ;  /* 0x000000c0bc04723c */ /* 0x084fe60000041804 */
[----:B------:R2:W-:Y:S05]  /*5280*/  I2F R205, R172 ;  /* 0x000000ac00cd7306 */ /* 0x0005ea0000201400 */
[C---:B------:R-:W-:Y:S04]  /*5290*/  HMMA.16816.F32.BF16 R8, R196.reuse, R192, R8 ;  /* 0x000000c0c408723c */ /* 0x040fe80000041808 */
[C---:B------:R-:W-:Y:S01]  /*52a0*/  @!P0 IADD3 R184, -R0.reuse, -0x7, RZ ;  /* 0xfffffff900b88810 */ /* 0x040fe20007ffe1ff */
[----:B------:R-:W3:Y:S03]  /*52b0*/  I2F R193, R181 ;  /* 0x000000b500c17306 */ /* 0x000ee60000201400 */
[-C--:B------:R-:W-:Y:S04]  /*52c0*/  HMMA.16816.F32.BF16 R12, R196, R194.reuse, R12 ;  /* 0x000000c2c40c723c */ /* 0x080fe8000004180c */
[C---:B-1----:R-:W-:Y:S03]  /*52d0*/  IADD3 R3, R0.reuse, 0x20, RZ ;  /* 0x0000002000037810 */ /* 0x042fe60007ffe0ff */
[----:B------:R1:W-:Y:S01]  /*52e0*/  I2F R192, R184 ;  /* 0x000000b800c07306 */ /* 0x0003e20000201400 */
[C---:B------:R-:W-:Y:S01]  /*52f0*/  HMMA.16816.F32.BF16 R16, R188.reuse, R194, R16 ;  /* 0x000000c2bc10723c */ /* 0x040fe20000041810 */
[----:B--2---:R-:W2:Y:S07]  /*5300*/  LDSM.16.M88.4 R172, [R218+0x10000] ;  /* 0x01000000daac783b */ /* 0x004eae0000000200 */
[-C--:B------:R-:W-:Y:S01]  /*5310*/  HMMA.16816.F32.BF16 R20, R188, R168.reuse, R20 ;  /* 0x000000a8bc14723c */ /* 0x080fe20000041814 */
[----:B------:R4:W2:Y:S07]  /*5320*/  I2F R194, R180 ;  /* 0x000000b400c27306 */ /* 0x0008ae0000201400 */
[C---:B------:R-:W-:Y:S07]  /*5330*/  HMMA.16816.F32.BF16 R24, R196.reuse, R168, R24 ;  /* 0x000000a8c418723c */ /* 0x040fee0000041818 */
[C---:B------:R-:W-:Y:S01]  /*5340*/  IADD3 R169, R0.reuse, 0x28, RZ ;  /* 0x0000002800a97810 */ /* 0x040fe20007ffe0ff */
[-C--:B------:R-:W-:Y:S01]  /*5350*/  HMMA.16816.F32.BF16 R28, R196, R170.reuse, R28 ;  /* 0x000000aac41c723c */ /* 0x080fe2000004181c */
[----:B-1----:R-:W-:Y:S02]  /*5360*/  LDSM.16.M88.4 R184, [R217+0x10000] ;  /* 0x01000000d9b8783b */ /* 0x002fe40000000200 */
[----:B------:R-:W-:Y:S02]  /*5370*/  ISETP.GE.AND P1, PT, R169, RZ, PT ;  /* 0x000000ffa900720c */ /* 0x000fe40003f26270 */
[----:B------:R-:W-:Y:S03]  /*5380*/  IADD3 R168, R0, 0x27, RZ ;  /* 0x0000002700a87810 */ /* 0x000fe60007ffe0ff */
[----:B------:R-:W-:Y:S01]  /*5390*/  HMMA.16816.F32.BF16 R32, R188, R170, R32 ;  /* 0x000000aabc20723c */ /* 0x000fe20000041820 */
[----:B----4-:R-:W1:Y:S03]  /*53a0*/  LDSM.16.M88.4 R180, [R218+0x10800] ;  /* 0x01080000dab4783b */ /* 0x010e660000000200 */
[----:B------:R-:W-:Y:S03]  /*53b0*/  ISETP.GE.AND P0, PT, R168, RZ, PT ;  /* 0x000000ffa800720c */ /* 0x000fe60003f06270 */
[C---:B------:R-:W-:Y:S02]  /*53c0*/  IADD3 R188, R0.reuse, 0x1f, RZ ;  /* 0x0000001f00bc7810 */ /* 0x040fe40007ffe0ff */
[C---:B------:R-:W-:Y:S02]  /*53d0*/  @!P1 IADD3 R169, -R0.reuse, -0x28, RZ ;  /* 0xffffffd800a99810 */ /* 0x040fe40007ffe1ff */
[----:B------:R-:W-:Y:S01]  /*53e0*/  ISETP.GE.AND P1, PT, R3, RZ, PT ;  /* 0x000000ff0300720c */ /* 0x000fe20003f26270 */
[-C--:B--2---:R-:W-:Y:S01]  /*53f0*/  HMMA.16816.F32.BF16 R4, R164, R172.reuse, R4 ;  /* 0x000000aca404723c */ /* 0x084fe20000041804 */
[----:B------:R-:W2:Y:S04]  /*5400*/  I2F R196, R169 ;  /* 0x000000a900c47306 */ /* 0x000ea80000201400 */
[----:B------:R-:W-:Y:S02]  /*5410*/  @!P0 IADD3 R168, -R0, -0x27, RZ ;  /* 0xffffffd900a88810 */ /* 0x000fe40007ffe1ff */
[----:B------:R-:W-:Y:S01]  /*5420*/  ISETP.GE.AND P0, PT, R188, RZ, PT ;  /* 0x000000ffbc00720c */ /* 0x000fe20003f06270 */
[C---:B------:R-:W-:Y:S03]  /*5430*/  HMMA.16816.F32.BF16 R8, R176.reuse, R172, R8 ;  /* 0x000000acb008723c */ /* 0x040fe60000041808 */
[----:B------:R4:W2:Y:S01]  /*5440*/  I2F R195, R168 ;  /* 0x000000a800c37306 */ /* 0x0008a20000201400 */
[C---:B------:R-:W-:Y:S02]  /*5450*/  @!P1 IADD3 R3, -R0.reuse, -0x20, RZ ;  /* 0xffffffe000039810 */ /* 0x040fe40007ffe1ff */
[C---:B------:R-:W-:Y:S02]  /*5460*/  IADD3 R189, R0.reuse, 0x18, RZ ;  /* 0x0000001800bd7810 */ /* 0x040fe40007ffe0ff */
[-C--:B------:R-:W-:Y:S03]  /*5470*/  HMMA.16816.F32.BF16 R12, R176, R174.reuse, R12 ;  /* 0x000000aeb00c723c */ /* 0x080fe6000004180c */
[----:B------:R-:W-:Y:S02]  /*5480*/  ISETP.GE.AND P1, PT, R189, RZ, PT ;  /* 0x000000ffbd00720c */ /* 0x000fe40003f26270 */
[----:B------:R2:W2:Y:S01]  /*5490*/  I2F R191, R3 ;  /* 0x0000000300bf7306 */ /* 0x0004a20000201400 */
[C---:B------:R-:W-:Y:S02]  /*54a0*/  @!P0 IADD3 R188, -R0.reuse, -0x1f, RZ ;  /* 0xffffffe100bc8810 */ /* 0x040fe40007ffe1ff */
[C---:B------:R-:W-:Y:S01]  /*54b0*/  HMMA.16816.F32.BF16 R16, R164.reuse, R174, R16 ;  /* 0x000000aea410723c */ /* 0x040fe20000041810 */
[----:B------:R-:W-:Y:S06]  /*54c0*/  LDSM.16.M88.4 R172, [R2+0x3000] ;  /* 0x0030000002ac783b */ /* 0x000fec0000000200 */
[----:B------:R3:W3:Y:S01]  /*54d0*/  I2F R190, R188 ;  /* 0x000000bc00be7306 */ /* 0x0006e20000201400 */
[-C--:B-1----:R-:W-:Y:S01]  /*54e0*/  HMMA.16816.F32.BF16 R20, R164, R180.reuse, R20 ;  /* 0x000000b4a414723c */ /* 0x082fe20000041814 */
[----:B----4-:R1:W4:Y:S03]  /*54f0*/  LDSM.16.M88.4 R168, [R2+0x2000] ;  /* 0x0020000002a8783b */ /* 0x0103260000000200 */
[C---:B------:R-:W-:Y:S04]  /*5500*/  @!P1 IADD3 R189, -R0.reuse, -0x18, RZ ;  /* 0xffffffe800bd9810 */ /* 0x040fe80007ffe1ff */
[C---:B------:R-:W-:Y:S02]  /*5510*/  HMMA.16816.F32.BF16 R24, R176.reuse, R180, R24 ;  /* 0x000000b4b018723c */ /* 0x040fe40000041818 */
[----:B------:R-:W4:Y:S02]  /*5520*/  I2F R189, R189 ;  /* 0x000000bd00bd7306 */ /* 0x000f240000201400 */
[C---:B--2---:R-:W-:Y:S03]  /*5530*/  IADD3 R3, R0.reuse, 0x17, RZ ;  /* 0x0000001700037810 */ /* 0x044fe60007ffe0ff */
[C---:B------:R-:W-:Y:S01]  /*5540*/  IADD3 R180, R0.reuse, -0x9, RZ ;  /* 0xfffffff700b47810 */ /* 0x040fe20007ffe0ff */
[-C--:B------:R-:W-:Y:S03]  /*5550*/  HMMA.16816.F32.BF16 R28, R176, R182.reuse, R28 ;  /* 0x000000b6b01c723c */ /* 0x080fe6000004181c */
[----:B------:R-:W-:Y:S02]  /*5560*/  ISETP.GE.AND P0, PT, R3, RZ, PT ;  /* 0x000000ff0300720c */ /* 0x000fe40003f06270 */
[----:B---3--:R-:W-:Y:S03]  /*5570*/  IADD3 R188, R0, -0x8, RZ ;  /* 0xfffffff800bc7810 */ /* 0x008fe60007ffe0ff */
[----:B------:R-:W-:Y:S01]  /*5580*/  HMMA.16816.F32.BF16 R32, R164, R182, R32 ;  /* 0x000000b6a420723c */ /* 0x000fe20000041820 */
[----:B------:R-:W2:Y:S03]  /*5590*/  LDSM.16.M88.4 R164, [R217+0x10800] ;  /* 0x01080000d9a4783b */ /* 0x000ea60000000200 */
[----:B------:R-:W-:Y:S02]  /*55a0*/  ISETP.GE.AND P1, PT, R188, RZ, PT ;  /* 0x000000ffbc00720c */ /* 0x000fe40003f26270 */
[C---:B-1----:R-:W-:Y:S02]  /*55b0*/  IADD3 R2, R0.reuse, -0x10, RZ ;  /* 0xfffffff000027810 */ /* 0x042fe40007ffe0ff */
[----:B------:R-:W-:Y:S02]  /*55c0*/  @!P0 IADD3 R3, -R0, -0x17, RZ ;  /* 0xffffffe900038810 */ /* 0x000fe40007ffe1ff */
[----:B------:R-:W-:Y:S02]  /*55d0*/  ISETP.GE.AND P0, PT, R180, RZ, PT ;  /* 0x000000ffb400720c */ /* 0x000fe40003f06270 */
[----:B------:R1:W3:Y:S01]  /*55e0*/  I2F R181, R3 ;  /* 0x0000000300b57306 */ /* 0x0002e20000201400 */
[C---:B------:R-:W-:Y:S02]  /*55f0*/  IADD3 R176, R0.reuse, -0x11, RZ ;  /* 0xffffffef00b07810 */ /* 0x040fe40007ffe0ff */
[C---:B------:R-:W-:Y:S02]  /*5600*/  IADD3 R177, R0.reuse, -0x19, RZ ;  /* 0xffffffe700b17810 */ /* 0x040fe40007ffe0ff */
[----:B------:R-:W-:Y:S02]  /*5610*/  @!P1 IADD3 R188, -R0, 0x8, RZ ;  /* 0x0000000800bc9810 */ /* 0x000fe40007ffe1ff */
[----:B------:R-:W-:Y:S01]  /*5620*/  ISETP.GE.AND P1, PT, R2, RZ, PT ;  /* 0x000000ff0200720c */ /* 0x000fe20003f26270 */
[-C--:B----4-:R-:W-:Y:S03]  /*5630*/  HMMA.16816.F32.BF16 R4, R168, R184.reuse, R4 ;  /* 0x000000b8a804723c */ /* 0x090fe60000041804 */
[----:B------:R-:W4:Y:S02]  /*5640*/  I2F R188, R188 ;  /* 0x000000bc00bc7306 */ /* 0x000f240000201400 */
[----:B------:R-:W-:Y:S02]  /*5650*/  @!P0 IADD3 R180, -R0, 0x9, RZ ;  /* 0x0000000900b48810 */ /* 0x000fe40007ffe1ff */
[----:B------:R-:W-:Y:S01]  /*5660*/  ISETP.GE.AND P0, PT, R176, RZ, PT ;  /* 0x000000ffb000720c */ /* 0x000fe20003f06270 */
[C---:B------:R-:W-:Y:S04]  /*5670*/  HMMA.16816.F32.BF16 R8, R172.reuse, R184, R8 ;  /* 0x000000b8ac08723c */ /* 0x040fe80000041808 */
[C---:B------:R-:W-:Y:S01]  /*5680*/  @!P1 IADD3 R2, -R0.reuse, 0x10, RZ ;  /* 0x0000001000029810 */ /* 0x040fe20007ffe1ff */
[----:B------:R-:W3:Y:S03]  /*5690*/  I2F R180, R180 ;  /* 0x000000b400b47306 */ /* 0x000ee60000201400 */
[-C--:B------:R-:W-:Y:S04]  /*56a0*/  HMMA.16816.F32.BF16 R12, R172, R186.reuse, R12 ;  /* 0x000000baac0c723c */ /* 0x080fe8000004180c */
[C---:B------:R-:W-:Y:S02]  /*56b0*/  @!P0 IADD3 R176, -R0.reuse, 0x11, RZ ;  /* 0x0000001100b08810 */ /* 0x040fe40007ffe1ff */
[----:B-1----:R-:W-:Y:S01]  /*56c0*/  IADD3 R3, R0, 0x10, RZ ;  /* 0x0000001000037810 */ /* 0x002fe20007ffe0ff */
[----:B------:R1:W1:Y:S01]  /*56d0*/  I2F R179, R2 ;  /* 0x0000000200b37306 */ /* 0x0002620000201400 */
[----:B------:R-:W-:Y:S01]  /*56e0*/  FFMA.FTZ R5, R193, -UR7, R5 ;  /* 0x80000007c1057c23 */ /* 0x000fe20008010005 */
[C---:B------:R-:W-:Y:S04]  /*56f0*/  HMMA.16816.F32.BF16 R16, R168.reuse, R186, R16 ;  /* 0x000000baa810723c */ /* 0x040fe80000041810 */
[----:B------:R-:W-:Y:S01]  /*5700*/  FFMA.FTZ R6, R194, -UR7, R6 ;  /* 0x80000007c2067c23 */ /* 0x000fe20008010006 */
[----:B------:R-:W-:Y:S01]  /*5710*/  ISETP.GE.AND P1, PT, R3, RZ, PT ;  /* 0x000000ff0300720c */ /* 0x000fe20003f26270 */
[----:B------:R-:W-:Y:S02]  /*5720*/  FFMA.FTZ R7, R192, -UR7, R7 ;  /* 0x80000007c0077c23 */ /* 0x000fe40008010007 */
[----:B------:R-:W-:Y:S01]  /*5730*/  FFMA.FTZ R4, R205, -UR7, R4 ;  /* 0x80000007cd047c23 */ /* 0x000fe20008010004 */
[----:B------:R3:W3:Y:S01]  /*5740*/  I2F R178, R176 ;  /* 0x000000b000b27306 */ /* 0x0006e20000201400 */
[-C--:B--2---:R-:W-:Y:S03]  /*5750*/  HMMA.16816.F32.BF16 R20, R168, R164.reuse, R20 ;  /* 0x000000a4a814723c */ /* 0x084fe60000041814 */
[----:B------:R-:W-:Y:S02]  /*5760*/  FFMA.FTZ R10, R196, -UR7, R10 ;  /* 0x80000007c40a7c23 */ /* 0x000fe4000801000a */
[----:B------:R-:W-:Y:S02]  /*5770*/  FFMA.FTZ R11, R195, -UR7, R11 ;  /* 0x80000007c30b7c23 */ /* 0x000fe4000801000b */
[----:B------:R-:W-:Y:S01]  /*5780*/  FFMA.FTZ R8, R191, -UR7, R8 ;  /* 0x80000007bf087c23 */ /* 0x000fe20008010008 */
[----:B------:R-:W-:Y:S01]  /*5790*/  @!P1 IADD3 R3, -R0, -0x10, RZ ;  /* 0xfffffff000039810 */ /* 0x000fe20007ffe1ff */
[----:B------:R-:W-:Y:S01]  /*57a0*/  FFMA.FTZ R9, R190, -UR7, R9 ;  /* 0x80000007be097c23 */ /* 0x000fe20008010009 */
[----:B------:R-:W-:Y:S01]  /*57b0*/  ISETP.GE.AND P1, PT, R177, RZ, PT ;  /* 0x000000ffb100720c */ /* 0x000fe20003f26270 */
[C---:B------:R-:W-:Y:S03]  /*57c0*/  HMMA.16816.F32.BF16 R24, R172.reuse, R164, R24 ;  /* 0x000000a4ac18723c */ /* 0x040fe60000041818 */
[----:B------:R-:W2:Y:S01]  /*57d0*/  I2F R3, R3 ;  /* 0x0000000300037306 */ /* 0x000ea20000201400 */
[----:B------:R-:W-:Y:S01]  /*57e0*/  FFMA.FTZ R14, R191, -UR7, R14 ;  /* 0x80000007bf0e7c23 */ /* 0x000fe2000801000e */
[----:B-1----:R-:W-:Y:S01]  /*57f0*/  IADD3 R2, R0, 0xf, RZ ;  /* 0x0000000f00027810 */ /* 0x002fe20007ffe0ff */
[----:B------:R-:W-:Y:S02]  /*5800*/  FFMA.FTZ R15, R190, -UR7, R15 ;  /* 0x80000007be0f7c23 */ /* 0x000fe4000801000f */
[----:B------:R-:W-:Y:S01]  /*5810*/  FFMA.FTZ R12, R189, -UR7, R12 ;  /* 0x80000007bd0c7c23 */ /* 0x000fe2000801000c */
[----:B------:R-:W-:Y:S01]  /*5820*/  ISETP.GE.AND P0, PT, R2, RZ, PT ;  /* 0x000000ff0200720c */ /* 0x000fe20003f06270 */
[-C--:B------:R-:W-:Y:S03]  /*5830*/  HMMA.16816.F32.BF16 R28, R172, R166.reuse, R28 ;  /* 0x000000a6ac1c723c */ /* 0x080fe6000004181c */
[----:B---3--:R-:W-:Y:S01]  /*5840*/  FFMA.FTZ R13, R181, -UR7, R13 ;  /* 0x80000007b50d7c23 */ /* 0x008fe2000801000d */
[C---:B------:R-:W-:Y:S01]  /*5850*/  IADD3 R176, R0.reuse, -0x18, RZ ;  /* 0xffffffe800b07810 */ /* 0x040fe20007ffe0ff */
[----:B------:R-:W-:Y:S01]  /*5860*/  FFMA.FTZ R19, R193, -UR7, R19 ;  /* 0x80000007c1137c23 */ /* 0x000fe20008010013 */
[----:B------:R-:W-:Y:S01]  /*5870*/  @!P1 IADD3 R177, -R0, 0x19, RZ ;  /* 0x0000001900b19810 */ /* 0x000fe20007ffe1ff */
[----:B------:R-:W-:Y:S01]  /*5880*/  FFMA.FTZ R18, R205, -UR7, R18 ;  /* 0x80000007cd127c23 */ /* 0x000fe20008010012 */
[----:B------:R-:W-:Y:S01]  /*5890*/  ISETP.GE.AND P2, PT, R176, RZ, PT ;  /* 0x000000ffb000720c */ /* 0x000fe20003f46270 */
[----:B----4-:R-:W-:Y:S01]  /*58a0*/  FFMA.FTZ R16, R188, -UR7, R16 ;  /* 0x80000007bc107c23 */ /* 0x010fe20008010010 */
[----:B------:R-:W-:Y:S02]  /*58b0*/  HMMA.16816.F32.BF16 R32, R168, R166, R32 ;  /* 0x000000a6a820723c */ /* 0x000fe40000041820 */
[----:B------:R-:W1:Y:S02]  /*58c0*/  I2F R177, R177 ;  /* 0x000000b100b17306 */ /* 0x000e640000201400 */
[----:B------:R-:W-:Y:S01]  /*58d0*/  FFMA.FTZ R17, R180, -UR7, R17 ;  /* 0x80000007b4117c23 */ /* 0x000fe20008010011 */
[----:B------:R-:W-:Y:S01]  /*58e0*/  @!P0 IADD3 R2, -R0, -0xf, RZ ;  /* 0xfffffff100028810 */ /* 0x000fe20007ffe1ff */
[----:B------:R-:W-:Y:S01]  /*58f0*/  FFMA.FTZ R22, R188, -UR7, R22 ;  /* 0x80000007bc167c23 */ /* 0x000fe20008010016 */
[----:B------:R-:W-:Y:S01]  /*5900*/  PLOP3.LUT P0, PT, PT, PT, UP0, 0x80, 0x0 ;  /* 0x000000000000781c */ /* 0x000fe20003f0f008 */
[----:B------:R-:W-:Y:S04]  /*5910*/  FFMA.FTZ R23, R180, -UR7, R23 ;  /* 0x80000007b4177c23 */ /* 0x000fe80008010017 */
[----:B------:R-:W-:Y:S01]  /*5920*/  FFMA.FTZ R20, R179, -UR7, R20 ;  /* 0x80000007b3147c23 */ /* 0x000fe20008010014 */
[----:B------:R-:W-:Y:S01]  /*5930*/  @!P2 IADD3 R176, -R0, 0x18, RZ ;  /* 0x0000001800b0a810 */ /* 0x000fe20007ffe1ff */
[----:B------:R-:W-:Y:S01]  /*5940*/  FFMA.FTZ R21, R178, -UR7, R21 ;  /* 0x80000007b2157c23 */ /* 0x000fe20008010015 */
[----:B------:R-:W3:Y:S01]  /*5950*/  I2F R2, R2 ;  /* 0x0000000200027306 */ /* 0x000ee20000201400 */
[----:B------:R-:W-:Y:S02]  /*5960*/  FFMA.FTZ R26, R189, -UR7, R26 ;  /* 0x80000007bd1a7c23 */ /* 0x000fe4000801001a */
[----:B------:R-:W-:Y:S02]  /*5970*/  FFMA.FTZ R27, R181, -UR7, R27 ;  /* 0x80000007b51b7c23 */ /* 0x000fe4000801001b */
[C---:B--2---:R-:W-:Y:S02]  /*5980*/  FFMA.FTZ R24, R3.reuse, -UR7, R24 ;  /* 0x8000000703187c23 */ /* 0x044fe40008010018 */
[----:B------:R-:W-:Y:S02]  /*5990*/  FFMA.FTZ R28, R194, -UR7, R28 ;  /* 0x80000007c21c7c23 */ /* 0x000fe4000801001c */
[----:B------:R-:W-:Y:S01]  /*59a0*/  FFMA.FTZ R29, R192, -UR7, R29 ;  /* 0x80000007c01d7c23 */ /* 0x000fe2000801001d */
[----:B------:R-:W2:Y:S01]  /*59b0*/  I2F R176, R176 ;  /* 0x000000b000b07306 */ /* 0x000ea20000201400 */
[----:B------:R-:W-:Y:S02]  /*59c0*/  FFMA.FTZ R30, R3, -UR7, R30 ;  /* 0x80000007031e7c23 */ /* 0x000fe4000801001e */
[----:B------:R-:W-:Y:S02]  /*59d0*/  FFMA.FTZ R34, R179, -UR7, R34 ;  /* 0x80000007b3227c23 */ /* 0x000fe40008010022 */
[----:B------:R-:W-:Y:S02]  /*59e0*/  FFMA.FTZ R35, R178, -UR7, R35 ;  /* 0x80000007b2237c23 */ /* 0x000fe40008010023 */
[----:B-1----:R-:W-:Y:S02]  /*59f0*/  FFMA.FTZ R33, R177, -UR7, R33 ;  /* 0x80000007b1217c23 */ /* 0x002fe40008010021 */
[C---:B---3--:R-:W-:Y:S02]  /*5a00*/  FFMA.FTZ R25, R2.reuse, -UR7, R25 ;  /* 0x8000000702197c23 */ /* 0x048fe40008010019 */
[----:B------:R-:W-:Y:S02]  /*5a10*/  FFMA.FTZ R31, R2, -UR7, R31 ;  /* 0x80000007021f7c23 */ /* 0x000fe4000801001f */
[----:B--2---:R-:W-:Y:S01]  /*5a20*/  FFMA.FTZ R32, R176, -UR7, R32 ;  /* 0x80000007b0207c23 */ /* 0x004fe20008010020 */
[----:B------:R-:W-:-:S05]  /*5a30*/  @!P0 BRA `(.L_x_640) ;  /* 0x000000c000008947 */ /* 0x000fca0003800000 */
[----:B------:R-:W-:Y:S04]  /*5a40*/  USHF.L.U32 UR5, UR21, 0x7, URZ ;  /* 0x0000000715057899 */ /* 0x000fe8000800063f */
[----:B------:R-:W-:Y:S02]  /*5a50*/  UIADD3 UR6, UR5, UR13, URZ ;  /* 0x0000000d05067290 */ /* 0x000fe4000fffe03f */
[----:B------:R-:W-:Y:S02]  /*5a60*/  UIADD3 UR5, UR5, 0x80, URZ ;  /* 0x0000008005057890 */ /* 0x000fe4000fffe03f */
[----:B------:R-:W-:Y:S02]  /*5a70*/  UIADD3 UR8, UR14, UR6, -UR9 ;  /* 0x000000060e087290 */ /* 0x000fe4000fffe809 */
[----:B------:R-:W-:Y:S02]  /*5a80*/  UIADD3 UR6, UR4, 0x40, URZ ;  /* 0x0000004004067890 */ /* 0x000fe4000fffe03f */
[----:B------:R-:W-:Y:S02]  /*5a90*/  IMAD.U32 R0, RZ, RZ, UR5 ;  /* 0x00000005ff007e24 */ /* 0x000fe4000f8e00ff */
[----:B------:R-:W-:Y:S03]  /*5aa0*/  UISETP.GE.AND UP0, UPT, UR6, UR8, UPT ;  /* 0x000000080600728c */ /* 0x000fe6000bf06270 */
[----:B------:R-:W-:Y:S01]  /*5ab0*/  ISETP.LT.AND P0, PT, R0, UR9, PT ;  /* 0x0000000900007c0c */ /* 0x000fe2000bf01270 */
[----:B------:R-:W-:Y:S02]  /*5ac0*/  UMOV UR6, UR14 ;  /* 0x0000000e00067c82 */ /* 0x000fe40008000000 */
[----:B------:R-:W-:Y:S11]  /*5ad0*/  PLOP3.LUT P1, PT, PT, PT, UP0, 0x80, 0x0 ;  /* 0x000000000000781c */ /* 0x000ff60003f2f008 */
[----:B------:R-:W-:Y:S02]  /*5ae0*/  @!UPT UIADD3 URZ, URZ, URZ, URZ ;  /* 0x0000003f3f3ff290 */ /* 0x000fe4000fffe03f */
[----:B------:R-:W-:-:S05]  /*5af0*/  @!P1 BRA P0, `(.L_x_641) ;  /* 0x0000081000009947 */ /* 0x000fca0000000000 */
.L_x_640:
[----:B------:R-:W-:Y:S01]  /*5b00*/  IADD3 R172, R246, UR4, RZ ;  /* 0x00000004f6ac7c10 */ /* 0x000fe2000fffe0ff */
[----:B------:R-:W-:Y:S01]  /*5b10*/  UIADD3 UR5, -UR6, UR9, -UR13 ;  /* 0x0000000906057290 */ /* 0x000fe2000fffe90d */
[----:B------:R-:W-:Y:S01]  /*5b20*/  IMAD.U32 R0, RZ, RZ, UR21 ;  /* 0x00000015ff007e24 */ /* 0x000fe2000f8e00ff */
[----:B------:R-:W-:Y:S01]  /*5b30*/  UIADD3 UR8, UR9, 0x1, -UR13 ;  /* 0x0000000109087890 */ /* 0x000fe2000fffe80d */
[----:B------:R-:W-:Y:S01]  /*5b40*/  IADD3 R3, R172, 0x8, RZ ;  /* 0x00000008ac037810 */ /* 0x000fe20007ffe0ff */
[----:B------:R-:W-:Y:S01]  /*5b50*/  UMOV UR14, UR6 ;  /* 0x00000006000e7c82 */ /* 0x000fe20008000000 */
[----:B------:R-:W-:Y:S01]  /*5b60*/  IMAD R0, R0, 0x80, R252 ;  /* 0x0000008000007824 */ /* 0x000fe200078e02fc */
[----:B------:R-:W-:Y:S01]  /*5b70*/  IADD3 R2, R172, UR5, RZ ;  /* 0x00000005ac027c10 */ /* 0x000fe2000fffe0ff */
[----:B------:R-:W-:Y:S01]  /*5b80*/  UIADD3 UR4, UR8, UR42, URZ ;  /* 0x0000002a08047290 */ /* 0x000fe2000fffe03f */
[----:B------:R-:W-:Y:S02]  /*5b90*/  IADD3 R173, R3, UR5, RZ ;  /* 0x0000000503ad7c10 */ /* 0x000fe4000fffe0ff */
[----:B------:R-:W-:Y:S02]  /*5ba0*/  IMNMX R2, RZ, R2, !PT ;  /* 0x00000002ff027217 */ /* 0x000fe40007800200 */
[----:B------:R-:W-:Y:S02]  /*5bb0*/  IADD3 R171, R0, 0x1, RZ ;  /* 0x0000000100ab7810 */ /* 0x000fe40007ffe0ff */
[----:B------:R-:W-:Y:S02]  /*5bc0*/  IADD3 R164, R172, UR4, RZ ;  /* 0x00000004aca47c10 */ /* 0x000fe4000fffe0ff */
[-C--:B------:R-:W-:Y:S02]  /*5bd0*/  ISETP.GE.AND P3, PT, R0, R2.reuse, PT ;  /* 0x000000020000720c */ /* 0x080fe40003f66270 */
[----:B------:R-:W-:Y:S02]  /*5be0*/  IMNMX R164, R164, UR9, PT ;  /* 0x00000009a4a47c17 */ /* 0x000fe4000b800200 */
[C---:B------:R-:W-:Y:S02]  /*5bf0*/  IADD3 R170, R0.reuse, 0x8, RZ ;  /* 0x0000000800aa7810 */ /* 0x040fe40007ffe0ff */
[C---:B------:R-:W-:Y:S02]  /*5c00*/  IADD3 R169, R0.reuse, 0x9, RZ ;  /* 0x0000000900a97810 */ /* 0x040fe40007ffe0ff */
[C---:B------:R-:W-:Y:S02]  /*5c10*/  IADD3 R168, R0.reuse, 0x10, RZ ;  /* 0x0000001000a87810 */ /* 0x040fe40007ffe0ff */
[C---:B------:R-:W-:Y:S02]  /*5c20*/  IADD3 R167, R0.reuse, 0x11, RZ ;  /* 0x0000001100a77810 */ /* 0x040fe40007ffe0ff */
[C---:B------:R-:W-:Y:S02]  /*5c30*/  IADD3 R166, R0.reuse, 0x18, RZ ;  /* 0x0000001800a67810 */ /* 0x040fe40007ffe0ff */
[C---:B------:R-:W-:Y:S02]  /*5c40*/  IADD3 R165, R0.reuse, 0x19, RZ ;  /* 0x0000001900a57810 */ /* 0x040fe40007ffe0ff */
        /* <DEDUP_REMOVED lines=108> */
.L_x_641:
        /* <DEDUP_REMOVED lines=112> */
[----:B------:R-:W-:Y:S02]  /*6a10*/  IADD3 R208, R219, R3, RZ ;  /* 0x00000003dbd07210 */ /* 0x000fe40007ffe0ff */
[----:B------:R-:W-:Y:S01]  /*6a20*/  F2FP.BF16.PACK_AB R0, R188, R189 ;  /* 0x000000bdbc00723e */ /* 0x000fe200000010ff */
[----:B------:R1:W-:Y:S01]  /*6a30*/  STS [R227+0x21000], R2 ;  /* 0x02100002e3007388 */ /* 0x0003e20000000800 */
[C---:B------:R-:W-:Y:S02]  /*6a40*/  IADD3 R210, R200.reuse, R3, RZ ;  /* 0x00000003c8d27210 */ /* 0x040fe40007ffe0ff */
[----:B------:R-:W-:Y:S01]  /*6a50*/  IADD3 R209, R200, R208, RZ ;  /* 0x000000d0c8d17210 */ /* 0x000fe20007ffe0ff */
[----:B------:R2:W-:Y:S04]  /*6a60*/  STS [R227+0x21400], R0 ;  /* 0x02140000e3007388 */ /* 0x0005e80000000800 */
[----:B------:R-:W-:Y:S08]  /*6a70*/  LDSM.16.M88.4 R32, [R3+0x8000] ;  /* 0x008000000320783b */ /* 0x000ff00000000200 */
[----:B------:R-:W3:Y:S08]  /*6a80*/  LDSM.16.M88.4 R16, [R215+0x14000] ;  /* 0x01400000d710783b */ /* 0x000ef00000000200 */
[----:B------:R-:W4:Y:S01]  /*6a90*/  LDSM.16.M88.4 R28, [R3+0x9000] ;  /* 0x00900000031c783b */ /* 0x000f220000000200 */
[----:B-1----:R-:W-:Y:S02]  /*6aa0*/  MOV R2, UR4 ;  /* 0x0000000400027c02 */ /* 0x002fe40008000f00 */
[----:B--2---:R-:W-:Y:S05]  /*6ab0*/  MOV R0, UR4 ;  /* 0x0000000400007c02 */ /* 0x004fea0008000f00 */
[----:B------:R-:W1:Y:S01]  /*6ac0*/  LDSM.16.M88.4 R164, [R215+0x14800] ;  /* 0x01480000d7a4783b */ /* 0x000e620000000200 */
[----:B------:R-:W-:Y:S04]  /*6ad0*/  LEA R222, P0, R0, R222, 0x2 ;  /* 0x000000de00de7211 */ /* 0x000fe800078010ff */
[----:B------:R-:W-:Y:S03]  /*6ae0*/  LEA.HI.X.SX32 R223, R2, R223, 0x2, P0 ;  /* 0x000000df02df7211 */ /* 0x000fe600000f16ff */
[----:B------:R-:W-:Y:S08]  /*6af0*/  LDSM.16.M88.4 R168, [R208+0x8000] ;  /* 0x00800000d0a8783b */ /* 0x000ff00000000200 */
[----:B------:R-:W2:Y:S01]  /*6b00*/  LDSM.16.M88.4 R172, [R216+0x14000] ;  /* 0x01400000d8ac783b */ /* 0x000ea20000000200 */
[-C--:B---3--:R-:W-:Y:S08]  /*6b10*/  HMMA.16816.F32.BF16 R4, R32, R16.reuse, RZ ;  /* 0x000000102004723c */ /* 0x088ff000000418ff */
[C---:B----4-:R-:W-:Y:S08]  /*6b20*/  HMMA.16816.F32.BF16 R8, R28.reuse, R16, RZ ;  /* 0x000000101c08723c */ /* 0x050ff000000418ff */
[-C--:B------:R-:W-:Y:S08]  /*6b30*/  HMMA.16816.F32.BF16 R12, R28, R18.reuse, RZ ;  /* 0x000000121c0c723c */ /* 0x080ff000000418ff */
[C---:B------:R-:W-:Y:S08]  /*6b40*/  HMMA.16816.F32.BF16 R16, R32.reuse, R18, RZ ;  /* 0x000000122010723c */ /* 0x040ff000000418ff */
[-C--:B-1----:R-:W-:Y:S08]  /*6b50*/  HMMA.16816.F32.BF16 R20, R32, R164.reuse, RZ ;  /* 0x000000a42014723c */ /* 0x082ff000000418ff */
[C---:B------:R-:W-:Y:S08]  /*6b60*/  HMMA.16816.F32.BF16 R24, R28.reuse, R164, RZ ;  /* 0x000000a41c18723c */ /* 0x040ff000000418ff */
[-C--:B------:R-:W-:Y:S08]  /*6b70*/  HMMA.16816.F32.BF16 R28, R28, R166.reuse, RZ ;  /* 0x000000a61c1c723c */ /* 0x080ff000000418ff */
[----:B------:R-:W-:Y:S01]  /*6b80*/  HMMA.16816.F32.BF16 R32, R32, R166, RZ ;  /* 0x000000a62020723c */ /* 0x000fe200000418ff */
[----:B------:R-:W1:Y:S07]  /*6b90*/  LDSM.16.M88.4 R164, [R208+0x9000] ;  /* 0x00900000d0a4783b */ /* 0x000e6e0000000200 */
[-C--:B--2---:R-:W-:Y:S08]  /*6ba0*/  HMMA.16816.F32.BF16 R4, R168, R172.reuse, R4 ;  /* 0x000000aca804723c */ /* 0x084ff00000041804 */
        /* <DEDUP_REMOVED lines=200> */
.L_x_642:
        /* <DEDUP_REMOVED lines=164> */
.L_x_643:
[----:B------:R-:W-:Y:S01]  /*8270*/  LDSM.16.M88.4 R32, [R3+0x1c000] ;  /* 0x01c000000320783b */ /* 0x000fe20000000200 */
[C---:B------:R-:W-:Y:S01]  /*8280*/  IADD3 R0, R246.reuse, -0x40, RZ ;  /* 0xffffffc0f6007810 */ /* 0x040fe20007ffe0ff */
[----:B------:R-:W-:Y:S01]  /*8290*/  USHF.L.U32 UR6, UR5, 0x5, URZ ;  /* 0x0000000505067899 */ /* 0x000fe2000800063f */
[----:B------:R-:W-:Y:S01]  /*82a0*/  IADD3 R236, R246, -0x40, RZ ;  /* 0xffffffc0f6ec7810 */ /* 0x000fe20007ffe0ff */
[----:B------:R-:W-:Y:S01]  /*82b0*/  UIMAD UR8, UR5, 0x30, URZ ;  /* 0x00000030050878a4 */ /* 0x000fe2000f8e023f */
[----:B------:R-:W2:Y:S01]  /*82c0*/  LDSM.16.MT88.4 R16, [R211] ;  /* 0x00000000d310783b */ /* 0x000ea20000004200 */
[----:B------:R-:W-:Y:S01]  /*82d0*/  IMAD.SHL.U32 R0, R0, 0x4, RZ ;  /* 0x0000000400007824 */ /* 0x000fe200078e00ff */
[----:B------:R-:W-:Y:S01]  /*82e0*/  SHF.R.S32.HI R236, RZ, 0x1f, R236 ;  /* 0x0000001fffec7819 */ /* 0x000fe200000114ec */
[----:B------:R-:W-:Y:S02]  /*82f0*/  UIMAD UR4, UR5, 0x18, URZ ;  /* 0x00000018050478a4 */ /* 0x000fe4000f8e023f */
[----:B------:R-:W3:Y:S01]  /*8300*/  LDSM.16.M88.4 R28, [R3+0x1d000] ;  /* 0x01d00000031c783b */ /* 0x000ee20000000200 */
[----:B-1----:R-:W-:Y:S01]  /*8310*/  @P1 IADD3 R2, P0, R0, UR16, RZ ;  /* 0x0000001000021c10 */ /* 0x002fe2000ff1e0ff */
[----:B------:R-:W-:Y:S01]  /*8320*/  UISETP.GT.AND UP2, UPT, UR12, UR19, UPT ;  /* 0x000000130c00728c */ /* 0x000fe2000bf44270 */
[----:B------:R-:W-:Y:S01]  /*8330*/  IADD3 R0, R246, -0x40, RZ ;  /* 0xffffffc0f6007810 */ /* 0x000fe20007ffe0ff */
[----:B------:R-:W-:Y:S01]  /*8340*/  @UP3 UIADD3 UR16, UP1, UR16, -0x100, URZ ;  /* 0xffffff0010103890 */ /* 0x000fe2000ff3e03f */
[----:B------:R-:W1:Y:S02]  /*8350*/  LDSM.16.MT88.4 R164, [R211+0x4000] ;  /* 0x00400000d3a4783b */ /* 0x000e640000004200 */
[----:B------:R-:W-:Y:S03]  /*8360*/  SHF.L.U64.HI R0, R0, 0x2, R236 ;  /* 0x0000000200007819 */ /* 0x000fe600000102ec */
[----:B------:R-:W-:Y:S05]  /*8370*/  LDSM.16.M88.4 R168, [R208+0x1c000] ;  /* 0x01c00000d0a8783b */ /* 0x000fea0000000200 */
[----:B------:R-:W4:Y:S05]  /*8380*/  LDSM.16.MT88.4 R172, [R211+0x800] ;  /* 0x00080000d3ac783b */ /* 0x000f2a0000004200 */
[----:B------:R-:W1:Y:S05]  /*8390*/  LDSM.16.M88.4 R176, [R208+0x1d000] ;  /* 0x01d00000d0b0783b */ /* 0x000e6a0000000200 */
[----:B------:R-:W1:Y:S05]  /*83a0*/  LDSM.16.MT88.4 R180, [R211+0x4800] ;  /* 0x00480000d3b4783b */ /* 0x000e6a0000004200 */
[----:B------:R-:W-:Y:S01]  /*83b0*/  LDSM.16.M88.4 R184, [R210+0x1c000] ;  /* 0x01c00000d2b8783b */ /* 0x000fe20000000200 */
[-C--:B--2---:R-:W-:Y:S04]  /*83c0*/  HMMA.16816.F32.BF16 R4, R32, R16.reuse, RZ ;  /* 0x000000102004723c */ /* 0x084fe800000418ff */
[----:B------:R-:W2:Y:S05]  /*83d0*/  LDSM.16.MT88.4 R188, [R211+0x1000] ;  /* 0x00100000d3bc783b */ /* 0x000eaa0000004200 */
[----:B------:R-:W2:Y:S01]  /*83e0*/  LDSM.16.M88.4 R192, [R210+0x1d000] ;  /* 0x01d00000d2c0783b */ /* 0x000ea20000000200 */
[C---:B---3--:R-:W-:Y:S04]  /*83f0*/  HMMA.16816.F32.BF16 R8, R28.reuse, R16, RZ ;  /* 0x000000101c08723c */ /* 0x048fe800000418ff */
[----:B------:R-:W3:Y:S04]  /*8400*/  LDSM.16.MT88.4 R196, [R211+0x5000] ;  /* 0x00500000d3c4783b */ /* 0x000ee80000004200 */
[-C--:B------:R-:W-:Y:S01]  /*8410*/  HMMA.16816.F32.BF16 R12, R28, R18.reuse, RZ ;  /* 0x000000121c0c723c */ /* 0x080fe200000418ff */
[----:B------:R-:W-:Y:S05]  /*8420*/  LDSM.16.M88.4 R200, [R209+0x1d000] ;  /* 0x01d00000d1c8783b */ /* 0x000fea0000000200 */
[----:B------:R-:W-:Y:S02]  /*8430*/  LDSM.16.MT88.4 R204, [R211+0x6000] ;  /* 0x00600000d3cc783b */ /* 0x000fe40000004200 */
[C---:B------:R-:W-:Y:S08]  /*8440*/  HMMA.16816.F32.BF16 R16, R32.reuse, R18, RZ ;  /* 0x000000122010723c */ /* 0x040ff000000418ff */
[-C--:B-1----:R-:W-:Y:S08]  /*8450*/  HMMA.16816.F32.BF16 R20, R32, R164.reuse, RZ ;  /* 0x000000a42014723c */ /* 0x082ff000000418ff */
        /* <DEDUP_REMOVED lines=12> */
[----:B------:R-:W4:Y:S07]  /*8520*/  LDSM.16.MT88.4 R176, [R211+0x5800] ;  /* 0x00580000d3b0783b */ /* 0x000f2e0000004200 */
[----:B------:R-:W-:Y:S01]  /*8530*/  HMMA.16816.F32.BF16 R32, R168, R182, R32 ;  /* 0x000000b6a820723c */ /* 0x000fe20000041820 */
[----:B------:R-:W-:Y:S05]  /*8540*/  LDSM.16.M88.4 R168, [R3+0x1e000] ;  /* 0x01e0000003a8783b */ /* 0x000fea0000000200 */
[----:B------:R-:W1:Y:S02]  /*8550*/  LDSM.16.MT88.4 R180, [R211+0x2000] ;  /* 0x00200000d3b4783b */ /* 0x000e640000004200 */
[-C--:B--2---:R-:W-:Y:S08]  /*8560*/  HMMA.16816.F32.BF16 R4, R184, R188.reuse, R4 ;  /* 0x000000bcb804723c */ /* 0x084ff00000041804 */
[C---:B------:R-:W-:Y:S08]  /*8570*/  HMMA.16816.F32.BF16 R8, R192.reuse, R188, R8 ;  /* 0x000000bcc008723c */ /* 0x040ff00000041808 */
[-C--:B------:R-:W-:Y:S08]  /*8580*/  HMMA.16816.F32.BF16 R12, R192, R190.reuse, R12 ;  /* 0x000000bec00c723c */ /* 0x080ff0000004180c */
[C---:B------:R-:W-:Y:S01]  /*8590*/  HMMA.16816.F32.BF16 R16, R184.reuse, R190, R16 ;  /* 0x000000beb810723c */ /* 0x040fe20000041810 */
[----:B------:R2:W4:Y:S07]  /*85a0*/  LDSM.16.M88.4 R188, [R3+0x1f000] ;  /* 0x01f0000003bc783b */ /* 0x00052e0000000200 */
[-C--:B---3--:R-:W-:Y:S08]  /*85b0*/  HMMA.16816.F32.BF16 R20, R184, R196.reuse, R20 ;  /* 0x000000c4b814723c */ /* 0x088ff00000041814 */
[C---:B------:R-:W-:Y:S08]  /*85c0*/  HMMA.16816.F32.BF16 R24, R192.reuse, R196, R24 ;  /* 0x000000c4c018723c */ /* 0x040ff00000041818 */
[-C--:B------:R-:W-:Y:S01]  /*85d0*/  HMMA.16816.F32.BF16 R28, R192, R198.reuse, R28 ;  /* 0x000000c6c01c723c */ /* 0x080fe2000004181c */
[----:B------:R-:W-:Y:S03]  /*85e0*/  LDSM.16.M88.4 R192, [R208+0x1f000] ;  /* 0x01f00000d0c0783b */ /* 0x000fe60000000200 */
[----:B--2---:R-:W-:Y:S01]  /*85f0*/  @P1 IADD3.X R3, R0, UR15, RZ, P0, !PT ;  /* 0x0000000f00031c10 */ /* 0x004fe200087fe4ff */
[----:B------:R-:W-:Y:S01]  /*8600*/  IMAD.U32 R0, RZ, RZ, UR6 ;  /* 0x00000006ff007e24 */ /* 0x000fe2000f8e00ff */
[----:B------:R-:W-:Y:S02]  /*8610*/  @UP3 UIADD3.X UR15, UR15, -0x1, URZ, UP1, !UPT ;  /* 0xffffffff0f0f3890 */ /* 0x000fe40008ffe43f */
[----:B------:R-:W-:Y:S01]  /*8620*/  HMMA.16816.F32.BF16 R32, R184, R198, R32 ;  /* 0x000000c6b820723c */ /* 0x000fe20000041820 */
[----:B------:R-:W-:Y:S05]  /*8630*/  LDSM.16.MT88.4 R184, [R211+0x2800] ;  /* 0x00280000d3b8783b */ /* 0x000fea0000004200 */
[----:B------:R-:W-:Y:S02]  /*8640*/  LDSM.16.MT88.4 R196, [R211+0x6800] ;  /* 0x00680000d3c4783b */ /* 0x000fe40000004200 */
[-C--:B-1----:R-:W-:Y:S03]  /*8650*/  HMMA.16816.F32.BF16 R4, R164, R172.reuse, R4 ;  /* 0x000000aca404723c */ /* 0x082fe60000041804 */
[----:B------:R1:W5:Y:S05]  /*8660*/  @P1 LDG.E R244, [R2.64] ;  /* 0x0000000a02f41981 */ /* 0x00036a000c1e1900 */
[C---:B------:R-:W-:Y:S01]  /*8670*/  HMMA.16816.F32.BF16 R8, R200.reuse, R172, R8 ;  /* 0x000000acc808723c */ /* 0x040fe20000041808 */
[----:B------:R1:W5:Y:S05]  /*8680*/  @P1 LDG.E R245, [R2.64+0x20] ;  /* 0x0000200a02f51981 */ /* 0x00036a000c1e1900 */
[----:B------:R1:W5:Y:S02]  /*8690*/  @P1 LDG.E R242, [R2.64+0x80] ;  /* 0x0000800a02f21981 */ /* 0x000364000c1e1900 */
[-C--:B------:R-:W-:Y:S03]  /*86a0*/  HMMA.16816.F32.BF16 R12, R200, R174.reuse, R12 ;  /* 0x000000aec80c723c */ /* 0x080fe6000004180c */
[----:B------:R1:W5:Y:S05]  /*86b0*/  @P1 LDG.E R243, [R2.64+0xa0] ;  /* 0x0000a00a02f31981 */ /* 0x00036a000c1e1900 */
[C---:B------:R-:W-:Y:S01]  /*86c0*/  HMMA.16816.F32.BF16 R16, R164.reuse, R174, R16 ;  /* 0x000000aea410723c */ /* 0x040fe20000041810 */
[----:B------:R-:W2:Y:S07]  /*86d0*/  LDSM.16.M88.4 R172, [R208+0x1e000] ;  /* 0x01e00000d0ac783b */ /* 0x000eae0000000200 */
[-C--:B----4-:R-:W-:Y:S08]  /*86e0*/  HMMA.16816.F32.BF16 R20, R164, R176.reuse, R20 ;  /* 0x000000b0a414723c */ /* 0x090ff00000041814 */
[C---:B------:R-:W-:Y:S08]  /*86f0*/  HMMA.16816.F32.BF16 R24, R200.reuse, R176, R24 ;  /* 0x000000b0c818723c */ /* 0x040ff00000041818 */
[-C--:B------:R-:W-:Y:S01]  /*8700*/  HMMA.16816.F32.BF16 R28, R200, R178.reuse, R28 ;  /* 0x000000b2c81c723c */ /* 0x080fe2000004181c */
[----:B------:R-:W-:Y:S07]  /*8710*/  LDSM.16.MT88.4 R200, [R211+0x7000] ;  /* 0x00700000d3c8783b */ /* 0x000fee0000004200 */
[----:B------:R-:W-:Y:S01]  /*8720*/  HMMA.16816.F32.BF16 R32, R164, R178, R32 ;  /* 0x000000b2a420723c */ /* 0x000fe20000041820 */
[----:B------:R-:W-:Y:S05]  /*8730*/  LDSM.16.M88.4 R164, [R210+0x1e000] ;  /* 0x01e00000d2a4783b */ /* 0x000fea0000000200 */
[----:B------:R-:W3:Y:S02]  /*8740*/  LDSM.16.MT88.4 R176, [R211+0x3000] ;  /* 0x00300000d3b0783b */ /* 0x000ee40000004200 */
[-C--:B------:R-:W-:Y:S08]  /*8750*/  HMMA.16816.F32.BF16 R4, R168, R180.reuse, R4 ;  /* 0x000000b4a804723c */ /* 0x080ff00000041804 */
        /* <DEDUP_REMOVED lines=9> */
[----:B------:R-:W-:Y:S05]  /*87f0*/  LDSM.16.M88.4 R168, [R209+0x1e000] ;  /* 0x01e00000d1a8783b */ /* 0x000fea0000000200 */
[----:B------:R-:W-:Y:S02]  /*8800*/  LDSM.16.MT88.4 R204, [R211+0x7800] ;  /* 0x00780000d3cc783b */ /* 0x000fe40000004200 */
[-C--:B--2---:R-:W-:Y:S08]  /*8810*/  HMMA.16816.F32.BF16 R4, R172, R184.reuse, R4 ;  /* 0x000000b8ac04723c */ /* 0x084ff00000041804 */
[C---:B------:R-:W-:Y:S08]  /*8820*/  HMMA.16816.F32.BF16 R8, R192.reuse, R184, R8 ;  /* 0x000000b8c008723c */ /* 0x040ff00000041808 */
[-C--:B------:R-:W-:Y:S08]  /*8830*/  HMMA.16816.F32.BF16 R12, R192, R186.reuse, R12 ;  /* 0x000000bac00c723c */ /* 0x080ff0000004180c */
[C---:B------:R-:W-:Y:S01]  /*8840*/  HMMA.16816.F32.BF16 R16, R172.reuse, R186, R16 ;  /* 0x000000baac10723c */ /* 0x040fe20000041810 */
[----:B------:R-:W2:Y:S07]  /*8850*/  LDSM.16.MT88.4 R184, [R211+0x3800] ;  /* 0x00380000d3b8783b */ /* 0x000eae0000004200 */
[-C--:B------:R-:W-:Y:S08]  /*8860*/  HMMA.16816.F32.BF16 R20, R172, R196.reuse, R20 ;  /* 0x000000c4ac14723c */ /* 0x080ff00000041814 */
[C---:B------:R-:W-:Y:S08]  /*8870*/  HMMA.16816.F32.BF16 R24, R192.reuse, R196, R24 ;  /* 0x000000c4c018723c */ /* 0x040ff00000041818 */
[-C--:B------:R-:W-:Y:S08]  /*8880*/  HMMA.16816.F32.BF16 R28, R192, R198.reuse, R28 ;  /* 0x000000c6c01c723c */ /* 0x080ff0000004181c */
[----:B------:R-:W-:Y:S07]  /*8890*/  HMMA.16816.F32.BF16 R32, R172, R198, R32 ;  /* 0x000000c6ac20723c */ /* 0x000fee0000041820 */
[----:B------:R-:W-:Y:S01]  /*88a0*/  IMAD.U32 R172, RZ, RZ, UR8 ;  /* 0x00000008ffac7e24 */ /* 0x000fe2000f8e00ff */
[-C--:B---3--:R-:W-:Y:S08]  /*88b0*/  HMMA.16816.F32.BF16 R4, R164, R176.reuse, R4 ;  /* 0x000000b0a404723c */ /* 0x088ff00000041804 */
[C---:B----4-:R-:W-:Y:S07]  /*88c0*/  HMMA.16816.F32.BF16 R8, R180.reuse, R176, R8 ;  /* 0x000000b0b408723c */ /* 0x050fee0000041808 */
[----:B------:R-:W-:Y:S01]  /*88d0*/  IMAD.U32 R176, RZ, RZ, UR8 ;  /* 0x00000008ffb07e24 */ /* 0x000fe2000f8e00ff */
[-C--:B------:R-:W-:Y:S01]  /*88e0*/  HMMA.16816.F32.BF16 R12, R180, R178.reuse, R12 ;  /* 0x000000b2b40c723c */ /* 0x080fe2000004180c */
[----:B------:R-:W-:Y:S07]  /*88f0*/  USHF.L.U32 UR8, UR5, 0x4, URZ ;  /* 0x0000000405087899 */ /* 0x000fee000800063f */
[C---:B------:R-:W-:Y:S08]  /*8900*/  HMMA.16816.F32.BF16 R16, R164.reuse, R178, R16 ;  /* 0x000000b2a410723c */ /* 0x040ff00000041810 */
[-C--:B------:R-:W-:Y:S08]  /*8910*/  HMMA.16816.F32.BF16 R20, R164, R200.reuse, R20 ;  /* 0x000000c8a414723c */ /* 0x080ff00000041814 */
[C---:B------:R-:W-:Y:S07]  /*8920*/  HMMA.16816.F32.BF16 R24, R180.reuse, R200, R24 ;  /* 0x000000c8b418723c */ /* 0x040fee0000041818 */
[----:B------:R-:W-:Y:S01]  /*8930*/  IMAD.MOV.U32 R200, RZ, RZ, R250 ;  /* 0x000000ffffc87224 */ /* 0x000fe200078e00fa */
[-C--:B------:R-:W-:Y:S08]  /*8940*/  HMMA.16816.F32.BF16 R28, R180, R202.reuse, R28 ;  /* 0x000000cab41c723c */ /* 0x080ff0000004181c */
[----:B------:R-:W-:Y:S07]  /*8950*/  HMMA.16816.F32.BF16 R32, R164, R202, R32 ;  /* 0x000000caa420723c */ /* 0x000fee0000041820 */
[----:B------:R-:W-:Y:S01]  /*8960*/  IMAD.U32 R166, RZ, RZ, UR6 ;  /* 0x00000006ffa67e24 */ /* 0x000fe2000f8e00ff */
[-C--:B--2---:R-:W-:Y:S01]  /*8970*/  HMMA.16816.F32.BF16 R4, R168, R184.reuse, R4 ;  /* 0x000000b8a804723c */ /* 0x084fe20000041804 */
[----:B------:R-:W-:Y:S01]  /*8980*/  IMAD.U32 R164, RZ, RZ, UR8 ;  /* 0x00000008ffa47e24 */ /* 0x000fe2000f8e00ff */
[----:B------:R-:W-:Y:S02]  /*8990*/  USHF.L.U32 UR6, UR5, 0x3, URZ ;  /* 0x0000000305067899 */ /* 0x000fe4000800063f */
[----:B------:R-:W-:Y:S02]  /*89a0*/  IMAD.U32 R165, RZ, RZ, UR4 ;  /* 0x00000004ffa57e24 */ /* 0x000fe4000f8e00ff */
[-C--:B------:R-:W-:Y:S01]  /*89b0*/  LEA R164, P2, R164, R222.reuse, 0x2 ;  /* 0x000000dea4a47211 */ /* 0x080fe200078410ff */
[----:B------:R-:W-:Y:S01]  /*89c0*/  IMAD.U32 R167, RZ, RZ, UR4 ;  /* 0x00000004ffa77e24 */ /* 0x000fe2000f8e00ff */
[C---:B------:R-:W-:Y:S01]  /*89d0*/  HMMA.16816.F32.BF16 R8, R188.reuse, R184, R8 ;  /* 0x000000b8bc08723c */ /* 0x040fe20000041808 */
[----:B-1----:R-:W-:Y:S01]  /*89e0*/  IMAD.U32 R2, RZ, RZ, UR6 ;  /* 0x00000006ff027e24 */ /* 0x002fe2000f8e00ff */
[----:B------:R-:W-:Y:S02]  /*89f0*/  UIMAD UR4, UR5, 0x28, URZ ;  /* 0x00000028050478a4 */ /* 0x000fe4000f8e023f */
[----:B------:R-:W-:Y:S02]  /*8a00*/  IMAD.U32 R3, RZ, RZ, UR6 ;  /* 0x00000006ff037e24 */ /* 0x000fe4000f8e00ff */
[-C--:B------:R-:W-:Y:S02]  /*8a10*/  LEA R2, P0, R2, R222.reuse, 0x2 ;  /* 0x000000de02027211 */ /* 0x080fe400078010ff */
[-C--:B------:R-:W-:Y:S01]  /*8a20*/  HMMA.16816.F32.BF16 R12, R188, R186.reuse, R12 ;  /* 0x000000babc0c723c */ /* 0x080fe2000004180c */
[----:B------:R-:W-:Y:S03]  /*8a30*/  IMAD.U32 R173, RZ, RZ, UR4 ;  /* 0x00000004ffad7e24 */ /* 0x000fe6000f8e00ff */
[-C--:B------:R-:W-:Y:S01]  /*8a40*/  LEA.HI.X.SX32 R3, R3, R223.reuse, 0x2, P0 ;  /* 0x000000df03037211 */ /* 0x080fe200000f16ff */
[----:B------:R-:W-:Y:S01]  /*8a50*/  IMAD.U32 R175, RZ, RZ, UR4 ;  /* 0x00000004ffaf7e24 */ /* 0x000fe2000f8e00ff */
[-C--:B------:R-:W-:Y:S01]  /*8a60*/  LEA R166, P0, R166, R222.reuse, 0x2 ;  /* 0x000000dea6a67211 */ /* 0x080fe200078010ff */
[----:B------:R1:W-:Y:S01]  /*8a70*/  RED.E.ADD.F32.FTZ.RN.STRONG.GPU [R222.64], R4 ;  /* 0x00000004de00798e */ /* 0x0003e2000c10e78a */
[C---:B------:R-:W-:Y:S01]  /*8a80*/  HMMA.16816.F32.BF16 R16, R168.reuse, R186, R16 ;  /* 0x000000baa810723c */ /* 0x040fe20000041810 */
[----:B------:R-:W-:Y:S03]  /*8a90*/  UIMAD UR4, UR5, 0x38, URZ ;  /* 0x00000038050478a4 */ /* 0x000fe6000f8e023f */
[----:B------:R2:W-:Y:S04]  /*8aa0*/  RED.E.ADD.F32.FTZ.RN.STRONG.GPU [R2.64], R5 ;  /* 0x000000050200798e */ /* 0x0005e8000c10e78a */
[-C--:B------:R-:W-:Y:S08]  /*8ab0*/  HMMA.16816.F32.BF16 R20, R168, R204.reuse, R20 ;  /* 0x000000cca814723c */ /* 0x080ff00000041814 */
[C---:B------:R-:W-:Y:S08]  /*8ac0*/  HMMA.16816.F32.BF16 R24, R188.reuse, R204, R24 ;  /* 0x000000ccbc18723c */ /* 0x040ff00000041818 */
[-C--:B------:R-:W-:Y:S04]  /*8ad0*/  HMMA.16816.F32.BF16 R28, R188, R206.reuse, R28 ;  /* 0x000000cebc1c723c */ /* 0x080fe8000004181c */
[-C--:B-1----:R-:W-:Y:S04]  /*8ae0*/  LEA R4, P1, R165, R222.reuse, 0x2 ;  /* 0x000000dea5047211 */ /* 0x082fe800078210ff */
[----:B------:R-:W-:Y:S04]  /*8af0*/  HMMA.16816.F32.BF16 R32, R168, R206, R32 ;  /* 0x000000cea820723c */ /* 0x000fe80000041820 */
[-C--:B--2---:R-:W-:Y:S02]  /*8b00*/  LEA.HI.X.SX32 R5, R167, R223.reuse, 0x2, P1 ;  /* 0x000000dfa7057211 */ /* 0x084fe400008f16ff */
[-C--:B------:R-:W-:Y:S01]  /*8b10*/  LEA.HI.X.SX32 R167, R0, R223.reuse, 0x2, P0 ;  /* 0x000000df00a77211 */ /* 0x080fe200000f16ff */
[----:B------:R-:W-:Y:S02]  /*8b20*/  IMAD.U32 R169, RZ, RZ, UR8 ;  /* 0x00000008ffa97e24 */ /* 0x000fe4000f8e00ff */
[----:B------:R-:W-:Y:S03]  /*8b30*/  IMAD.U32 R168, RZ, RZ, UR4 ;  /* 0x00000004ffa87e24 */ /* 0x000fe6000f8e00ff */
[-C--:B------:R-:W-:Y:S01]  /*8b40*/  LEA.HI.X.SX32 R165, R169, R223.reuse, 0x2, P2 ;  /* 0x000000dfa9a57211 */ /* 0x080fe200010f16ff */
[----:B------:R-:W-:Y:S01]  /*8b50*/  IMAD.U32 R171, RZ, RZ, UR4 ;  /* 0x00000004ffab7e24 */ /* 0x000fe2000f8e00ff */
[----:B------:R-:W-:Y:S03]  /*8b60*/  UIADD3 UR4, UR8, 0x20, URZ ;  /* 0x0000002008047890 */ /* 0x000fe6000fffe03f */
[----:B------:R1:W-:Y:S03]  /*8b70*/  RED.E.ADD.F32.FTZ.RN.STRONG.GPU [R164.64], R6 ;  /* 0x00000006a400798e */ /* 0x0003e6000c10e78a */
[----:B------:R-:W-:Y:S02]  /*8b80*/  IMAD.U32 R170, RZ, RZ, UR4 ;  /* 0x00000004ffaa7e24 */ /* 0x000fe4000f8e00ff */
[----:B------:R2:W-:Y:S01]  /*8b90*/  RED.E.ADD.F32.FTZ.RN.STRONG.GPU [R4.64], R7 ;  /* 0x000000070400798e */ /* 0x0005e2000c10e78a */
[----:B------:R-:W-:Y:S01]  /*8ba0*/  IMAD.U32 R174, RZ, RZ, UR4 ;  /* 0x00000004ffae7e24 */ /* 0x000fe2000f8e00ff */
[----:B------:R-:W-:Y:S03]  /*8bb0*/  UIADD3 UR4, UR6, UR4, URZ ;  /* 0x0000000406047290 */ /* 0x000fe6000fffe03f */
[----:B------:R3:W-:Y:S03]  /*8bc0*/  RED.E.ADD.F32.FTZ.RN.STRONG.GPU [R166.64], R8 ;  /* 0x00000008a600798e */ /* 0x0007e6000c10e78a */
[----:B------:R-:W-:Y:S02]  /*8bd0*/  IMAD.U32 R0, RZ, RZ, UR4 ;  /* 0x00000004ff007e24 */ /* 0x000fe4000f8e00ff */
[----:B------:R-:W-:Y:S01]  /*8be0*/  IMAD.U32 R169, RZ, RZ, UR4 ;  /* 0x00000004ffa97e24 */ /* 0x000fe2000f8e00ff */
[----:B------:R-:W-:Y:S01]  /*8bf0*/  UIADD3 UR4, UR6, UR4, URZ ;  /* 0x0000000406047290 */ /* 0x000fe2000fffe03f */
[-C--:B-1----:R-:W-:Y:S02]  /*8c00*/  LEA R164, P0, R173, R222.reuse, 0x2 ;  /* 0x000000deada47211 */ /* 0x082fe400078010ff */
[-C--:B------:R-:W-:Y:S03]  /*8c10*/  LEA R6, P1, R172, R222.reuse, 0x2 ;  /* 0x000000deac067211 */ /* 0x080fe600078210ff */
[----:B------:R-:W-:Y:S01]  /*8c20*/  IMAD.U32 R172, RZ, RZ, UR4 ;  /* 0x00000004ffac7e24 */ /* 0x000fe2000f8e00ff */
[-C--:B------:R-:W-:Y:S02]  /*8c30*/  LEA.HI.X.SX32 R165, R175, R223.reuse, 0x2, P0 ;  /* 0x000000dfafa57211 */ /* 0x080fe400000f16ff */
[-C--:B--2---:R-:W-:Y:S02]  /*8c40*/  LEA.HI.X.SX32 R7, R176, R223.reuse, 0x2, P1 ;  /* 0x000000dfb0077211 */ /* 0x084fe400008f16ff */
[-C--:B------:R-:W-:Y:S01]  /*8c50*/  LEA R4, P0, R168, R222.reuse, 0x2 ;  /* 0x000000dea8047211 */ /* 0x080fe200078010ff */
[----:B------:R1:W-:Y:S01]  /*8c60*/  RED.E.ADD.F32.FTZ.RN.STRONG.GPU [R164.64], R9 ;  /* 0x00000009a400798e */ /* 0x0003e2000c10e78a */
[-C--:B---3--:R-:W-:Y:S01]  /*8c70*/  LEA R8, P1, R170, R222.reuse, 0x2 ;  /* 0x000000deaa087211 */ /* 0x088fe200078210ff */
[----:B------:R-:W-:Y:S01]  /*8c80*/  IMAD.U32 R167, RZ, RZ, UR4 ;  /* 0x00000004ffa77e24 */ /* 0x000fe2000f8e00ff */
[-C--:B------:R-:W-:Y:S01]  /*8c90*/  LEA.HI.X.SX32 R5, R171, R223.reuse, 0x2, P0 ;  /* 0x000000dfab057211 */ /* 0x080fe200000f16ff */
[----:B------:R-:W-:Y:S01]  /*8ca0*/  UIADD3 UR4, UR6, UR4, URZ ;  /* 0x0000000406047290 */ /* 0x000fe2000fffe03f */
[----:B------:R2:W-:Y:S05]  /*8cb0*/  RED.E.ADD.F32.FTZ.RN.STRONG.GPU [R6.64], R10 ;  /* 0x0000000a0600798e */ /* 0x0005ea000c10e78a */
[----:B------:R3:W-:Y:S01]  /*8cc0*/  RED.E.ADD.F32.FTZ.RN.STRONG.GPU [R4.64], R11 ;  /* 0x0000000b0400798e */ /* 0x0007e2000c10e78a */
[----:B------:R-:W-:Y:S02]  /*8cd0*/  IMAD.U32 R166, RZ, RZ, UR4 ;  /* 0x00000004ffa67e24 */ /* 0x000fe4000f8e00ff */
[----:B------:R-:W-:Y:S01]  /*8ce0*/  IMAD.U32 R168, RZ, RZ, UR4 ;  /* 0x00000004ffa87e24 */ /* 0x000fe2000f8e00ff */
[----:B------:R-:W-:Y:S01]  /*8cf0*/  UIADD3 UR4, UR6, UR4, URZ ;  /* 0x0000000406047290 */ /* 0x000fe2000fffe03f */
[----:B------:R-:W-:Y:S05]  /*8d00*/  RED.E.ADD.F32.FTZ.RN.STRONG.GPU [R222.64+0x80], R16 ;  /* 0x00008010de00798e */ /* 0x000fea000c10e78a */
[----:B------:R4:W-:Y:S01]  /*8d10*/  RED.E.ADD.F32.FTZ.RN.STRONG.GPU [R2.64+0x80], R17 ;  /* 0x000080110200798e */ /* 0x0009e2000c10e78a */
[-C--:B-1----:R-:W-:Y:S01]  /*8d20*/  LEA.HI.X.SX32 R9, R174, R223.reuse, 0x2, P1 ;  /* 0x000000dfae097211 */ /* 0x082fe200008f16ff */
[----:B------:R-:W-:Y:S01]  /*8d30*/  IMAD.U32 R165, RZ, RZ, UR4 ;  /* 0x00000004ffa57e24 */ /* 0x000fe2000f8e00ff */
[-C--:B--2---:R-:W-:Y:S03]  /*8d40*/  LEA R6, P0, R0, R222.reuse, 0x2 ;  /* 0x000000de00067211 */ /* 0x084fe600078010ff */
[----:B------:R-:W-:Y:S01]  /*8d50*/  RED.E.ADD.F32.FTZ.RN.STRONG.GPU [R8.64], R18 ;  /* 0x000000120800798e */ /* 0x000fe2000c10e78a */
[----:B------:R-:W-:Y:S01]  /*8d60*/  IMAD.U32 R10, RZ, RZ, UR4 ;  /* 0x00000004ff0a7e24 */ /* 0x000fe2000f8e00ff */
[----:B------:R-:W-:Y:S01]  /*8d70*/  UIADD3 UR4, UR6, UR4, URZ ;  /* 0x0000000406047290 */ /* 0x000fe2000fffe03f */
[-C--:B------:R-:W-:Y:S02]  /*8d80*/  LEA.HI.X.SX32 R7, R169, R223.reuse, 0x2, P0 ;  /* 0x000000dfa9077211 */ /* 0x080fe400000f16ff */
[-C--:B---3--:R-:W-:Y:S03]  /*8d90*/  LEA R4, P0, R167, R222.reuse, 0x2 ;  /* 0x000000dea7047211 */ /* 0x088fe600078010ff */
[----:B------:R1:W-:Y:S01]  /*8da0*/  RED.E.ADD.F32.FTZ.RN.STRONG.GPU [R6.64], R19 ;  /* 0x000000130600798e */ /* 0x0003e2000c10e78a */
[-C--:B------:R-:W-:Y:S01]  /*8db0*/  LEA.HI.X.SX32 R5, R172, R223.reuse, 0x2, P0 ;  /* 0x000000dfac057211 */ /* 0x080fe200000f16ff */
[----:B------:R-:W-:Y:S04]  /*8dc0*/  IMAD.U32 R164, RZ, RZ, UR4 ;  /* 0x00000004ffa47e24 */ /* 0x000fe8000f8e00ff */
[----:B------:R2:W-:Y:S01]  /*8dd0*/  RED.E.ADD.F32.FTZ.RN.STRONG.GPU [R4.64], R12 ;  /* 0x0000000c0400798e */ /* 0x0005e2000c10e78a */
[----:B----4-:R-:W-:Y:S01]  /*8de0*/  IMAD.U32 R17, RZ, RZ, UR4 ;  /* 0x00000004ff117e24 */ /* 0x010fe2000f8e00ff */
[----:B------:R-:W-:Y:S06]  /*8df0*/  UIADD3 UR4, UR8, 0x40, URZ ;  /* 0x0000004008047890 */ /* 0x000fec000fffe03f */
[----:B------:R-:W-:Y:S02]  /*8e00*/  IMAD.U32 R0, RZ, RZ, UR4 ;  /* 0x00000004ff007e24 */ /* 0x000fe4000f8e00ff */
[----:B------:R-:W-:Y:S01]  /*8e10*/  IMAD.U32 R16, RZ, RZ, UR4 ;  /* 0x00000004ff107e24 */ /* 0x000fe2000f8e00ff */
[----:B------:R-:W-:Y:S06]  /*8e20*/  UIADD3 UR4, UR6, UR4, URZ ;  /* 0x0000000406047290 */ /* 0x000fec000fffe03f */
[----:B------:R-:W-:Y:S01]  /*8e30*/  IMAD.U32 R11, RZ, RZ, UR4 ;  /* 0x00000004ff0b7e24 */ /* 0x000fe2000f8e00ff */
[-C--:B-1----:R-:W-:Y:S04]  /*8e40*/  LEA R6, P1, R166, R222.reuse, 0x2 ;  /* 0x000000dea6067211 */ /* 0x082fe800078210ff */
[-C--:B------:R-:W-:Y:S02]  /*8e50*/  LEA.HI.X.SX32 R7, R168, R223.reuse, 0x2, P1 ;  /* 0x000000dfa8077211 */ /* 0x080fe400008f16ff */
[-C--:B--2---:R-:W-:Y:S01]  /*8e60*/  LEA R4, P0, R10, R222.reuse, 0x2 ;  /* 0x000000de0a047211 */ /* 0x084fe200078010ff */
[----:B------:R-:W-:Y:S01]  /*8e70*/  IMAD.U32 R12, RZ, RZ, UR4 ;  /* 0x00000004ff0c7e24 */ /* 0x000fe2000f8e00ff */
[----:B------:R-:W-:Y:S01]  /*8e80*/  UIADD3 UR4, UR6, UR4, URZ ;  /* 0x0000000406047290 */ /* 0x000fe2000fffe03f */
[----:B------:R1:W-:Y:S01]  /*8e90*/  RED.E.ADD.F32.FTZ.RN.STRONG.GPU [R6.64], R13 ;  /* 0x0000000d0600798e */ /* 0x0003e2000c10e78a */
[-C--:B------:R-:W-:Y:S02]  /*8ea0*/  LEA.HI.X.SX32 R5, R165, R223.reuse, 0x2, P0 ;  /* 0x000000dfa5057211 */ /* 0x080fe400000f16ff */
[-C--:B------:R-:W-:Y:S02]  /*8eb0*/  LEA R8, P0, R17, R222.reuse, 0x2 ;  /* 0x000000de11087211 */ /* 0x080fe400078010ff */
[----:B------:R-:W-:Y:S01]  /*8ec0*/  IMAD.U32 R10, RZ, RZ, UR4 ;  /* 0x00000004ff0a7e24 */ /* 0x000fe2000f8e00ff */
[----:B------:R2:W-:Y:S01]  /*8ed0*/  RED.E.ADD.F32.FTZ.RN.STRONG.GPU [R4.64], R14 ;  /* 0x0000000e0400798e */ /* 0x0005e2000c10e78a */
[-C--:B------:R-:W-:Y:S04]  /*8ee0*/  LEA.HI.X.SX32 R9, R164, R223.reuse, 0x2, P0 ;  /* 0x000000dfa4097211 */ /* 0x080fe800000f16ff */
[----:B------:R-:W-:Y:S05]  /*8ef0*/  LDSM.16.MT88.4 R168, [R213+0x2800] ;  /* 0x00280000d5a8783b */ /* 0x000fea0000004200 */
[----:B------:R3:W-:Y:S05]  /*8f00*/  RED.E.ADD.F32.FTZ.RN.STRONG.GPU [R8.64], R15 ;  /* 0x0000000f0800798e */ /* 0x0007ea000c10e78a */
[----:B------:R-:W-:Y:S05]  /*8f10*/  RED.E.ADD.F32.FTZ.RN.STRONG.GPU [R222.64+0x100], R20 ;  /* 0x00010014de00798e */ /* 0x000fea000c10e78a */
[----:B------:R-:W-:Y:S01]  /*8f20*/  RED.E.ADD.F32.FTZ.RN.STRONG.GPU [R2.64+0x100], R21 ;  /* 0x000100150200798e */ /* 0x000fe2000c10e78a */
[-C--:B-1----:R-:W-:Y:S01]  /*8f30*/  LEA R6, P0, R0, R222.reuse, 0x2 ;  /* 0x000000de00067211 */ /* 0x082fe200078010ff */
[----:B------:R-:W-:Y:S01]  /*8f40*/  IMAD.U32 R0, RZ, RZ, UR4 ;  /* 0x00000004ff007e24 */ /* 0x000fe2000f8e00ff */
[----:B------:R-:W-:Y:S02]  /*8f50*/  UIADD3 UR4, UR6, UR4, URZ ;  /* 0x0000000406047290 */ /* 0x000fe4000fffe03f */
[-C--:B------:R-:W-:Y:S02]  /*8f60*/  LEA.HI.X.SX32 R7, R16, R223.reuse, 0x2, P0 ;  /* 0x000000df10077211 */ /* 0x080fe400000f16ff */
[-C--:B--2---:R-:W-:Y:S02]  /*8f70*/  LEA R4, P1, R11, R222.reuse, 0x2 ;  /* 0x000000de0b047211 */ /* 0x084fe400078210ff */
[-C--:B------:R-:W-:Y:S01]  /*8f80*/  LEA R10, P0, R10, R222.reuse, 0x2 ;  /* 0x000000de0a0a7211 */ /* 0x080fe200078010ff */
[----:B------:R1:W-:Y:S01]  /*8f90*/  RED.E.ADD.F32.FTZ.RN.STRONG.GPU [R6.64], R22 ;  /* 0x000000160600798e */ /* 0x0003e2000c10e78a */
[-C--:B------:R-:W-:Y:S02]  /*8fa0*/  LEA.HI.X.SX32 R5, R12, R223.reuse, 0x2, P1 ;  /* 0x000000df0c057211 */ /* 0x080fe400008f16ff */
[-C--:B------:R-:W-:Y:S02]  /*8fb0*/  LEA.HI.X.SX32 R11, R0, R223.reuse, 0x2, P0 ;  /* 0x000000df000b7211 */ /* 0x080fe400000f16ff */
[----:B------:R-:W-:Y:S01]  /*8fc0*/  LDSM.16.MT88.4 R12, [R212+0x1e000] ;  /* 0x01e00000d40c783b */ /* 0x000fe20000004200 */
[----:B---3--:R-:W-:Y:S02]  /*8fd0*/  IMAD.U32 R8, RZ, RZ, UR4 ;  /* 0x00000004ff087e24 */ /* 0x008fe4000f8e00ff */
[----:B------:R-:W-:Y:S02]  /*8fe0*/  IMAD.U32 R9, RZ, RZ, UR4 ;  /* 0x00000004ff097e24 */ /* 0x000fe4000f8e00ff */
[----:B------:R2:W-:Y:S01]  /*8ff0*/  RED.E.ADD.F32.FTZ.RN.STRONG.GPU [R4.64], R23 ;  /* 0x000000170400798e */ /* 0x0005e2000c10e78a */
[----:B------:R-:W-:Y:S01]  /*9000*/  UIADD3 UR4, UR6, UR4, URZ ;  /* 0x0000000406047290 */ /* 0x000fe2000fffe03f */
[-C--:B------:R-:W-:Y:S03]  /*9010*/  LEA R8, P1, R8, R222.reuse, 0x2 ;  /* 0x000000de08087211 */ /* 0x080fe600078210ff */
[----:B------:R-:W-:Y:S01]  /*9020*/  RED.E.ADD.F32.FTZ.RN.STRONG.GPU [R10.64], R24 ;  /* 0x000000180a00798e */ /* 0x000fe2000c10e78a */
[-C--:B------:R-:W-:Y:S04]  /*9030*/  LEA.HI.X.SX32 R9, R9, R223.reuse, 0x2, P1 ;  /* 0x000000df09097211 */ /* 0x080fe800008f16ff */
[----:B------:R-:W-:Y:S05]  /*9040*/  LDSM.16.MT88.4 R20, [R213+0x2000] ;  /* 0x00200000d514783b */ /* 0x000fea0000004200 */
[----:B------:R-:W-:Y:S01]  /*9050*/  RED.E.ADD.F32.FTZ.RN.STRONG.GPU [R8.64], R25 ;  /* 0x000000190800798e */ /* 0x000fe2000c10e78a */
[----:B-1----:R-:W-:Y:S02]  /*9060*/  IMAD.U32 R6, RZ, RZ, UR4 ;  /* 0x00000004ff067e24 */ /* 0x002fe4000f8e00ff */
[----:B------:R-:W-:Y:S01]  /*9070*/  IMAD.U32 R7, RZ, RZ, UR4 ;  /* 0x00000004ff077e24 */ /* 0x000fe2000f8e00ff */
[----:B------:R-:W-:Y:S02]  /*9080*/  UIADD3 UR4, UR6, UR4, URZ ;  /* 0x0000000406047290 */ /* 0x000fe4000fffe03f */
[-C--:B------:R-:W-:Y:S04]  /*9090*/  LEA R6, P0, R6, R222.reuse, 0x2 ;  /* 0x000000de06067211 */ /* 0x080fe800078010ff */
[----:B------:R-:W-:Y:S01]  /*90a0*/  IMAD.U32 R0, RZ, RZ, UR4 ;  /* 0x00000004ff007e24 */ /* 0x000fe2000f8e00ff */
[-C--:B------:R-:W-:Y:S01]  /*90b0*/  LEA.HI.X.SX32 R7, R7, R223.reuse, 0x2, P0 ;  /* 0x000000df07077211 */ /* 0x080fe200000f16ff */
[----:B------:R-:W-:Y:S03]  /*90c0*/  UIADD3 UR4, UR8, 0x60, URZ ;  /* 0x0000006008047890 */ /* 0x000fe6000fffe03f */
[CC--:B--2---:R-:W-:Y:S01]  /*90d0*/  LEA R4, P0, R0.reuse, R222.reuse, 0x2 ;  /* 0x000000de00047211 */ /* 0x0c4fe200078010ff */
[----:B------:R1:W-:Y:S01]  /*90e0*/  RED.E.ADD.F32.FTZ.RN.STRONG.GPU [R6.64], R26 ;  /* 0x0000001a0600798e */ /* 0x0003e2000c10e78a */
[----:B------:R-:W-:Y:S02]  /*90f0*/  UIADD3 UR5, UR6, UR4, URZ ;  /* 0x0000000406057290 */ /* 0x000fe4000fffe03f */
[-C--:B------:R-:W-:Y:S04]  /*9100*/  LEA.HI.X.SX32 R5, R0, R223.reuse, 0x2, P0 ;  /* 0x000000df00057211 */ /* 0x080fe800000f16ff */
[----:B------:R-:W-:Y:S01]  /*9110*/  IMAD.U32 R0, RZ, RZ, UR5 ;  /* 0x00000005ff007e24 */ /* 0x000fe2000f8e00ff */
[----:B------:R2:W-:Y:S05]  /*9120*/  RED.E.ADD.F32.FTZ.RN.STRONG.GPU [R4.64], R27 ;  /* 0x0000001b0400798e */ /* 0x0005ea000c10e78a */
[----:B------:R-:W-:Y:S05]  /*9130*/  RED.E.ADD.F32.FTZ.RN.STRONG.GPU [R222.64+0x180], R32 ;  /* 0x00018020de00798e */ /* 0x000fea000c10e78a */
[----:B------:R3:W-:Y:S01]  /*9140*/  RED.E.ADD.F32.FTZ.RN.STRONG.GPU [R2.64+0x180], R33 ;  /* 0x000180210200798e */ /* 0x0007e2000c10e78a */
[----:B-1----:R-:W-:Y:S01]  /*9150*/  IMAD.U32 R6, RZ, RZ, UR4 ;  /* 0x00000004ff067e24 */ /* 0x002fe2000f8e00ff */
[----:B------:R-:W-:Y:S04]  /*9160*/  UIADD3 UR4, UR6, UR5, URZ ;  /* 0x0000000506047290 */ /* 0x000fe8000fffe03f */
[----:B------:R-:W-:Y:S01]  /*9170*/  UIADD3 UR8, UR6, UR4, URZ ;  /* 0x0000000406087290 */ /* 0x000fe2000fffe03f */
[CC--:B--2---:R-:W-:Y:S04]  /*9180*/  LEA R4, P0, R6.reuse, R222.reuse, 0x2 ;  /* 0x000000de06047211 */ /* 0x0c4fe800078010ff */
[-C--:B------:R-:W-:Y:S01]  /*9190*/  LEA.HI.X.SX32 R5, R6, R223.reuse, 0x2, P0 ;  /* 0x000000df06057211 */ /* 0x080fe200000f16ff */
[----:B------:R-:W-:Y:S01]  /*91a0*/  IMAD.U32 R6, RZ, RZ, UR4 ;  /* 0x00000004ff067e24 */ /* 0x000fe2000f8e00ff */
[CC--:B------:R-:W-:Y:S01]  /*91b0*/  LEA R10, P0, R0.reuse, R222.reuse, 0x2 ;  /* 0x000000de000a7211 */ /* 0x0c0fe200078010ff */
[----:B------:R-:W-:Y:S02]  /*91c0*/  UIADD3 UR4, UR6, UR8, URZ ;  /* 0x0000000806047290 */ /* 0x000fe4000fffe03f */
[----:B------:R1:W-:Y:S01]  /*91d0*/  RED.E.ADD.F32.FTZ.RN.STRONG.GPU [R4.64], R34 ;  /* 0x000000220400798e */ /* 0x0003e2000c10e78a */
[-C--:B------:R-:W-:Y:S01]  /*91e0*/  LEA.HI.X.SX32 R11, R0, R223.reuse, 0x2, P0 ;  /* 0x000000df000b7211 */ /* 0x080fe200000f16ff */
[----:B------:R-:W-:Y:S01]  /*91f0*/  UIADD3 UR5, UR6, UR4, URZ ;  /* 0x0000000406057290 */ /* 0x000fe2000fffe03f */
[CC--:B------:R-:W-:Y:S01]  /*9200*/  LEA R8, P0, R6.reuse, R222.reuse, 0x2 ;  /* 0x000000de06087211 */ /* 0x0c0fe200078010ff */
[----:B---3--:R-:W-:Y:S01]  /*9210*/  IMAD.U32 R3, RZ, RZ, UR4 ;  /* 0x00000004ff037e24 */ /* 0x008fe2000f8e00ff */
[----:B------:R-:W-:Y:S01]  /*9220*/  ULOP3.LUT UR4, UR12, 0x1, URZ, 0xc0, !UPT ;  /* 0x000000010c047892 */ /* 0x000fe2000f8ec03f */
[----:B------:R-:W-:Y:S01]  /*9230*/  RED.E.ADD.F32.FTZ.RN.STRONG.GPU [R10.64], R35 ;  /* 0x000000230a00798e */ /* 0x000fe2000c10e78a */
[-C--:B------:R-:W-:Y:S01]  /*9240*/  LEA.HI.X.SX32 R9, R6, R223.reuse, 0x2, P0 ;  /* 0x000000df06097211 */ /* 0x080fe200000f16ff */
[----:B------:R-:W-:Y:S01]  /*9250*/  IMAD.U32 R0, RZ, RZ, UR5 ;  /* 0x00000005ff007e24 */ /* 0x000fe2000f8e00ff */
[----:B------:R-:W-:Y:S02]  /*9260*/  UISETP.NE.U32.AND UP0, UPT, UR4, 0x1, UPT ;  /* 0x000000010400788c */ /* 0x000fe4000bf05070 */
[----:B------:R-:W-:Y:S01]  /*9270*/  LDSM.16.MT88.4 R32, [R212+0x1e800] ;  /* 0x01e80000d420783b */ /* 0x000fe20000004200 */
[----:B------:R-:W-:Y:S01]  /*9280*/  UIADD3 UR4, UR12, -0x1, URZ ;  /* 0xffffffff0c047890 */ /* 0x000fe2000fffe03f */
[CC--:B------:R-:W-:Y:S03]  /*9290*/  LEA R2, P0, R0.reuse, R222.reuse, 0x2 ;  /* 0x000000de00027211 */ /* 0x0c0fe600078010ff */
[----:B------:R-:W-:Y:S03]  /*92a0*/  RED.E.ADD.F32.FTZ.RN.STRONG.GPU [R8.64], R28 ;  /* 0x0000001c0800798e */ /* 0x000fe6000c10e78a */
[----:B------:R-:W-:Y:S02]  /*92b0*/  UMOV UR12, UR4 ;  /* 0x00000004000c7c82 */ /* 0x000fe40008000000 */
[----:B------:R-:W-:Y:S01]  /*92c0*/  LDSM.16.MT88.4 R8, [R213] ;  /* 0x00000000d508783b */ /* 0x000fe20000004200 */
[----:B-1----:R-:W-:Y:S01]  /*92d0*/  IMAD.U32 R5, RZ, RZ, UR8 ;  /* 0x00000008ff057e24 */ /* 0x002fe2000f8e00ff */
[-C--:B------:R-:W-:Y:S04]  /*92e0*/  LEA R4, P1, R3, R222.reuse, 0x2 ;  /* 0x000000de03047211 */ /* 0x080fe800078210ff */
[C---:B------:R-:W-:Y:S04]  /*92f0*/  LEA R6, P2, R5.reuse, R222, 0x2 ;  /* 0x000000de05067211 */ /* 0x040fe800078410ff */
[-C--:B------:R-:W-:Y:S02]  /*9300*/  LEA.HI.X.SX32 R7, R5, R223.reuse, 0x2, P2 ;  /* 0x000000df05077211 */ /* 0x080fe400010f16ff */
[-C--:B------:R-:W-:Y:S02]  /*9310*/  LEA.HI.X.SX32 R5, R3, R223.reuse, 0x2, P1 ;  /* 0x000000df03057211 */ /* 0x080fe400008f16ff */
[----:B------:R-:W-:Y:S01]  /*9320*/  LEA.HI.X.SX32 R3, R0, R223, 0x2, P0 ;  /* 0x000000df00037211 */ /* 0x000fe200000f16ff */
[----:B------:R-:W-:Y:S01]  /*9330*/  RED.E.ADD.F32.FTZ.RN.STRONG.GPU [R6.64], R29 ;  /* 0x0000001d0600798e */ /* 0x000fe2000c10e78a */
[----:B------:R-:W-:Y:S01]  /*9340*/  IMAD.IADD R0, R200, 0x1, R213 ;  /* 0x00000001c8007824 */ /* 0x000fe200078e02d5 */
[----:B------:R-:W-:Y:S01]  /*9350*/  PLOP3.LUT P1, PT, PT, PT, UP0, 0x80, 0x0 ;  /* 0x000000000000781c */ /* 0x000fe20003f2f008 */
[----:B------:R-:W-:Y:S01]  /*9360*/  @UP3 UIADD3 UR18, UP0, UR18, -0x100, URZ ;  /* 0xffffff0012123890 */ /* 0x000fe2000ff1e03f */
[----:B------:R-:W-:Y:S01]  /*9370*/  PLOP3.LUT P0, PT, PT, PT, UP2, 0x80, 0x0 ;  /* 0x000000000000781c */ /* 0x000fe20003f0f028 */
[----:B------:R-:W-:Y:S02]  /*9380*/  RED.E.ADD.F32.FTZ.RN.STRONG.GPU [R4.64], R30 ;  /* 0x0000001e0400798e */ /* 0x000fe4000c10e78a */
[----:B------:R-:W-:Y:S03]  /*9390*/  @UP3 UIADD3.X UR17, UR17, -0x1, URZ, UP0, !UPT ;  /* 0xffffffff11113890 */ /* 0x000fe600087fe43f */
[----:B------:R-:W1:Y:S05]  /*93a0*/  LDSM.16.MT88.4 R4, [R212+0x1c000] ;  /* 0x01c00000d404783b */ /* 0x000e6a0000004200 */
[----:B------:R-:W2:Y:S05]  /*93b0*/  LDSM.16.MT88.4 R16, [R0] ;  /* 0x000000000010783b */ /* 0x000eaa0000004200 */
[----:B------:R-:W3:Y:S05]  /*93c0*/  LDSM.16.MT88.4 R24, [R0+0x2000] ;  /* 0x002000000018783b */ /* 0x000eea0000004200 */
        /* <DEDUP_REMOVED lines=9> */
[-C--:B--2---:R-:W-:Y:S08]  /*9460*/  HMMA.16816.F32.BF16 R116, R4, R16.reuse, R116 ;  /* 0x000000100474723c */ /* 0x084ff00000041874 */
        /* <DEDUP_REMOVED lines=294> */
.L_x_645:
        /* <DEDUP_REMOVED lines=18> */
.L_x_646:
[----:B------:R-:W-:Y:S01]  /*a7f0*/  BAR.SYNC.DEFER_BLOCKING 0x0 ;  /* 0x0000000000007b1d */ /* 0x000fe20000010000 */
[----:B-1----:R-:W-:Y:S01]  /*a800*/  IMAD.SHL.U32 R4, R247, 0x2, RZ ;  /* 0x00000002f7047824 */ /* 0x002fe200078e00ff */
        /* <DEDUP_REMOVED lines=13> */
[----:B------:R-:W-:-:S03]  /*a8e0*/  ULDC.64 UR6, c[0x0][0x3b8] ;  /* 0x0000ee0000067ab9 */ /* 0x000fc60000000a00 */
[----:B------:R-:W-:Y:S01]  /*a8f0*/  IMAD.U32 R5, RZ, RZ, UR5 ;  /* 0x00000005ff057e24 */ /* 0x000fe2000f8e00ff */
[----:B------:R-:W-:Y:S01]  /*a900*/  UIMAD UR5, UR60, UR6, URZ ;  /* 0x000000063c0572a4 */ /* 0x000fe2000f8e023f */
[----:B------:R2:W3:Y:S03]  /*a910*/  LDS.128 R24, [R4+0xd000] ;  /* 0x00d0000004187984 */ /* 0x0004e60000000c00 */
        /* <DEDUP_REMOVED lines=38> */
.L_x_648:
[----:B---34-:R-:W-:Y:S05]  /*ab80*/  BSYNC B0 ;  /* 0x0000000000007941 */ /* 0x018fea0003800000 */
.L_x_647:
        /* <DEDUP_REMOVED lines=18> */
.L_x_650:
[----:B------:R-:W-:Y:S05]  /*acb0*/  BSYNC B0 ;  /* 0x0000000000007941 */ /* 0x000fea0003800000 */
.L_x_649:
        /* <DEDUP_REMOVED lines=18> */
.L_x_652:
[----:B------:R-:W-:Y:S05]  /*ade0*/  BSYNC B0 ;  /* 0x0000000000007941 */ /* 0x000fea0003800000 */
.L_x_651:
        /* <DEDUP_REMOVED lines=18> */
.L_x_654:
[----:B------:R-:W-:Y:S05]  /*af10*/  BSYNC B0 ;  /* 0x0000000000007941 */ /* 0x000fea0003800000 */
.L_x_653:
        /* <DEDUP_REMOVED lines=27> */
.L_x_656:
[----:B------:R-:W-:Y:S05]  /*b0d0*/  BSYNC B0 ;  /* 0x0000000000007941 */ /* 0x000fea0003800000 */
.L_x_655:
        /* <DEDUP_REMOVED lines=16> */
.L_x_658:
[----:B------:R-:W-:Y:S05]  /*b1e0*/  BSYNC B0 ;  /* 0x0000000000007941 */ /* 0x000fea0003800000 */
.L_x_657:
        /* <DEDUP_REMOVED lines=16> */
.L_x_660:
[----:B------:R-:W-:Y:S05]  /*b2f0*/  BSYNC B0 ;  /* 0x0000000000007941 */ /* 0x000fea0003800000 */
.L_x_659:
        /* <DEDUP_REMOVED lines=14> */
.L_x_613:
[----:B------:R-:W-:Y:S05]  /*b3e0*/  BSYNC B1 ;  /* 0x0000000000017941 */ /* 0x000fea0003800000 */
.L_x_591:
        /* <DEDUP_REMOVED lines=11> */
.L_x_661:
[----:B------:R-:W-:Y:S05]  /*b4a0*/  EXIT ;  /* 0x000000000000794d */ /* 0x000fea0003800000 */
.L_x_663:
        /* <DEDUP_REMOVED lines=13> */
.L_x_2059:


//--------------------- .text._ZN5flash27flash_bwd_convert_dq_kernelI23Flash_bwd_kernel_traitsILi128ELi64ELi64ELi8ELi4ELi2ELi2ELb1ELb0EN7cutlass10bfloat16_tE19Flash_kernel_traitsILi128ELi64ELi64ELi8ES3_EEEEvNS_16Flash_bwd_paramsEi --------------------------
	.section	.text._ZN5flash27flash_bwd_convert_dq_kernelI23Flash_bwd_kernel_traitsILi128ELi64ELi64ELi8ELi4ELi2ELi2ELb1ELb0EN7cutlass10bfloat16_tE19Flash_kernel_traitsILi128ELi64ELi64ELi8ES3_EEEEvNS_16Flash_bwd_paramsEi,"ax",@progbits
	.sectioninfo	@"SHI_REGISTERS=80"
	.align	128
        .global         _ZN5flash27flash_bwd_convert_dq_kernelI23Flash_bwd_kernel_traitsILi128ELi64ELi64ELi8ELi4ELi2ELi2ELb1ELb0EN7cutlass10bfloat16_tE19Flash_kernel_traitsILi128ELi64ELi64ELi8ES3_EEEEvNS_16Flash_bwd_paramsEi
        .type           _ZN5flash27flash_bwd_convert_dq_kernelI23Flash_bwd_kernel_traitsILi128ELi64ELi64ELi8ELi4ELi2ELi2ELb1ELb0EN7cutlass10bfloat16_tE19Flash_kernel_traitsILi128ELi64ELi64ELi8ES3_EEEEvNS_16Flash_bwd_paramsEi,@function
        .size           _ZN5flash27flash_bwd_convert_dq_kernelI23Flash_bwd_kernel_traitsILi128ELi64ELi64ELi8ELi4ELi2ELi2ELb1ELb0EN7cutlass10bfloat16_tE19Flash_kernel_traitsILi128ELi64ELi64ELi8ES3_EEEEvNS_16Flash_bwd_paramsEi,(.L_x_2060 - _ZN5flash27flash_bwd_convert_dq_kernelI23Flash_bwd_kernel_traitsILi128ELi64ELi64ELi8ELi4ELi2ELi2ELb1ELb0EN7cutlass10bfloat16_tE19Flash_kernel_traitsILi128ELi64ELi64ELi8ES3_EEEEvNS_16Flash_bwd_paramsEi)
        .other          _ZN5flash27flash_bwd_convert_dq_kernelI23Flash_bwd_kernel_traitsILi128ELi64ELi64ELi8ELi4ELi2ELi2ELb1ELb0EN7cutlass10bfloat16_tE19Flash_kernel_traitsILi128ELi64ELi64ELi8ES3_EEEEvNS_16Flash_bwd_paramsEi,@"STO_CUDA_ENTRY STV_DEFAULT"
_ZN5flash27flash_bwd_convert_dq_kernelI23Flash_bwd_kernel_traitsILi128ELi64ELi64ELi8ELi4ELi2ELi2ELb1ELb0EN7cutlass10bfloat16_tE19Flash_kernel_traitsILi128ELi64ELi64ELi8ES3_EEEEvNS_16Flash_bwd_paramsEi:
.text._ZN5flash27flash_bwd_convert_dq_kernelI23Flash_bwd_kernel_traitsILi128ELi64ELi64ELi8ELi4ELi2ELi2ELb1ELb0EN7cutlass10bfloat16_tE19Flash_kernel_traitsILi128ELi64ELi64ELi8ES3_EEEEvNS_16Flash_bwd_paramsEi:
[----:B------:R-:W-:Y:S02]  /*0000*/  MOV R1, c[0x0][0x28] ;  /* 0x00000a0000017a02 */ /* 0x000fe40000000f00 */
[----:B------:R-:W0:Y:S01]  /*0010*/  S2R R36, SR_CTAID.Y ;  /* 0x0000000000247919 */ /* 0x000e220000002600 */
[----:B------:R-:W-:Y:S01]  /*0020*/  ISETP.NE.U32.AND P0, PT, RZ, c[0x0][0x240], PT ;  /* 0x00009000ff007a0c */ /* 0x000fe20003f05070 */
[----:B------:R-:W-:Y:S01]  /*0030*/  IMAD.MOV.U32 R5, RZ, RZ, 0x4 ;  /* 0x00000004ff057424 */ /* 0x000fe200078e00ff */
[----:B------:R-:W-:Y:S01]  /*0040*/  MOV R33, 0xffffffff ;  /* 0xffffffff00217802 */ /* 0x000fe20000000f00 */
[----:B------:R-:W-:Y:S01]  /*0050*/  ULDC.64 UR6, c[0x0][0x118] ;  /* 0x0000460000067ab9 */ /* 0x000fe20000000a00 */
[----:B------:R-:W-:Y:S01]  /*0060*/  ISETP.NE.AND.EX P0, PT, RZ, c[0x0][0x244], PT, P0 ;  /* 0x00009100ff007a0c */ /* 0x000fe20003f05300 */
[----:B0-----:R-:W-:-:S12]  /*0070*/  IMAD.WIDE R4, R36, R5, c[0x0][0x240] ;  /* 0x0000900024047625 */ /* 0x001fd800078e0205 */
[----:B------:R-:W2:Y:S04]  /*0080*/  @P0 LDG.E R33, [R4.64] ;  /* 0x0000000604210981 */ /* 0x000ea8000c1e1900 */
[----:B------:R-:W2:Y:S04]  /*0090*/  @P0 LDG.E R0, [R4.64+0x4] ;  /* 0x0000040604000981 */ /* 0x000ea8000c1e1900 */
[----:B------:R-:W0:Y:S02]  /*00a0*/  S2R R3, SR_CTAID.X ;  /* 0x0000000000037919 */ /* 0x000e240000002500 */
[----:B0-----:R-:W-:Y:S01]  /*00b0*/  SHF.L.U32 R3, R3, 0x6, RZ ;  /* 0x0000000603037819 */ /* 0x001fe200000006ff */
[----:B--2---:R-:W-:-:S02]  /*00c0*/  @P0 IMAD.IADD R0, R0, 0x1, -R33 ;  /* 0x0000000100000824 */ /* 0x004fc400078e0a21 */
[----:B------:R-:W-:-:S05]  /*00d0*/  @!P0 IMAD.MOV.U32 R0, RZ, RZ, c[0x0][0x214] ;  /* 0x00008500ff008624 */ /* 0x000fca00078e00ff */
[----:B------:R-:W-:-:S13]  /*00e0*/  ISETP.GT.AND P1, PT, R0, R3, PT ;  /* 0x000000030000720c */ /* 0x000fda0003f24270 */
[----:B------:R-:W-:Y:S05]  /*00f0*/  @!P1 EXIT ;  /* 0x000000000000994d */ /* 0x000fea0003800000 */
[C---:B------:R-:W-:Y:S01]  /*0100*/  ISETP.NE.AND P2, PT, R33.reuse, -0x1, PT ;  /* 0xffffffff2100780c */ /* 0x040fe20003f45270 */
[----:B------:R-:W-:Y:S01]  /*0110*/  HFMA2.MMA R69, -RZ, RZ, 0, 0 ;  /* 0x00000000ff457435 */ /* 0x000fe200000001ff */
[----:B------:R-:W-:Y:S01]  /*0120*/  CS2R R14, SRZ ;  /* 0x00000000000e7805 */ /* 0x000fe2000001ff00 */
[----:B------:R-:W-:Y:S01]  /*0130*/  HFMA2.MMA R56, -RZ, RZ, 0, 0 ;  /* 0x00000000ff387435 */ /* 0x000fe200000001ff */
[----:B------:R-:W-:Y:S01]  /*0140*/  CS2R R16, SRZ ;  /* 0x0000000000107805 */ /* 0x000fe2000001ff00 */
[----:B------:R-:W-:Y:S01]  /*0150*/  CS2R R72, SRZ ;  /* 0x0000000000487805 */ /* 0x000fe2000001ff00 */
[----:B------:R-:W-:Y:S01]  /*0160*/  IMAD.MOV.U32 R74, RZ, RZ, RZ ;  /* 0x000000ffff4a7224 */ /* 0x000fe200078e00ff */
[----:B------:R-:W-:Y:S01]  /*0170*/  CS2R R70, SRZ ;  /* 0x0000000000467805 */ /* 0x000fe2000001ff00 */
[----:B------:R-:W-:Y:S01]  /*0180*/  CS2R R18, SRZ ;  /* 0x0000000000127805 */ /* 0x000fe2000001ff00 */
[----:B------:R-:W-:Y:S01]  /*0190*/  CS2R R20, SRZ ;  /* 0x0000000000147805 */ /* 0x000fe2000001ff00 */
[----:B------:R-:W-:Y:S01]  /*01a0*/  CS2R R22, SRZ ;  /* 0x0000000000167805 */ /* 0x000fe2000001ff00 */
[----:B------:R-:W-:Y:S01]  /*01b0*/  CS2R R24, SRZ ;  /* 0x0000000000187805 */ /* 0x000fe2000001ff00 */
[----:B------:R-:W-:Y:S01]  /*01c0*/  CS2R R26, SRZ ;  /* 0x00000000001a7805 */ /* 0x000fe2000001ff00 */
[----:B------:R-:W-:Y:S01]  /*01d0*/  @!P2 IMAD.WIDE.U32 R6, R36, c[0x0][0x380], RZ ;  /* 0x0000e0002406aa25 */ /* 0x000fe200078e00ff */
[----:B------:R-:W-:Y:S01]  /*01e0*/  @!P2 SHF.R.S32.HI R2, RZ, 0x1f, R36 ;  /* 0x0000001fff02a819 */ /* 0x000fe20000011424 */
[----:B------:R-:W-:Y:S01]  /*01f0*/  CS2R R12, SRZ ;  /* 0x00000000000c7805 */ /* 0x000fe2000001ff00 */
[----:B------:R-:W-:Y:S01]  /*0200*/  MOV R11, RZ ;  /* 0x000000ff000b7202 */ /* 0x000fe20000000f00 */
[----:B------:R-:W-:Y:S01]  /*0210*/  @P2 IMAD.WIDE.U32 R4, R33, c[0x0][0x398], RZ ;  /* 0x0000e60021042a25 */ /* 0x000fe200078e00ff */
[----:B------:R-:W-:Y:S01]  /*0220*/  CS2R R60, SRZ ;  /* 0x00000000003c7805 */ /* 0x000fe2000001ff00 */
[----:B------:R-:W-:Y:S01]  /*0230*/  CS2R R28, SRZ ;  /* 0x00000000001c7805 */ /* 0x000fe2000001ff00 */
[----:B------:R-:W-:Y:S01]  /*0240*/  CS2R R58, SRZ ;  /* 0x00000000003a7805 */ /* 0x000fe2000001ff00 */
[----:B------:R-:W-:-:S02]  /*0250*/  @!P2 IMAD.MOV.U32 R4, RZ, RZ, R6 ;  /* 0x000000ffff04a224 */ /* 0x000fc400078e0006 */
[----:B------:R-:W0:Y:S01]  /*0260*/  S2R R6, SR_TID.X ;  /* 0x0000000000067919 */ /* 0x000e220000002100 */
[----:B------:R-:W-:Y:S02]  /*0270*/  @!P2 IMAD R9, R2, c[0x0][0x380], RZ ;  /* 0x0000e0000209aa24 */ /* 0x000fe400078e02ff */
[----:B------:R-:W-:Y:S01]  /*0280*/  @P2 IMAD R2, R33, c[0x0][0x39c], R5 ;  /* 0x0000e70021022a24 */ /* 0x000fe200078e0205 */
[----:B------:R-:W-:Y:S01]  /*0290*/  MOV R5, c[0x0][0x3e0] ;  /* 0x0000f80000057a02 */ /* 0x000fe20000000f00 */
[----:B------:R-:W-:-:S03]  /*02a0*/  @!P2 IMAD R9, R36, c[0x0][0x384], R9 ;  /* 0x0000e1002409aa24 */ /* 0x000fc600078e0209 */
[----:B------:R-:W-:Y:S02]  /*02b0*/  ISETP.GE.AND P1, PT, R5, 0x1, PT ;  /* 0x000000010500780c */ /* 0x000fe40003f26270 */
[----:B------:R-:W1:Y:S01]  /*02c0*/  S2R R5, SR_CTAID.Z ;  /* 0x0000000000057919 */ /* 0x000e620000002700 */
[----:B------:R-:W-:Y:S02]  /*02d0*/  @!P2 IADD3 R2, R7, R9, RZ ;  /* 0x000000090702a210 */ /* 0x000fe40007ffe0ff */
[----:B------:R-:W-:Y:S01]  /*02e0*/  SHF.R.S32.HI R7, RZ, 0x1f, R3 ;  /* 0x0000001fff077819 */ /* 0x000fe20000011403 */
[----:B------:R-:W-:Y:S01]  /*02f0*/  CS2R R8, SRZ ;  /* 0x0000000000087805 */ /* 0x000fe2000001ff00 */
[----:B0-----:R-:W-:-:S04]  /*0300*/  SHF.R.S32.HI R57, RZ, 0x1f, R6 ;  /* 0x0000001fff397819 */ /* 0x001fc80000011406 */
[CC--:B------:R-:W-:Y:S02]  /*0310*/  LEA.HI R40, R57.reuse, R6.reuse, RZ, 0x5 ;  /* 0x0000000639287211 */ /* 0x0c0fe400078f28ff */
[----:B------:R-:W-:Y:S02]  /*0320*/  LEA.HI R62, R57, R6, RZ, 0x2 ;  /* 0x00000006393e7211 */ /* 0x000fe400078f10ff */
[----:B------:R-:W-:Y:S01]  /*0330*/  SHF.R.S32.HI R63, RZ, 0x5, R40 ;  /* 0x00000005ff3f7819 */ /* 0x000fe20000011428 */
[----:B------:R-:W-:Y:S05]  /*0340*/  @!P1 BRA `(.L_x_664) ;  /* 0x00000af000009947 */ /* 0x000fea0003800000 */
[----:B------:R-:W-:Y:S01]  /*0350*/  IMAD.WIDE R30, R36, 0x80, RZ ;  /* 0x00000080241e7825 */ /* 0x000fe200078e02ff */
[----:B------:R-:W-:Y:S01]  /*0360*/  @!P2 MOV R33, 0xffffffff ;  /* 0xffffffff0021a802 */ /* 0x000fe20000000f00 */
[----:B------:R-:W-:Y:S02]  /*0370*/  UMOV UR4, 0x2 ;  /* 0x0000000200047882 */ /* 0x000fe40000000000 */
[----:B------:R-:W-:Y:S01]  /*0380*/  IMAD.MOV.U32 R34, RZ, RZ, c[0x0][0x1c0] ;  /* 0x00007000ff227624 */ /* 0x000fe200078e00ff */
[----:B------:R-:W-:Y:S01]  /*0390*/  SEL R10, R30, RZ, P0 ;  /* 0x000000ff1e0a7207 */ /* 0x000fe20000000000 */
[----:B------:R-:W-:Y:S01]  /*03a0*/  IMAD.WIDE R36, R36, c[0x0][0x224], RZ ;  /* 0x0000890024247a25 */ /* 0x000fe200078e02ff */
[----:B------:R-:W-:Y:S01]  /*03b0*/  SEL R30, R31, RZ, P0 ;  /* 0x000000ff1f1e7207 */ /* 0x000fe20000000000 */
[----:B------:R-:W-:Y:S01]  /*03c0*/  ULDC.64 UR10, c[0x0][0x3d8] ;  /* 0x0000f600000a7ab9 */ /* 0x000fe20000000a00 */
[----:B------:R-:W-:Y:S01]  /*03d0*/  IADD3 R41, P0, R3, R10, RZ ;  /* 0x0000000a03297210 */ /* 0x000fe20007f1e0ff */
[----:B------:R-:W-:Y:S01]  /*03e0*/  IMAD R15, R37, c[0x0][0x1c0], RZ ;  /* 0x00007000250f7a24 */ /* 0x000fe200078e02ff */
[----:B------:R-:W-:Y:S01]  /*03f0*/  SHF.R.S32.HI R10, RZ, 0x1f, R34 ;  /* 0x0000001fff0a7819 */ /* 0x000fe20000011422 */
[----:B------:R-:W-:Y:S01]  /*0400*/  IMAD.WIDE R34, R34, c[0x0][0x22c], RZ ;  /* 0x00008b0022227a25 */ /* 0x000fe200078e02ff */
[----:B------:R-:W-:Y:S01]  /*0410*/  IADD3.X R43, R7, R30, RZ, P0, !PT ;  /* 0x0000001e072b7210 */ /* 0x000fe200007fe4ff */
[----:B------:R-:W-:-:S02]  /*0420*/  USHF.L.U64.HI UR4, UR10, UR4, UR11 ;  /* 0x000000040a047299 */ /* 0x000fc4000801020b */
[C---:B------:R-:W-:Y:S01]  /*0430*/  IMAD R45, R36.reuse, R10, R15 ;  /* 0x0000000a242d7224 */ /* 0x040fe200078e020f */
[----:B------:R-:W-:Y:S01]  /*0440*/  MOV R15, RZ ;  /* 0x000000ff000f7202 */ /* 0x000fe20000000f00 */
[----:B------:R-:W-:Y:S01]  /*0450*/  IMAD R30, R43, c[0x0][0x1c0], RZ ;  /* 0x000070002b1e7a24 */ /* 0x000fe200078e02ff */
[----:B------:R-:W-:Y:S01]  /*0460*/  ULDC.64 UR8, c[0x0][0x350] ;  /* 0x0000d40000087ab9 */ /* 0x000fe20000000a00 */
[----:B------:R-:W-:-:S04]  /*0470*/  IMAD.WIDE.U32 R36, R36, c[0x0][0x1c0], RZ ;  /* 0x0000700024247a25 */ /* 0x000fc800078e00ff */
[----:B------:R-:W-:Y:S01]  /*0480*/  IMAD R47, R10, R41, R30 ;  /* 0x000000290a2f7224 */ /* 0x000fe200078e021e */
[----:B------:R-:W-:Y:S01]  /*0490*/  IADD3 R37, R37, R45, RZ ;  /* 0x0000002d25257210 */ /* 0x000fe20007ffe0ff */
[----:B------:R-:W-:-:S04]  /*04a0*/  IMAD.WIDE.U32 R30, R41, c[0x0][0x1c0], RZ ;  /* 0x00007000291e7a25 */ /* 0x000fc800078e00ff */
[----:B------:R-:W-:Y:S02]  /*04b0*/  IMAD.MOV.U32 R65, RZ, RZ, c[0x0][0x22c] ;  /* 0x00008b00ff417624 */ /* 0x000fe400078e00ff */
[----:B------:R-:W-:Y:S02]  /*04c0*/  IMAD R42, R35, R33, RZ ;  /* 0x00000021232a7224 */ /* 0x000fe400078e02ff */
[----:B------:R-:W-:Y:S02]  /*04d0*/  IMAD.IADD R10, R31, 0x1, R47 ;  /* 0x000000011f0a7824 */ /* 0x000fe400078e022f */
[----:B------:R-:W-:Y:S01]  /*04e0*/  IMAD R31, R34, R15, R42 ;  /* 0x0000000f221f7224 */ /* 0x000fe200078e022a */
[----:B------:R-:W-:Y:S01]  /*04f0*/  SHF.R.S32.HI R15, RZ, 0x1f, R65 ;  /* 0x0000001fff0f7819 */ /* 0x000fe20000011441 */
[----:B------:R-:W-:Y:S02]  /*0500*/  IMAD R37, R37, c[0x0][0x22c], RZ ;  /* 0x00008b0025257a24 */ /* 0x000fe400078e02ff */
[----:B------:R-:W-:-:S02]  /*0510*/  IMAD R42, R10, c[0x0][0x22c], RZ ;  /* 0x00008b000a2a7a24 */ /* 0x000fc400078e02ff */
[----:B------:R-:W-:-:S04]  /*0520*/  IMAD.WIDE.U32 R38, R34, R33, RZ ;  /* 0x0000002122267225 */ /* 0x000fc800078e00ff */
[----:B------:R-:W-:Y:S01]  /*0530*/  IMAD.WIDE.U32 R32, R36, c[0x0][0x22c], RZ ;  /* 0x00008b0024207a25 */ /* 0x000fe200078e00ff */
[----:B------:R-:W-:-:S03]  /*0540*/  IADD3 R39, R39, R31, RZ ;  /* 0x0000001f27277210 */ /* 0x000fc60007ffe0ff */
[C---:B------:R-:W-:Y:S01]  /*0550*/  IMAD R37, R15.reuse, R36, R37 ;  /* 0x000000240f257224 */ /* 0x040fe200078e0225 */
[----:B------:R-:W-:Y:S01]  /*0560*/  SEL R10, R32, R38, !P2 ;  /* 0x00000026200a7207 */ /* 0x000fe20005000000 */
[----:B------:R-:W-:Y:S01]  /*0570*/  IMAD R45, R15, R30, R42 ;  /* 0x0000001e0f2d7224 */ /* 0x000fe200078e022a */
[----:B------:R-:W-:Y:S01]  /*0580*/  LOP3.LUT R15, R40, 0xffffffe0, RZ, 0xc0, !PT ;  /* 0xffffffe0280f7812 */ /* 0x000fe200078ec0ff */
[----:B------:R-:W-:Y:S01]  /*0590*/  IMAD R65, R65, c[0x0][0x1c0], RZ ;  /* 0x0000700041417a24 */ /* 0x000fe200078e02ff */
[----:B------:R-:W-:Y:S01]  /*05a0*/  @!P2 IADD3 R39, R33, R37, RZ ;  /* 0x000000252127a210 */ /* 0x000fe20007ffe0ff */
[----:B------:R-:W-:Y:S01]  /*05b0*/  IMAD.WIDE.U32 R30, R30, c[0x0][0x22c], RZ ;  /* 0x00008b001e1e7a25 */ /* 0x000fe200078e00ff */
[----:B------:R-:W-:Y:S02]  /*05c0*/  IADD3 R36, -R15, R6, RZ ;  /* 0x000000060f247210 */ /* 0x000fe40007ffe1ff */
[----:B------:R-:W-:Y:S01]  /*05d0*/  SHF.L.U32 R15, R65, 0x3, RZ ;  /* 0x00000003410f7819 */ /* 0x000fe200000006ff */
[----:B-1----:R-:W-:Y:S01]  /*05e0*/  IMAD R37, R5, c[0x0][0x22c], RZ ;  /* 0x00008b0005257a24 */ /* 0x002fe200078e02ff */
[----:B------:R-:W-:Y:S01]  /*05f0*/  SHF.L.U64.HI R51, R10, 0x2, R39 ;  /* 0x000000020a337819 */ /* 0x000fe20000010227 */
[----:B------:R-:W-:Y:S01]  /*0600*/  IMAD.IADD R31, R31, 0x1, R45 ;  /* 0x000000011f1f7824 */ /* 0x000fe200078e022d */
[----:B------:R-:W-:Y:S01]  /*0610*/  IADD3 R42, R15, 0x20, R15 ;  /* 0x000000200f2a7810 */ /* 0x000fe20007ffe00f */
[C---:B------:R-:W-:Y:S01]  /*0620*/  IMAD.SHL.U32 R46, R30.reuse, 0x4, RZ ;  /* 0x000000041e2e7824 */ /* 0x040fe200078e00ff */
[----:B------:R-:W-:Y:S01]  /*0630*/  IADD3 R32, P0, R37, R10, RZ ;  /* 0x0000000a25207210 */ /* 0x000fe20007f1e0ff */
[----:B------:R-:W-:Y:S01]  /*0640*/  IMAD R45, R63, R65, R36 ;  /* 0x000000413f2d7224 */ /* 0x000fe200078e0224 */
[----:B------:R-:W-:Y:S01]  /*0650*/  SHF.L.U64.HI R47, R30, 0x2, R31 ;  /* 0x000000021e2f7819 */ /* 0x000fe2000001021f */
[----:B------:R-:W-:Y:S01]  /*0660*/  IMAD R43, R43, R34, RZ ;  /* 0x000000222b2b7224 */ /* 0x000fe200078e02ff */
[----:B------:R-:W-:-:S02]  /*0670*/  LEA.HI.X.SX32 R33, R37, R39, 0x1, P0 ;  /* 0x0000002725217211 */ /* 0x000fc400000f0eff */
[C---:B------:R-:W-:Y:S01]  /*0680*/  IADD3 R40, R15.reuse, R42, RZ ;  /* 0x0000002a0f287210 */ /* 0x040fe20007ffe0ff */
[C---:B------:R-:W-:Y:S01]  /*0690*/  IMAD.WIDE R30, R15.reuse, 0x4, R46 ;  /* 0x000000040f1e7825 */ /* 0x040fe200078e022e */
[----:B------:R-:W-:Y:S02]  /*06a0*/  SHF.L.U32 R49, R10, 0x2, RZ ;  /* 0x000000020a317819 */ /* 0x000fe400000006ff */
[----:B------:R-:W-:Y:S01]  /*06b0*/  IADD3 R38, R15, R40, RZ ;  /* 0x000000280f267210 */ /* 0x000fe20007ffe0ff */
[----:B------:R-:W-:Y:S01]  /*06c0*/  IMAD.WIDE.U32 R32, R34, R41, R32 ;  /* 0x0000002922207225 */ /* 0x000fe200078e0020 */
[----:B------:R-:W-:-:S03]  /*06d0*/  MOV R10, RZ ;  /* 0x000000ff000a7202 */ /* 0x000fc60000000f00 */
[----:B------:R-:W-:Y:S01]  /*06e0*/  IMAD R43, R35, R41, R43 ;  /* 0x00000029232b7224 */ /* 0x000fe200078e022b */
[----:B------:R-:W-:Y:S01]  /*06f0*/  SHF.R.S32.HI R35, RZ, 0x1f, R45 ;  /* 0x0000001fff237819 */ /* 0x000fe2000001142d */
[----:B------:R-:W-:Y:S01]  /*0700*/  IMAD.IADD R36, R15, 0x1, R38 ;  /* 0x000000010f247824 */ /* 0x000fe200078e0226 */
[----:B------:R-:W-:Y:S01]  /*0710*/  IADD3 R32, P0, R45, R32, RZ ;  /* 0x000000202d207210 */ /* 0x000fe20007f1e0ff */
[----:B------:R-:W-:-:S03]  /*0720*/  IMAD.WIDE R46, R37, 0x4, R46 ;  /* 0x00000004252e7825 */ /* 0x000fc600078e022e */
[----:B------:R-:W-:Y:S01]  /*0730*/  IADD3.X R35, R35, R33, R43, P0, !PT ;  /* 0x0000002123237210 */ /* 0x000fe200007fe42b */
[----:B------:R-:W-:Y:S01]  /*0740*/  IMAD.WIDE R30, R37, 0x4, R30 ;  /* 0x00000004251e7825 */ /* 0x000fe200078e021e */
[----:B------:R-:W-:Y:S02]  /*0750*/  IADD3 R34, R15, R36, RZ ;  /* 0x000000240f227210 */ /* 0x000fe40007ffe0ff */
[----:B------:R-:W-:Y:S01]  /*0760*/  SHF.L.U32 R44, R32, 0x2, RZ ;  /* 0x00000002202c7819 */ /* 0x000fe200000006ff */
[----:B------:R-:W-:-:S04]  /*0770*/  IMAD.WIDE R46, R45, 0x4, R46 ;  /* 0x000000042d2e7825 */ /* 0x000fc800078e022e */
[----:B------:R-:W-:Y:S01]  /*0780*/  IMAD.WIDE R30, R45, 0x4, R30 ;  /* 0x000000042d1e7825 */ /* 0x000fe200078e021e */
[----:B------:R-:W-:Y:S02]  /*0790*/  SHF.L.U64.HI R45, R32, 0x2, R35 ;  /* 0x00000002202d7819 */ /* 0x000fe40000010223 */
[-C--:B------:R-:W-:Y:S01]  /*07a0*/  IADD3 R64, P0, R46, R49.reuse, RZ ;  /* 0x000000312e407210 */ /* 0x080fe20007f1e0ff */
[----:B------:R-:W-:Y:S01]  /*07b0*/  IMAD.IADD R33, R15, 0x1, R34 ;  /* 0x000000010f217824 */ /* 0x000fe200078e0222 */
[----:B------:R-:W-:Y:S01]  /*07c0*/  IADD3 R66, P1, R30, R49, RZ ;  /* 0x000000311e427210 */ /* 0x000fe20007f3e0ff */
[----:B------:R-:W-:Y:S01]  /*07d0*/  IMAD.WIDE R34, R34, 0x4, R44 ;  /* 0x0000000422227825 */ /* 0x000fe200078e022c */
[----:B------:R-:W-:-:S03]  /*07e0*/  IADD3.X R67, R47, R51, RZ, P0, !PT ;  /* 0x000000332f437210 */ /* 0x000fc600007fe4ff */
[----:B------:R-:W-:-:S04]  /*07f0*/  IMAD.WIDE R32, R33, 0x4, R44 ;  /* 0x0000000421207825 */ /* 0x000fc800078e022c */
[----:B------:R-:W-:-:S04]  /*0800*/  IMAD.WIDE R36, R36, 0x4, R44 ;  /* 0x0000000424247825 */ /* 0x000fc800078e022c */
[----:B------:R-:W-:-:S04]  /*0810*/  IMAD.WIDE R38, R38, 0x4, R44 ;  /* 0x0000000426267825 */ /* 0x000fc800078e022c */
[----:B------:R-:W-:-:S04]  /*0820*/  IMAD.WIDE R40, R40, 0x4, R44 ;  /* 0x0000000428287825 */ /* 0x000fc800078e022c */
[----:B------:R-:W-:-:S04]  /*0830*/  IMAD.WIDE R42, R42, 0x4, R44 ;  /* 0x000000042a2a7825 */ /* 0x000fc800078e022c */
[----:B------:R-:W-:-:S04]  /*0840*/  IMAD.WIDE R44, R65, 0x20, R44 ;  /* 0x00000020412c7825 */ /* 0x000fc800078e022c */
[----:B------:R-:W-:Y:S02]  /*0850*/  IMAD.X R68, R31, 0x1, R51, P1 ;  /* 0x000000011f447824 */ /* 0x000fe400008e0633 */
[----:B------:R-:W-:Y:S01]  /*0860*/  IMAD.WIDE R44, R15, 0x4, R44 ;  /* 0x000000040f2c7825 */ /* 0x000fe200078e022c */
[----:B------:R-:W-:-:S04]  /*0870*/  MOV R15, RZ ;  /* 0x000000ff000f7202 */ /* 0x000fc80000000f00 */
.L_x_665:
[----:B------:R-:W-:-:S04]  /*0880*/  IADD3 R48, P0, R44, UR8, RZ ;  /* 0x000000082c307c10 */ /* 0x000fc8000ff1e0ff */
[----:B------:R-:W-:-:S05]  /*0890*/  IADD3.X R49, R45, UR9, RZ, P0, !PT ;  /* 0x000000092d317c10 */ /* 0x000fca00087fe4ff */
[C---:B------:R-:W-:Y:S01]  /*08a0*/  IMAD.WIDE R46, R65.reuse, 0x20, R48 ;  /* 0x00000020412e7825 */ /* 0x040fe200078e0230 */
[----:B------:R-:W-:Y:S01]  /*08b0*/  IADD3 R76, P0, R64, UR8, RZ ;  /* 0x00000008404c7c10 */ /* 0x000fe2000ff1e0ff */
[----:B------:R0:W2:Y:S04]  /*08c0*/  LDG.E R48, [R48.64] ;  /* 0x0000000630307981 */ /* 0x0000a8000c1e1900 */
[----:B------:R-:W-:Y:S01]  /*08d0*/  IMAD.WIDE R30, R65, 0x20, R46 ;  /* 0x00000020411e7825 */ /* 0x000fe200078e022e */
[----:B------:R-:W-:Y:S01]  /*08e0*/  IADD3.X R77, R67, UR9, RZ, P0, !PT ;  /* 0x00000009434d7c10 */ /* 0x000fe200087fe4ff */
[----:B------:R1:W3:Y:S04]  /*08f0*/  LDG.E R47, [R46.64] ;  /* 0x000000062e2f7981 */ /* 0x0002e8000c1e1900 */
[C---:B------:R-:W-:Y:S01]  /*0900*/  IMAD.WIDE R50, R65.reuse, 0x20, R30 ;  /* 0x0000002041327825 */ /* 0x040fe200078e021e */
[----:B0-----:R-:W4:Y:S04]  /*0910*/  LDG.E R49, [R76.64+0x80] ;  /* 0x000080064c317981 */ /* 0x001f28000c1e1900 */
[----:B------:R0:W5:Y:S01]  /*0920*/  LDG.E R31, [R30.64] ;  /* 0x000000061e1f7981 */ /* 0x000162000c1e1900 */
[----:B------:R-:W-:-:S03]  /*0930*/  IMAD.WIDE R52, R65, 0x20, R50 ;  /* 0x0000002041347825 */ /* 0x000fc600078e0232 */
[----:B-1----:R-:W4:Y:S04]  /*0940*/  LDG.E R46, [R76.64] ;  /* 0x000000064c2e7981 */ /* 0x002f28000c1e1900 */
[----:B------:R1:W4:Y:S01]  /*0950*/  LDG.E R75, [R50.64] ;  /* 0x00000006324b7981 */ /* 0x000322000c1e1900 */
[----:B------:R-:W-:-:S03]  /*0960*/  IMAD.WIDE R54, R65, 0x20, R52 ;  /* 0x0000002041367825 */ /* 0x000fc600078e0234 */
[----:B------:R-:W4:Y:S04]  /*0970*/  LDG.E R53, [R52.64] ;  /* 0x0000000634357981 */ /* 0x000f28000c1e1900 */
[----:B------:R0:W4:Y:S04]  /*0980*/  LDG.E R54, [R54.64] ;  /* 0x0000000636367981 */ /* 0x000128000c1e1900 */
[----:B-1----:R1:W4:Y:S01]  /*0990*/  LDG.E R51, [R76.64+0x100] ;  /* 0x000100064c337981 */ /* 0x002322000c1e1900 */
[----:B0-----:R-:W-:-:S03]  /*09a0*/  IADD3 R30, P0, R66, UR8, RZ ;  /* 0x00000008421e7c10 */ /* 0x001fc6000ff1e0ff */
[----:B------:R1:W4:Y:S01]  /*09b0*/  LDG.E R55, [R76.64+0x180] ;  /* 0x000180064c377981 */ /* 0x000322000c1e1900 */
[----:B--2---:R-:W-:Y:S02]  /*09c0*/  FADD.FTZ R59, R48, R59 ;  /* 0x0000003b303b7221 */ /* 0x004fe40000010000 */
[----:B---3--:R-:W-:Y:S02]  /*09d0*/  FADD.FTZ R58, R47, R58 ;  /* 0x0000003a2f3a7221 */ /* 0x008fe40000010000 */
[----:B-----5:R-:W-:Y:S01]  /*09e0*/  FADD.FTZ R56, R31, R56 ;  /* 0x000000381f387221 */ /* 0x020fe20000010000 */
[----:B------:R-:W-:Y:S01]  /*09f0*/  IADD3.X R31, R68, UR9, RZ, P0, !PT ;  /* 0x00000009441f7c10 */ /* 0x000fe200087fe4ff */
[----:B----4-:R-:W-:Y:S01]  /*0a00*/  FADD.FTZ R61, R46, R61 ;  /* 0x0000003d2e3d7221 */ /* 0x010fe20000010000 */
[----:B------:R-:W-:-:S03]  /*0a10*/  IADD3 R46, P0, R42, UR8, RZ ;  /* 0x000000082a2e7c10 */ /* 0x000fc6000ff1e0ff */
[----:B------:R0:W2:Y:S01]  /*0a20*/  LDG.E R48, [R30.64+0x100] ;  /* 0x000100061e307981 */ /* 0x0000a2000c1e1900 */
[----:B------:R-:W-:Y:S01]  /*0a30*/  FADD.FTZ R29, R75, R29 ;  /* 0x0000001d4b1d7221 */ /* 0x000fe20000010000 */
[----:B------:R-:W-:Y:S02]  /*0a40*/  IADD3.X R47, R43, UR9, RZ, P0, !PT ;  /* 0x000000092b2f7c10 */ /* 0x000fe400087fe4ff */
[----:B------:R0:W3:Y:S01]  /*0a50*/  LDG.E R75, [R30.64+0x80] ;  /* 0x000080061e4b7981 */ /* 0x0000e2000c1e1900 */
[----:B------:R-:W-:-:S03]  /*0a60*/  FADD.FTZ R28, R53, R28 ;  /* 0x0000001c351c7221 */ /* 0x000fc60000010000 */
[----:B------:R0:W4:Y:S04]  /*0a70*/  LDG.E R50, [R30.64] ;  /* 0x000000061e327981 */ /* 0x000128000c1e1900 */
[----:B------:R0:W5:Y:S04]  /*0a80*/  LDG.E R52, [R30.64+0x180] ;  /* 0x000180061e347981 */ /* 0x000168000c1e1900 */
[----:B------:R0:W5:Y:S01]  /*0a90*/  LDG.E R53, [R46.64] ;  /* 0x000000062e357981 */ /* 0x000162000c1e1900 */
[----:B------:R-:W-:Y:S02]  /*0aa0*/  FADD.FTZ R70, R49, R70 ;  /* 0x0000004631467221 */ /* 0x000fe40000010000 */
[----:B------:R-:W-:Y:S01]  /*0ab0*/  FADD.FTZ R27, R54, R27 ;  /* 0x0000001b361b7221 */ /* 0x000fe20000010000 */
[----:B-1----:R1:W5:Y:S01]  /*0ac0*/  LDG.E R77, [R46.64+0x80] ;  /* 0x000080062e4d7981 */ /* 0x002362000c1e1900 */
[----:B0-----:R-:W-:Y:S01]  /*0ad0*/  IADD3 R30, P0, R40, UR8, RZ ;  /* 0x00000008281e7c10 */ /* 0x001fe2000ff1e0ff */
[----:B------:R-:W-:-:S02]  /*0ae0*/  FADD.FTZ R26, R51, R26 ;  /* 0x0000001a331a7221 */ /* 0x000fc40000010000 */
[----:B------:R1:W5:Y:S01]  /*0af0*/  LDG.E R54, [R46.64+0x100] ;  /* 0x000100062e367981 */ /* 0x000362000c1e1900 */
[----:B------:R-:W-:-:S05]  /*0b00*/  IADD3.X R31, R41, UR9, RZ, P0, !PT ;  /* 0x00000009291f7c10 */ /* 0x000fca00087fe4ff */
[----:B------:R0:W5:Y:S04]  /*0b10*/  LDG.E R49, [R30.64+0x80] ;  /* 0x000080061e317981 */ /* 0x000168000c1e1900 */
[----:B------:R0:W5:Y:S04]  /*0b20*/  LDG.E R76, [R30.64] ;  /* 0x000000061e4c7981 */ /* 0x000168000c1e1900 */
[----:B------:R0:W5:Y:S01]  /*0b30*/  LDG.E R51, [R30.64+0x100] ;  /* 0x000100061e337981 */ /* 0x000162000c1e1900 */
[----:B-1----:R-:W-:-:S04]  /*0b40*/  IADD3 R46, P0, R38, UR8, RZ ;  /* 0x00000008262e7c10 */ /* 0x002fc8000ff1e0ff */
[----:B------:R-:W-:Y:S01]  /*0b50*/  IADD3.X R47, R39, UR9, RZ, P0, !PT ;  /* 0x00000009272f7c10 */ /* 0x000fe200087fe4ff */
[----:B------:R-:W-:Y:S01]  /*0b60*/  FADD.FTZ R18, R55, R18 ;  /* 0x0000001237127221 */ /* 0x000fe20000010000 */
[----:B0-----:R-:W-:-:S03]  /*0b70*/  IADD3 R30, P0, R36, UR8, RZ ;  /* 0x00000008241e7c10 */ /* 0x001fc6000ff1e0ff */
[----:B------:R0:W5:Y:S01]  /*0b80*/  LDG.E R55, [R46.64+0x80] ;  /* 0x000080062e377981 */ /* 0x000162000c1e1900 */
[----:B------:R-:W-:Y:S01]  /*0b90*/  IADD3.X R31, R37, UR9, RZ, P0, !PT ;  /* 0x00000009251f7c10 */ /* 0x000fe200087fe4ff */
[----:B--2---:R-:W-:Y:S02]  /*0ba0*/  FADD.FTZ R25, R48, R25 ;  /* 0x0000001930197221 */ /* 0x004fe40000010000 */
[----:B------:R0:W2:Y:S01]  /*0bb0*/  LDG.E R48, [R46.64+0x100] ;  /* 0x000100062e307981 */ /* 0x0000a2000c1e1900 */
[----:B---3--:R-:W-:-:S03]  /*0bc0*/  FADD.FTZ R60, R75, R60 ;  /* 0x0000003c4b3c7221 */ /* 0x008fc60000010000 */
[----:B------:R0:W3:Y:S01]  /*0bd0*/  LDG.E R75, [R46.64] ;  /* 0x000000062e4b7981 */ /* 0x0000e2000c1e1900 */
[----:B----4-:R-:W-:-:S03]  /*0be0*/  FADD.FTZ R73, R50, R73 ;  /* 0x0000004932497221 */ /* 0x010fc60000010000 */
[----:B------:R1:W4:Y:S01]  /*0bf0*/  LDG.E R50, [R30.64+0x80] ;  /* 0x000080061e327981 */ /* 0x000322000c1e1900 */
[----:B-----5:R-:W-:-:S03]  /*0c00*/  FADD.FTZ R71, R52, R71 ;  /* 0x0000004734477221 */ /* 0x020fc60000010000 */
[----:B------:R1:W5:Y:S01]  /*0c10*/  LDG.E R52, [R30.64] ;  /* 0x000000061e347981 */ /* 0x000362000c1e1900 */
[----:B0-----:R-:W-:Y:S01]  /*0c20*/  IADD3 R46, P0, R34, UR8, RZ ;  /* 0x00000008222e7c10 */ /* 0x001fe2000ff1e0ff */
[----:B------:R-:W-:Y:S02]  /*0c30*/  FADD.FTZ R14, R53, R14 ;  /* 0x0000000e350e7221 */ /* 0x000fe40000010000 */
[----:B------:R1:W5:Y:S01]  /*0c40*/  LDG.E R53, [R30.64+0x100] ;  /* 0x000100061e357981 */ /* 0x000362000c1e1900 */
[----:B------:R-:W-:Y:S01]  /*0c50*/  IADD3.X R47, R35, UR9, RZ, P0, !PT ;  /* 0x00000009232f7c10 */ /* 0x000fe200087fe4ff */
[----:B------:R-:W-:Y:S02]  /*0c60*/  FADD.FTZ R24, R77, R24 ;  /* 0x000000184d187221 */ /* 0x000fe40000010000 */
[----:B------:R-:W-:Y:S02]  /*0c70*/  FADD.FTZ R74, R54, R74 ;  /* 0x0000004a364a7221 */ /* 0x000fe40000010000 */
[----:B------:R0:W5:Y:S01]  /*0c80*/  LDG.E R77, [R46.64] ;  /* 0x000000062e4d7981 */ /* 0x000162000c1e1900 */
[----:B-1----:R-:W-:-:S04]  /*0c90*/  IADD3 R30, P0, R32, UR8, RZ ;  /* 0x00000008201e7c10 */ /* 0x002fc8000ff1e0ff */
[----:B------:R-:W-:Y:S01]  /*0ca0*/  IADD3.X R31, R33, UR9, RZ, P0, !PT ;  /* 0x00000009211f7c10 */ /* 0x000fe200087fe4ff */
[----:B------:R-:W-:Y:S02]  /*0cb0*/  FADD.FTZ R23, R49, R23 ;  /* 0x0000001731177221 */ /* 0x000fe40000010000 */
[----:B------:R-:W-:Y:S01]  /*0cc0*/  FADD.FTZ R13, R76, R13 ;  /* 0x0000000d4c0d7221 */ /* 0x000fe20000010000 */
[----:B------:R0:W5:Y:S01]  /*0cd0*/  LDG.E R49, [R46.64+0x80] ;  /* 0x000080062e317981 */ /* 0x000162000c1e1900 */
[----:B------:R-:W-:-:S03]  /*0ce0*/  FADD.FTZ R72, R51, R72 ;  /* 0x0000004833487221 */ /* 0x000fc60000010000 */
[----:B------:R-:W5:Y:S04]  /*0cf0*/  LDG.E R54, [R30.64] ;  /* 0x000000061e367981 */ /* 0x000f68000c1e1900 */
[----:B------:R-:W5:Y:S04]  /*0d00*/  LDG.E R76, [R30.64+0x80] ;  /* 0x000080061e4c7981 */ /* 0x000f68000c1e1900 */
[----:B0-----:R-:W5:Y:S04]  /*0d10*/  LDG.E R47, [R46.64+0x100] ;  /* 0x000100062e2f7981 */ /* 0x001f68000c1e1900 */
[----:B------:R-:W5:Y:S01]  /*0d20*/  LDG.E R51, [R30.64+0x100] ;  /* 0x000100061e337981 */ /* 0x000f62000c1e1900 */
[----:B------:R-:W-:-:S04]  /*0d30*/  IADD3 R10, R10, 0x1, RZ ;  /* 0x000000010a0a7810 */ /* 0x000fc80007ffe0ff */
[----:B------:R-:W-:Y:S01]  /*0d40*/  ISETP.GE.AND P0, PT, R10, c[0x0][0x3e0], PT ;  /* 0x0000f8000a007a0c */ /* 0x000fe20003f06270 */
[----:B------:R-:W-:Y:S01]  /*0d50*/  ULEA UR8, UP0, UR10, UR8, 0x2 ;  /* 0x000000080a087291 */ /* 0x000fe2000f80103f */
[----:B------:R-:W-:-:S03]  /*0d60*/  FADD.FTZ R22, R55, R22 ;  /* 0x0000001637167221 */ /* 0x000fc60000010000 */
[----:B------:R-:W-:Y:S01]  /*0d70*/  UIADD3.X UR9, UR9, UR4, URZ, UP0, !UPT ;  /* 0x0000000409097290 */ /* 0x000fe200087fe43f */
[----:B--2---:R-:W-:Y:S02]  /*0d80*/  FADD.FTZ R69, R48, R69 ;  /* 0x0000004530457221 */ /* 0x004fe40000010000 */
[----:B---3--:R-:W-:Y:S02]  /*0d90*/  FADD.FTZ R12, R75, R12 ;  /* 0x0000000c4b0c7221 */ /* 0x008fe40000010000 */
[----:B----4-:R-:W-:Y:S02]  /*0da0*/  FADD.FTZ R21, R50, R21 ;  /* 0x0000001532157221 */ /* 0x010fe40000010000 */
[----:B-----5:R-:W-:Y:S02]  /*0db0*/  FADD.FTZ R11, R52, R11 ;  /* 0x0000000b340b7221 */ /* 0x020fe40000010000 */
[----:B------:R-:W-:Y:S02]  /*0dc0*/  FADD.FTZ R17, R53, R17 ;  /* 0x0000001135117221 */ /* 0x000fe40000010000 */
[----:B------:R-:W-:-:S02]  /*0dd0*/  FADD.FTZ R8, R77, R8 ;  /* 0x000000084d087221 */ /* 0x000fc40000010000 */
[----:B------:R-:W-:Y:S02]  /*0de0*/  FADD.FTZ R20, R49, R20 ;  /* 0x0000001431147221 */ /* 0x000fe40000010000 */
[----:B------:R-:W-:Y:S02]  /*0df0*/  FADD.FTZ R9, R54, R9 ;  /* 0x0000000936097221 */ /* 0x000fe40000010000 */
[----:B------:R-:W-:Y:S02]  /*0e00*/  FADD.FTZ R19, R76, R19 ;  /* 0x000000134c137221 */ /* 0x000fe40000010000 */
[----:B------:R-:W-:Y:S02]  /*0e10*/  FADD.FTZ R16, R47, R16 ;  /* 0x000000102f107221 */ /* 0x000fe40000010000 */
[----:B------:R-:W-:Y:S01]  /*0e20*/  FADD.FTZ R15, R51, R15 ;  /* 0x0000000f330f7221 */ /* 0x000fe20000010000 */
[----:B------:R-:W-:Y:S05]  /*0e30*/  @!P0 BRA `(.L_x_665) ;  /* 0xfffffa4000008947 */ /* 0x000fea000383ffff */
.L_x_664:
[--C-:B------:R-:W-:Y:S01]  /*0e40*/  SHF.R.S32.HI R33, RZ, 0x2, R62.reuse ;  /* 0x00000002ff217819 */ /* 0x100fe2000001143e */
[----:B------:R-:W-:Y:S01]  /*0e50*/  FMUL.FTZ R14, R14, c[0x0][0x2e0] ;  /* 0x0000b8000e0e7a20 */ /* 0x000fe20000410000 */
[----:B------:R-:W-:Y:S01]  /*0e60*/  SHF.R.S32.HI R30, RZ, 0x1f, R62 ;  /* 0x0000001fff1e7819 */ /* 0x000fe2000001143e */
[----:B------:R-:W-:Y:S01]  /*0e70*/  FMUL.FTZ R13, R13, c[0x0][0x2e0] ;  /* 0x0000b8000d0d7a20 */ /* 0x000fe20000410000 */
[-C--:B------:R-:W-:Y:S01]  /*0e80*/  LEA.HI R10, R57, R6.reuse, RZ, 0x3 ;  /* 0x00000006390a7211 */ /* 0x080fe200078f18ff */
[----:B------:R-:W-:Y:S01]  /*0e90*/  FMUL.FTZ R12, R12, c[0x0][0x2e0] ;  /* 0x0000b8000c0c7a20 */ /* 0x000fe20000410000 */
[----:B------:R-:W-:Y:S01]  /*0ea0*/  LEA.HI R32, R63, R63, RZ, 0x1 ;  /* 0x0000003f3f207211 */ /* 0x000fe200078f08ff */
[----:B------:R-:W-:Y:S01]  /*0eb0*/  FMUL.FTZ R22, R22, c[0x0][0x2e0] ;  /* 0x0000b80016167a20 */ /* 0x000fe20000410000 */
[----:B------:R-:W-:Y:S01]  /*0ec0*/  LEA.HI R31, R30, R33, RZ, 0x3 ;  /* 0x000000211e1f7211 */ /* 0x000fe200078f18ff */
[----:B------:R-:W-:Y:S01]  /*0ed0*/  FMUL.FTZ R21, R21, c[0x0][0x2e0] ;  /* 0x0000b80015157a20 */ /* 0x000fe20000410000 */
[----:B------:R-:W-:Y:S01]  /*0ee0*/  LOP3.LUT R35, R10, 0x1ffffff8, RZ, 0xc0, !PT ;  /* 0x1ffffff80a237812 */ /* 0x000fe200078ec0ff */
[----:B------:R-:W-:Y:S01]  /*0ef0*/  FMUL.FTZ R20, R20, c[0x0][0x2e0] ;  /* 0x0000b80014147a20 */ /* 0x000fe20000410000 */
[----:B------:R-:W-:Y:S01]  /*0f00*/  LOP3.LUT R37, R62, 0x3ffffffc, RZ, 0xc0, !PT ;  /* 0x3ffffffc3e257812 */ /* 0x000fe200078ec0ff */
[----:B------:R-:W-:Y:S01]  /*0f10*/  FMUL.FTZ R19, R19, c[0x0][0x2e0] ;  /* 0x0000b80013137a20 */ /* 0x000fe20000410000 */
[----:B------:R-:W-:Y:S01]  /*0f20*/  LOP3.LUT R36, R32, 0x1ffffe, RZ, 0xc0, !PT ;  /* 0x001ffffe20247812 */ /* 0x000fe200078ec0ff */
[----:B------:R-:W-:Y:S01]  /*0f30*/  IMAD.IADD R30, R6, 0x1, -R35 ;  /* 0x00000001061e7824 */ /* 0x000fe200078e0a23 */
[----:B------:R-:W-:Y:S01]  /*0f40*/  LOP3.LUT R32, R31, 0xfffffff8, RZ, 0xc0, !PT ;  /* 0xfffffff81f207812 */ /* 0x000fe200078ec0ff */
[----:B------:R-:W-:Y:S01]  /*0f50*/  FMUL.FTZ R56, R56, c[0x0][0x2e0] ;  /* 0x0000b80038387a20 */ /* 0x000fe20000410000 */
[-C--:B------:R-:W-:Y:S01]  /*0f60*/  LEA.HI R57, R57, R6.reuse, RZ, 0x6 ;  /* 0x0000000639397211 */ /* 0x080fe200078f30ff */
[----:B------:R-:W-:Y:S01]  /*0f70*/  FMUL.FTZ R35, R29, c[0x0][0x2e0] ;  /* 0x0000b8001d237a20 */ /* 0x000fe20000410000 */
[----:B------:R-:W-:Y:S01]  /*0f80*/  IADD3 R6, -R37, R6, RZ ;  /* 0x0000000625067210 */ /* 0x000fe20007ffe1ff */
[----:B------:R-:W-:Y:S01]  /*0f90*/  FMUL.FTZ R37, R11, c[0x0][0x2e0] ;  /* 0x0000b8000b257a20 */ /* 0x000fe20000410000 */
[----:B------:R-:W-:Y:S01]  /*0fa0*/  F2FP.BF16.PACK_AB R11, R13, R14 ;  /* 0x0000000e0d0b723e */ /* 0x000fe200000010ff */
[----:B------:R-:W-:Y:S01]  /*0fb0*/  IMAD.IADD R33, R33, 0x1, -R32 ;  /* 0x0000000121217824 */ /* 0x000fe200078e0a20 */
[----:B------:R-:W-:Y:S01]  /*0fc0*/  SHF.R.S32.HI R57, RZ, 0x6, R57 ;  /* 0x00000006ff397819 */ /* 0x000fe20000011439 */
[----:B------:R-:W-:Y:S01]  /*0fd0*/  FMUL.FTZ R61, R61, c[0x0][0x2e0] ;  /* 0x0000b8003d3d7a20 */ /* 0x000fe20000410000 */
[----:B------:R-:W-:Y:S01]  /*0fe0*/  F2FP.BF16.PACK_AB R13, R37, R12 ;  /* 0x0000000c250d723e */ /* 0x000fe200000010ff */
[----:B------:R-:W-:Y:S01]  /*0ff0*/  FMUL.FTZ R34, R73, c[0x0][0x2e0] ;  /* 0x0000b80049227a20 */ /* 0x000fe20000410000 */
[----:B------:R-:W-:Y:S01]  /*1000*/  SHF.L.U32 R12, R33, 0x6, RZ ;  /* 0x00000006210c7819 */ /* 0x000fe200000006ff */
[----:B------:R-:W-:Y:S01]  /*1010*/  FMUL.FTZ R24, R24, c[0x0][0x2e0] ;  /* 0x0000b80018187a20 */ /* 0x000fe20000410000 */
[----:B------:R-:W-:Y:S01]  /*1020*/  F2FP.BF16.PACK_AB R22, R21, R22 ;  /* 0x000000161516723e */ /* 0x000fe200000010ff */
[----:B------:R-:W-:Y:S01]  /*1030*/  FMUL.FTZ R23, R23, c[0x0][0x2e0] ;  /* 0x0000b80017177a20 */ /* 0x000fe20000410000 */
[----:B------:R-:W-:Y:S01]  /*1040*/  SHF.L.U32 R21, R57, 0x3, RZ ;  /* 0x0000000339157819 */ /* 0x000fe200000006ff */
[----:B------:R-:W-:Y:S01]  /*1050*/  FMUL.FTZ R31, R59, c[0x0][0x2e0] ;  /* 0x0000b8003b1f7a20 */ /* 0x000fe20000410000 */
[----:B------:R-:W-:Y:S01]  /*1060*/  LOP3.LUT R12, R12, 0x1c0, RZ, 0xc0, !PT ;  /* 0x000001c00c0c7812 */ /* 0x000fe200078ec0ff */
[----:B------:R-:W-:Y:S01]  /*1070*/  FMUL.FTZ R58, R58, c[0x0][0x2e0] ;  /* 0x0000b8003a3a7a20 */ /* 0x000fe20000410000 */
[----:B------:R-:W-:Y:S01]  /*1080*/  IADD3 R63, R63, -R36, RZ ;  /* 0x800000243f3f7210 */ /* 0x000fe20007ffe0ff */
[----:B------:R-:W-:Y:S01]  /*1090*/  FMUL.FTZ R70, R70, c[0x0][0x2e0] ;  /* 0x0000b80046467a20 */ /* 0x000fe20000410000 */
[----:B------:R-:W-:Y:S01]  /*10a0*/  LOP3.LUT R21, R12, 0x18, R21, 0xf8, !PT ;  /* 0x000000180c157812 */ /* 0x000fe200078ef815 */
[----:B------:R-:W-:Y:S01]  /*10b0*/  FMUL.FTZ R28, R28, c[0x0][0x2e0] ;  /* 0x0000b8001c1c7a20 */ /* 0x000fe20000410000 */
[----:B------:R-:W-:Y:S01]  /*10c0*/  SHF.R.U32.HI R12, RZ, 0x3, R12 ;  /* 0x00000003ff0c7819 */ /* 0x000fe2000001160c */
[----:B------:R-:W-:Y:S01]  /*10d0*/  IMAD R63, R63, 0x200, R6 ;  /* 0x000002003f3f7824 */ /* 0x000fe200078e0206 */
[----:B------:R-:W-:Y:S01]  /*10e0*/  SHF.R.S32.HI R14, RZ, 0x3, R10 ;  /* 0x00000003ff0e7819 */ /* 0x000fe2000001140a */
[----:B------:R-:W-:Y:S01]  /*10f0*/  FMUL.FTZ R27, R27, c[0x0][0x2e0] ;  /* 0x0000b8001b1b7a20 */ /* 0x000fe20000410000 */
[----:B------:R-:W-:Y:S01]  /*1100*/  LOP3.LUT R12, R21, R12, RZ, 0x3c, !PT ;  /* 0x0000000c150c7212 */ /* 0x000fe200078e3cff */
[----:B------:R-:W-:Y:S01]  /*1110*/  FMUL.FTZ R39, R9, c[0x0][0x2e0] ;  /* 0x0000b80009277a20 */ /* 0x000fe20000410000 */
[----:B------:R-:W-:Y:S01]  /*1120*/  LOP3.LUT P0, RZ, R33, 0x4, RZ, 0xc0, !PT ;  /* 0x0000000421ff7812 */ /* 0x000fe2000780c0ff */
[----:B------:R-:W-:Y:S01]  /*1130*/  FMUL.FTZ R26, R26, c[0x0][0x2e0] ;  /* 0x0000b8001a1a7a20 */ /* 0x000fe20000410000 */
[----:B------:R-:W-:Y:S01]  /*1140*/  SHF.L.U32 R6, R14, 0x6, RZ ;  /* 0x000000060e067819 */ /* 0x000fe200000006ff */
[----:B------:R-:W-:Y:S01]  /*1150*/  FMUL.FTZ R25, R25, c[0x0][0x2e0] ;  /* 0x0000b80019197a20 */ /* 0x000fe20000410000 */
[----:B------:R-:W-:Y:S01]  /*1160*/  LEA R10, R63, R12, 0x1 ;  /* 0x0000000c3f0a7211 */ /* 0x000fe200078e08ff */
[----:B------:R-:W-:Y:S01]  /*1170*/  FMUL.FTZ R18, R18, c[0x0][0x2e0] ;  /* 0x0000b80012127a20 */ /* 0x000fe20000410000 */
[----:B------:R-:W-:Y:S01]  /*1180*/  F2FP.BF16.PACK_AB R20, R19, R20 ;  /* 0x000000141314723e */ /* 0x000fe200000010ff */
[----:B------:R-:W-:Y:S01]  /*1190*/  FMUL.FTZ R71, R71, c[0x0][0x2e0] ;  /* 0x0000b80047477a20 */ /* 0x000fe20000410000 */
[----:B------:R-:W-:Y:S01]  /*11a0*/  LOP3.LUT R19, R6, 0x1c0, RZ, 0xc0, !PT ;  /* 0x000001c006137812 */ /* 0x000fe200078ec0ff */
[----:B------:R-:W-:Y:S01]  /*11b0*/  FMUL.FTZ R6, R17, c[0x0][0x2e0] ;  /* 0x0000b80011067a20 */ /* 0x000fe20000410000 */
[----:B------:R-:W-:Y:S01]  /*11c0*/  F2FP.BF16.PACK_AB R32, R35, R56 ;  /* 0x000000382320723e */ /* 0x000fe200000010ff */
[----:B------:R-:W-:Y:S01]  /*11d0*/  FMUL.FTZ R35, R60, c[0x0][0x2e0] ;  /* 0x0000b8003c237a20 */ /* 0x000fe20000410000 */
[----:B------:R-:W-:Y:S01]  /*11e0*/  SHF.L.U32 R17, R10, 0x1, RZ ;  /* 0x000000010a117819 */ /* 0x000fe200000006ff */
[----:B------:R-:W-:Y:S01]  /*11f0*/  FMUL.FTZ R74, R74, c[0x0][0x2e0] ;  /* 0x0000b8004a4a7a20 */ /* 0x000fe20000410000 */
[----:B------:R-:W-:Y:S01]  /*1200*/  F2FP.BF16.PACK_AB R29, R34, R61 ;  /* 0x0000003d221d723e */ /* 0x000fe200000010ff */
[----:B------:R-:W-:Y:S01]  /*1210*/  FMUL.FTZ R34, R8, c[0x0][0x2e0] ;  /* 0x0000b80008227a20 */ /* 0x000fe20000410000 */
[----:B------:R-:W-:Y:S01]  /*1220*/  F2FP.BF16.PACK_AB R23, R23, R24 ;  /* 0x000000181717723e */ /* 0x000fe200000010ff */
[----:B------:R-:W-:Y:S01]  /*1230*/  FMUL.FTZ R21, R72, c[0x0][0x2e0] ;  /* 0x0000b80048157a20 */ /* 0x000fe20000410000 */
[----:B------:R-:W-:Y:S01]  /*1240*/  F2FP.BF16.PACK_AB R31, R58, R31 ;  /* 0x0000001f3a1f723e */ /* 0x000fe200000010ff */
[----:B------:R-:W-:Y:S01]  /*1250*/  FMUL.FTZ R69, R69, c[0x0][0x2e0] ;  /* 0x0000b80045457a20 */ /* 0x000fe20000410000 */
[----:B------:R-:W-:Y:S01]  /*1260*/  IADD3 R24, R17, 0x40, RZ ;  /* 0x0000004011187810 */ /* 0x000fe20007ffe0ff */
[----:B------:R-:W-:Y:S01]  /*1270*/  FMUL.FTZ R16, R16, c[0x0][0x2e0] ;  /* 0x0000b80010107a20 */ /* 0x000fe20000410000 */
[----:B------:R-:W-:Y:S01]  /*1280*/  F2FP.BF16.PACK_AB R9, R35, R70 ;  /* 0x000000462309723e */ /* 0x000fe200000010ff */
[----:B------:R-:W-:Y:S01]  /*1290*/  FMUL.FTZ R15, R15, c[0x0][0x2e0] ;  /* 0x0000b8000f0f7a20 */ /* 0x000fe20000410000 */
[----:B------:R-:W-:Y:S01]  /*12a0*/  @P0 IADD3 R24, R17, -0x40, RZ ;  /* 0xffffffc011180810 */ /* 0x000fe20007ffe0ff */
[----:B------:R-:W-:Y:S01]  /*12b0*/  STS [R17], R29 ;  /* 0x0000001d11007388 */ /* 0x000fe20000000800 */
[----:B------:R-:W-:Y:S01]  /*12c0*/  F2FP.BF16.PACK_AB R8, R27, R28 ;  /* 0x0000001c1b08723e */ /* 0x000fe200000010ff */
[----:B------:R-:W-:Y:S01]  /*12d0*/  IMAD.SHL.U32 R12, R30, 0x8, RZ ;  /* 0x000000081e0c7824 */ /* 0x000fe200078e00ff */
[----:B------:R-:W-:Y:S01]  /*12e0*/  F2FP.BF16.PACK_AB R27, R39, R34 ;  /* 0x00000022271b723e */ /* 0x000fe200000010ff */
[----:B------:R-:W-:Y:S01]  /*12f0*/  STS [R17+0x400], R31 ;  /* 0x0004001f11007388 */ /* 0x000fe20000000800 */
[----:B------:R-:W-:Y:S01]  /*1300*/  F2FP.BF16.PACK_AB R25, R25, R26 ;  /* 0x0000001a1919723e */ /* 0x000fe200000010ff */
[----:B------:R-:W-:Y:S01]  /*1310*/  BSSY B0, `(.L_x_666) ;  /* 0x0000039000007945 */ /* 0x000fe20003800000 */
[----:B------:R-:W-:Y:S01]  /*1320*/  F2FP.BF16.PACK_AB R18, R71, R18 ;  /* 0x000000124712723e */ /* 0x000fe200000010ff */
[----:B------:R-:W-:Y:S01]  /*1330*/  STS [R24], R9 ;  /* 0x0000000918007388 */ /* 0x000fe20000000800 */
[----:B------:R-:W-:-:S02]  /*1340*/  F2FP.BF16.PACK_AB R21, R21, R74 ;  /* 0x0000004a1515723e */ /* 0x000fc400000010ff */
[----:B------:R-:W-:Y:S01]  /*1350*/  F2FP.BF16.PACK_AB R69, R6, R69 ;  /* 0x000000450645723e */ /* 0x000fe200000010ff */
[----:B------:R-:W-:Y:S01]  /*1360*/  STS [R24+0x400], R11 ;  /* 0x0004000b18007388 */ /* 0x000fe20000000800 */
[----:B------:R-:W-:Y:S01]  /*1370*/  F2FP.BF16.PACK_AB R15, R15, R16 ;  /* 0x000000100f0f723e */ /* 0x000fe200000010ff */
[----:B------:R-:W-:Y:S01]  /*1380*/  IMAD R16, R7, c[0x0][0x398], RZ ;  /* 0x0000e60007107a24 */ /* 0x000fe200078e02ff */
[----:B------:R-:W-:Y:S01]  /*1390*/  SHF.R.U32.HI R10, RZ, 0x3, R19 ;  /* 0x00000003ff0a7819 */ /* 0x000fe20000011613 */
[----:B------:R-:W-:Y:S01]  /*13a0*/  STS [R17+0x1000], R32 ;  /* 0x0010002011007388 */ /* 0x000fe20000000800 */
[----:B------:R-:W-:-:S03]  /*13b0*/  LOP3.LUT R19, R19, 0x38, R12, 0xf8, !PT ;  /* 0x0000003813137812 */ /* 0x000fc600078ef80c */
[----:B------:R-:W-:Y:S01]  /*13c0*/  STS [R17+0x1400], R8 ;  /* 0x0014000811007388 */ /* 0x000fe20000000800 */
[----:B------:R-:W-:Y:S01]  /*13d0*/  LOP3.LUT R10, R19, R10, RZ, 0x3c, !PT ;  /* 0x0000000a130a7212 */ /* 0x000fe200078e3cff */
[----:B------:R-:W-:Y:S02]  /*13e0*/  IMAD R19, R3, c[0x0][0x39c], R16 ;  /* 0x0000e70003137a24 */ /* 0x000fe400078e0210 */
[----:B------:R0:W-:Y:S01]  /*13f0*/  STS [R24+0x1000], R13 ;  /* 0x0010000d18007388 */ /* 0x0001e20000000800 */
[----:B------:R-:W-:-:S03]  /*1400*/  LEA R10, R57, R10, 0x9 ;  /* 0x0000000a390a7211 */ /* 0x000fc600078e48ff */
[----:B------:R2:W-:Y:S02]  /*1410*/  STS [R24+0x1400], R27 ;  /* 0x0014001b18007388 */ /* 0x0005e40000000800 */
[----:B------:R-:W-:Y:S02]  /*1420*/  IMAD.SHL.U32 R26, R10, 0x2, RZ ;  /* 0x000000020a1a7824 */ /* 0x000fe400078e00ff */
[----:B------:R-:W-:Y:S01]  /*1430*/  STS [R17+0x2000], R25 ;  /* 0x0020001911007388 */ /* 0x000fe20000000800 */
[----:B0-----:R-:W-:-:S03]  /*1440*/  SHF.R.S32.HI R13, RZ, 0x1f, R12 ;  /* 0x0000001fff0d7819 */ /* 0x001fc6000001140c */
[----:B------:R-:W-:Y:S01]  /*1450*/  STS [R17+0x2400], R23 ;  /* 0x0024001711007388 */ /* 0x000fe20000000800 */
[----:B--2---:R-:W-:Y:S01]  /*1460*/  IADD3 R27, R12, 0x40, RZ ;  /* 0x000000400c1b7810 */ /* 0x004fe20007ffe0ff */
[C---:B------:R-:W-:Y:S02]  /*1470*/  IMAD.WIDE.U32 R6, R3.reuse, c[0x0][0x398], R12 ;  /* 0x0000e60003067a25 */ /* 0x040fe400078e000c */
[----:B------:R-:W-:Y:S01]  /*1480*/  STS [R24+0x2000], R18 ;  /* 0x0020001218007388 */ /* 0x000fe20000000800 */
[----:B------:R-:W-:Y:S02]  /*1490*/  IADD3 R3, -R3, R0, RZ ;  /* 0x0000000003037210 */ /* 0x000fe40007ffe1ff */
[----:B------:R-:W-:Y:S01]  /*14a0*/  IADD3 R0, R14, 0x20, RZ ;  /* 0x000000200e007810 */ /* 0x000fe20007ffe0ff */
[----:B------:R0:W-:Y:S01]  /*14b0*/  STS [R24+0x2400], R21 ;  /* 0x0024001518007388 */ /* 0x0001e20000000800 */
[----:B------:R-:W-:Y:S02]  /*14c0*/  IADD3 R6, P0, R4, R6, RZ ;  /* 0x0000000604067210 */ /* 0x000fe40007f1e0ff */
[----:B------:R-:W-:Y:S01]  /*14d0*/  ISETP.GE.AND P1, PT, R14, R3, PT ;  /* 0x000000030e00720c */ /* 0x000fe20003f26270 */
[----:B------:R2:W-:Y:S01]  /*14e0*/  STS [R17+0x3000], R22 ;  /* 0x0030001611007388 */ /* 0x0005e20000000800 */
[----:B-1----:R-:W-:-:S02]  /*14f0*/  SHF.R.S32.HI R4, RZ, 0x1f, R5 ;  /* 0x0000001fff047819 */ /* 0x002fc40000011405 */
[----:B------:R-:W-:Y:S01]  /*1500*/  IADD3.X R7, R2, R7, R19, P0, !PT ;  /* 0x0000000702077210 */ /* 0x000fe200007fe413 */
[----:B------:R1:W-:Y:S01]  /*1510*/  STS [R17+0x3400], R20 ;  /* 0x0034001411007388 */ /* 0x0003e20000000800 */
[----:B------:R-:W-:Y:S01]  /*1520*/  ISETP.GE.AND P0, PT, R0, R3, PT ;  /* 0x000000030000720c */ /* 0x000fe20003f06270 */
[----:B------:R-:W-:Y:S01]  /*1530*/  IMAD R4, R4, c[0x0][0x3b0], RZ ;  /* 0x0000ec0004047a24 */ /* 0x000fe200078e02ff */
[----:B------:R-:W-:Y:S01]  /*1540*/  SHF.R.S32.HI R0, RZ, 0x1f, R14 ;  /* 0x0000001fff007819 */ /* 0x000fe2000001140e */
[----:B------:R1:W-:Y:S02]  /*1550*/  STS [R24+0x3000], R69 ;  /* 0x0030004518007388 */ /* 0x0003e40000000800 */
[C---:B0-----:R-:W-:Y:S02]  /*1560*/  IMAD R21, R5.reuse, c[0x0][0x3b4], R4 ;  /* 0x0000ed0005157a24 */ /* 0x041fe400078e0204 */
[----:B------:R1:W-:Y:S01]  /*1570*/  STS [R24+0x3400], R15 ;  /* 0x0034000f18007388 */ /* 0x0003e20000000800 */
[----:B--2---:R-:W-:-:S03]  /*1580*/  IMAD.WIDE.U32 R22, R5, c[0x0][0x3b0], R6 ;  /* 0x0000ec0005167a25 */ /* 0x004fc600078e0006 */
[----:B------:R-:W-:Y:S02]  /*1590*/  BAR.SYNC.DEFER_BLOCKING 0x0 ;  /* 0x0000000000007b1d */ /* 0x000fe40000010000 */
[----:B------:R-:W-:-:S04]  /*15a0*/  IADD3 R21, R23, R21, RZ ;  /* 0x0000001517157210 */ /* 0x000fc80007ffe0ff */
[----:B------:R1:W0:Y:S01]  /*15b0*/  LDS.128 R8, [R26+0x1000] ;  /* 0x001000001a087984 */ /* 0x0002220000000c00 */
[----:B------:R-:W-:Y:S05]  /*15c0*/  @P1 BRA `(.L_x_667) ;  /* 0x000000d000001947 */ /* 0x000fea0003800000 */
[----:B------:R-:W-:Y:S01]  /*15d0*/  ISETP.GE.AND P1, PT, R12, c[0x0][0x220], PT ;  /* 0x000088000c007a0c */ /* 0x000fe20003f26270 */
[----:B------:R-:W2:Y:S01]  /*15e0*/  LDS.128 R4, [R26+0x2000] ;  /* 0x002000001a047984 */ /* 0x000ea20000000c00 */
[----:B-1----:R-:W-:Y:S01]  /*15f0*/  IMAD R15, R0, c[0x0][0x398], RZ ;  /* 0x0000e600000f7a24 */ /* 0x002fe200078e02ff */
[----:B------:R-:W-:Y:S01]  /*1600*/  ISETP.GE.AND P2, PT, R27, c[0x0][0x220], PT ;  /* 0x000088001b007a0c */ /* 0x000fe20003f46270 */
[----:B------:R-:W-:Y:S02]  /*1610*/  IMAD.MOV.U32 R20, RZ, RZ, R22 ;  /* 0x000000ffff147224 */ /* 0x000fe400078e0016 */
[C---:B------:R-:W-:Y:S02]  /*1620*/  IMAD R15, R14.reuse, c[0x0][0x39c], R15 ;  /* 0x0000e7000e0f7a24 */ /* 0x040fe400078e020f */
[----:B------:R-:W-:-:S05]  /*1630*/  IMAD.WIDE.U32 R2, R14, c[0x0][0x398], R20 ;  /* 0x0000e6000e027a25 */ /* 0x000fca00078e0014 */
[----:B------:R-:W1:Y:S01]  /*1640*/  @!P1 LDS.128 R16, [R26] ;  /* 0x000000001a109984 */ /* 0x000e620000000c00 */
[----:B------:R-:W-:Y:S02]  /*1650*/  IADD3 R3, R3, R15, RZ ;  /* 0x0000000f03037210 */ /* 0x000fe40007ffe0ff */
[----:B------:R-:W-:-:S04]  /*1660*/  LEA R24, P3, R2, c[0x0][0x338], 0x1 ;  /* 0x0000ce0002187a11 */ /* 0x000fc800078608ff */
[----:B------:R-:W-:-:S05]  /*1670*/  LEA.HI.X R25, R2, c[0x0][0x33c], R3, 0x1, P3 ;  /* 0x0000cf0002197a11 */ /* 0x000fca00018f0c03 */
[----:B--2---:R2:W-:Y:S04]  /*1680*/  @!P2 STG.E.128 [R24.64+0x80], R4 ;  /* 0x000080041800a986 */ /* 0x0045e8000c101d06 */
[----:B-1----:R2:W-:Y:S02]  /*1690*/  @!P1 STG.E.128 [R24.64], R16 ;  /* 0x0000001018009986 */ /* 0x0025e4000c101d06 */
.L_x_667:
[----:B------:R-:W-:Y:S05]  /*16a0*/  BSYNC B0 ;  /* 0x0000000000007941 */ /* 0x000fea0003800000 */
.L_x_666:
[----:B--2---:R2:W3:Y:S01]  /*16b0*/  LDS.128 R4, [R26+0x3000] ;  /* 0x003000001a047984 */ /* 0x0044e20000000c00 */
[----:B------:R-:W-:Y:S05]  /*16c0*/  @P0 EXIT ;  /* 0x000000000000094d */ /* 0x000fea0003800000 */
[----:B------:R-:W-:Y:S01]  /*16d0*/  IADD3 R13, P0, R14, 0x20, RZ ;  /* 0x000000200e0d7810 */ /* 0x000fe20007f1e0ff */
[----:B------:R-:W-:Y:S01]  /*16e0*/  IMAD.MOV.U32 R2, RZ, RZ, R22 ;  /* 0x000000ffff027224 */ /* 0x000fe200078e0016 */
[----:B------:R-:W-:Y:S02]  /*16f0*/  MOV R3, R21 ;  /* 0x0000001500037202 */ /* 0x000fe40000000f00 */
[----:B------:R-:W-:Y:S02]  /*1700*/  IADD3.X R0, RZ, R0, RZ, P0, !PT ;  /* 0x00000000ff007210 */ /* 0x000fe400007fe4ff */
[----:B------:R-:W-:Y:S01]  /*1710*/  ISETP.GE.AND P1, PT, R12, c[0x0][0x220], PT ;  /* 0x000088000c007a0c */ /* 0x000fe20003f26270 */
[----:B------:R-:W-:Y:S01]  /*1720*/  IMAD.WIDE.U32 R2, R13, c[0x0][0x398], R2 ;  /* 0x0000e6000d027a25 */ /* 0x000fe200078e0002 */
[----:B------:R-:W-:-:S03]  /*1730*/  ISETP.GE.AND P2, PT, R27, c[0x0][0x220], PT ;  /* 0x000088001b007a0c */ /* 0x000fc60003f46270 */
[----:B------:R-:W-:Y:S01]  /*1740*/  IMAD R0, R0, c[0x0][0x398], RZ ;  /* 0x0000e60000007a24 */ /* 0x000fe200078e02ff */
[----:B------:R-:W-:-:S03]  /*1750*/  LEA R12, P0, R2, c[0x0][0x338], 0x1 ;  /* 0x0000ce00020c7a11 */ /* 0x000fc600078008ff */
[----:B------:R-:W-:-:S05]  /*1760*/  IMAD R13, R13, c[0x0][0x39c], R0 ;  /* 0x0000e7000d0d7a24 */ /* 0x000fca00078e0200 */
[----:B------:R-:W-:-:S04]  /*1770*/  IADD3 R3, R3, R13, RZ ;  /* 0x0000000d03037210 */ /* 0x000fc80007ffe0ff */
[----:B------:R-:W-:-:S05]  /*1780*/  LEA.HI.X R13, R2, c[0x0][0x33c], R3, 0x1, P0 ;  /* 0x0000cf00020d7a11 */ /* 0x000fca00000f0c03 */
[----:B0-----:R0:W-:Y:S01]  /*1790*/  @!P1 STG.E.128 [R12.64], R8 ;  /* 0x000000080c009986 */ /* 0x0011e2000c101d06 */
[----:B------:R-:W-:Y:S05]  /*17a0*/  @P2 EXIT ;  /* 0x000000000000294d */ /* 0x000fea0003800000 */
[----:B---3--:R-:W-:Y:S01]  /*17b0*/  STG.E.128 [R12.64+0x80], R4 ;  /* 0x000080040c007986 */ /* 0x008fe2000c101d06 */
[----:B------:R-:W-:Y:S05]  /*17c0*/  EXIT ;  /* 0x000000000000794d */ /* 0x000fea0003800000 */
.L_x_668:
        /* <DEDUP_REMOVED lines=11> */
.L_x_2060:


//--------------------- .text._ZN5flash44flash_bwd_dq_dk_dv_loop_seqk_parallel_kernelI23Flash_bwd_kernel_traitsILi128ELi64ELi64ELi8ELi4ELi2ELi2ELb1ELb0EN7cutlass10bfloat16_tE19Flash_kernel_traitsILi128ELi64ELi64ELi8ES3_EELb1ELb0ELb0ELb0ELb0ELb1ELb0EEEvNS_16Flash_bwd_paramsE --------------------------
	.section	.text._ZN5flash44flash_bwd_dq_dk_dv_loop_seqk_parallel_kernelI23Flash_bwd_kernel_traitsILi128ELi64ELi64ELi8ELi4ELi2ELi2ELb1ELb0EN7cutlass10bfloat16_tE19Flash_kernel_traitsILi128ELi64ELi64ELi8ES3_EELb1ELb0ELb0ELb0ELb0ELb1ELb0EEEvNS_16Flash_bwd_paramsE,"ax",@progbits
	.sectioninfo	@"SHI_REGISTERS=255"
	.align	128
        .global         _ZN5flash44flash_bwd_dq_dk_dv_loop_seqk_parallel_kernelI23Flash_bwd_kernel_traitsILi128ELi64ELi64ELi8ELi4ELi2ELi2ELb1ELb0EN7cutlass10bfloat16_tE19Flash_kernel_traitsILi128ELi64ELi64ELi8ES3_EELb1ELb0ELb0ELb0ELb0ELb1ELb0EEEvNS_16Flash_bwd_paramsE
        .type           _ZN5flash44flash_bwd_dq_dk_dv_loop_seqk_parallel_kernelI23Flash_bwd_kernel_traitsILi128ELi64ELi64ELi8ELi4ELi2ELi2ELb1ELb0EN7cutlass10bfloat16_tE19Flash_kernel_traitsILi128ELi64ELi64ELi8ES3_EELb1ELb0ELb0ELb0ELb0ELb1ELb0EEEvNS_16Flash_bwd_paramsE,@function
        .size           _ZN5flash44flash_bwd_dq_dk_dv_loop_seqk_parallel_kernelI23Flash_bwd_kernel_traitsILi128ELi64ELi64ELi8ELi4ELi2ELi2ELb1ELb0EN7cutlass10bfloat16_tE19Flash_kernel_traitsILi128ELi64ELi64ELi8ES3_EELb1ELb0ELb0ELb0ELb0ELb1ELb0EEEvNS_16Flash_bwd_paramsE,(.L_x_2061 - _ZN5flash44flash_bwd_dq_dk_dv_loop_seqk_parallel_kernelI23Flash_bwd_kernel_traitsILi128ELi64ELi64ELi8ELi4ELi2ELi2ELb1ELb0EN7cutlass10bfloat16_tE19Flash_kernel_traitsILi128ELi64ELi64ELi8ES3_EELb1ELb0ELb0ELb0ELb0ELb1ELb0EEEvNS_16Flash_bwd_paramsE)
        .other          _ZN5flash44flash_bwd_dq_dk_dv_loop_seqk_parallel_kernelI23Flash_bwd_kernel_traitsILi128ELi64ELi64ELi8ELi4ELi2ELi2ELb1ELb0EN7cutlass10bfloat16_tE19Flash_kernel_traitsILi128ELi64ELi64ELi8ES3_EELb1ELb0ELb0ELb0ELb0ELb1ELb0EEEvNS_16Flash_bwd_paramsE,@"STO_CUDA_ENTRY STV_DEFAULT"
_ZN5flash44flash_bwd_dq_dk_dv_loop_seqk_parallel_kernelI23Flash_bwd_kernel_traitsILi128ELi64ELi64ELi8ELi4ELi2ELi2ELb1ELb0EN7cutlass10bfloat16_tE19Flash_kernel_traitsILi128ELi64ELi64ELi8ES3_EELb1ELb0ELb0ELb0ELb0ELb1ELb0EEEvNS_16Flash_bwd_paramsE:
.text._ZN5flash44flash_bwd_dq_dk_dv_loop_seqk_parallel_kernelI23Flash_bwd_kernel_traitsILi128ELi64ELi64ELi8ELi4ELi2ELi2ELb1ELb0EN7cutlass10bfloat16_tE19Flash_kernel_traitsILi128ELi64ELi64ELi8ES3_EELb1ELb0ELb0ELb0ELb0ELb1ELb0EEEvNS_16Flash_bwd_paramsE:
        /* <DEDUP_REMOVED lines=14> */
[----:B------:R-:W-:Y:S01]  /*00e0*/  ULDC.U8 UR6, c[0x0][0x2d8] ;  /* 0x0000b60000067ab9 */ /* 0x000fe20000000000 */
[----:B-1----:R-:W-:-:S04]  /*00f0*/  SHF.R.S32.HI R2, RZ, 0x1f, R8 ;  /* 0x0000001fff027819 */ /* 0x002fc80000011408 */
[CC--:B------:R-:W-:Y:S02]  /*0100*/  LEA.HI R0, R2.reuse, R8.reuse, RZ, 0x5 ;  /* 0x0000000802007211 */ /* 0x0c0fe400078f28ff */
[CC--:B------:R-:W-:Y:S02]  /*0110*/  LEA.HI R11, R2.reuse, R8.reuse, RZ, 0x3 ;  /* 0x00000008020b7211 */ /* 0x0c0fe400078f18ff */
[CC--:B------:R-:W-:Y:S02]  /*0120*/  LEA.HI R4, R2.reuse, R8.reuse, RZ, 0x4 ;  /* 0x0000000802047211 */ /* 0x0c0fe400078f20ff */
[CC--:B------:R-:W-:Y:S02]  /*0130*/  LEA.HI R12, R2.reuse, R8.reuse, RZ, 0x7 ;  /* 0x00000008020c7211 */ /* 0x0c0fe400078f38ff */
[CC--:B------:R-:W-:Y:S02]  /*0140*/  LEA.HI R13, R2.reuse, R8.reuse, RZ, 0x6 ;  /* 0x00000008020d7211 */ /* 0x0c0fe400078f30ff */
[----:B------:R-:W-:-:S02]  /*0150*/  LEA.HI R2, R2, R8, RZ, 0x2 ;  /* 0x0000000802027211 */ /* 0x000fc400078f10ff */
[----:B------:R-:W-:Y:S02]  /*0160*/  LOP3.LUT R3, R0, 0xffffffe0, RZ, 0xc0, !PT ;  /* 0xffffffe000037812 */ /* 0x000fe400078ec0ff */
[----:B------:R-:W-:Y:S02]  /*0170*/  LOP3.LUT R5, R11, 0xfffffff8, RZ, 0xc0, !PT ;  /* 0xfffffff80b057812 */ /* 0x000fe400078ec0ff */
[----:B------:R-:W-:Y:S01]  /*0180*/  LOP3.LUT R6, R4, 0xfffffff0, RZ, 0xc0, !PT ;  /* 0xfffffff004067812 */ /* 0x000fe200078ec0ff */
[----:B------:R-:W-:Y:S01]  /*0190*/  IMAD.IADD R10, R8, 0x1, -R3 ;  /* 0x00000001080a7824 */ /* 0x000fe200078e0a03 */
[----:B------:R-:W-:Y:S01]  /*01a0*/  LOP3.LUT R7, R2, 0x7ffffffc, RZ, 0xc0, !PT ;  /* 0x7ffffffc02077812 */ /* 0x000fe200078ec0ff */
[C---:B------:R-:W-:Y:S01]  /*01b0*/  IMAD.IADD R5, R8.reuse, 0x1, -R5 ;  /* 0x0000000108057824 */ /* 0x040fe200078e0a05 */
[----:B------:R-:W-:Y:S01]  /*01c0*/  SHF.R.S32.HI R3, RZ, 0x5, R0 ;  /* 0x00000005ff037819 */ /* 0x000fe20000011400 */
[C---:B------:R-:W-:Y:S01]  /*01d0*/  IMAD.IADD R9, R8.reuse, 0x1, -R6 ;  /* 0x0000000108097824 */ /* 0x040fe200078e0a06 */
[----:B------:R-:W-:Y:S01]  /*01e0*/  SHF.R.S32.HI R6, RZ, 0x4, R4 ;  /* 0x00000004ff067819 */ /* 0x000fe20000011404 */
[----:B------:R-:W-:Y:S01]  /*01f0*/  IMAD.IADD R14, R8, 0x1, -R7 ;  /* 0x00000001080e7824 */ /* 0x000fe200078e0a07 */
[----:B------:R-:W-:Y:S01]  /*0200*/  SHF.R.S32.HI R8, RZ, 0x1f, R0 ;  /* 0x0000001fff087819 */ /* 0x000fe20000011400 */
[----:B------:R-:W-:Y:S01]  /*0210*/  IMAD.SHL.U32 R18, R5, 0x8, RZ ;  /* 0x0000000805127824 */ /* 0x000fe200078e00ff */
[----:B------:R-:W-:-:S02]  /*0220*/  LEA.HI R0, R0, R3, RZ, 0x1 ;  /* 0x0000000300007211 */ /* 0x000fc400078f08ff */
[--C-:B------:R-:W-:Y:S02]  /*0230*/  SHF.R.S32.HI R7, RZ, 0x2, R2.reuse ;  /* 0x00000002ff077819 */ /* 0x100fe40000011402 */
[----:B------:R-:W-:Y:S02]  /*0240*/  LOP3.LUT R0, R0, 0xfffffffe, RZ, 0xc0, !PT ;  /* 0xfffffffe00007812 */ /* 0x000fe400078ec0ff */
[----:B------:R-:W-:Y:S02]  /*0250*/  SHF.R.S32.HI R2, RZ, 0x1f, R2 ;  /* 0x0000001fff027819 */ /* 0x000fe40000011402 */
[----:B------:R-:W-:Y:S01]  /*0260*/  SHF.R.S32.HI R239, RZ, 0x3, R11 ;  /* 0x00000003ffef7819 */ /* 0x000fe2000001140b */
[----:B------:R-:W-:Y:S01]  /*0270*/  IMAD.IADD R194, R3, 0x1, -R0 ;  /* 0x0000000103c27824 */ /* 0x000fe200078e0a00 */
[----:B------:R-:W-:Y:S02]  /*0280*/  LEA.HI R8, R8, R3, RZ, 0x2 ;  /* 0x0000000308087211 */ /* 0x000fe400078f10ff */
[----:B------:R-:W-:Y:S01]  /*0290*/  LEA.HI R4, R4, R6, RZ, 0x1 ;  /* 0x0000000604047211 */ /* 0x000fe200078f08ff */
[----:B------:R-:W-:Y:S01]  /*02a0*/  IMAD.SHL.U32 R0, R239, 0x40, RZ ;  /* 0x00000040ef007824 */ /* 0x000fe200078e00ff */
[----:B------:R-:W-:-:S02]  /*02b0*/  LEA.HI R2, R2, R7, RZ, 0x3 ;  /* 0x0000000702027211 */ /* 0x000fc400078f18ff */
[----:B------:R-:W-:Y:S02]  /*02c0*/  LOP3.LUT R8, R8, 0xfffffffc, RZ, 0xc0, !PT ;  /* 0xfffffffc08087812 */ /* 0x000fe400078ec0ff */
[----:B------:R-:W-:Y:S02]  /*02d0*/  LOP3.LUT R4, R4, 0xfffffffe, RZ, 0xc0, !PT ;  /* 0xfffffffe04047812 */ /* 0x000fe400078ec0ff */
[----:B------:R-:W-:Y:S01]  /*02e0*/  LOP3.LUT R2, R2, 0xfffffff8, RZ, 0xc0, !PT ;  /* 0xfffffff802027812 */ /* 0x000fe200078ec0ff */
[----:B------:R-:W-:Y:S01]  /*02f0*/  IMAD.IADD R16, R3, 0x1, -R8 ;  /* 0x0000000103107824 */ /* 0x000fe200078e0a08 */
[----:B------:R-:W-:Y:S01]  /*0300*/  LOP3.LUT R0, R0, 0x1c0, RZ, 0xc0, !PT ;  /* 0x000001c000007812 */ /* 0x000fe200078ec0ff */
[----:B------:R-:W-:Y:S01]  /*0310*/  IMAD.IADD R8, R6, 0x1, -R4 ;  /* 0x0000000106087824 */ /* 0x000fe200078e0a04 */
[----:B------:R-:W-:Y:S01]  /*0320*/  SHF.R.S32.HI R6, RZ, 0x1f, R10 ;  /* 0x0000001fff067819 */ /* 0x000fe2000001140a */
[----:B------:R-:W-:Y:S01]  /*0330*/  IMAD.IADD R4, R7, 0x1, -R2 ;  /* 0x0000000107047824 */ /* 0x000fe200078e0a02 */
[----:B------:R-:W-:Y:S01]  /*0340*/  SHF.R.U32.HI R3, RZ, 0x3, R0 ;  /* 0x00000003ff037819 */ /* 0x000fe20000011600 */
[----:B------:R-:W-:Y:S01]  /*0350*/  STL [R1+0x4], R16 ;  /* 0x0000041001007387 */ /* 0x000fe20000100800 */
[----:B------:R-:W-:Y:S01]  /*0360*/  LOP3.LUT R2, R0, 0x38, R18, 0xf8, !PT ;  /* 0x0000003800027812 */ /* 0x000fe200078ef812 */
[C---:B------:R-:W-:Y:S01]  /*0370*/  IMAD.SHL.U32 R0, R5.reuse, 0x40, RZ ;  /* 0x0000004005007824 */ /* 0x040fe200078e00ff */
[C---:B------:R-:W-:Y:S01]  /*0380*/  LOP3.LUT P4, RZ, R5.reuse, 0x2, RZ, 0xc0, !PT ;  /* 0x0000000205ff7812 */ /* 0x040fe2000788c0ff */
[----:B------:R-:W-:Y:S01]  /*0390*/  STL [R1+0x10], R18 ;  /* 0x0000101201007387 */ /* 0x000fe20000100800 */
[----:B------:R-:W-:-:S02]  /*03a0*/  LOP3.LUT P3, RZ, R5, 0x4, RZ, 0xc0, !PT ;  /* 0x0000000405ff7812 */ /* 0x000fc4000786c0ff */
[----:B------:R-:W-:Y:S02]  /*03b0*/  LEA.HI R226, R6, R10, RZ, 0x2 ;  /* 0x0000000a06e27211 */ /* 0x000fe400078f10ff */
[----:B------:R-:W-:Y:S02]  /*03c0*/  SHF.R.S32.HI R5, RZ, 0x1f, R9 ;  /* 0x0000001fff057819 */ /* 0x000fe40000011409 */
[----:B------:R-:W-:Y:S01]  /*03d0*/  LOP3.LUT R6, R2, R3, RZ, 0x3c, !PT ;  /* 0x0000000302067212 */ /* 0x000fe200078e3cff */
[----:B------:R-:W-:Y:S01]  /*03e0*/  IMAD.SHL.U32 R2, R194, 0x10, RZ ;  /* 0x00000010c2027824 */ /* 0x000fe200078e00ff */
[----:B------:R-:W-:Y:S02]  /*03f0*/  LOP3.LUT R0, R0, 0x1c0, RZ, 0xc0, !PT ;  /* 0x000001c000007812 */ /* 0x000fe400078ec0ff */
[----:B------:R-:W-:Y:S02]  /*0400*/  LEA.HI R10, R5, R9, RZ, 0x3 ;  /* 0x00000009050a7211 */ /* 0x000fe400078f18ff */
[----:B------:R-:W-:-:S02]  /*0410*/  LOP3.LUT R190, R0, 0x8, R11, 0xf8, !PT ;  /* 0x0000000800be7812 */ /* 0x000fc400078ef80b */
[----:B------:R-:W-:Y:S01]  /*0420*/  LOP3.LUT R5, R0, 0x10, R2, 0xf8, !PT ;  /* 0x0000001000057812 */ /* 0x000fe200078ef802 */
[----:B------:R-:W-:Y:S01]  /*0430*/  IMAD.SHL.U32 R2, R8, 0x200, RZ ;  /* 0x0000020008027824 */ /* 0x000fe200078e00ff */
[----:B------:R-:W-:Y:S02]  /*0440*/  SHF.R.U32.HI R186, RZ, 0x3, R0 ;  /* 0x00000003ffba7819 */ /* 0x000fe40000011600 */
[----:B------:R-:W-:Y:S02]  /*0450*/  LOP3.LUT R0, R4, 0x1, RZ, 0xc0, !PT ;  /* 0x0000000104007812 */ /* 0x000fe400078ec0ff */
[----:B------:R-:W-:Y:S02]  /*0460*/  LOP3.LUT R3, R10, 0xfffffff8, RZ, 0xc0, !PT ;  /* 0xfffffff80a037812 */ /* 0x000fe400078ec0ff */
[----:B------:R-:W-:Y:S02]  /*0470*/  SHF.R.S32.HI R7, RZ, 0x7, R12 ;  /* 0x00000007ff077819 */ /* 0x000fe4000001140c */
[----:B------:R-:W-:Y:S01]  /*0480*/  ISETP.NE.U32.AND P0, PT, R0, 0x1, PT ;  /* 0x000000010000780c */ /* 0x000fe20003f05070 */
[----:B------:R-:W-:Y:S01]  /*0490*/  IMAD.IADD R17, R9, 0x1, -R3 ;  /* 0x0000000109117824 */ /* 0x000fe200078e0a03 */
[----:B------:R-:W-:Y:S01]  /*04a0*/  LOP3.LUT R190, R190, R186, RZ, 0x3c, !PT ;  /* 0x000000babebe7212 */ /* 0x000fe200078e3cff */
[C---:B------:R-:W-:Y:S01]  /*04b0*/  IMAD R3, R7.reuse, 0x800, R2 ;  /* 0x0000080007037824 */ /* 0x040fe200078e0202 */
[----:B------:R-:W-:Y:S01]  /*04c0*/  SHF.R.S32.HI R0, RZ, 0x6, R13 ;  /* 0x00000006ff007819 */ /* 0x000fe2000001140d */
[----:B------:R-:W-:Y:S01]  /*04d0*/  IMAD.SHL.U32 R9, R7, 0x20, RZ ;  /* 0x0000002007097824 */ /* 0x000fe200078e00ff */
[C---:B------:R-:W-:Y:S01]  /*04e0*/  R2P PR, R4.reuse, 0x6 ;  /* 0x0000000604007804 */ /* 0x040fe20000000000 */
[----:B------:R-:W-:Y:S01]  /*04f0*/  IMAD.SHL.U32 R4, R4, 0x40, RZ ;  /* 0x0000004004047824 */ /* 0x000fe200078e00ff */
[----:B------:R-:W-:Y:S01]  /*0500*/  LOP3.LUT R5, R5, 0x8, R11, 0xf8, !PT ;  /* 0x0000000805057812 */ /* 0x000fe200078ef80b */
[----:B------:R-:W-:Y:S01]  /*0510*/  IMAD.IADD R190, R3, 0x1, R190 ;  /* 0x0000000103be7824 */ /* 0x000fe200078e02be */
[----:B------:R-:W-:Y:S01]  /*0520*/  STL [R1+0x1c], R17 ;  /* 0x00001c1101007387 */ /* 0x000fe20000100800 */
[----:B------:R-:W-:Y:S01]  /*0530*/  IMAD.SHL.U32 R3, R0, 0x8, RZ ;  /* 0x0000000800037824 */ /* 0x000fe200078e00ff */
[----:B------:R-:W-:Y:S01]  /*0540*/  LOP3.LUT R186, R2, R5, R186, 0xf6, !PT ;  /* 0x0000000502ba7212 */ /* 0x000fe200078ef6ba */
[----:B------:R-:W-:Y:S01]  /*0550*/  IMAD R15, R0, 0x200, R6 ;  /* 0x00000200000f7824 */ /* 0x000fe200078e0206 */
[----:B------:R-:W-:Y:S01]  /*0560*/  LOP3.LUT R0, R4, 0x1c0, RZ, 0xc0, !PT ;  /* 0x000001c004007812 */ /* 0x000fe200078ec0ff */
[----:B------:R-:W-:Y:S01]  /*0570*/  IMAD.SHL.U32 R4, R8, 0x20, RZ ;  /* 0x0000002008047824 */ /* 0x000fe200078e00ff */
[----:B------:R-:W-:Y:S01]  /*0580*/  LOP3.LUT R2, R3, 0x18, RZ, 0xc0, !PT ;  /* 0x0000001803027812 */ /* 0x000fe200078ec0ff */
[----:B------:R-:W-:Y:S01]  /*0590*/  IMAD.SHL.U32 R7, R14, 0x2, RZ ;  /* 0x000000020e077824 */ /* 0x000fe200078e00ff */
[----:B------:R-:W-:Y:S01]  /*05a0*/  SHF.R.U32.HI R3, RZ, 0x3, R0 ;  /* 0x00000003ff037819 */ /* 0x000fe20000011600 */
[----:B------:R-:W-:Y:S01]  /*05b0*/  STL [R1+0x18], R15 ;  /* 0x0000180f01007387 */ /* 0x000fe20000100800 */
[----:B------:R-:W-:Y:S01]  /*05c0*/  LOP3.LUT R5, R0, 0x20, R9, 0xf8, !PT ;  /* 0x0000002000057812 */ /* 0x000fe200078ef809 */
[----:B------:R-:W-:Y:S01]  /*05d0*/  IMAD.SHL.U32 R6, R17, 0x40, RZ ;  /* 0x0000004011067824 */ /* 0x000fe200078e00ff */
[----:B------:R-:W-:Y:S01]  /*05e0*/  LOP3.LUT R11, R3, R0, R2, 0x1e, !PT ;  /* 0x00000000030b7212 */ /* 0x000fe200078e1e02 */
[----:B------:R1:W-:Y:S01]  /*05f0*/  STL [R1+0x20], R9 ;  /* 0x0000200901007387 */ /* 0x0003e20000100800 */
[----:B------:R-:W-:Y:S01]  /*0600*/  LOP3.LUT R0, R5, R3, RZ, 0x3c, !PT ;  /* 0x0000000305007212 */ /* 0x000fe200078e3cff */
[----:B------:R-:W-:Y:S01]  /*0610*/  IMAD.SHL.U32 R5, R10, 0x40, RZ ;  /* 0x000000400a057824 */ /* 0x000fe200078e00ff */
[----:B------:R-:W-:Y:S01]  /*0620*/  SEL R185, R185, 0xffffffc0, !P3 ;  /* 0xffffffc0b9b97807 */ /* 0x000fe20005800000 */
[----:B------:R-:W-:Y:S01]  /*0630*/  IMAD.SHL.U32 R214, R15, 0x2, RZ ;  /* 0x000000020fd67824 */ /* 0x000fe200078e00ff */
[----:B------:R-:W-:-:S02]  /*0640*/  SEL R224, R224, 0x10, !P0 ;  /* 0x00000010e0e07807 */ /* 0x000fc40004000000 */
[----:B------:R-:W-:Y:S01]  /*0650*/  SHF.R.S32.HI R226, RZ, 0x2, R226 ;  /* 0x00000002ffe27819 */ /* 0x000fe200000114e2 */
[----:B------:R-:W-:-:S04]  /*0660*/  IMAD R188, R190, 0x2, R185 ;  /* 0x00000002bebc7824 */ /* 0x000fc800078e02b9 */
[----:B------:R-:W-:Y:S01]  /*0670*/  IMAD R226, R16, 0x10, R226 ;  /* 0x0000001010e27824 */ /* 0x000fe200078e02e2 */
[----:B-1----:R-:W-:Y:S01]  /*0680*/  LOP3.LUT R9, R2, 0x20, R4, 0xf8, !PT ;  /* 0x0000002002097812 */ /* 0x002fe200078ef804 */
[--C-:B------:R-:W-:Y:S01]  /*0690*/  IMAD R4, R16, 0x400, R7.reuse ;  /* 0x0000040010047824 */ /* 0x100fe200078e0207 */
[----:B------:R-:W-:Y:S01]  /*06a0*/  LOP3.LUT R2, R6, 0x1c0, RZ, 0xc0, !PT ;  /* 0x000001c006027812 */ /* 0x000fe200078ec0ff */
[----:B------:R-:W-:Y:S02]  /*06b0*/  IMAD.SHL.U32 R6, R8, 0x8, RZ ;  /* 0x0000000808067824 */ /* 0x000fe400078e00ff */
[----:B------:R-:W-:Y:S01]  /*06c0*/  IMAD.IADD R222, R4, 0x1, R0 ;  /* 0x0000000104de7824 */ /* 0x000fe200078e0200 */
[----:B------:R-:W-:Y:S01]  /*06d0*/  SHF.R.U32.HI R3, RZ, 0x3, R2 ;  /* 0x00000003ff037819 */ /* 0x000fe20000011602 */
[----:B------:R-:W-:Y:S01]  /*06e0*/  IMAD R4, R194, 0x400, R7 ;  /* 0x00000400c2047824 */ /* 0x000fe200078e0207 */
[----:B------:R-:W-:Y:S01]  /*06f0*/  LOP3.LUT R6, R2, 0x8, R6, 0xf8, !PT ;  /* 0x0000000802067812 */ /* 0x000fe200078ef806 */
[----:B------:R-:W-:Y:S01]  /*0700*/  IMAD.SHL.U32 R222, R222, 0x2, RZ ;  /* 0x00000002dede7824 */ /* 0x000fe200078e00ff */
[----:B------:R-:W-:Y:S01]  /*0710*/  LOP3.LUT R0, R5, 0xfffffe00, RZ, 0xc0, !PT ;  /* 0xfffffe0005007812 */ /* 0x000fe200078ec0ff */
[----:B------:R-:W-:Y:S01]  /*0720*/  IMAD.IADD R4, R4, 0x1, R11 ;  /* 0x0000000104047824 */ /* 0x000fe200078e020b */
[----:B------:R-:W-:Y:S01]  /*0730*/  LOP3.LUT R2, R3, R9, R2, 0x1e, !PT ;  /* 0x0000000903027212 */ /* 0x000fe200078e1e02 */
[----:B------:R-:W-:Y:S01]  /*0740*/  IMAD.IADD R225, R222, 0x1, R224 ;  /* 0x00000001dee17824 */ /* 0x000fe200078e02e0 */
[----:B------:R-:W-:Y:S01]  /*0750*/  LOP3.LUT R3, R6, R3, RZ, 0x3c, !PT ;  /* 0x0000000306037212 */ /* 0x000fe200078e3cff */
[--C-:B------:R-:W-:Y:S01]  /*0760*/  IMAD R204, R16, 0x400, R0.reuse ;  /* 0x0000040010cc7824 */ /* 0x100fe200078e0200 */
[----:B------:R-:W-:Y:S01]  /*0770*/  LEA R252, R4, 0xc000, 0x1 ;  /* 0x0000c00004fc7811 */ /* 0x000fe200078e08ff */
[----:B------:R-:W-:Y:S01]  /*0780*/  IMAD R194, R194, 0x400, R0 ;  /* 0x00000400c2c27824 */ /* 0x000fe200078e0200 */
[----:B------:R-:W-:Y:S01]  /*0790*/  LOP3.LUT R202, R2, R0, RZ, 0xfc, !PT ;  /* 0x0000000002ca7212 */ /* 0x000fe200078efcff */
[----:B------:R-:W-:Y:S01]  /*07a0*/  IMAD.MOV.U32 R0, RZ, RZ, 0x20 ;  /* 0x00000020ff007424 */ /* 0x000fe200078e00ff */
[C---:B------:R-:W-:Y:S01]  /*07b0*/  IADD3 R2, R252.reuse, 0x40, RZ ;  /* 0x00000040fc027810 */ /* 0x040fe20007ffe0ff */
[----:B------:R-:W-:Y:S01]  /*07c0*/  IMAD.IADD R194, R3, 0x1, R194 ;  /* 0x0000000103c27824 */ /* 0x000fe200078e02c2 */
[----:B------:R-:W-:Y:S01]  /*07d0*/  @P2 IADD3 R2, R252, -0x40, RZ ;  /* 0xffffffc0fc022810 */ /* 0x000fe20007ffe0ff */
[----:B------:R-:W-:Y:S01]  /*07e0*/  IMAD.IADD R204, R204, 0x1, R3 ;  /* 0x00000001cccc7824 */ /* 0x000fe200078e0203 */
[----:B------:R-:W-:-:S02]  /*07f0*/  SEL R0, R0, 0xffffffe0, !P4 ;  /* 0xffffffe000007807 */ /* 0x000fc40006000000 */
[C---:B------:R-:W-:Y:S01]  /*0800*/  IADD3 R223, R222.reuse, 0x20, RZ ;  /* 0x00000020dedf7810 */ /* 0x040fe20007ffe0ff */
[----:B------:R1:W-:Y:S01]  /*0810*/  STL [R1], R2 ;  /* 0x0000000201007387 */ /* 0x0003e20000100800 */
[----:B------:R-:W-:Y:S01]  /*0820*/  @P1 IADD3 R223, R222, -0x20, RZ ;  /* 0xffffffe0dedf1810 */ /* 0x000fe20007ffe0ff */
[----:B------:R-:W-:Y:S01]  /*0830*/  IMAD R189, R190, 0x2, R0 ;  /* 0x00000002bebd7824 */ /* 0x000fe200078e0200 */
[----:B------:R-:W-:Y:S01]  /*0840*/  LEA R194, R194, 0x10000, 0x1 ;  /* 0x00010000c2c27811 */ /* 0x000fe200078e08ff */
[----:B------:R-:W-:Y:S02]  /*0850*/  IMAD.SHL.U32 R190, R190, 0x2, RZ ;  /* 0x00000002bebe7824 */ /* 0x000fe400078e00ff */
[----:B------:R-:W-:Y:S02]  /*0860*/  IMAD.IADD R191, R185, 0x1, R189 ;  /* 0x00000001b9bf7824 */ /* 0x000fe400078e02bd */
[----:B------:R-:W-:Y:S02]  /*0870*/  IMAD R185, R186, 0x2, R185 ;  /* 0x00000002bab97824 */ /* 0x000fe400078e02b9 */
[----:B------:R-:W-:-:S02]  /*0880*/  IMAD.IADD R203, R0, 0x1, R188 ;  /* 0x0000000100cb7824 */ /* 0x000fc400078e02bc */
[----:B------:R-:W-:Y:S02]  /*0890*/  IMAD.SHL.U32 R186, R186, 0x2, RZ ;  /* 0x00000002baba7824 */ /* 0x000fe400078e00ff */
[----:B------:R-:W-:Y:S02]  /*08a0*/  IMAD.IADD R224, R224, 0x1, R223 ;  /* 0x00000001e0e07824 */ /* 0x000fe400078e02df */
.L_x_697:
[----:B-1----:R-:W2:Y:S01]  /*08b0*/  S2R R35, SR_CTAID.Y ;  /* 0x0000000000237919 */ /* 0x002ea20000002600 */
[----:B------:R-:W3:Y:S01]  /*08c0*/  LDC.U8 R0, c[0x0][0x312] ;  /* 0x0000c480ff007b82 */ /* 0x000ee20000000000 */
[----:B------:R-:W-:Y:S02]  /*08d0*/  ISETP.NE.U32.AND P3, PT, RZ, c[0x0][0x240], PT ;  /* 0x00009000ff007a0c */ /* 0x000fe40003f65070 */
[----:B------:R-:W-:Y:S02]  /*08e0*/  ISETP.EQ.U32.AND P5, PT, RZ, c[0x0][0x248], PT ;  /* 0x00009200ff007a0c */ /* 0x000fe40003fa2070 */
[----:B------:R-:W-:Y:S02]  /*08f0*/  ISETP.NE.AND.EX P3, PT, RZ, c[0x0][0x244], PT, P3 ;  /* 0x00009100ff007a0c */ /* 0x000fe40003f65330 */
[----:B------:R-:W-:Y:S01]  /*0900*/  ISETP.NE.U32.AND P2, PT, RZ, c[0x0][0x250], PT ;  /* 0x00009400ff007a0c */ /* 0x000fe20003f45070 */
[----:B------:R-:W-:-:S03]  /*0910*/  IMAD.MOV.U32 R9, RZ, RZ, -0x1 ;  /* 0xffffffffff097424 */ /* 0x000fc600078e00ff */
[----:B------:R-:W-:Y:S01]  /*0920*/  ISETP.NE.AND.EX P2, PT, RZ, c[0x0][0x254], PT, P2 ;  /* 0x00009500ff007a0c */ /* 0x000fe20003f45320 */
[C---:B--2---:R-:W-:Y:S01]  /*0930*/  IMAD.SHL.U32 R8, R35.reuse, 0x4, RZ ;  /* 0x0000000423087824 */ /* 0x044fe200078e00ff */
        /* <DEDUP_REMOVED lines=26> */
.L_x_669:
        /* <DEDUP_REMOVED lines=44> */
.L_x_671:
        /* <DEDUP_REMOVED lines=15> */
.L_x_672:
[----:B------:R-:W-:Y:S01]  /*0e90*/  IABS R13, c[0x0][0x1c8] ;  /* 0x00007200000d7a13 */ /* 0x000fe20000000000 */
[----:B------:R-:W2:Y:S01]  /*0ea0*/  S2R R36, SR_CTAID.Z ;  /* 0x0000000000247919 */ /* 0x000ea20000002700 */
[----:B------:R-:W3:Y:S01]  /*0eb0*/  LDC.U8 R18, c[0x0][0x328] ;  /* 0x0000ca00ff127b82 */ /* 0x000ee20000000000 */
[----:B------:R-:W-:Y:S01]  /*0ec0*/  IMAD.MOV.U32 R15, RZ, RZ, c[0x0][0x224] ;  /* 0x00008900ff0f7624 */ /* 0x000fe200078e00ff */
[----:B------:R-:W4:Y:S01]  /*0ed0*/  I2F.RP R2, R13 ;  /* 0x0000000d00027306 */ /* 0x000f220000209400 */
[----:B------:R-:W-:-:S03]  /*0ee0*/  @P0 IMAD.WIDE.U32 R4, R0, c[0x0][0x370], RZ ;  /* 0x0000dc0000040a25 */ /* 0x000fc600078e00ff */
[----:B------:R-:W-:Y:S01]  /*0ef0*/  SHF.R.S32.HI R15, RZ, 0x1f, R15 ;  /* 0x0000001fff0f7819 */ /* 0x000fe2000001140f */
[----:B------:R-:W-:Y:S01]  /*0f00*/  @P0 IMAD R12, R0, c[0x0][0x374], R5 ;  /* 0x0000dd00000c0a24 */ /* 0x000fe200078e0205 */
[----:B-1----:R-:W-:Y:S01]  /*0f10*/  @P0 MOV R9, R4 ;  /* 0x0000000400090202 */ /* 0x002fe20000000f00 */
[C---:B------:R-:W-:Y:S01]  /*0f20*/  @!P0 IMAD.WIDE.U32 R4, R35.reuse, c[0x0][0x368], RZ ;  /* 0x0000da0023048a25 */ /* 0x040fe200078e00ff */
[----:B------:R-:W1:Y:S03]  /*0f30*/  LDC.U8 R20, c[0x0][0x3d0] ;  /* 0x0000f400ff147b82 */ /* 0x000e660000000000 */
[----:B------:R-:W-:Y:S02]  /*0f40*/  IMAD.MOV.U32 R32, RZ, RZ, c[0x0][0x22c] ;  /* 0x00008b00ff207624 */ /* 0x000fe400078e00ff */
[----:B------:R-:W-:Y:S01]  /*0f50*/  IMAD.WIDE.U32 R16, R35, c[0x0][0x224], RZ ;  /* 0x0000890023107a25 */ /* 0x000fe200078e00ff */
[----:B----4-:R-:W4:Y:S03]  /*0f60*/  MUFU.RCP R2, R2 ;  /* 0x0000000200027308 */ /* 0x010f260000001000 */
[----:B------:R-:W-:Y:S01]  /*0f70*/  IMAD.WIDE R22, R32, c[0x0][0x1c0], RZ ;  /* 0x0000700020167a25 */ /* 0x000fe200078e02ff */
[----:B--2---:R-:W-:-:S03]  /*0f80*/  IABS R7, R36 ;  /* 0x0000002400077213 */ /* 0x004fc60000000000 */
[----:B------:R-:W-:Y:S01]  /*0f90*/  @!P0 IMAD.MOV.U32 R9, RZ, RZ, R4 ;  /* 0x000000ffff098224 */ /* 0x000fe200078e0004 */
[----:B------:R-:W-:Y:S02]  /*0fa0*/  LOP3.LUT R8, R36, c[0x0][0x1c8], RZ, 0x3c, !PT ;  /* 0x0000720024087a12 */ /* 0x000fe400078e3cff */
[----:B---3--:R-:W-:Y:S02]  /*0fb0*/  ISETP.NE.AND P1, PT, R18, RZ, PT ;  /* 0x000000ff1200720c */ /* 0x008fe40003f25270 */
[----:B------:R-:W-:Y:S02]  /*0fc0*/  ISETP.GE.AND P2, PT, R8, RZ, PT ;  /* 0x000000ff0800720c */ /* 0x000fe40003f46270 */
[----:B------:R-:W-:Y:S02]  /*0fd0*/  SHF.L.U64.HI R8, R35, 0x7, R11 ;  /* 0x0000000723087819 */ /* 0x000fe4000001020b */
[----:B------:R-:W-:Y:S02]  /*0fe0*/  SHF.R.S32.HI R33, RZ, 0x1f, R36 ;  /* 0x0000001fff217819 */ /* 0x000fe40000011424 */
[----:B----4-:R-:W-:-:S02]  /*0ff0*/  IADD3 R2, R2, 0xffffffe, RZ ;  /* 0x0ffffffe02027810 */ /* 0x010fc40007ffe0ff */
[----:B------:R-:W-:Y:S02]  /*1000*/  SEL R8, R8, RZ, P3 ;  /* 0x000000ff08087207 */ /* 0x000fe40001800000 */
[----:B------:R-:W2:Y:S01]  /*1010*/  F2I.FTZ.U32.TRUNC.NTZ R3, R2 ;  /* 0x0000000200037305 */ /* 0x000ea2000021f000 */
[----:B-1----:R-:W-:Y:S02]  /*1020*/  ISETP.NE.AND P6, PT, R20, RZ, PT ;  /* 0x000000ff1400720c */ /* 0x002fe40003fc5270 */
[----:B--2---:R-:W-:-:S05]  /*1030*/  IADD3 R2, RZ, -R3, RZ ;  /* 0x80000003ff027210 */ /* 0x004fca0007ffe0ff */
        /* <DEDUP_REMOVED lines=10> */
[----:B------:R-:W1:Y:S01]  /*10e0*/  S2R R15, SR_CTAID.X ;  /* 0x00000000000f7919 */ /* 0x000e620000002500 */
[----:B------:R-:W-:Y:S01]  /*10f0*/  ISETP.GT.U32.AND P4, PT, R13, R3, PT ;  /* 0x000000030d00720c */ /* 0x000fe20003f84070 */
[----:B------:R-:W-:Y:S02]  /*1100*/  IMAD.SHL.U32 R6, R35, 0x80, RZ ;  /* 0x0000008023067824 */ /* 0x000fe400078e00ff */
[----:B------:R-:W-:Y:S02]  /*1110*/  IMAD R5, R11, c[0x0][0x224], R7 ;  /* 0x000089000b057a24 */ /* 0x000fe400078e0207 */
[----:B------:R-:W-:Y:S01]  /*1120*/  IMAD R7, R23, R16, RZ ;  /* 0x0000001017077224 */ /* 0x000fe200078e02ff */
[----:B------:R-:W-:-:S02]  /*1130*/  SEL R6, R6, RZ, P3 ;  /* 0x000000ff06067207 */ /* 0x000fc40001800000 */
[----:B------:R-:W-:Y:S01]  /*1140*/  IADD3 R4, R17, R5, RZ ;  /* 0x0000000511047210 */ /* 0x000fe20007ffe0ff */
[----:B------:R-:W-:Y:S01]  /*1150*/  IMAD.WIDE.U32 R16, R22, R16, RZ ;  /* 0x0000001016107225 */ /* 0x000fe200078e00ff */
[----:B------:R-:W-:-:S03]  /*1160*/  IADD3 R6, P3, R10, R6, RZ ;  /* 0x000000060a067210 */ /* 0x000fc60007f7e0ff */
[-C--:B------:R-:W-:Y:S01]  /*1170*/  @!P4 IADD3 R3, R3, -R13.reuse, RZ ;  /* 0x8000000d0303c210 */ /* 0x080fe20007ffe0ff */
[----:B------:R-:W-:Y:S01]  /*1180*/  IMAD R7, R22, R4, R7 ;  /* 0x0000000416077224 */ /* 0x000fe200078e0207 */
[----:B------:R-:W-:Y:S01]  /*1190*/  @!P4 IADD3 R2, R2, 0x1, RZ ;  /* 0x000000010202c810 */ /* 0x000fe20007ffe0ff */
[----:B------:R-:W-:Y:S01]  /*11a0*/  IMAD.X R8, R14, 0x1, R8, P3 ;  /* 0x000000010e087824 */ /* 0x000fe200018e0608 */
[----:B------:R-:W-:Y:S01]  /*11b0*/  ISETP.GE.U32.AND P5, PT, R3, R13, PT ;  /* 0x0000000d0300720c */ /* 0x000fe20003fa6070 */
[----:B------:R-:W-:Y:S01]  /*11c0*/  IMAD.WIDE.U32 R4, R22, R0, RZ ;  /* 0x0000000016047225 */ /* 0x000fe200078e00ff */
[----:B------:R-:W-:Y:S02]  /*11d0*/  ISETP.NE.AND P3, PT, RZ, c[0x0][0x1c8], PT ;  /* 0x00007200ff007a0c */ /* 0x000fe40003f65270 */
[----:B------:R-:W-:Y:S01]  /*11e0*/  IADD3 R13, R17, R7, RZ ;  /* 0x00000007110d7210 */ /* 0x000fe20007ffe0ff */
[C---:B------:R-:W-:Y:S01]  /*11f0*/  IMAD R11, R23.reuse, R6, RZ ;  /* 0x00000006170b7224 */ /* 0x040fe200078e02ff */
[----:B------:R-:W-:Y:S01]  /*1200*/  SEL R16, R16, R4, !P0 ;  /* 0x0000000410107207 */ /* 0x000fe20004000000 */
[----:B------:R-:W-:Y:S01]  /*1210*/  IMAD R3, R23, R0, RZ ;  /* 0x0000000017037224 */ /* 0x000fe200078e02ff */
[----:B------:R-:W-:Y:S01]  /*1220*/  SHF.R.S32.HI R17, RZ, 0x1f, R21 ;  /* 0x0000001fff117819 */ /* 0x000fe20000011415 */
[----:B------:R-:W-:-:S04]  /*1230*/  IMAD.WIDE.U32 R6, R22, R6, RZ ;  /* 0x0000000616067225 */ /* 0x000fc800078e00ff */
[----:B------:R-:W-:Y:S01]  /*1240*/  IMAD R8, R22, R8, R11 ;  /* 0x0000000816087224 */ /* 0x000fe200078e020b */
[----:B------:R-:W-:Y:S01]  /*1250*/  @P5 IADD3 R2, R2, 0x1, RZ ;  /* 0x0000000102025810 */ /* 0x000fe20007ffe0ff */
[----:B------:R-:W-:Y:S02]  /*1260*/  @P1 IMAD R4, R35, c[0x0][0x214], RZ ;  /* 0x0000850023041a24 */ /* 0x000fe400078e02ff */
[----:B-1----:R-:W-:Y:S01]  /*1270*/  IMAD.WIDE.U32 R22, R15, c[0x0][0x3d8], RZ ;  /* 0x0000f6000f167a25 */ /* 0x002fe200078e00ff */
[----:B------:R-:W-:Y:S02]  /*1280*/  @!P2 IADD3 R2, -R2, RZ, RZ ;  /* 0x000000ff0202a210 */ /* 0x000fe40007ffe1ff */
[----:B------:R-:W-:Y:S01]  /*1290*/  @P1 SEL R4, R4, R0, !P0 ;  /* 0x0000000004041207 */ /* 0x000fe20004000000 */
[----:B------:R-:W-:Y:S01]  /*12a0*/  @P0 IMAD.IADD R13, R5, 0x1, R3 ;  /* 0x00000001050d0824 */ /* 0x000fe200078e0203 */
[----:B------:R-:W-:Y:S01]  /*12b0*/  @!P3 LOP3.LUT R2, RZ, c[0x0][0x1c8], RZ, 0x33, !PT ;  /* 0x00007200ff02ba12 */ /* 0x000fe200078e33ff */
[----:B------:R-:W-:Y:S01]  /*12c0*/  IMAD R3, R15, c[0x0][0x3dc], R23 ;  /* 0x0000f7000f037a24 */ /* 0x000fe200078e0217 */
[----:B------:R-:W-:Y:S01]  /*12d0*/  SEL R22, R22, RZ, P6 ;  /* 0x000000ff16167207 */ /* 0x000fe20003000000 */
[C---:B------:R-:W-:Y:S01]  /*12e0*/  IMAD R23, R36.reuse, c[0x0][0x22c], RZ ;  /* 0x00008b0024177a24 */ /* 0x040fe200078e02ff */
[----:B------:R-:W-:Y:S01]  /*12f0*/  IADD3 R8, R7, R8, RZ ;  /* 0x0000000807087210 */ /* 0x000fe20007ffe0ff */
[----:B------:R-:W-:Y:S01]  /*1300*/  @!P1 IMAD R5, R35, c[0x0][0x1c0], R36 ;  /* 0x0000700023059a24 */ /* 0x000fe200078e0224 */
[----:B------:R-:W-:Y:S01]  /*1310*/  SEL R18, R3, RZ, P6 ;  /* 0x000000ff03127207 */ /* 0x000fe20003000000 */
[----:B------:R-:W-:Y:S01]  /*1320*/  @P1 IMAD R15, R36, c[0x0][0x234], R4 ;  /* 0x00008d00240f1a24 */ /* 0x000fe200078e0204 */
[----:B------:R-:W-:Y:S01]  /*1330*/  SHF.R.S32.HI R34, RZ, 0x1f, R23 ;  /* 0x0000001fff227819 */ /* 0x000fe20000011417 */
[----:B------:R-:W-:Y:S01]  /*1340*/  @!P1 IMAD R15, R5, c[0x0][0x214], RZ ;  /* 0x00008500050f9a24 */ /* 0x000fe200078e02ff */
        /* <DEDUP_REMOVED lines=9> */
.L_x_673:
[----:B------:R-:W-:-:S04]  /*13e0*/  IMAD R11, R35, c[0x0][0x1c0], R36 ;  /* 0x00007000230b7a24 */ /* 0x000fc800078e0224 */
[----:B------:R-:W-:Y:S02]  /*13f0*/  IMAD R11, R11, c[0x0][0x224], RZ ;  /* 0x000089000b0b7a24 */ /* 0x000fe400078e02ff */
.L_x_674:
[----:B------:R-:W2:Y:S04]  /*1400*/  LDL.64 R4, [R1+0x10] ;  /* 0x0000100001047983 */ /* 0x000ea80000100a00 */
[----:B------:R1:W2:Y:S01]  /*1410*/  LDL.64 R38, [R1+0x10] ;  /* 0x0000100001267983 */ /* 0x0002a20000100a00 */
[----:B------:R-:W-:Y:S01]  /*1420*/  IMAD R32, R32, c[0x0][0x1c0], RZ ;  /* 0x0000700020207a24 */ /* 0x000fe200078e02ff */
[----:B------:R-:W-:Y:S01]  /*1430*/  IADD3 R0, P3, R239, R10, RZ ;  /* 0x0000000aef007210 */ /* 0x000fe20007f7e0ff */
[----:B------:R-:W-:Y:S01]  /*1440*/  IMAD.IADD R11, R10, 0x1, R11 ;  /* 0x000000010a0b7824 */ /* 0x000fe200078e020b */
[----:B------:R-:W3:Y:S01]  /*1450*/  S2R R31, SR_TID.X ;  /* 0x00000000001f7919 */ /* 0x000ee20000002100 */
[----:B------:R-:W-:Y:S01]  /*1460*/  IMAD.SHL.U32 R3, R32, 0x40, RZ ;  /* 0x0000004020037824 */ /* 0x000fe200078e00ff */
[----:B------:R-:W-:Y:S04]  /*1470*/  BSSY B1, `(.L_x_670) ;  /* 0x0000575000017945 */ /* 0x000fe80003800000 */
[----:B------:R-:W-:-:S02]  /*1480*/  IADD3 R7, P1, P0, R6, R3, R23 ;  /* 0x0000000306077210 */ /* 0x000fc4000783e017 */
[----:B------:R-:W-:Y:S01]  /*1490*/  SHF.R.S32.HI R6, RZ, 0x1f, R3 ;  /* 0x0000001fff067819 */ /* 0x000fe20000011403 */
[----:B------:R-:W-:Y:S01]  /*14a0*/  IMAD R3, R14, c[0x0][0x370], RZ ;  /* 0x0000dc000e037a24 */ /* 0x000fe200078e02ff */
[----:B------:R-:W-:-:S03]  /*14b0*/  SHF.R.S32.HI R23, RZ, 0x1f, R239 ;  /* 0x0000001fff177819 */ /* 0x000fc600000114ef */
[----:B------:R-:W-:Y:S02]  /*14c0*/  IMAD R3, R10, c[0x0][0x374], R3 ;  /* 0x0000dd000a037a24 */ /* 0x000fe400078e0203 */
[----:B--2---:R-:W-:-:S05]  /*14d0*/  IMAD.MOV.U32 R38, RZ, RZ, R4 ;  /* 0x000000ffff267224 */ /* 0x004fca00078e0004 */
[----:B------:R-:W-:Y:S02]  /*14e0*/  IADD3 R4, P2, R38, R9, RZ ;  /* 0x0000000926047210 */ /* 0x000fe40007f5e0ff */
[----:B------:R-:W-:-:S05]  /*14f0*/  SHF.R.S32.HI R39, RZ, 0x1f, R38 ;  /* 0x0000001fff277819 */ /* 0x000fca0000011426 */
[----:B------:R-:W-:Y:S01]  /*1500*/  IMAD.X R5, R39, 0x1, R12, P2 ;  /* 0x0000000127057824 */ /* 0x000fe200010e060c */
[----:B------:R-:W-:Y:S01]  /*1510*/  IADD3.X R12, R8, R6, R34, P1, P0 ;  /* 0x00000006080c7210 */ /* 0x000fe20000fe0422 */
[----:B------:R1:W-:Y:S01]  /*1520*/  STL [R1+0x14], R39 ;  /* 0x0000142701007387 */ /* 0x0003e20000100800 */
[----:B------:R-:W-:Y:S01]  /*1530*/  IADD3.X R6, R23, R14, RZ, P3, !PT ;  /* 0x0000000e17067210 */ /* 0x000fe20001ffe4ff */
[----:B------:R-:W-:Y:S01]  /*1540*/  IMAD.WIDE.U32 R4, R10, c[0x0][0x370], R4 ;  /* 0x0000dc000a047a25 */ /* 0x000fe200078e0004 */
[----:B---3--:R-:W-:Y:S02]  /*1550*/  SHF.R.S32.HI R8, RZ, 0x1f, R31 ;  /* 0x0000001fff087819 */ /* 0x008fe4000001141f */
[----:B------:R-:W-:Y:S01]  /*1560*/  IADD3 R14, P1, P0, R22, R7, R16 ;  /* 0x00000007160e7210 */ /* 0x000fe2000783e010 */
[----:B------:R-:W-:Y:S01]  /*1570*/  IMAD R9, R6, c[0x0][0x190], RZ ;  /* 0x0000640006097a24 */ /* 0x000fe200078e02ff */
[----:B------:R-:W-:Y:S01]  /*1580*/  LEA.HI R8, R8, R31, RZ, 0x5 ;  /* 0x0000001f08087211 */ /* 0x000fe200078f28ff */
[----:B------:R-:W-:Y:S01]  /*1590*/  IMAD.WIDE.U32 R6, R0, c[0x0][0x190], R38 ;  /* 0x0000640000067a25 */ /* 0x000fe200078e0026 */
[----:B------:R-:W-:-:S02]  /*15a0*/  IADD3.X R12, R18, R12, R13, P1, P0 ;  /* 0x0000000c120c7210 */ /* 0x000fc40000fe040d */
[----:B------:R-:W-:Y:S01]  /*15b0*/  LOP3.LUT R22, R8, 0xffffffe0, RZ, 0xc0, !PT ;  /* 0xffffffe008167812 */ /* 0x000fe200078ec0ff */
[----:B------:R-:W-:Y:S01]  /*15c0*/  IMAD R9, R0, c[0x0][0x194], R9 ;  /* 0x0000650000097a24 */ /* 0x000fe200078e0209 */
[----:B------:R-:W-:Y:S01]  /*15d0*/  IADD3 R6, P2, R30, R6, RZ ;  /* 0x000000061e067210 */ /* 0x000fe20007f5e0ff */
[----:B------:R-:W-:Y:S01]  /*15e0*/  IMAD.IADD R5, R5, 0x1, R3 ;  /* 0x0000000105057824 */ /* 0x000fe200078e0203 */
[----:B------:R-:W-:Y:S01]  /*15f0*/  SHF.R.S32.HI R3, RZ, 0x5, R8 ;  /* 0x00000005ff037819 */ /* 0x000fe20000011408 */
[----:B------:R-:W-:Y:S01]  /*1600*/  IMAD R0, R33, c[0x0][0x378], RZ ;  /* 0x0000de0021007a24 */ /* 0x000fe200078e02ff */
[----:B------:R-:W-:Y:S01]  /*1610*/  IADD3.X R7, R24, R7, R9, P2, !PT ;  /* 0x0000000718077210 */ /* 0x000fe200017fe409 */
[----:B------:R-:W-:Y:S01]  /*1620*/  IMAD.IADD R22, R31, 0x1, -R22 ;  /* 0x000000011f167824 */ /* 0x000fe200078e0a16 */
[----:B------:R-:W-:Y:S01]  /*1630*/  ISETP.GE.AND P2, PT, R19, 0x1, PT ;  /* 0x000000011300780c */ /* 0x000fe20003f46270 */
[----:B------:R-:W-:Y:S01]  /*1640*/  IMAD R0, R36, c[0x0][0x37c], R0 ;  /* 0x0000df0024007a24 */ /* 0x000fe200078e0200 */
[----:B------:R-:W-:Y:S01]  /*1650*/  IADD3 R10, R10, R15, RZ ;  /* 0x0000000f0a0a7210 */ /* 0x000fe20007ffe0ff */
[----:B------:R-:W-:Y:S01]  /*1660*/  IMAD.WIDE.U32 R4, R36, c[0x0][0x378], R4 ;  /* 0x0000de0024047a25 */ /* 0x000fe200078e0004 */
[----:B------:R-:W-:-:S03]  /*1670*/  MOV R30, 0x4 ;  /* 0x00000004001e7802 */ /* 0x000fc60000000f00 */
[----:B------:R-:W-:Y:S01]  /*1680*/  IMAD R9, R33, c[0x0][0x1a8], RZ ;  /* 0x00006a0021097a24 */ /* 0x000fe200078e02ff */
[----:B------:R-:W-:Y:S01]  /*1690*/  IADD3 R5, R5, R0, RZ ;  /* 0x0000000005057210 */ /* 0x000fe20007ffe0ff */
[----:B------:R-:W-:Y:S02]  /*16a0*/  IMAD R3, R3, R32, R22 ;  /* 0x0000002003037224 */ /* 0x000fe400078e0216 */
[C---:B------:R-:W-:Y:S02]  /*16b0*/  IMAD R9, R36.reuse, c[0x0][0x1ac], R9 ;  /* 0x00006b0024097a24 */ /* 0x040fe400078e0209 */
[----:B------:R-:W-:Y:S01]  /*16c0*/  IMAD.WIDE.U32 R6, R36, c[0x0][0x1a8], R6 ;  /* 0x00006a0024067a25 */ /* 0x000fe200078e0006 */
[----:B------:R-:W-:-:S03]  /*16d0*/  IADD3 R0, P0, R3, R14, RZ ;  /* 0x0000000e03007210 */ /* 0x000fc60007f1e0ff */
[----:B------:R-:W-:Y:S01]  /*16e0*/  IMAD R8, R23, c[0x0][0x370], RZ ;  /* 0x0000dc0017087a24 */ /* 0x000fe200078e02ff */
[----:B------:R-:W-:Y:S01]  /*16f0*/  LEA R208, P1, R6, c[0x0][0x160], 0x1 ;  /* 0x0000580006d07a11 */ /* 0x000fe200078208ff */
[----:B------:R-:W-:Y:S01]  /*1700*/  IMAD.IADD R9, R7, 0x1, R9 ;  /* 0x0000000107097824 */ /* 0x000fe200078e0209 */
[----:B------:R-:W-:Y:S01]  /*1710*/  LEA.HI.X.SX32 R7, R3, R12, 0x1, P0 ;  /* 0x0000000c03077211 */ /* 0x000fe200000f0eff */
[C---:B------:R-:W-:Y:S01]  /*1720*/  IMAD R8, R239.reuse, c[0x0][0x374], R8 ;  /* 0x0000dd00ef087a24 */ /* 0x040fe200078e0208 */
[----:B------:R-:W-:Y:S01]  /*1730*/  LEA R206, P0, R0, c[0x0][0x350], 0x2 ;  /* 0x0000d40000ce7a11 */ /* 0x000fe200078010ff */
[----:B------:R-:W-:Y:S01]  /*1740*/  IMAD.WIDE.U32 R4, R239, c[0x0][0x370], R4 ;  /* 0x0000dc00ef047a25 */ /* 0x000fe200078e0004 */
[----:B------:R-:W-:Y:S02]  /*1750*/  LEA.HI.X R209, R6, c[0x0][0x164], R9, 0x1, P1 ;  /* 0x0000590006d17a11 */ /* 0x000fe400008f0c09 */
[----:B------:R-:W-:Y:S01]  /*1760*/  LEA.HI.X R207, R0, c[0x0][0x354], R7, 0x2, P0 ;  /* 0x0000d50000cf7a11 */ /* 0x000fe200000f1407 */
[----:B------:R-:W-:Y:S01]  /*1770*/  IMAD.IADD R3, R5, 0x1, R8 ;  /* 0x0000000105037824 */ /* 0x000fe200078e0208 */
[----:B------:R-:W-:Y:S01]  /*1780*/  LEA R8, P1, R4, c[0x0][0x330], 0x1 ;  /* 0x0000cc0004087a11 */ /* 0x000fe200078208ff */
[----:B------:R-:W-:Y:S01]  /*1790*/  IMAD.WIDE R216, R10, R30, c[0x0][0x200] ;  /* 0x000080000ad87625 */ /* 0x000fe200078e021e */
[----:B------:R-:W-:-:S02]  /*17a0*/  LEA.HI.SX32 R0, R27, 0xffffffff, 0x1a ;  /* 0xffffffff1b007811 */ /* 0x000fc400078fd2ff */
[----:B------:R-:W-:Y:S01]  /*17b0*/  LEA.HI.X R9, R4, c[0x0][0x334], R3, 0x1, P1 ;  /* 0x0000cd0004097a11 */ /* 0x000fe200008f0c03 */
[----:B------:R-:W-:Y:S01]  /*17c0*/  IMAD.WIDE R30, R11, R30, c[0x0][0x3c8] ;  /* 0x0000f2000b1e7625 */ /* 0x000fe200078e021e */
[----:B------:R-:W-:Y:S05]  /*17d0*/  @!P2 BRA `(.L_x_675) ;  /* 0x00004cb00000a947 */ /* 0x000fea0003800000 */
[----:B-1----:R-:W2:Y:S01]  /*17e0*/  LDL R27, [R1+0x18] ;  /* 0x00001800011b7983 */ /* 0x002ea20000100800 */
[----:B------:R-:W-:Y:S01]  /*17f0*/  IMAD.MOV.U32 R213, RZ, RZ, R0 ;  /* 0x000000ffffd57224 */ /* 0x000fe200078e0000 */
[----:B------:R-:W-:Y:S01]  /*1800*/  IADD3 R11, R239, 0x20, RZ ;  /* 0x00000020ef0b7810 */ /* 0x000fe20007ffe0ff */
[----:B------:R-:W-:Y:S02]  /*1810*/  IMAD R0, R238, -0x40, R212 ;  /* 0xffffffc0ee007824 */ /* 0x000fe400078e02d4 */
[----:B------:R-:W-:Y:S02]  /*1820*/  IMAD R19, R213, -0x40, R19 ;  /* 0xffffffc0d5137824 */ /* 0x000fe400078e0213 */
[----:B------:R-:W-:-:S04]  /*1830*/  IMAD.WIDE.U32 R6, R21, c[0x0][0x198], R38 ;  /* 0x0000660015067a25 */ /* 0x000fc800078e0026 */
[----:B------:R-:W-:Y:S01]  /*1840*/  IMAD R10, R17, c[0x0][0x198], RZ ;  /* 0x00006600110a7a24 */ /* 0x000fe200078e02ff */
[----:B------:R-:W-:Y:S01]  /*1850*/  ISETP.GE.AND P1, PT, R11, R19, PT ;  /* 0x000000130b00720c */ /* 0x000fe20003f26270 */
[----:B------:R-:W-:Y:S01]  /*1860*/  IMAD.WIDE.U32 R4, R21, c[0x0][0x1a0], R38 ;  /* 0x0000680015047a25 */ /* 0x000fe200078e0026 */
[----:B------:R-:W-:Y:S02]  /*1870*/  ISETP.GE.AND P2, PT, R11, R0, PT ;  /* 0x000000000b00720c */ /* 0x000fe40003f46270 */
[----:B------:R-:W-:Y:S01]  /*1880*/  IADD3 R6, P0, R28, R6, RZ ;  /* 0x000000061c067210 */ /* 0x000fe20007f1e0ff */
[----:B------:R-:W-:Y:S02]  /*1890*/  IMAD R10, R21, c[0x0][0x19c], R10 ;  /* 0x00006700150a7a24 */ /* 0x000fe400078e020a */
[----:B------:R-:W-:Y:S02]  /*18a0*/  IMAD R3, R17, c[0x0][0x1a0], RZ ;  /* 0x0000680011037a24 */ /* 0x000fe400078e02ff */
[----:B------:R-:W-:Y:S01]  /*18b0*/  IMAD.MOV.U32 R192, RZ, RZ, 0x40 ;  /* 0x00000040ffc07424 */ /* 0x000fe200078e00ff */
[----:B------:R-:W-:Y:S01]  /*18c0*/  ISETP.GE.AND P3, PT, R239, R0, PT ;  /* 0x00000000ef00720c */ /* 0x000fe20003f66270 */
[----:B------:R-:W-:Y:S01]  /*18d0*/  IMAD R3, R21, c[0x0][0x1a4], R3 ;  /* 0x0000690015037a24 */ /* 0x000fe200078e0203 */
[----:B------:R-:W-:Y:S01]  /*18e0*/  IADD3.X R7, R29, R7, R10, P0, !PT ;  /* 0x000000071d077210 */ /* 0x000fe200007fe40a */
[----:B------:R-:W-:Y:S01]  /*18f0*/  IMAD.WIDE.U32 R10, R192, c[0x0][0x370], RZ ;  /* 0x0000dc00c00a7a25 */ /* 0x000fe200078e00ff */
[----:B------:R-:W-:Y:S01]  /*1900*/  IADD3 R4, P4, R25, R4, RZ ;  /* 0x0000000419047210 */ /* 0x000fe20007f9e0ff */
[----:B------:R-:W-:Y:S02]  /*1910*/  @P6 BAR.SYNC.DEFER_BLOCKING 0x0 ;  /* 0x0000000000006b1d */ /* 0x000fe40000010000 */
[----:B------:R-:W-:Y:S01]  /*1920*/  IMAD.MOV.U32 R210, RZ, RZ, R8 ;  /* 0x000000ffffd27224 */ /* 0x000fe200078e0008 */
[----:B------:R-:W-:Y:S01]  /*1930*/  IADD3.X R5, R26, R5, R3, P4, !PT ;  /* 0x000000051a057210 */ /* 0x000fe200027fe403 */
[----:B------:R-:W-:Y:S01]  /*1940*/  IMAD R8, R192, c[0x0][0x374], RZ ;  /* 0x0000dd00c0087a24 */ /* 0x000fe200078e02ff */
[----:B------:R-:W-:Y:S01]  /*1950*/  MOV R211, R9 ;  /* 0x0000000900d37202 */ /* 0x000fe20000000f00 */
[----:B------:R-:W-:Y:S01]  /*1960*/  IMAD R0, R20, c[0x0][0x1b8], RZ ;  /* 0x00006e0014007a24 */ /* 0x000fe200078e02ff */
[----:B------:R-:W-:Y:S01]  /*1970*/  @!P1 IADD3 R16, P0, R210, R10, RZ ;  /* 0x0000000ad2109210 */ /* 0x000fe20007f1e0ff */
[----:B------:R-:W-:Y:S01]  /*1980*/  IMAD R3, R20, c[0x0][0x1b0], RZ ;  /* 0x00006c0014037a24 */ /* 0x000fe200078e02ff */
[----:B------:R-:W-:Y:S01]  /*1990*/  @!P2 IADD3 R10, P4, R239, 0x20, RZ ;  /* 0x00000020ef0aa810 */ /* 0x000fe20007f9e0ff */
[C---:B------:R-:W-:Y:S01]  /*19a0*/  IMAD R0, R2.reuse, c[0x0][0x1bc], R0 ;  /* 0x00006f0002007a24 */ /* 0x040fe200078e0200 */
[----:B------:R-:W-:Y:S01]  /*19b0*/  @!P1 IADD3.X R17, R211, R11, R8, P0, !PT ;  /* 0x0000000bd3119210 */ /* 0x000fe200007fe408 */
[----:B------:R-:W-:-:S04]  /*19c0*/  IMAD.WIDE.U32 R4, R2, c[0x0][0x1b8], R4 ;  /* 0x00006e0002047a25 */ /* 0x000fc800078e0004 */
[C---:B------:R-:W-:Y:S02]  /*19d0*/  IMAD R11, R2.reuse, c[0x0][0x1b4], R3 ;  /* 0x00006d00020b7a24 */ /* 0x040fe400078e0203 */
[----:B------:R-:W-:-:S04]  /*19e0*/  IMAD.WIDE.U32 R2, R2, c[0x0][0x1b0], R6 ;  /* 0x00006c0002027a25 */ /* 0x000fc800078e0006 */
[----:B------:R-:W-:Y:S02]  /*19f0*/  @!P3 IMAD R6, R23, c[0x0][0x1a0], RZ ;  /* 0x000068001706ba24 */ /* 0x000fe400078e02ff */
[----:B------:R-:W-:Y:S02]  /*1a00*/  @!P2 IMAD.X R7, RZ, RZ, R23, P4 ;  /* 0x000000ffff07a224 */ /* 0x000fe400020e0617 */
[----:B------:R-:W-:Y:S01]  /*1a10*/  IMAD.IADD R5, R5, 0x1, R0 ;  /* 0x0000000105057824 */ /* 0x000fe200078e0200 */
[C---:B------:R-:W-:Y:S01]  /*1a20*/  @!P2 IADD3 R0, P0, R239.reuse, 0x20, RZ ;  /* 0x00000020ef00a810 */ /* 0x040fe20007f1e0ff */
[----:B------:R-:W-:Y:S02]  /*1a30*/  @!P3 IMAD R15, R239, c[0x0][0x1a4], R6 ;  /* 0x00006900ef0fba24 */ /* 0x000fe400078e0206 */
[----:B------:R-:W-:Y:S02]  /*1a40*/  @!P2 IMAD R14, R7, c[0x0][0x1a0], RZ ;  /* 0x00006800070eaa24 */ /* 0x000fe400078e02ff */
[----:B------:R-:W-:-:S02]  /*1a50*/  IMAD.IADD R3, R3, 0x1, R11 ;  /* 0x0000000103037824 */ /* 0x000fc400078e020b */
[----:B------:R-:W-:Y:S01]  /*1a60*/  @!P3 IMAD.WIDE.U32 R6, R239, c[0x0][0x1a0], R4 ;  /* 0x00006800ef06ba25 */ /* 0x000fe200078e0004 */
[----:B------:R-:W-:-:S03]  /*1a70*/  @!P2 MOV R9, R5 ;  /* 0x000000050009a202 */ /* 0x000fc60000000f00 */
[----:B------:R-:W-:Y:S01]  /*1a80*/  @!P2 IMAD.X R11, RZ, RZ, R23, P0 ;  /* 0x000000ffff0ba224 */ /* 0x000fe200000e0617 */
[----:B------:R-:W-:Y:S01]  /*1a90*/  @!P2 MOV R13, R3 ;  /* 0x00000003000da202 */ /* 0x000fe20000000f00 */
[----:B------:R-:W-:Y:S01]  /*1aa0*/  @!P2 IMAD R18, R10, c[0x0][0x1a4], R14 ;  /* 0x000069000a12aa24 */ /* 0x000fe200078e020e */
[C---:B------:R-:W-:Y:S01]  /*1ab0*/  @!P3 LEA R14, P0, R6.reuse, c[0x0][0x170], 0x1 ;  /* 0x00005c00060eba11 */ /* 0x040fe200078008ff */
[----:B------:R-:W-:Y:S02]  /*1ac0*/  @!P3 IMAD.IADD R7, R7, 0x1, R15 ;  /* 0x000000010707b824 */ /* 0x000fe400078e020f */
[----:B------:R-:W-:Y:S02]  /*1ad0*/  @!P2 IMAD.MOV.U32 R8, RZ, RZ, R4 ;  /* 0x000000ffff08a224 */ /* 0x000fe400078e0004 */
[----:B------:R-:W-:Y:S02]  /*1ae0*/  @!P2 IMAD.MOV.U32 R12, RZ, RZ, R2 ;  /* 0x000000ffff0ca224 */ /* 0x000fe400078e0002 */
[----:B------:R-:W-:Y:S01]  /*1af0*/  @!P2 IMAD R11, R11, c[0x0][0x198], RZ ;  /* 0x000066000b0baa24 */ /* 0x000fe200078e02ff */
[----:B------:R-:W-:Y:S01]  /*1b00*/  @!P3 LEA.HI.X R15, R6, c[0x0][0x174], R7, 0x1, P0 ;  /* 0x00005d00060fba11 */ /* 0x000fe200000f0c07 */
[----:B------:R-:W-:Y:S01]  /*1b10*/  @!P2 IMAD.WIDE.U32 R4, R10, c[0x0][0x1a0], R8 ;  /* 0x000068000a04aa25 */ /* 0x000fe200078e0008 */
[----:B------:R-:W-:-:S03]  /*1b20*/  LEA.HI R6, R213, R213, RZ, 0x1 ;  /* 0x000000d5d5067211 */ /* 0x000fc600078f08ff */
[C---:B------:R-:W-:Y:S02]  /*1b30*/  @!P2 IMAD R20, R0.reuse, c[0x0][0x19c], R11 ;  /* 0x000067000014aa24 */ /* 0x040fe400078e020b */
[----:B------:R-:W-:Y:S01]  /*1b40*/  @!P2 IMAD.WIDE.U32 R12, R0, c[0x0][0x198], R12 ;  /* 0x00006600000caa25 */ /* 0x000fe200078e000c */
[----:B------:R-:W-:Y:S02]  /*1b50*/  @!P2 LEA R10, P0, R4, c[0x0][0x170], 0x1 ;  /* 0x00005c00040aaa11 */ /* 0x000fe400078008ff */
[----:B------:R-:W-:Y:S01]  /*1b60*/  LOP3.LUT R6, R6, 0xfffffffe, RZ, 0xc0, !PT ;  /* 0xfffffffe06067812 */ /* 0x000fe200078ec0ff */
[----:B------:R-:W-:Y:S02]  /*1b70*/  @!P2 IMAD.IADD R5, R5, 0x1, R18 ;  /* 0x000000010505a824 */ /* 0x000fe400078e0212 */
[----:B------:R-:W-:Y:S01]  /*1b80*/  @!P3 IMAD.WIDE.U32 R8, R239, c[0x0][0x198], R2 ;  /* 0x00006600ef08ba25 */ /* 0x000fe200078e0002 */
[----:B------:R-:W-:-:S03]  /*1b90*/  @!P2 LEA R2, P4, R12, c[0x0][0x168], 0x1 ;  /* 0x00005a000c02aa11 */ /* 0x000fc600078808ff */
[----:B------:R-:W-:Y:S02]  /*1ba0*/  @!P2 IMAD.IADD R3, R13, 0x1, R20 ;  /* 0x000000010d03a824 */ /* 0x000fe400078e0214 */
[----:B------:R-:W-:Y:S01]  /*1bb0*/  IMAD.WIDE.U32 R24, R192, c[0x0][0x190], RZ ;  /* 0x00006400c0187a25 */ /* 0x000fe200078e00ff */
[----:B------:R-:W-:Y:S02]  /*1bc0*/  @!P2 LEA.HI.X R11, R4, c[0x0][0x174], R5, 0x1, P0 ;  /* 0x00005d00040baa11 */ /* 0x000fe400000f0c05 */
[----:B------:R-:W-:Y:S01]  /*1bd0*/  @!P2 LEA.HI.X R3, R12, c[0x0][0x16c], R3, 0x1, P4 ;  /* 0x00005b000c03aa11 */ /* 0x000fe200020f0c03 */
[----:B------:R-:W-:Y:S01]  /*1be0*/  IMAD R7, R192, c[0x0][0x194], RZ ;  /* 0x00006500c0077a24 */ /* 0x000fe200078e02ff */
[----:B------:R-:W-:Y:S01]  /*1bf0*/  ISETP.GE.AND P4, PT, R239, R19, PT ;  /* 0x00000013ef00720c */ /* 0x000fe20003f86270 */
[----:B------:R-:W-:Y:S01]  /*1c00*/  IMAD.IADD R5, R213, 0x1, -R6 ;  /* 0x00000001d5057824 */ /* 0x000fe200078e0a06 */
[----:B------:R-:W-:Y:S01]  /*1c10*/  @!P1 IADD3 R6, P0, R208, R24, RZ ;  /* 0x00000018d0069210 */ /* 0x000fe20007f1e0ff */
[----:B------:R1:W-:Y:S03]  /*1c20*/  @P3 STS.128 [R214+0x10000], RZ ;  /* 0x010000ffd6003388 */ /* 0x0003e60000000c00 */
[----:B------:R-:W-:Y:S01]  /*1c30*/  @!P1 IADD3.X R7, R209, R25, R7, P0, !PT ;  /* 0x00000019d1079210 */ /* 0x000fe200007fe407 */
[----:B------:R1:W-:Y:S01]  /*1c40*/  @P3 STS.128 [R214+0x12000], RZ ;  /* 0x012000ffd6003388 */ /* 0x0003e20000000c00 */
[----:B------:R-:W-:Y:S01]  /*1c50*/  ISETP.NE.AND P0, PT, R5, 0x1, PT ;  /* 0x000000010500780c */ /* 0x000fe20003f05270 */
[----:B------:R-:W-:-:S02]  /*1c60*/  @!P3 IMAD R0, R23, c[0x0][0x198], RZ ;  /* 0x000066001700ba24 */ /* 0x000fc400078e02ff */
[----:B------:R-:W-:Y:S01]  /*1c70*/  @!PT LDS RZ, [RZ] ;  /* 0x00000000fffff984 */ /* 0x000fe20000000800 */
[----:B------:R-:W-:Y:S01]  /*1c80*/  @!PT LDS RZ, [RZ] ;  /* 0x00000000fffff984 */ /* 0x000fe20000000800 */
[----:B------:R-:W-:Y:S01]  /*1c90*/  @!PT LDS RZ, [RZ] ;  /* 0x00000000fffff984 */ /* 0x000fe20000000800 */
[----:B------:R1:W-:Y:S04]  /*1ca0*/  @!P3 LDGSTS.E.BYPASS.LTC128B.128 [R214+0x10000], [R14.64] ;  /* 0x100000000ed6bfae */ /* 0x0003e8000b901d48 */
[----:B------:R1:W-:Y:S01]  /*1cb0*/  @!P3 LDGSTS.E.BYPASS.LTC128B.128 [R214+0x12000], [R14.64+0x80] ;  /* 0x120000800ed6bfae */ /* 0x0003e2000b901d48 */
[----:B------:R-:W-:-:S03]  /*1cc0*/  @!P3 IMAD R0, R239, c[0x0][0x19c], R0 ;  /* 0x00006700ef00ba24 */ /* 0x000fc600078e0200 */
        /* <DEDUP_REMOVED lines=8> */
[----:B------:R1:W-:Y:S04]  /*1d50*/  @P4 STS.128 [R214+0x8000], RZ ;  /* 0x008000ffd6004388 */ /* 0x0003e80000000c00 */
[----:B------:R1:W-:Y:S01]  /*1d60*/  @P4 STS.128 [R214+0xa000], RZ ;  /* 0x00a000ffd6004388 */ /* 0x0003e20000000c00 */
[----:B------:R-:W-:-:S03]  /*1d70*/  @!P3 IADD3 R0, R9, R0, RZ ;  /* 0x000000000900b210 */ /* 0x000fc60007ffe0ff */
[----:B------:R-:W-:Y:S01]  /*1d80*/  @!PT LDS RZ, [RZ] ;  /* 0x00000000fffff984 */ /* 0x000fe20000000800 */
[----:B------:R-:W-:Y:S01]  /*1d90*/  @!PT LDS RZ, [RZ] ;  /* 0x00000000fffff984 */ /* 0x000fe20000000800 */
[----:B------:R-:W-:Y:S01]  /*1da0*/  @!PT LDS RZ, [RZ] ;  /* 0x00000000fffff984 */ /* 0x000fe20000000800 */
[----:B------:R1:W-:Y:S01]  /*1db0*/  @!P4 LDGSTS.E.BYPASS.LTC128B.128 [R214+0x8000], [R210.64] ;  /* 0x08000000d2d6cfae */ /* 0x0003e2000b901d48 */
[----:B------:R-:W-:-:S03]  /*1dc0*/  @!P3 LEA R4, P5, R8, c[0x0][0x168], 0x1 ;  /* 0x00005a000804ba11 */ /* 0x000fc600078a08ff */
[----:B------:R1:W-:Y:S04]  /*1dd0*/  @!P4 LDGSTS.E.BYPASS.LTC128B.128 [R214+0xa000], [R210.64+0x80] ;  /* 0x0a000080d2d6cfae */ /* 0x0003e8000b901d48 */
[----:B------:R1:W-:Y:S04]  /*1de0*/  @P1 STS.128 [R214+0x9000], RZ ;  /* 0x009000ffd6001388 */ /* 0x0003e80000000c00 */
[----:B------:R1:W-:Y:S04]  /*1df0*/  @P1 STS.128 [R214+0xb000], RZ ;  /* 0x00b000ffd6001388 */ /* 0x0003e80000000c00 */
[----:B------:R-:W-:Y:S01]  /*1e00*/  @!PT LDS RZ, [RZ] ;  /* 0x00000000fffff984 */ /* 0x000fe20000000800 */
[----:B------:R-:W-:Y:S01]  /*1e10*/  @!PT LDS RZ, [RZ] ;  /* 0x00000000fffff984 */ /* 0x000fe20000000800 */
[----:B------:R-:W-:Y:S01]  /*1e20*/  @!PT LDS RZ, [RZ] ;  /* 0x00000000fffff984 */ /* 0x000fe20000000800 */
[----:B------:R1:W-:Y:S01]  /*1e30*/  @!P1 LDGSTS.E.BYPASS.LTC128B.128 [R214+0x9000], [R16.64] ;  /* 0x0900000010d69fae */ /* 0x0003e2000b901d48 */
[----:B------:R-:W-:-:S03]  /*1e40*/  @!P3 LEA.HI.X R5, R8, c[0x0][0x16c], R0, 0x1, P5 ;  /* 0x00005b000805ba11 */ /* 0x000fc600028f0c00 */
[----:B------:R1:W-:Y:S01]  /*1e50*/  @!P1 LDGSTS.E.BYPASS.LTC128B.128 [R214+0xb000], [R16.64+0x80] ;  /* 0x0b00008010d69fae */ /* 0x0003e2000b901d48 */
[----:B------:R-:W-:Y:S01]  /*1e60*/  IADD3 R0, R226, 0x8, RZ ;  /* 0x00000008e2007810 */ /* 0x000fe20007ffe0ff */
[----:B------:R-:W-:Y:S01]  /*1e70*/  IMAD.MOV.U32 R218, RZ, RZ, 0x7f800000 ;  /* 0x7f800000ffda7424 */ /* 0x000fe200078e00ff */
[----:B------:R-:W-:Y:S01]  /*1e80*/  MOV R219, 0x7f800000 ;  /* 0x7f80000000db7802 */ /* 0x000fe20000000f00 */
[----:B------:R-:W-:Y:S01]  /*1e90*/  IMAD.MOV.U32 R240, RZ, RZ, c[0x0][0x308] ;  /* 0x0000c200fff07624 */ /* 0x000fe200078e00ff */
[----:B------:R-:W3:Y:S01]  /*1ea0*/  LDL R8, [R1+0x1c] ;  /* 0x00001c0001087983 */ /* 0x000ee20000100800 */
[----:B------:R-:W-:Y:S01]  /*1eb0*/  IMAD.MOV.U32 R241, RZ, RZ, c[0x0][0x30c] ;  /* 0x0000c300fff17624 */ /* 0x000fe200078e00ff */
[----:B--2---:R-:W-:-:S04]  /*1ec0*/  IADD3 R205, R27, 0x2000, RZ ;  /* 0x000020001bcd7810 */ /* 0x004fc80007ffe0ff */
[----:B------:R-:W-:-:S05]  /*1ed0*/  SEL R205, R205, R27, !P0 ;  /* 0x0000001bcdcd7207 */ /* 0x000fca0004000000 */
[----:B------:R-:W-:-:S05]  /*1ee0*/  IMAD.SHL.U32 R205, R205, 0x2, RZ ;  /* 0x00000002cdcd7824 */ /* 0x000fca00078e00ff */
[----:B------:R1:W-:Y:S04]  /*1ef0*/  @P4 STS [R205], RZ ;  /* 0x000000ffcd004388 */ /* 0x0003e80000000800 */
        /* <DEDUP_REMOVED lines=11> */
[----:B------:R1:W-:Y:S04]  /*1fb0*/  @!P4 LDGSTS.E.BYPASS.LTC128B.128 [R205+0x2000], [R208.64+0x80] ;  /* 0x02000080d0cdcfae */ /* 0x0003e8000b901d48 */
[----:B------:R1:W-:Y:S04]  /*1fc0*/  @P1 STS [R205+0x1000], RZ ;  /* 0x001000ffcd001388 */ /* 0x0003e80000000800 */
        /* <DEDUP_REMOVED lines=27> */
[----:B------:R-:W-:-:S02]  /*2180*/  ISETP.GE.AND P2, PT, R226, R19, PT ;  /* 0x00000013e200720c */ /* 0x000fc40003f46270 */
[----:B------:R-:W-:Y:S01]  /*2190*/  ISETP.GE.AND P1, PT, R0, R19, PT ;  /* 0x000000130000720c */ /* 0x000fe20003f26270 */
[----:B-1----:R-:W-:Y:S01]  /*21a0*/  IMAD.WIDE R2, R226, 0x4, R216 ;  /* 0x00000004e2027825 */ /* 0x002fe200078e02d8 */
[----:B------:R-:W-:-:S09]  /*21b0*/  DEPBAR.LE SB0, 0x1 ;  /* 0x000080400000791a */ /* 0x000fd20000000000 */
[----:B------:R1:W5:Y:S04]  /*21c0*/  @!P2 LDG.E R218, [R2.64] ;  /* 0x0000000802daa981 */ /* 0x000368000c1e1900 */
[----:B------:R1:W5:Y:S04]  /*21d0*/  @!P1 LDG.E R219, [R2.64+0x20] ;  /* 0x0000200802db9981 */ /* 0x000368000c1e1900 */
[----:B------:R-:W-:Y:S06]  /*21e0*/  BAR.SYNC.DEFER_BLOCKING 0x0 ;  /* 0x0000000000007b1d */ /* 0x000fec0000010000 */
[----:B-1----:R1:W2:Y:S01]  /*21f0*/  LDG.E.64 R2, [R240.64+0x8] ;  /* 0x00000808f0027981 */ /* 0x0022a2000c1e1b00 */
[----:B------:R-:W-:Y:S01]  /*2200*/  IMAD R0, R35, c[0x0][0x1c0], R36 ;  /* 0x0000700023007a24 */ /* 0x000fe200078e0224 */
[----:B----4-:R-:W-:-:S02]  /*2210*/  SHF.R.S32.HI R5, RZ, 0x1f, R22 ;  /* 0x0000001fff057819 */ /* 0x010fc40000011416 */
[----:B------:R-:W-:Y:S01]  /*2220*/  IADD3 R4, R21, 0x40, RZ ;  /* 0x0000004015047810 */ /* 0x000fe20007ffe0ff */
[----:B------:R-:W-:Y:S01]  /*2230*/  IMAD.SHL.U32 R0, R0, 0x20, RZ ;  /* 0x0000002000007824 */ /* 0x000fe200078e00ff */
[----:B------:R4:W2:Y:S04]  /*2240*/  LDSM.16.M88.4 R104, [R190+0x10000] ;  /* 0x01000000be68783b */ /* 0x0008a80000000200 */
[----:B------:R4:W2:Y:S04]  /*2250*/  LDSM.16.M88.4 R108, [R190+0x10800] ;  /* 0x01080000be6c783b */ /* 0x0008a80000000200 */
[----:B------:R4:W2:Y:S04]  /*2260*/  LDSM.16.M88.4 R112, [R189+0x10000] ;  /* 0x01000000bd70783b */ /* 0x0008a80000000200 */
[----:B------:R4:W2:Y:S04]  /*2270*/  LDSM.16.M88.4 R116, [R189+0x10800] ;  /* 0x01080000bd74783b */ /* 0x0008a80000000200 */
[----:B------:R4:W2:Y:S04]  /*2280*/  LDSM.16.M88.4 R120, [R188+0x10000] ;  /* 0x01000000bc78783b */ /* 0x0008a80000000200 */
[----:B-1----:R-:W3:Y:S01]  /*2290*/  LDG.E.64 R240, [R240.64] ;  /* 0x00000008f0f07981 */ /* 0x002ee2000c1e1b00 */
[----:B------:R-:W-:-:S03]  /*22a0*/  ISETP.GE.AND P3, PT, R4, R212, PT ;  /* 0x000000d40400720c */ /* 0x000fc60003f66270 */
        /* <DEDUP_REMOVED lines=11> */
[----:B--2---:R-:W-:-:S02]  /*2360*/  IADD3 R228, P2, P1, R0, R2, R22 ;  /* 0x0000000200e47210 */ /* 0x004fc4000795e016 */
[----:B------:R-:W-:-:S04]  /*2370*/  SHF.R.S32.HI R0, RZ, 0x1f, R0 ;  /* 0x0000001fff007819 */ /* 0x000fc80000011400 */
[----:B------:R-:W-:Y:S02]  /*2380*/  IADD3.X R244, R0, R3, R5, P2, P1 ;  /* 0x0000000300f47210 */ /* 0x000fe400017e2405 */
[----:B------:R-:W2:Y:S01]  /*2390*/  LDL R3, [R1+0x20] ;  /* 0x0000200001037983 */ /* 0x000ea20000100800 */
[----:B------:R-:W-:-:S04]  /*23a0*/  IADD3 R0, R204, 0x2000, RZ ;  /* 0x00002000cc007810 */ /* 0x000fc80007ffe0ff */
[----:B------:R-:W-:Y:S02]  /*23b0*/  SEL R0, R0, R204, !P0 ;  /* 0x000000cc00007207 */ /* 0x000fe40004000000 */
[----:B------:R-:W-:-:S03]  /*23c0*/  IADD3 R2, R202, 0x2000, RZ ;  /* 0x00002000ca027810 */ /* 0x000fc60007ffe0ff */
[----:B------:R-:W-:Y:S02]  /*23d0*/  IMAD.SHL.U32 R187, R0, 0x2, RZ ;  /* 0x0000000200bb7824 */ /* 0x000fe400078e00ff */
[----:B------:R-:W1:Y:S01]  /*23e0*/  @P3 S2R R0, SR_TID.X ;  /* 0x0000000000003919 */ /* 0x000e620000002100 */
[----:B------:R-:W-:-:S04]  /*23f0*/  SEL R2, R2, R202, !P0 ;  /* 0x000000ca02027207 */ /* 0x000fc80004000000 */
[----:B------:R-:W-:Y:S01]  /*2400*/  SHF.L.U32 R184, R2, 0x1, RZ ;  /* 0x0000000102b87819 */ /* 0x000fe200000006ff */
[----:B------:R-:W-:-:S04]  /*2410*/  IMAD.MOV.U32 R2, RZ, RZ, c[0x0][0x22c] ;  /* 0x00008b00ff027624 */ /* 0x000fc800078e00ff */
[----:B------:R-:W-:-:S04]  /*2420*/  IMAD R2, R2, c[0x0][0x1c0], RZ ;  /* 0x0000700002027a24 */ /* 0x000fc800078e02ff */
[C---:B------:R-:W-:Y:S01]  /*2430*/  IMAD.SHL.U32 R245, R2.reuse, 0x10, RZ ;  /* 0x0000001002f57824 */ /* 0x040fe200078e00ff */
[----:B------:R-:W-:-:S04]  /*2440*/  SHF.L.U32 R215, R2, 0x3, RZ ;  /* 0x0000000302d77819 */ /* 0x000fc800000006ff */
[C---:B------:R-:W-:Y:S02]  /*2450*/  IADD3 R250, R245.reuse, 0x40, RZ ;  /* 0x00000040f5fa7810 */ /* 0x040fe40007ffe0ff */
[C---:B------:R-:W-:Y:S02]  /*2460*/  IADD3 R251, R245.reuse, 0x20, RZ ;  /* 0x00000020f5fb7810 */ /* 0x040fe40007ffe0ff */
[----:B------:R-:W-:Y:S01]  /*2470*/  IADD3 R249, R245, 0x60, RZ ;  /* 0x00000060f5f97810 */ /* 0x000fe20007ffe0ff */
[----:B-1----:R-:W-:Y:S01]  /*2480*/  @P3 IMAD.SHL.U32 R0, R0, 0x2, RZ ;  /* 0x0000000200003824 */ /* 0x002fe200078e00ff */
[----:B---3--:R-:W-:Y:S01]  /*2490*/  IADD3 R4, R240, 0x3c6ef372, RZ ;  /* 0x3c6ef372f0047810 */ /* 0x008fe20007ffe0ff */
[C---:B------:R-:W-:Y:S01]  /*24a0*/  IMAD.IADD R247, R215.reuse, 0x1, R250 ;  /* 0x00000001d7f77824 */ /* 0x040fe200078e02fa */
[C---:B------:R-:W-:Y:S01]  /*24b0*/  IADD3 R246, R215.reuse, R249, RZ ;  /* 0x000000f9d7f67210 */ /* 0x040fe20007ffe0ff */
[----:B------:R-:W-:Y:S01]  /*24c0*/  IMAD.IADD R248, R215, 0x1, R251 ;  /* 0x00000001d7f87824 */ /* 0x000fe200078e02fb */
[----:B------:R-:W-:Y:S01]  /*24d0*/  IADD3 R4, R241, 0x32370b8f, RZ ;  /* 0x32370b8ff1047810 */ /* 0x000fe20007ffe0ff */
[----:B------:R-:W-:Y:S01]  /*24e0*/  IMAD.MOV.U32 R201, RZ, RZ, 0x20 ;  /* 0x00000020ffc97424 */ /* 0x000fe200078e00ff */
[----:B------:R-:W-:-:S02]  /*24f0*/  R2P PR, R8, 0x6 ;  /* 0x0000000608007804 */ /* 0x000fc40000000000 */
[----:B------:R-:W-:Y:S02]  /*2500*/  IADD3 R4, R240, 0x1715609d, RZ ;  /* 0x1715609df0047810 */ /* 0x000fe40007ffe0ff */
[----:B------:R-:W-:Y:S01]  /*2510*/  IADD3 R4, R241, 0x646e171e, RZ ;  /* 0x646e171ef1047810 */ /* 0x000fe20007ffe0ff */
[----:B------:R-:W-:Y:S01]  /*2520*/  IMAD.IADD R4, R215, 0x1, R248 ;  /* 0x00000001d7047824 */ /* 0x000fe200078e02f8 */
[----:B------:R-:W-:Y:S01]  /*2530*/  SEL R201, R201, 0xffffffe0, !P1 ;  /* 0xffffffe0c9c97807 */ /* 0x000fe20004800000 */
[----:B------:R-:W-:Y:S02]  /*2540*/  IMAD.SHL.U32 R193, R204, 0x2, RZ ;  /* 0x00000002ccc17824 */ /* 0x000fe400078e00ff */
[----:B------:R-:W-:Y:S01]  /*2550*/  IMAD.IADD R234, R215, 0x1, R4 ;  /* 0x00000001d7ea7824 */ /* 0x000fe200078e0204 */
[----:B------:R-:W-:Y:S01]  /*2560*/  SEL R192, R192, 0xffffffc0, !P2 ;  /* 0xffffffc0c0c07807 */ /* 0x000fe20005000000 */
[----:B------:R-:W-:Y:S01]  /*2570*/  IMAD.IADD R196, R194, 0x1, R201 ;  /* 0x00000001c2c47824 */ /* 0x000fe200078e02c9 */
[C---:B------:R-:W-:Y:S01]  /*2580*/  IADD3 R6, R240.reuse, -0x61c88647, RZ ;  /* 0x9e3779b9f0067810 */ /* 0x040fe20007ffe0ff */
[----:B------:R-:W-:Y:S01]  /*2590*/  IMAD.IADD R195, R201, 0x1, R193 ;  /* 0x00000001c9c37824 */ /* 0x000fe200078e02c1 */
[----:B------:R-:W-:Y:S01]  /*25a0*/  IADD3 R5, R241, -0x4498517b, RZ ;  /* 0xbb67ae85f1057810 */ /* 0x000fe20007ffe0ff */
[----:B------:R-:W-:Y:S01]  /*25b0*/  IMAD.IADD R233, R215, 0x1, R234 ;  /* 0x00000001d7e97824 */ /* 0x000fe200078e02ea */
[C---:B------:R-:W-:Y:S01]  /*25c0*/  IADD3 R6, R241.reuse, 0x76cf5d0a, RZ ;  /* 0x76cf5d0af1067810 */ /* 0x040fe20007ffe0ff */
[----:B------:R-:W-:Y:S01]  /*25d0*/  IMAD.MOV.U32 R220, RZ, RZ, R31 ;  /* 0x000000ffffdc7224 */ /* 0x000fe200078e001f */
[C---:B------:R-:W-:Y:S01]  /*25e0*/  IADD3 R5, R240.reuse, -0x255992d5, RZ ;  /* 0xdaa66d2bf0057810 */ /* 0x040fe20007ffe0ff */
[----:B------:R-:W-:Y:S01]  /*25f0*/  CS2R R94, SRZ ;  /* 0x00000000005e7805 */ /* 0x000fe2000001ff00 */
[----:B------:R-:W-:Y:S01]  /*2600*/  MOV R221, R30 ;  /* 0x0000001e00dd7202 */ /* 0x000fe20000000f00 */
[----:B------:R-:W-:Y:S01]  /*2610*/  CS2R R92, SRZ ;  /* 0x00000000005c7805 */ /* 0x000fe2000001ff00 */
[----:B------:R-:W-:Y:S01]  /*2620*/  IADD3 R6, R240, 0x78dde6e4, RZ ;  /* 0x78dde6e4f0067810 */ /* 0x000fe20007ffe0ff */
[----:B------:R-:W-:Y:S01]  /*2630*/  CS2R R98, SRZ ;  /* 0x0000000000627805 */ /* 0x000fe2000001ff00 */
[C---:B------:R-:W-:Y:S01]  /*2640*/  IADD3 R5, R241.reuse, -0x126145ec, RZ ;  /* 0xed9eba14f1057810 */ /* 0x040fe20007ffe0ff */
        /* <DEDUP_REMOVED lines=29> */
[----:B------:R-:W-:Y:S01]  /*2820*/  IMAD.WIDE.U32 R228, R228, -0x2daee0ad, RZ ;  /* 0xd2511f53e4e47825 */ /* 0x000fe200078e00ff */
[----:B------:R-:W-:-:S02]  /*2830*/  IADD3 R6, R241, -0x56f99767, RZ ;  /* 0xa9066899f1067810 */ /* 0x000fc40007ffe0ff */
[----:B------:R-:W-:Y:S01]  /*2840*/  IADD3 R5, R240, -0x4ab325aa, RZ ;  /* 0xb54cda56f0057810 */ /* 0x000fe20007ffe0ff */
[----:B------:R-:W-:Y:S01]  /*2850*/  IMAD.IADD R200, R192, 0x1, R196 ;  /* 0x00000001c0c87824 */ /* 0x000fe200078e02c4 */
[----:B------:R-:W-:Y:S01]  /*2860*/  IADD3 R199, R194, R192, RZ ;  /* 0x000000c0c2c77210 */ /* 0x000fe20007ffe0ff */
[C---:B------:R-:W-:Y:S01]  /*2870*/  IMAD.IADD R197, R192.reuse, 0x1, R195 ;  /* 0x00000001c0c57824 */ /* 0x040fe200078e02c3 */
[----:B------:R-:W-:Y:S01]  /*2880*/  IADD3 R198, R192, R193, RZ ;  /* 0x000000c1c0c67210 */ /* 0x000fe20007ffe0ff */
[----:B------:R-:W-:Y:S01]  /*2890*/  IMAD.IADD R237, R215, 0x1, R233 ;  /* 0x00000001d7ed7824 */ /* 0x000fe200078e02e9 */
[----:B--2---:R-:W-:Y:S01]  /*28a0*/  @P3 LOP3.LUT R243, R3, 0x6, R0, 0xf8, !PT ;  /* 0x0000000603f33812 */ /* 0x004fe200078ef800 */
[C---:B------:R-:W-:Y:S01]  /*28b0*/  IMAD.IADD R3, R215.reuse, 0x1, R247 ;  /* 0x00000001d7037824 */ /* 0x040fe200078e02f7 */
[----:B------:R-:W-:-:S03]  /*28c0*/  IADD3 R0, R215, R246, RZ ;  /* 0x000000f6d7007210 */ /* 0x000fc60007ffe0ff */
[C---:B------:R-:W-:Y:S01]  /*28d0*/  IMAD.IADD R232, R215.reuse, 0x1, R3 ;  /* 0x00000001d7e87824 */ /* 0x040fe200078e0203 */
[----:B------:R-:W-:-:S03]  /*28e0*/  IADD3 R230, R215, R0, RZ ;  /* 0x00000000d7e67210 */ /* 0x000fc60007ffe0ff */
[C---:B------:R-:W-:Y:S01]  /*28f0*/  IMAD.IADD R231, R215.reuse, 0x1, R232 ;  /* 0x00000001d7e77824 */ /* 0x040fe200078e02e8 */
[----:B------:R-:W-:-:S04]  /*2900*/  IADD3 R227, R215, R230, RZ ;  /* 0x000000e6d7e37210 */ /* 0x000fc80007ffe0ff */
[C---:B------:R-:W-:Y:S01]  /*2910*/  IADD3 R236, R215.reuse, R231, RZ ;  /* 0x000000e7d7ec7210 */ /* 0x040fe20007ffe0ff */
[----:B----4-:R-:W-:Y:S02]  /*2920*/  IMAD.IADD R235, R215, 0x1, R227 ;  /* 0x00000001d7eb7824 */ /* 0x010fe400078e02e3 */
.L_x_678:
[----:B------:R-:W0:Y:S01]  /*2930*/  LDGDEPBAR ;  /* 0x00000000000079af */ /* 0x000e220000000000 */
[C---:B------:R-:W-:Y:S01]  /*2940*/  IMAD.IADD R0, R187.reuse, 0x1, R201 ;  /* 0x00000001bb007824 */ /* 0x040fe200078e02c9 */
[----:B-----5:R-:W-:Y:S01]  /*2950*/  FSETP.NEU.FTZ.AND P0, PT, R218, -INF , PT ;  /* 0xff800000da00780b */ /* 0x020fe20003f1d000 */
[--C-:B------:R-:W-:Y:S02]  /*2960*/  IMAD.IADD R3, R187, 0x1, R192.reuse ;  /* 0x00000001bb037824 */ /* 0x100fe400078e02c0 */
[----:B------:R-:W-:Y:S03]  /*2970*/  IMAD.IADD R2, R0, 0x1, R192 ;  /* 0x0000000100027824 */ /* 0x000fe600078e02c0 */
[----:B------:R-:W2:Y:S04]  /*2980*/  LDL R171, [R1+0x4] ;  /* 0x0000040001ab7983 */ /* 0x000ea80000100800 */
[----:B------:R-:W1:Y:S08]  /*2990*/  S2R R169, SR_TID.X ;  /* 0x0000000000a97919 */ /* 0x000e700000002100 */
[----:B------:R-:W3:Y:S01]  /*29a0*/  S2R R170, SR_TID.X ;  /* 0x0000000000aa7919 */ /* 0x000ee20000002100 */
[----:B------:R-:W-:Y:S07]  /*29b0*/  DEPBAR.LE SB0, 0x0 ;  /* 0x000080000000791a */ /* 0x000fee0000000000 */
[----:B------:R-:W-:Y:S01]  /*29c0*/  BAR.SYNC.DEFER_BLOCKING 0x0 ;  /* 0x0000000000007b1d */ /* 0x000fe20000010000 */
[----:B-1----:R-:W-:Y:S04]  /*29d0*/  SHF.R.S32.HI R169, RZ, 0x1f, R169 ;  /* 0x0000001fffa97819 */ /* 0x002fe800000114a9 */
[----:B---3--:R-:W-:Y:S02]  /*29e0*/  LEA.HI R169, R169, R170, RZ, 0x7 ;  /* 0x000000aaa9a97211 */ /* 0x008fe400078f38ff */
[----:B------:R-:W-:Y:S02]  /*29f0*/  IADD3 R170, R240, -0x61c88647, RZ ;  /* 0x9e3779b9f0aa7810 */ /* 0x000fe40007ffe0ff */
[----:B------:R-:W-:Y:S01]  /*2a00*/  SHF.R.S32.HI R169, RZ, 0x7, R169 ;  /* 0x00000007ffa97819 */ /* 0x000fe200000114a9 */
        /* <DEDUP_REMOVED lines=11> */
[----:B------:R-:W-:Y:S07]  /*2ac0*/  LDSM.16.M88.4 R52, [R3] ;  /* 0x000000000334783b */ /* 0x000fee0000000200 */
[C---:B----4-:R-:W-:Y:S08]  /*2ad0*/  HMMA.16816.F32.BF16 R4, R56.reuse, R60, R4 ;  /* 0x0000003c3804723c */ /* 0x050ff00000041804 */
[C---:B------:R-:W-:Y:S01]  /*2ae0*/  HMMA.16816.F32.BF16 R8, R56.reuse, R62, R8 ;  /* 0x0000003e3808723c */ /* 0x040fe20000041808 */
[----:B------:R-:W1:Y:S07]  /*2af0*/  LDSM.16.M88.4 R60, [R188+0xc000] ;  /* 0x00c00000bc3c783b */ /* 0x000e6e0000000200 */
[C---:B------:R-:W-:Y:S08]  /*2b00*/  HMMA.16816.F32.BF16 R12, R56.reuse, R64, R12 ;  /* 0x00000040380c723c */ /* 0x040ff0000004180c */
[----:B------:R-:W-:Y:S01]  /*2b10*/  HMMA.16816.F32.BF16 R16, R56, R66, R16 ;  /* 0x000000423810723c */ /* 0x000fe20000041810 */
[----:B------:R-:W3:Y:S08]  /*2b20*/  LDSM.16.M88.4 R56, [R188+0xc800] ;  /* 0x00c80000bc38783b */ /* 0x000ef00000000200 */
[----:B------:R-:W-:Y:S01]  /*2b30*/  LDSM.16.M88.4 R64, [R191+0xc000] ;  /* 0x00c00000bf40783b */ /* 0x000fe20000000200 */
[C---:B-1----:R-:W-:Y:S08]  /*2b40*/  HMMA.16816.F32.BF16 R4, R52.reuse, R60, R4 ;  /* 0x0000003c3404723c */ /* 0x042ff00000041804 */
[C---:B------:R-:W-:Y:S01]  /*2b50*/  HMMA.16816.F32.BF16 R8, R52.reuse, R62, R8 ;  /* 0x0000003e3408723c */ /* 0x040fe20000041808 */
[----:B------:R-:W1:Y:S07]  /*2b60*/  LDSM.16.M88.4 R60, [R2] ;  /* 0x00000000023c783b */ /* 0x000e6e0000000200 */
[C---:B---3--:R-:W-:Y:S08]  /*2b70*/  HMMA.16816.F32.BF16 R12, R52.reuse, R56, R12 ;  /* 0x00000038340c723c */ /* 0x048ff0000004180c */
[----:B------:R-:W-:Y:S01]  /*2b80*/  HMMA.16816.F32.BF16 R16, R52, R58, R16 ;  /* 0x0000003a3410723c */ /* 0x000fe20000041810 */
[----:B------:R-:W3:Y:S08]  /*2b90*/  LDSM.16.M88.4 R52, [R191+0xc800] ;  /* 0x00c80000bf34783b */ /* 0x000ef00000000200 */
[----:B------:R-:W-:Y:S01]  /*2ba0*/  LDSM.16.M88.4 R56, [R187+0x2000] ;  /* 0x00200000bb38783b */ /* 0x000fe20000000200 */
[C---:B-1----:R-:W-:Y:S08]  /*2bb0*/  HMMA.16816.F32.BF16 R4, R60.reuse, R64, R4 ;  /* 0x000000403c04723c */ /* 0x042ff00000041804 */
[C---:B------:R-:W-:Y:S01]  /*2bc0*/  HMMA.16816.F32.BF16 R8, R60.reuse, R66, R8 ;  /* 0x000000423c08723c */ /* 0x040fe20000041808 */
[----:B------:R-:W1:Y:S07]  /*2bd0*/  LDSM.16.M88.4 R64, [R190+0xe000] ;  /* 0x00e00000be40783b */ /* 0x000e6e0000000200 */
[C---:B---3--:R-:W-:Y:S08]  /*2be0*/  HMMA.16816.F32.BF16 R12, R60.reuse, R52, R12 ;  /* 0x000000343c0c723c */ /* 0x048ff0000004180c */
[----:B------:R-:W-:Y:S01]  /*2bf0*/  HMMA.16816.F32.BF16 R16, R60, R54, R16 ;  /* 0x000000363c10723c */ /* 0x000fe20000041810 */
[----:B------:R-:W3:Y:S08]  /*2c00*/  LDSM.16.M88.4 R52, [R190+0xe800] ;  /* 0x00e80000be34783b */ /* 0x000ef00000000200 */
[----:B------:R4:W-:Y:S01]  /*2c10*/  LDSM.16.M88.4 R60, [R0+0x2000] ;  /* 0x00200000003c783b */ /* 0x0009e20000000200 */
[C---:B-1----:R-:W-:Y:S05]  /*2c20*/  HMMA.16816.F32.BF16 R4, R56.reuse, R64, R4 ;  /* 0x000000403804723c */ /* 0x042fea0000041804 */
[----:B----4-:R-:W-:Y:S03]  /*2c30*/  @P3 IMAD R0, R238, 0x40, R243 ;  /* 0x00000040ee003824 */ /* 0x010fe600078e02f3 */
[C---:B------:R-:W-:Y:S01]  /*2c40*/  HMMA.16816.F32.BF16 R8, R56.reuse, R66, R8 ;  /* 0x000000423808723c */ /* 0x040fe20000041808 */
[----:B------:R-:W1:Y:S02]  /*2c50*/  LDSM.16.M88.4 R64, [R189+0xe000] ;  /* 0x00e00000bd40783b */ /* 0x000e640000000200 */
[-C--:B------:R-:W-:Y:S05]  /*2c60*/  @P3 ISETP.GE.AND P1, PT, R0, R212.reuse, PT ;  /* 0x000000d40000320c */ /* 0x080fea0003f26270 */
[C---:B---3--:R-:W-:Y:S08]  /*2c70*/  HMMA.16816.F32.BF16 R12, R56.reuse, R52, R12 ;  /* 0x00000034380c723c */ /* 0x048ff0000004180c */
[----:B------:R-:W-:Y:S01]  /*2c80*/  HMMA.16816.F32.BF16 R16, R56, R54, R16 ;  /* 0x000000363810723c */ /* 0x000fe20000041810 */
[----:B------:R-:W3:Y:S08]  /*2c90*/  LDSM.16.M88.4 R52, [R189+0xe800] ;  /* 0x00e80000bd34783b */ /* 0x000ef00000000200 */
[----:B------:R4:W2:Y:S01]  /*2ca0*/  LDSM.16.M88.4 R56, [R3+0x2000] ;  /* 0x002000000338783b */ /* 0x0008a20000000200 */
[C---:B-1----:R-:W-:Y:S05]  /*2cb0*/  HMMA.16816.F32.BF16 R4, R60.reuse, R64, R4 ;  /* 0x000000403c04723c */ /* 0x042fea0000041804 */
[----:B----4-:R-:W-:Y:S03]  /*2cc0*/  FMUL.FTZ R3, R218, 1.4426950216293334961 ;  /* 0x3fb8aa3bda037820 */ /* 0x010fe60000410000 */
[C---:B------:R-:W-:Y:S01]  /*2cd0*/  HMMA.16816.F32.BF16 R8, R60.reuse, R66, R8 ;  /* 0x000000423c08723c */ /* 0x040fe20000041808 */
[----:B------:R-:W-:Y:S03]  /*2ce0*/  LDSM.16.M88.4 R64, [R191+0xe000] ;  /* 0x00e00000bf40783b */ /* 0x000fe60000000200 */
[----:B------:R-:W-:Y:S02]  /*2cf0*/  FSEL R3, R3, RZ, P0 ;  /* 0x000000ff03037208 */ /* 0x000fe40000000000 */
[C---:B------:R-:W-:Y:S02]  /*2d00*/  FSETP.NEU.FTZ.AND P0, PT, R219.reuse, -INF , PT ;  /* 0xff800000db00780b */ /* 0x040fe40003f1d000 */
[C---:B---3--:R-:W-:Y:S08]  /*2d10*/  HMMA.16816.F32.BF16 R12, R60.reuse, R52, R12 ;  /* 0x000000343c0c723c */ /* 0x048ff0000004180c */
[----:B------:R-:W-:Y:S01]  /*2d20*/  HMMA.16816.F32.BF16 R16, R60, R54, R16 ;  /* 0x000000363c10723c */ /* 0x000fe20000041810 */
[----:B------:R-:W1:Y:S07]  /*2d30*/  LDSM.16.M88.4 R52, [R188+0xe800] ;  /* 0x00e80000bc34783b */ /* 0x000e6e0000000200 */
[C---:B--2---:R-:W-:Y:S01]  /*2d40*/  HMMA.16816.F32.BF16 R4, R56.reuse, R100, R4 ;  /* 0x000000643804723c */ /* 0x044fe20000041804 */
[----:B------:R2:W3:Y:S07]  /*2d50*/  LDSM.16.M88.4 R60, [R2+0x2000] ;  /* 0x00200000023c783b */ /* 0x0004ee0000000200 */
[C---:B------:R-:W-:Y:S04]  /*2d60*/  HMMA.16816.F32.BF16 R8, R56.reuse, R102, R8 ;  /* 0x000000663808723c */ /* 0x040fe80000041808 */
[----:B--2---:R-:W-:Y:S04]  /*2d70*/  @P3 IADD3 R2, R0, 0x1, RZ ;  /* 0x0000000100023810 */ /* 0x004fe80007ffe0ff */
[-C--:B------:R-:W-:Y:S01]  /*2d80*/  @P3 ISETP.GE.AND P2, PT, R2, R212.reuse, PT ;  /* 0x000000d40200320c */ /* 0x080fe20003f46270 */
[----:B------:R-:W-:Y:S01]  /*2d90*/  FMUL.FTZ R2, R219, 1.4426950216293334961 ;  /* 0x3fb8aa3bdb027820 */ /* 0x000fe20000410000 */
[C---:B-1----:R-:W-:Y:S04]  /*2da0*/  HMMA.16816.F32.BF16 R12, R56.reuse, R52, R12 ;  /* 0x00000034380c723c */ /* 0x042fe8000004180c */
[----:B------:R-:W-:Y:S04]  /*2db0*/  FSEL R2, R2, RZ, P0 ;  /* 0x000000ff02027208 */ /* 0x000fe80000000000 */
[----:B------:R-:W-:Y:S01]  /*2dc0*/  HMMA.16816.F32.BF16 R16, R56, R54, R16 ;  /* 0x000000363810723c */ /* 0x000fe20000041810 */
[----:B------:R-:W1:Y:S06]  /*2dd0*/  LDSM.16.M88.4 R52, [R191+0xe800] ;  /* 0x00e80000bf34783b */ /* 0x000e6c0000000200 */
[----:B------:R-:W-:Y:S01]  /*2de0*/  IMAD R56, R213, 0x4, R171 ;  /* 0x00000004d5387824 */ /* 0x000fe200078e02ab */
[C---:B---3--:R-:W-:Y:S05]  /*2df0*/  HMMA.16816.F32.BF16 R4, R60.reuse, R64, R4 ;  /* 0x000000403c04723c */ /* 0x048fea0000041804 */
[----:B------:R-:W-:Y:S02]  /*2e00*/  IMAD.WIDE.U32 R56, R56, -0x326172a9, RZ ;  /* 0xcd9e8d5738387825 */ /* 0x000fe400078e00ff */
[----:B------:R-:W-:Y:S01]  /*2e10*/  IADD3 R65, R240, -0x255992d5, RZ ;  /* 0xdaa66d2bf0417810 */ /* 0x000fe20007ffe0ff */
[C---:B------:R-:W-:Y:S04]  /*2e20*/  HMMA.16816.F32.BF16 R8, R60.reuse, R66, R8 ;  /* 0x000000423c08723c */ /* 0x040fe80000041808 */
[----:B------:R-:W-:Y:S11]  /*2e30*/  IADD3 R64, R241, 0x32370b8f, RZ ;  /* 0x32370b8ff1407810 */ /* 0x000ff60007ffe0ff */
[----:B------:R-:W-:Y:S01]  /*2e40*/  @!UPT UIADD3 URZ, URZ, URZ, URZ ;  /* 0x0000003f3f3ff290 */ /* 0x000fe2000fffe03f */
[----:B------:R-:W-:Y:S02]  /*2e50*/  @P3 FSEL R5, R5, -INF , !P2 ;  /* 0xff80000005053808 */ /* 0x000fe40005000000 */
[----:B------:R-:W-:Y:S02]  /*2e60*/  @P3 FSEL R4, R4, -INF , !P1 ;  /* 0xff80000004043808 */ /* 0x000fe40004800000 */
[----:B------:R-:W-:Y:S01]  /*2e70*/  @P3 FSEL R6, R6, -INF , !P1 ;  /* 0xff80000006063808 */ /* 0x000fe20004800000 */
[--C-:B------:R-:W-:Y:S01]  /*2e80*/  FFMA.FTZ R5, R5, c[0x0][0x23c], -R3.reuse ;  /* 0x00008f0005057a23 */ /* 0x100fe20000010803 */
[----:B------:R-:W-:Y:S01]  /*2e90*/  @P3 FSEL R7, R7, -INF , !P2 ;  /* 0xff80000007073808 */ /* 0x000fe20005000000 */
[----:B------:R-:W-:Y:S01]  /*2ea0*/  FFMA.FTZ R4, R4, c[0x0][0x23c], -R3 ;  /* 0x00008f0004047a23 */ /* 0x000fe20000010803 */
[C---:B-1----:R-:W-:Y:S01]  /*2eb0*/  HMMA.16816.F32.BF16 R12, R60.reuse, R52, R12 ;  /* 0x000000343c0c723c */ /* 0x042fe2000004180c */
[----:B------:R1:W-:Y:S02]  /*2ec0*/  MUFU.EX2 R103, R5 ;  /* 0x0000000500677308 */ /* 0x0003e40000000800 */
[--C-:B------:R-:W-:Y:S02]  /*2ed0*/  FFMA.FTZ R6, R6, c[0x0][0x23c], -R2.reuse ;  /* 0x00008f0006067a23 */ /* 0x100fe40000010802 */
[--C-:B------:R-:W-:Y:S03]  /*2ee0*/  FFMA.FTZ R101, R7, c[0x0][0x23c], -R2.reuse ;  /* 0x00008f0007657a23 */ /* 0x100fe60000010802 */
[----:B------:R-:W-:Y:S03]  /*2ef0*/  HMMA.16816.F32.BF16 R16, R60, R54, R16 ;  /* 0x000000363c10723c */ /* 0x000fe60000041810 */
[----:B------:R2:W3:Y:S04]  /*2f00*/  MUFU.EX2 R168, R4 ;  /* 0x0000000400a87308 */ /* 0x0004e80000000800 */
[----:B------:R-:W-:Y:S05]  /*2f10*/  IMAD.MOV.U32 R63, RZ, RZ, c[0x0][0x22c] ;  /* 0x00008b00ff3f7624 */ /* 0x000fea00078e00ff */
[----:B------:R-:W-:Y:S01]  /*2f20*/  IMAD R63, R63, c[0x0][0x1c0], RZ ;  /* 0x000070003f3f7a24 */ /* 0x000fe200078e02ff */
[----:B------:R4:W3:Y:S03]  /*2f30*/  MUFU.EX2 R102, R6 ;  /* 0x0000000600667308 */ /* 0x0008e60000000800 */
[----:B------:R-:W-:Y:S01]  /*2f40*/  IMAD.U32 R63, R63, -0x40, RZ ;  /* 0xffffffc03f3f7824 */ /* 0x000fe200078e00ff */
[----:B-1----:R-:W-:Y:S04]  /*2f50*/  @P3 IADD3 R5, R0, 0x8, RZ ;  /* 0x0000000800053810 */ /* 0x002fe80007ffe0ff */
[----:B------:R-:W-:Y:S02]  /*2f60*/  @P3 ISETP.GE.AND P0, PT, R5, R212, PT ;  /* 0x000000d40500320c */ /* 0x000fe40003f06270 */
[----:B------:R-:W1:Y:S02]  /*2f70*/  MUFU.EX2 R101, R101 ;  /* 0x0000006500657308 */ /* 0x000e640000000800 */
[----:B------:R-:W-:Y:S02]  /*2f80*/  @P3 FSEL R8, R8, -INF , !P0 ;  /* 0xff80000008083808 */ /* 0x000fe40004000000 */
[----:B------:R-:W-:Y:S01]  /*2f90*/  @P3 FSEL R10, R10, -INF , !P0 ;  /* 0xff8000000a0a3808 */ /* 0x000fe20004000000 */
[----:B--2---:R-:W-:Y:S01]  /*2fa0*/  IMAD R4, R238, 0x2, R169 ;  /* 0x00000002ee047824 */ /* 0x004fe200078e02a9 */
[----:B------:R-:W-:Y:S01]  /*2fb0*/  IADD3 R169, R241, -0x4498517b, RZ ;  /* 0xbb67ae85f1a97810 */ /* 0x000fe20007ffe0ff */
[----:B------:R-:W-:Y:S02]  /*2fc0*/  FFMA.FTZ R8, R8, c[0x0][0x23c], -R3 ;  /* 0x00008f0008087a23 */ /* 0x000fe40000010803 */
[----:B------:R-:W-:Y:S01]  /*2fd0*/  FFMA.FTZ R10, R10, c[0x0][0x23c], -R2 ;  /* 0x00008f000a0a7a23 */ /* 0x000fe20000010802 */
[----:B------:R-:W-:Y:S01]  /*2fe0*/  LOP3.LUT R4, R229, R241, R4, 0x96, !PT ;  /* 0x000000f1e5047212 */ /* 0x000fe200078e9604 */
[----:B------:R2:W-:Y:S01]  /*2ff0*/  MUFU.EX2 R100, R8 ;  /* 0x0000000800647308 */ /* 0x0005e20000000800 */
[----:B----4-:R-:W-:Y:S03]  /*3000*/  LOP3.LUT R6, R57, R244, R240, 0x96, !PT ;  /* 0x000000f439067212 */ /* 0x010fe600078e96f0 */
[----:B------:R-:W-:Y:S04]  /*3010*/  IMAD.WIDE.U32 R4, R4, -0x326172a9, RZ ;  /* 0xcd9e8d5704047825 */ /* 0x000fe800078e00ff */
[----:B------:R-:W-:Y:S01]  /*3020*/  IMAD.WIDE.U32 R6, R6, -0x2daee0ad, RZ ;  /* 0xd2511f5306067825 */ /* 0x000fe200078e00ff */
[----:B------:R-:W-:Y:S01]  /*3030*/  LOP3.LUT R58, R5, R56, R170, 0x96, !PT ;  /* 0x00000038053a7212 */ /* 0x000fe200078e96aa */
[----:B------:R4:W-:Y:S01]  /*3040*/  MUFU.EX2 R66, R10 ;  /* 0x0000000a00427308 */ /* 0x0009e20000000800 */
[----:B------:R-:W-:Y:S02]  /*3050*/  @P3 IADD3 R5, R0, 0x9, RZ ;  /* 0x0000000900053810 */ /* 0x000fe40007ffe0ff */
[----:B------:R-:W-:Y:S01]  /*3060*/  LOP3.LUT R56, R7, R228, R169, 0x96, !PT ;  /* 0x000000e407387212 */ /* 0x000fe200078e96a9 */
[----:B------:R-:W-:Y:S01]  /*3070*/  IMAD.WIDE.U32 R58, R58, -0x2daee0ad, RZ ;  /* 0xd2511f533a3a7825 */ /* 0x000fe200078e00ff */
[----:B------:R-:W-:Y:S02]  /*3080*/  IADD3 R170, R241, 0x76cf5d0a, RZ ;  /* 0x76cf5d0af1aa7810 */ /* 0x000fe40007ffe0ff */
[----:B------:R-:W-:Y:S01]  /*3090*/  IADD3 R169, R240, 0x3c6ef372, RZ ;  /* 0x3c6ef372f0a97810 */ /* 0x000fe20007ffe0ff */
[----:B------:R-:W-:Y:S01]  /*30a0*/  IMAD.WIDE.U32 R56, R56, -0x326172a9, RZ ;  /* 0xcd9e8d5738387825 */ /* 0x000fe200078e00ff */
[----:B------:R-:W-:Y:S02]  /*30b0*/  @P3 ISETP.GE.AND P1, PT, R5, R212, PT ;  /* 0x000000d40500320c */ /* 0x000fe40003f26270 */
[----:B------:R-:W-:Y:S02]  /*30c0*/  LOP3.LUT R6, R59, R6, R170, 0x96, !PT ;  /* 0x000000063b067212 */ /* 0x000fe400078e96aa */
[----:B------:R-:W-:Y:S02]  /*30d0*/  @P3 FSEL R9, R9, -INF , !P1 ;  /* 0xff80000009093808 */ /* 0x000fe40004800000 */
[----:B--2---:R-:W-:Y:S01]  /*30e0*/  LOP3.LUT R8, R57, R4, R169, 0x96, !PT ;  /* 0x0000000439087212 */ /* 0x004fe200078e96a9 */
[----:B------:R-:W-:Y:S01]  /*30f0*/  IMAD.WIDE.U32 R6, R6, -0x326172a9, RZ ;  /* 0xcd9e8d5706067825 */ /* 0x000fe200078e00ff */
[----:B------:R-:W-:Y:S02]  /*3100*/  @P3 FSEL R11, R11, -INF , !P1 ;  /* 0xff8000000b0b3808 */ /* 0x000fe40004800000 */
[----:B------:R-:W-:Y:S01]  /*3110*/  IADD3 R169, R241, 0x646e171e, RZ ;  /* 0x646e171ef1a97810 */ /* 0x000fe20007ffe0ff */
[----:B------:R-:W-:Y:S01]  /*3120*/  FFMA.FTZ R67, R9, c[0x0][0x23c], -R3 ;  /* 0x00008f0009437a23 */ /* 0x000fe20000010803 */
[----:B------:R-:W-:Y:S01]  /*3130*/  LOP3.LUT R52, R7, R56, R65, 0x96, !PT ;  /* 0x0000003807347212 */ /* 0x000fe200078e9641 */
[----:B------:R-:W-:Y:S01]  /*3140*/  IMAD.WIDE.U32 R8, R8, -0x2daee0ad, RZ ;  /* 0xd2511f5308087825 */ /* 0x000fe200078e00ff */
[----:B------:R-:W-:Y:S02]  /*3150*/  IADD3 R65, R241, -0x126145ec, RZ ;  /* 0xed9eba14f1417810 */ /* 0x000fe40007ffe0ff */
[----:B------:R-:W-:Y:S01]  /*3160*/  @P3 IADD3 R7, R0, 0x10, RZ ;  /* 0x0000001000073810 */ /* 0x000fe20007ffe0ff */
[----:B------:R-:W-:Y:S01]  /*3170*/  IMAD.WIDE.U32 R52, R52, -0x2daee0ad, RZ ;  /* 0xd2511f5334347825 */ /* 0x000fe200078e00ff */
[----:B------:R-:W-:Y:S01]  /*3180*/  LOP3.LUT R4, R9, R58, R64, 0x96, !PT ;  /* 0x0000003a09047212 */ /* 0x000fe200078e9640 */
[----:B------:R-:W2:Y:S01]  /*3190*/  MUFU.EX2 R67, R67 ;  /* 0x0000004300437308 */ /* 0x000ea20000000800 */
[----:B------:R-:W-:Y:S02]  /*31a0*/  IADD3 R64, R240, 0x78dde6e4, RZ ;  /* 0x78dde6e4f0407810 */ /* 0x000fe40007ffe0ff */
[----:B----4-:R-:W-:Y:S01]  /*31b0*/  LOP3.LUT R10, R53, R8, R65, 0x96, !PT ;  /* 0x00000008350a7212 */ /* 0x010fe200078e9641 */
[----:B------:R-:W-:Y:S01]  /*31c0*/  IMAD.WIDE.U32 R4, R4, -0x326172a9, RZ ;  /* 0xcd9e8d5704047825 */ /* 0x000fe200078e00ff */
[----:B------:R-:W-:Y:S02]  /*31d0*/  @P3 ISETP.GE.AND P0, PT, R7, R212, PT ;  /* 0x000000d40700320c */ /* 0x000fe40003f06270 */
[----:B------:R-:W-:Y:S01]  /*31e0*/  @P3 IADD3 R7, R0, 0x18, RZ ;  /* 0x0000001800073810 */ /* 0x000fe20007ffe0ff */
[----:B------:R-:W-:Y:S01]  /*31f0*/  FFMA.FTZ R65, R11, c[0x0][0x23c], -R2 ;  /* 0x00008f000b417a23 */ /* 0x000fe20000010802 */
[----:B------:R-:W-:Y:S01]  /*3200*/  LOP3.LUT R8, R5, R6, R64, 0x96, !PT ;  /* 0x0000000605087212 */ /* 0x000fe200078e9640 */
[----:B------:R-:W-:Y:S01]  /*3210*/  IMAD.WIDE.U32 R10, R10, -0x326172a9, RZ ;  /* 0xcd9e8d570a0a7825 */ /* 0x000fe200078e00ff */
[----:B------:R-:W-:Y:S02]  /*3220*/  @P3 IADD3 R5, R0, 0x11, RZ ;  /* 0x0000001100053810 */ /* 0x000fe40007ffe0ff */
[----:B------:R-:W-:Y:S01]  /*3230*/  IADD3 R64, R240, 0x1715609d, RZ ;  /* 0x1715609df0407810 */ /* 0x000fe20007ffe0ff */
[----:B------:R-:W-:Y:S01]  /*3240*/  IMAD.WIDE.U32 R8, R8, -0x2daee0ad, RZ ;  /* 0xd2511f5308087825 */ /* 0x000fe200078e00ff */
[----:B------:R-:W-:Y:S01]  /*3250*/  @P3 ISETP.GE.AND P1, PT, R5, R212, PT ;  /* 0x000000d40500320c */ /* 0x000fe20003f26270 */
[----:B------:R-:W4:Y:S01]  /*3260*/  MUFU.EX2 R65, R65 ;  /* 0x0000004100417308 */ /* 0x000f220000000800 */
[----:B------:R-:W-:Y:S02]  /*3270*/  @P3 FSEL R12, R12, -INF , !P0 ;  /* 0xff8000000c0c3808 */ /* 0x000fe40004000000 */
[----:B------:R-:W-:Y:S02]  /*3280*/  @P3 FSEL R13, R13, -INF , !P1 ;  /* 0xff8000000d0d3808 */ /* 0x000fe40004800000 */
[----:B------:R-:W-:Y:S01]  /*3290*/  LOP3.LUT R6, R11, R4, R64, 0x96, !PT ;  /* 0x000000040b067212 */ /* 0x000fe200078e9640 */
[--C-:B------:R-:W-:Y:S01]  /*32a0*/  FFMA.FTZ R12, R12, c[0x0][0x23c], -R3.reuse ;  /* 0x00008f000c0c7a23 */ /* 0x100fe20000010803 */
[----:B------:R-:W-:Y:S01]  /*32b0*/  IADD3 R64, R241, -0x56f99767, RZ ;  /* 0xa9066899f1407810 */ /* 0x000fe20007ffe0ff */
[--C-:B------:R-:W-:Y:S01]  /*32c0*/  FFMA.FTZ R13, R13, c[0x0][0x23c], -R3.reuse ;  /* 0x00008f000d0d7a23 */ /* 0x100fe20000010803 */
[----:B------:R-:W-:Y:S02]  /*32d0*/  @P3 IADD3 R0, R0, 0x19, RZ ;  /* 0x0000001900003810 */ /* 0x000fe40007ffe0ff */
[----:B------:R-:W-:Y:S01]  /*32e0*/  LOP3.LUT R4, R9, R52, R64, 0x96, !PT ;  /* 0x0000003409047212 */ /* 0x000fe200078e9640 */
[----:B------:R1:W1:Y:S01]  /*32f0*/  MUFU.EX2 R62, R13 ;  /* 0x0000000d003e7308 */ /* 0x0002620000000800 */
[----:B------:R-:W-:Y:S02]  /*3300*/  IADD3 R56, R240, -0x4ab325aa, RZ ;  /* 0xb54cda56f0387810 */ /* 0x000fe40007ffe0ff */
[-C--:B------:R-:W-:Y:S01]  /*3310*/  @P3 ISETP.GE.AND P6, PT, R7, R212.reuse, PT ;  /* 0x000000d40700320c */ /* 0x080fe20003fc6270 */
[----:B------:R-:W-:Y:S01]  /*3320*/  IMAD.WIDE.U32 R4, R4, -0x326172a9, RZ ;  /* 0xcd9e8d5704047825 */ /* 0x000fe200078e00ff */
[----:B------:R-:W-:Y:S02]  /*3330*/  @P3 ISETP.GE.AND P5, PT, R0, R212, PT ;  /* 0x000000d40000320c */ /* 0x000fe40003fa6270 */
[----:B------:R-:W-:Y:S01]  /*3340*/  @P3 FSEL R16, R16, -INF , !P6 ;  /* 0xff80000010103808 */ /* 0x000fe20007000000 */
[----:B------:R-:W-:Y:S01]  /*3350*/  IMAD.WIDE.U32 R6, R6, -0x2daee0ad, RZ ;  /* 0xd2511f5306067825 */ /* 0x000fe200078e00ff */
[----:B------:R-:W-:Y:S01]  /*3360*/  LOP3.LUT R0, R5, R10, R56, 0x96, !PT ;  /* 0x0000000a05007212 */ /* 0x000fe200078e9638 */
[----:B------:R2:W2:Y:S01]  /*3370*/  MUFU.EX2 R64, R12 ;  /* 0x0000000c00407308 */ /* 0x0004a20000000800 */
[----:B------:R-:W-:Y:S01]  /*3380*/  SHF.R.U32.HI R10, RZ, 0x10, R4 ;  /* 0x00000010ff0a7819 */ /* 0x000fe20000011604 */
[----:B------:R-:W-:Y:S01]  /*3390*/  FFMA.FTZ R16, R16, c[0x0][0x23c], -R3 ;  /* 0x00008f0010107a23 */ /* 0x000fe20000010803 */
[----:B------:R-:W-:Y:S02]  /*33a0*/  LOP3.LUT R52, R6, 0xffff, RZ, 0xc0, !PT ;  /* 0x0000ffff06347812 */ /* 0x000fe400078ec0ff */
[----:B------:R-:W-:Y:S02]  /*33b0*/  LOP3.LUT R8, R7, R8, R169, 0x96, !PT ;  /* 0x0000000807087212 */ /* 0x000fe400078e96a9 */
[----:B------:R-:W-:Y:S02]  /*33c0*/  LOP3.LUT R7, R4, 0xffff, RZ, 0xc0, !PT ;  /* 0x0000ffff04077812 */ /* 0x000fe400078ec0ff */
[----:B------:R-:W-:Y:S01]  /*33d0*/  @P3 FSEL R17, R17, -INF , !P5 ;  /* 0xff80000011113808 */ /* 0x000fe20006800000 */
[----:B------:R-:W-:Y:S01]  /*33e0*/  MUFU.EX2 R59, R16 ;  /* 0x00000010003b7308 */ /* 0x000fe20000000800 */
[--C-:B------:R-:W-:Y:S02]  /*33f0*/  SHF.R.U32.HI R53, RZ, 0x10, R6.reuse ;  /* 0x00000010ff357819 */ /* 0x100fe40000011606 */
[----:B------:R-:W-:Y:S01]  /*3400*/  SHF.R.U32.HI R11, RZ, 0x18, R6 ;  /* 0x00000018ff0b7819 */ /* 0x000fe20000011606 */
[----:B------:R-:W-:Y:S01]  /*3410*/  FFMA.FTZ R3, R17, c[0x0][0x23c], -R3 ;  /* 0x00008f0011037a23 */ /* 0x000fe20000010803 */
[----:B-1----:R-:W-:Y:S02]  /*3420*/  SHF.R.U32.HI R13, RZ, 0x18, R4 ;  /* 0x00000018ff0d7819 */ /* 0x002fe40000011604 */
[----:B------:R-:W-:Y:S02]  /*3430*/  LOP3.LUT R9, R6, 0xff, RZ, 0xc0, !PT ;  /* 0x000000ff06097812 */ /* 0x000fe400078ec0ff */
[----:B------:R-:W-:Y:S01]  /*3440*/  @P3 FSEL R15, R15, -INF , !P1 ;  /* 0xff8000000f0f3808 */ /* 0x000fe20004800000 */
[----:B------:R1:W-:Y:S01]  /*3450*/  MUFU.EX2 R58, R3 ;  /* 0x00000003003a7308 */ /* 0x0003e20000000800 */
[----:B------:R-:W-:Y:S02]  /*3460*/  LOP3.LUT R6, R0, 0xff, RZ, 0xc0, !PT ;  /* 0x000000ff00067812 */ /* 0x000fe400078ec0ff */
[----:B------:R-:W-:Y:S01]  /*3470*/  @P3 FSEL R19, R19, -INF , !P5 ;  /* 0xff80000013133808 */ /* 0x000fe20006800000 */
[----:B------:R-:W-:Y:S01]  /*3480*/  FFMA.FTZ R15, R15, c[0x0][0x23c], -R2 ;  /* 0x00008f000f0f7a23 */ /* 0x000fe20000010802 */
[----:B--2---:R-:W-:Y:S02]  /*3490*/  LOP3.LUT R12, R4, 0xff, RZ, 0xc0, !PT ;  /* 0x000000ff040c7812 */ /* 0x004fe400078ec0ff */
[----:B------:R-:W-:Y:S02]  /*34a0*/  LOP3.LUT R4, R0, 0xffff, RZ, 0xc0, !PT ;  /* 0x0000ffff00047812 */ /* 0x000fe400078ec0ff */
[----:B------:R-:W-:Y:S01]  /*34b0*/  @P3 FSEL R18, R18, -INF , !P6 ;  /* 0xff80000012123808 */ /* 0x000fe20007000000 */
[----:B------:R-:W-:Y:S01]  /*34c0*/  MUFU.EX2 R60, R15 ;  /* 0x0000000f003c7308 */ /* 0x000fe20000000800 */
[----:B------:R-:W-:Y:S02]  /*34d0*/  SHF.R.U32.HI R4, RZ, 0x8, R4 ;  /* 0x00000008ff047819 */ /* 0x000fe40000011604 */
[----:B------:R-:W-:Y:S01]  /*34e0*/  @P3 FSEL R14, R14, -INF , !P0 ;  /* 0xff8000000e0e3808 */ /* 0x000fe20004000000 */
[--C-:B------:R-:W-:Y:S01]  /*34f0*/  FFMA.FTZ R18, R18, c[0x0][0x23c], -R2.reuse ;  /* 0x00008f0012127a23 */ /* 0x100fe20000010802 */
[----:B------:R-:W-:Y:S02]  /*3500*/  LOP3.LUT R4, R4, 0xffff, RZ, 0xc0, !PT ;  /* 0x0000ffff04047812 */ /* 0x000fe400078ec0ff */
[----:B------:R-:W-:Y:S01]  /*3510*/  ISETP.LE.U32.AND P2, PT, R6, UR6, PT ;  /* 0x0000000606007c0c */ /* 0x000fe2000bf43070 */
[--C-:B------:R-:W-:Y:S01]  /*3520*/  FFMA.FTZ R14, R14, c[0x0][0x23c], -R2.reuse ;  /* 0x00008f000e0e7a23 */ /* 0x100fe20000010802 */
[----:B------:R-:W-:Y:S01]  /*3530*/  ISETP.LE.U32.AND P1, PT, R4, UR6, PT ;  /* 0x0000000604007c0c */ /* 0x000fe2000bf23070 */
[----:B------:R-:W-:Y:S01]  /*3540*/  FFMA.FTZ R2, R19, c[0x0][0x23c], -R2 ;  /* 0x00008f0013027a23 */ /* 0x000fe20000010802 */
[--C-:B------:R-:W-:Y:S01]  /*3550*/  SHF.R.U32.HI R4, RZ, 0x18, R0.reuse ;  /* 0x00000018ff047819 */ /* 0x100fe20000011600 */
[----:B------:R-:W2:Y:S01]  /*3560*/  MUFU.EX2 R61, R14 ;  /* 0x0000000e003d7308 */ /* 0x000ea20000000800 */
[----:B------:R-:W-:Y:S02]  /*3570*/  SHF.R.U32.HI R5, RZ, 0x10, R0 ;  /* 0x00000010ff057819 */ /* 0x000fe40000011600 */
[----:B------:R-:W-:Y:S02]  /*3580*/  SHF.R.U32.HI R0, RZ, 0x8, R7 ;  /* 0x00000008ff007819 */ /* 0x000fe40000011607 */
[----:B------:R-:W-:Y:S02]  /*3590*/  LOP3.LUT R5, R5, 0xff, RZ, 0xc0, !PT ;  /* 0x000000ff05057812 */ /* 0x000fe400078ec0ff */
[----:B------:R-:W-:Y:S01]  /*35a0*/  LOP3.LUT R0, R0, 0xffff, RZ, 0xc0, !PT ;  /* 0x0000ffff00007812 */ /* 0x000fe200078ec0ff */
[----:B---3--:R-:W-:Y:S01]  /*35b0*/  @!P2 FADD.FTZ R168, -R168, -RZ ;  /* 0x800000ffa8a8a221 */ /* 0x008fe20000010100 */
[----:B------:R-:W-:Y:S01]  /*35c0*/  ISETP.LE.U32.AND P6, PT, R5, UR6, PT ;  /* 0x0000000605007c0c */ /* 0x000fe2000bfc3070 */
[----:B------:R3:W-:Y:S01]  /*35d0*/  MUFU.EX2 R56, R2 ;  /* 0x0000000200387308 */ /* 0x0007e20000000800 */
[----:B------:R-:W-:Y:S01]  /*35e0*/  ISETP.LE.U32.AND P5, PT, R4, UR6, PT ;  /* 0x0000000604007c0c */ /* 0x000fe2000bfa3070 */
[----:B------:R-:W-:Y:S01]  /*35f0*/  @!P1 FADD.FTZ R103, -R103, -RZ ;  /* 0x800000ff67679221 */ /* 0x000fe20000010100 */
[----:B------:R-:W-:Y:S02]  /*3600*/  ISETP.LE.U32.AND P1, PT, R0, UR6, PT ;  /* 0x0000000600007c0c */ /* 0x000fe4000bf23070 */
[----:B------:R-:W-:Y:S02]  /*3610*/  LOP3.LUT R0, R8, 0xffff, RZ, 0xc0, !PT ;  /* 0x0000ffff08007812 */ /* 0x000fe400078ec0ff */
[----:B------:R-:W-:Y:S02]  /*3620*/  ISETP.LE.U32.AND P2, PT, R12, UR6, PT ;  /* 0x000000060c007c0c */ /* 0x000fe4000bf43070 */
[----:B------:R-:W-:Y:S01]  /*3630*/  SHF.R.U32.HI R0, RZ, 0x8, R0 ;  /* 0x00000008ff007819 */ /* 0x000fe20000011600 */
[----:B------:R-:W2:Y:S01]  /*3640*/  MUFU.EX2 R57, R18 ;  /* 0x0000001200397308 */ /* 0x000ea20000000800 */
[----:B-1----:R-:W-:Y:S01]  /*3650*/  LOP3.LUT R3, R10, 0xff, RZ, 0xc0, !PT ;  /* 0x000000ff0a037812 */ /* 0x002fe200078ec0ff */
[----:B------:R-:W-:Y:S01]  /*3660*/  @!P6 FADD.FTZ R102, -R102, -RZ ;  /* 0x800000ff6666e221 */ /* 0x000fe20000010100 */
[----:B------:R-:W-:Y:S01]  /*3670*/  LOP3.LUT R0, R0, 0xffff, RZ, 0xc0, !PT ;  /* 0x0000ffff00007812 */ /* 0x000fe200078ec0ff */
[----:B------:R-:W-:Y:S01]  /*3680*/  @!P5 FADD.FTZ R101, -R101, -RZ ;  /* 0x800000ff6565d221 */ /* 0x000fe20000010100 */
[----:B------:R-:W-:Y:S01]  /*3690*/  ISETP.LE.U32.AND P6, PT, R13, UR6, PT ;  /* 0x000000060d007c0c */ /* 0x000fe2000bfc3070 */
[----:B------:R-:W-:Y:S01]  /*36a0*/  @!P1 FADD.FTZ R67, -R67, -RZ ;  /* 0x800000ff43439221 */ /* 0x000fe20000010100 */
[----:B------:R-:W-:Y:S02]  /*36b0*/  ISETP.LE.U32.AND P1, PT, R0, UR6, PT ;  /* 0x0000000600007c0c */ /* 0x000fe4000bf23070 */
[----:B------:R-:W-:Y:S01]  /*36c0*/  ISETP.LE.U32.AND P5, PT, R3, UR6, PT ;  /* 0x0000000603007c0c */ /* 0x000fe2000bfa3070 */
[----:B------:R-:W-:Y:S01]  /*36d0*/  @!P2 FADD.FTZ R100, -R100, -RZ ;  /* 0x800000ff6464a221 */ /* 0x000fe20000010100 */
[----:B------:R-:W-:Y:S02]  /*36e0*/  LOP3.LUT R3, R8, 0xff, RZ, 0xc0, !PT ;  /* 0x000000ff08037812 */ /* 0x000fe400078ec0ff */
[----:B------:R-:W-:Y:S02]  /*36f0*/  SHF.R.U32.HI R0, RZ, 0x8, R52 ;  /* 0x00000008ff007819 */ /* 0x000fe40000011634 */
[----:B------:R-:W-:Y:S02]  /*3700*/  ISETP.LE.U32.AND P2, PT, R3, UR6, PT ;  /* 0x0000000603007c0c */ /* 0x000fe4000bf43070 */
[--C-:B------:R-:W-:Y:S01]  /*3710*/  SHF.R.U32.HI R3, RZ, 0x10, R8.reuse ;  /* 0x00000010ff037819 */ /* 0x100fe20000011608 */
[----:B----4-:R-:W-:Y:S01]  /*3720*/  @!P6 FADD.FTZ R65, -R65, -RZ ;  /* 0x800000ff4141e221 */ /* 0x010fe20000010100 */
[----:B---3--:R-:W-:Y:S01]  /*3730*/  LOP3.LUT R2, R53, 0xff, RZ, 0xc0, !PT ;  /* 0x000000ff35027812 */ /* 0x008fe200078ec0ff */
[----:B------:R-:W-:Y:S01]  /*3740*/  @!P1 FADD.FTZ R62, -R62, -RZ ;  /* 0x800000ff3e3e9221 */ /* 0x000fe20000010100 */
[----:B------:R-:W-:Y:S01]  /*3750*/  LOP3.LUT R3, R3, 0xff, RZ, 0xc0, !PT ;  /* 0x000000ff03037812 */ /* 0x000fe200078ec0ff */
[----:B------:R-:W-:Y:S01]  /*3760*/  @!P5 FADD.FTZ R66, -R66, -RZ ;  /* 0x800000ff4242d221 */ /* 0x000fe20000010100 */
[----:B------:R-:W-:Y:S02]  /*3770*/  LOP3.LUT R0, R0, 0xffff, RZ, 0xc0, !PT ;  /* 0x0000ffff00007812 */ /* 0x000fe400078ec0ff */
[----:B------:R-:W-:Y:S02]  /*3780*/  ISETP.LE.U32.AND P6, PT, R3, UR6, PT ;  /* 0x0000000603007c0c */ /* 0x000fe4000bfc3070 */
[----:B------:R-:W-:Y:S01]  /*3790*/  F2FP.RELU.BF16.PACK_AB R3, R103, R168 ;  /* 0x000000a86703723e */ /* 0x000fe200000018ff */
[----:B------:R-:W-:Y:S01]  /*37a0*/  @!P2 FADD.FTZ R64, -R64, -RZ ;  /* 0x800000ff4040a221 */ /* 0x000fe20000010100 */
[----:B------:R-:W-:Y:S02]  /*37b0*/  ISETP.LE.U32.AND P1, PT, R2, UR6, PT ;  /* 0x0000000602007c0c */ /* 0x000fe4000bf23070 */
[----:B------:R-:W-:Y:S01]  /*37c0*/  F2FP.RELU.BF16.PACK_AB R2, R101, R102 ;  /* 0x000000666502723e */ /* 0x000fe200000018ff */
[----:B------:R1:W-:Y:S01]  /*37d0*/  STS [R222+0x12000], R3 ;  /* 0x01200003de007388 */ /* 0x0003e20000000800 */
[----:B------:R-:W-:Y:S02]  /*37e0*/  ISETP.LE.U32.AND P2, PT, R0, UR6, PT ;  /* 0x0000000600007c0c */ /* 0x000fe4000bf43070 */
[----:B------:R-:W-:Y:S01]  /*37f0*/  F2FP.RELU.BF16.PACK_AB R0, R67, R100 ;  /* 0x000000644300723e */ /* 0x000fe200000018ff */
[----:B------:R3:W-:Y:S01]  /*3800*/  STS [R222+0x12400], R2 ;  /* 0x01240002de007388 */ /* 0x0007e20000000800 */
[----:B------:R-:W-:Y:S01]  /*3810*/  SHF.R.U32.HI R8, RZ, 0x18, R8 ;  /* 0x00000018ff087819 */ /* 0x000fe20000011608 */
[----:B--2---:R-:W-:Y:S01]  /*3820*/  @!P6 FADD.FTZ R61, -R61, -RZ ;  /* 0x800000ff3d3de221 */ /* 0x004fe20000010100 */
[----:B------:R-:W-:Y:S01]  /*3830*/  ISETP.LE.U32.AND P0, PT, R11, UR6, PT ;  /* 0x000000060b007c0c */ /* 0x000fe2000bf03070 */
[----:B------:R2:W-:Y:S01]  /*3840*/  STS [R225+0x12000], R0 ;  /* 0x01200000e1007388 */ /* 0x0005e20000000800 */
[----:B------:R-:W-:Y:S01]  /*3850*/  ISETP.LE.U32.AND P5, PT, R8, UR6, PT ;  /* 0x0000000608007c0c */ /* 0x000fe2000bfa3070 */
[----:B------:R-:W-:Y:S01]  /*3860*/  @!P1 FADD.FTZ R57, -R57, -RZ ;  /* 0x800000ff39399221 */ /* 0x000fe20000010100 */
[----:B------:R-:W-:Y:S02]  /*3870*/  ISETP.LE.U32.AND P4, PT, R9, UR6, PT ;  /* 0x0000000609007c0c */ /* 0x000fe4000bf83070 */
[----:B------:R-:W-:Y:S01]  /*3880*/  F2FP.RELU.BF16.PACK_AB R5, R65, R66 ;  /* 0x000000424105723e */ /* 0x000fe200000018ff */
[----:B------:R-:W-:Y:S01]  /*3890*/  @!P2 FADD.FTZ R58, -R58, -RZ ;  /* 0x800000ff3a3aa221 */ /* 0x000fe20000010100 */
[----:B------:R-:W-:Y:S02]  /*38a0*/  F2FP.RELU.BF16.PACK_AB R4, R62, R64 ;  /* 0x000000403e04723e */ /* 0x000fe400000018ff */
[----:B------:R-:W-:Y:S01]  /*38b0*/  FSETP.GE.FTZ.AND P1, PT, R103, RZ, PT ;  /* 0x000000ff6700720b */ /* 0x000fe20003f36000 */
[----:B------:R-:W-:Y:S01]  /*38c0*/  STS [R225+0x12400], R5 ;  /* 0x01240005e1007388 */ /* 0x000fe20000000800 */
[----:B------:R-:W-:Y:S01]  /*38d0*/  FSETP.GE.FTZ.AND P2, PT, R168, RZ, PT ;  /* 0x000000ffa800720b */ /* 0x000fe20003f56000 */
[----:B------:R-:W-:Y:S01]  /*38e0*/  @!P0 FADD.FTZ R56, -R56, -RZ ;  /* 0x800000ff38388221 */ /* 0x000fe20000010100 */
[----:B------:R-:W-:Y:S01]  /*38f0*/  FSETP.GE.FTZ.AND P6, PT, R100, RZ, PT ;  /* 0x000000ff6400720b */ /* 0x000fe20003fd6000 */
[----:B------:R-:W-:Y:S01]  /*3900*/  @!P5 FADD.FTZ R60, -R60, -RZ ;  /* 0x800000ff3c3cd221 */ /* 0x000fe20000010100 */
[----:B------:R-:W-:Y:S01]  /*3910*/  STS [R223+0x12000], R4 ;  /* 0x01200004df007388 */ /* 0x000fe20000000800 */
[----:B------:R-:W-:Y:S01]  /*3920*/  @!P4 FADD.FTZ R59, -R59, -RZ ;  /* 0x800000ff3b3bc221 */ /* 0x000fe20000010100 */
[----:B------:R-:W-:Y:S02]  /*3930*/  FSETP.GE.FTZ.AND P4, PT, R64, RZ, PT ;  /* 0x000000ff4000720b */ /* 0x000fe40003f96000 */
[----:B-1----:R-:W-:Y:S02]  /*3940*/  F2FP.RELU.BF16.PACK_AB R3, R60, R61 ;  /* 0x0000003d3c03723e */ /* 0x002fe400000018ff */
[----:B---3--:R-:W-:Y:S02]  /*3950*/  F2FP.RELU.BF16.PACK_AB R2, R58, R59 ;  /* 0x0000003b3a02723e */ /* 0x008fe400000018ff */
[----:B------:R-:W-:Y:S01]  /*3960*/  FSETP.GE.FTZ.AND P5, PT, R67, RZ, PT ;  /* 0x000000ff4300720b */ /* 0x000fe20003fb6000 */
[----:B------:R1:W-:Y:S01]  /*3970*/  STS [R223+0x12400], R3 ;  /* 0x01240003df007388 */ /* 0x0003e20000000800 */
[----:B--2---:R-:W-:Y:S03]  /*3980*/  F2FP.RELU.BF16.PACK_AB R0, R56, R57 ;  /* 0x000000393800723e */ /* 0x004fe600000018ff */
[----:B------:R2:W-:Y:S04]  /*3990*/  STS [R224+0x12000], R2 ;  /* 0x01200002e0007388 */ /* 0x0005e80000000800 */
[----:B------:R-:W-:Y:S04]  /*39a0*/  STS [R224+0x12400], R0 ;  /* 0x01240000e0007388 */ /* 0x000fe80000000800 */
[----:B------:R-:W3:Y:S08]  /*39b0*/  LDSM.16.M88.4 R16, [R193+0x8000] ;  /* 0x00800000c110783b */ /* 0x000ef00000000200 */
[----:B------:R-:W4:Y:S01]  /*39c0*/  LDSM.16.M88.4 R52, [R195+0x8000] ;  /* 0x00800000c334783b */ /* 0x000f220000000200 */
[----:B-1----:R-:W-:Y:S02]  /*39d0*/  IMAD.MOV.U32 R3, RZ, RZ, R220 ;  /* 0x000000ffff037224 */ /* 0x002fe400078e00dc */
[----:B--2---:R-:W-:Y:S01]  /*39e0*/  IMAD.MOV.U32 R2, RZ, RZ, R221 ;  /* 0x000000ffff027224 */ /* 0x004fe200078e00dd */
[C---:B---3--:R-:W-:Y:S08]  /*39f0*/  HMMA.16816.F32.BF16 R4, R16.reuse, R104, RZ ;  /* 0x000000681004723c */ /* 0x048ff000000418ff */
[C---:B------:R-:W-:Y:S08]  /*3a00*/  HMMA.16816.F32.BF16 R8, R16.reuse, R106, RZ ;  /* 0x0000006a1008723c */ /* 0x040ff000000418ff */
[C---:B------:R-:W-:Y:S08]  /*3a10*/  HMMA.16816.F32.BF16 R12, R16.reuse, R108, RZ ;  /* 0x0000006c100c723c */ /* 0x040ff000000418ff */
[----:B------:R-:W-:Y:S08]  /*3a20*/  HMMA.16816.F32.BF16 R16, R16, R110, RZ ;  /* 0x0000006e1010723c */ /* 0x000ff000000418ff */
[C---:B----4-:R-:W-:Y:S08]  /*3a30*/  HMMA.16816.F32.BF16 R4, R52.reuse, R112, R4 ;  /* 0x000000703404723c */ /* 0x050ff00000041804 */
        /* <DEDUP_REMOVED lines=32> */
[----:B------:R-:W-:Y:S07]  /*3c40*/  HMMA.16816.F32.BF16 R16, R52, R166, R16 ;  /* 0x000000a63410723c */ /* 0x000fee0000041810 */
[C---:B------:R-:W-:Y:S05]  /*3c50*/  LEA R52, P0, R226.reuse, R2, 0x2 ;  /* 0x00000002e2347211 */ /* 0x040fea00078010ff */
[----:B------:R-:W-:Y:S02]  /*3c60*/  LEA.HI.X.SX32 R53, R226, R3, 0x2, P0 ;  /* 0x00000003e2357211 */ /* 0x000fe400000f16ff */
[C---:B------:R-:W-:Y:S03]  /*3c70*/  LEA R206, P0, R63.reuse, R206, 0x2 ;  /* 0x000000ce3fce7211 */ /* 0x040fe600078010ff */
[----:B------:R-:W2:Y:S01]  /*3c80*/  LDG.E R2, [R52.64] ;  /* 0x0000000834027981 */ /* 0x000ea2000c1e1900 */
[----:B------:R-:W-:Y:S02]  /*3c90*/  LEA.HI.X.SX32 R207, R63, R207, 0x2, P0 ;  /* 0x000000cf3fcf7211 */ /* 0x000fe400000f16ff */
[----:B------:R-:W-:Y:S01]  /*3ca0*/  FSETP.GE.FTZ.AND P0, PT, R58, RZ, PT ;  /* 0x000000ff3a00720b */ /* 0x000fe20003f16000 */
[----:B------:R-:W3:Y:S01]  /*3cb0*/  LDG.E R0, [R52.64+0x20] ;  /* 0x0000200834007981 */ /* 0x000ee2000c1e1900 */
[C---:B--2---:R-:W-:Y:S02]  /*3cc0*/  FADD.FTZ R3, -R2.reuse, R5 ;  /* 0x0000000502037221 */ /* 0x044fe40000010100 */
[C---:B------:R-:W-:Y:S02]  /*3cd0*/  FADD.FTZ R4, -R2.reuse, R4 ;  /* 0x0000000402047221 */ /* 0x040fe40000010100 */
[----:B------:R-:W-:Y:S01]  /*3ce0*/  FADD.FTZ R5, -R2, R12 ;  /* 0x0000000c02057221 */ /* 0x000fe20000010100 */
[-C--:B------:R-:W-:Y:S01]  /*3cf0*/  FSEL R3, R3, R2.reuse, P1 ;  /* 0x0000000203037208 */ /* 0x080fe20000800000 */
[----:B---3--:R-:W-:Y:S01]  /*3d00*/  FADD.FTZ R10, -R0, R10 ;  /* 0x0000000a000a7221 */ /* 0x008fe20000010100 */
[-C--:B------:R-:W-:Y:S01]  /*3d10*/  FSEL R4, R4, R2.reuse, P2 ;  /* 0x0000000204047208 */ /* 0x080fe20001000000 */
[----:B------:R-:W-:Y:S01]  /*3d20*/  FADD.FTZ R6, -R0, R6 ;  /* 0x0000000600067221 */ /* 0x000fe20000010100 */
[----:B------:R-:W-:Y:S01]  /*3d30*/  FSETP.GE.FTZ.AND P2, PT, R62, RZ, PT ;  /* 0x000000ff3e00720b */ /* 0x000fe20003f56000 */
[----:B------:R-:W-:Y:S01]  /*3d40*/  FMUL.FTZ R103, R103, R3 ;  /* 0x0000000367677220 */ /* 0x000fe20000410000 */
[----:B------:R-:W-:Y:S01]  /*3d50*/  FSETP.GE.FTZ.AND P1, PT, R59, RZ, PT ;  /* 0x000000ff3b00720b */ /* 0x000fe20003f36000 */
[C---:B------:R-:W-:Y:S01]  /*3d60*/  FADD.FTZ R3, -R2.reuse, R8 ;  /* 0x0000000802037221 */ /* 0x040fe20000010100 */
[----:B------:R-:W-:Y:S01]  /*3d70*/  FSEL R5, R5, R2, P4 ;  /* 0x0000000205057208 */ /* 0x000fe20002000000 */
[----:B------:R-:W-:Y:S01]  /*3d80*/  FADD.FTZ R8, -R2, R9 ;  /* 0x0000000902087221 */ /* 0x000fe20000010100 */
[----:B------:R-:W-:Y:S01]  /*3d90*/  FSETP.GE.FTZ.AND P4, PT, R61, RZ, PT ;  /* 0x000000ff3d00720b */ /* 0x000fe20003f96000 */
[----:B------:R-:W-:Y:S01]  /*3da0*/  FMUL.FTZ R168, R168, R4 ;  /* 0x00000004a8a87220 */ /* 0x000fe20000410000 */
[-C--:B------:R-:W-:Y:S01]  /*3db0*/  FSEL R9, R3, R2.reuse, P6 ;  /* 0x0000000203097208 */ /* 0x080fe20003000000 */
[----:B------:R-:W-:Y:S01]  /*3dc0*/  FADD.FTZ R4, -R2, R13 ;  /* 0x0000000d02047221 */ /* 0x000fe20000010100 */
[-C--:B------:R-:W-:Y:S01]  /*3dd0*/  FSEL R8, R8, R2.reuse, P5 ;  /* 0x0000000208087208 */ /* 0x080fe20002800000 */
[----:B------:R-:W-:Y:S01]  /*3de0*/  FADD.FTZ R3, -R2, R16 ;  /* 0x0000001002037221 */ /* 0x000fe20000010100 */
[----:B------:R-:W-:Y:S01]  /*3df0*/  FSETP.GE.FTZ.AND P5, PT, R65, RZ, PT ;  /* 0x000000ff4100720b */ /* 0x000fe20003fb6000 */
[----:B------:R-:W-:Y:S01]  /*3e00*/  FMUL.FTZ R64, R64, R5 ;  /* 0x0000000540407220 */ /* 0x000fe20000410000 */
[-C--:B------:R-:W-:Y:S01]  /*3e10*/  FSEL R4, R4, R2.reuse, P2 ;  /* 0x0000000204047208 */ /* 0x080fe20001000000 */
[----:B------:R-:W-:Y:S01]  /*3e20*/  FADD.FTZ R5, -R0, R11 ;  /* 0x0000000b00057221 */ /* 0x000fe20000010100 */
[----:B------:R-:W-:Y:S01]  /*3e30*/  FSEL R3, R3, R2, P1 ;  /* 0x0000000203037208 */ /* 0x000fe20000800000 */
[----:B------:R-:W-:Y:S01]  /*3e40*/  @P0 FADD.FTZ R2, -R2, R17 ;  /* 0x0000001102020221 */ /* 0x000fe20000010100 */
[----:B------:R-:W-:Y:S01]  /*3e50*/  FSETP.GE.FTZ.AND P0, PT, R66, RZ, PT ;  /* 0x000000ff4200720b */ /* 0x000fe20003f16000 */
[----:B------:R-:W-:Y:S01]  /*3e60*/  FMUL.FTZ R67, R67, R8 ;  /* 0x0000000843437220 */ /* 0x000fe20000410000 */
[----:B------:R-:W-:Y:S01]  /*3e70*/  FSEL R5, R5, R0, P5 ;  /* 0x0000000005057208 */ /* 0x000fe20002800000 */
[----:B------:R-:W-:Y:S01]  /*3e80*/  FMUL.FTZ R8, R58, R2 ;  /* 0x000000023a087220 */ /* 0x000fe20000410000 */
[----:B------:R-:W-:Y:S01]  /*3e90*/  FSEL R2, R10, R0, P0 ;  /* 0x000000000a027208 */ /* 0x000fe20000000000 */
[----:B------:R-:W-:Y:S01]  /*3ea0*/  FADD.FTZ R7, -R0, R7 ;  /* 0x0000000700077221 */ /* 0x000fe20000010100 */
[----:B------:R-:W-:Y:S01]  /*3eb0*/  FSETP.GE.FTZ.AND P0, PT, R56, RZ, PT ;  /* 0x000000ff3800720b */ /* 0x000fe20003f16000 */
[----:B------:R-:W-:Y:S01]  /*3ec0*/  FMUL.FTZ R62, R62, R4 ;  /* 0x000000043e3e7220 */ /* 0x000fe20000410000 */
[----:B------:R-:W-:Y:S01]  /*3ed0*/  ISETP.GE.AND P5, PT, R213, 0x1, PT ;  /* 0x00000001d500780c */ /* 0x000fe20003fa6270 */
[----:B------:R-:W-:Y:S01]  /*3ee0*/  FMUL.FTZ R59, R59, R3 ;  /* 0x000000033b3b7220 */ /* 0x000fe20000410000 */
[----:B------:R-:W-:Y:S01]  /*3ef0*/  FSETP.GE.FTZ.AND P2, PT, R102, RZ, PT ;  /* 0x000000ff6600720b */ /* 0x000fe20003f56000 */
[C---:B------:R-:W-:Y:S01]  /*3f00*/  FADD.FTZ R4, -R0.reuse, R14 ;  /* 0x0000000e00047221 */ /* 0x040fe20000010100 */
[----:B------:R-:W-:Y:S01]  /*3f10*/  FSETP.GE.FTZ.AND P1, PT, R101, RZ, PT ;  /* 0x000000ff6500720b */ /* 0x000fe20003f36000 */
[----:B------:R-:W-:Y:S01]  /*3f20*/  FADD.FTZ R3, -R0, R15 ;  /* 0x0000000f00037221 */ /* 0x000fe20000010100 */
[----:B------:R-:W-:Y:S01]  /*3f30*/  FSEL R6, R6, R0, P2 ;  /* 0x0000000006067208 */ /* 0x000fe20001000000 */
[----:B------:R-:W-:Y:S01]  /*3f40*/  FMUL.FTZ R66, R66, R2 ;  /* 0x0000000242427220 */ /* 0x000fe20000410000 */
[----:B------:R-:W-:Y:S01]  /*3f50*/  FSEL R7, R7, R0, P1 ;  /* 0x0000000007077208 */ /* 0x000fe20000800000 */
[----:B------:R-:W-:Y:S01]  /*3f60*/  FADD.FTZ R2, -R0, R18 ;  /* 0x0000001200027221 */ /* 0x000fe20000010100 */
[----:B------:R-:W-:Y:S01]  /*3f70*/  FSETP.GE.FTZ.AND P2, PT, R60, RZ, PT ;  /* 0x000000ff3c00720b */ /* 0x000fe20003f56000 */
[----:B------:R-:W-:Y:S01]  /*3f80*/  FMUL.FTZ R9, R100, R9 ;  /* 0x0000000964097220 */ /* 0x000fe20000410000 */
[----:B------:R-:W-:Y:S01]  /*3f90*/  FSETP.GE.FTZ.AND P1, PT, R57, RZ, PT ;  /* 0x000000ff3900720b */ /* 0x000fe20003f36000 */
[----:B------:R-:W-:Y:S01]  /*3fa0*/  FMUL.FTZ R102, R102, R6 ;  /* 0x0000000666667220 */ /* 0x000fe20000410000 */
[-C--:B------:R-:W-:Y:S01]  /*3fb0*/  FSEL R4, R4, R0.reuse, P4 ;  /* 0x0000000004047208 */ /* 0x080fe20002000000 */
[----:B------:R-:W-:Y:S01]  /*3fc0*/  FMUL.FTZ R101, R101, R7 ;  /* 0x0000000765657220 */ /* 0x000fe20000410000 */
[-C--:B------:R-:W-:Y:S01]  /*3fd0*/  FSEL R3, R3, R0.reuse, P2 ;  /* 0x0000000003037208 */ /* 0x080fe20001000000 */
[----:B------:R-:W-:Y:S01]  /*3fe0*/  FMUL.FTZ R65, R65, R5 ;  /* 0x0000000541417220 */ /* 0x000fe20000410000 */
[----:B------:R-:W-:Y:S01]  /*3ff0*/  FSEL R2, R2, R0, P1 ;  /* 0x0000000002027208 */ /* 0x000fe20000800000 */
[----:B------:R-:W-:Y:S02]  /*4000*/  @P0 FADD.FTZ R0, -R0, R19 ;  /* 0x0000001300000221 */ /* 0x000fe40000010100 */
        /* <DEDUP_REMOVED lines=11> */
[C---:B------:R-:W-:Y:S02]  /*40c0*/  LEA R3, P0, R2.reuse, R208, 0x1 ;  /* 0x000000d002037211 */ /* 0x040fe400078008ff */
        /* <DEDUP_REMOVED lines=16> */
.L_x_676:
        /* <DEDUP_REMOVED lines=22> */
[----:B------:R-:W-:Y:S01]  /*4330*/  LDSM.16.MT88.4 R52, [R185+0x12800] ;  /* 0x01280000b934783b */ /* 0x000fe20000004200 */
        /* <DEDUP_REMOVED lines=8> */
[----:B------:R-:W1:Y:S07]  /*43c0*/  LDSM.16.MT88.4 R12, [R0+0x8800] ;  /* 0x00880000000c783b */ /* 0x000e6e0000004200 */
[----:B------:R-:W-:Y:S01]  /*43d0*/  HMMA.16816.F32.BF16 R48, R4, R18, R48 ;  /* 0x000000120430723c */ /* 0x000fe20000041830 */
[----:B------:R-:W2:Y:S04]  /*43e0*/  LDSM.16.MT88.4 R4, [R0+0xa800] ;  /* 0x00a800000004783b */ /* 0x000ea80000004200 */
[----:B------:R-:W-:Y:S03]  /*43f0*/  LDSM.16.MT88.4 R16, [R0+0x9000] ;  /* 0x009000000010783b */ /* 0x000fe60000004200 */
        /* <DEDUP_REMOVED lines=8> */
[----:B------:R-:W2:Y:S07]  /*4480*/  LDSM.16.MT88.4 R52, [R185+0x13000] ;  /* 0x01300000b934783b */ /* 0x000eae0000004200 */
[----:B------:R-:W-:Y:S01]  /*4490*/  HMMA.16816.F32.BF16 R48, R8, R6, R48 ;  /* 0x000000060830723c */ /* 0x000fe20000041830 */
[----:B------:R-:W3:Y:S04]  /*44a0*/  LDSM.16.MT88.4 R4, [R0+0xb000] ;  /* 0x00b000000004783b */ /* 0x000ee80000004200 */
[----:B------:R-:W-:Y:S03]  /*44b0*/  LDSM.16.MT88.4 R8, [R186+0x13800] ;  /* 0x01380000ba08783b */ /* 0x000fe60000004200 */
        /* <DEDUP_REMOVED lines=10> */
[----:B------:R-:W3:Y:S04]  /*4560*/  LDSM.16.MT88.4 R4, [R0+0xb800] ;  /* 0x00b800000004783b */ /* 0x000ee80000004200 */
[----:B------:R-:W-:Y:S03]  /*4570*/  BAR.SYNC.DEFER_BLOCKING 0x0 ;  /* 0x0000000000007b1d */ /* 0x000fe60000010000 */
[-C--:B-1----:R-:W-:Y:S08]  /*4580*/  HMMA.16816.F32.BF16 R20, R8, R16.reuse, R20 ;  /* 0x000000100814723c */ /* 0x082ff00000041814 */
[C---:B--2---:R-:W-:Y:S08]  /*4590*/  HMMA.16816.F32.BF16 R24, R52.reuse, R16, R24 ;  /* 0x000000103418723c */ /* 0x044ff00000041818 */
[-C--:B------:R-:W-:Y:S08]  /*45a0*/  HMMA.16816.F32.BF16 R28, R52, R18.reuse, R28 ;  /* 0x00000012341c723c */ /* 0x080ff0000004181c */
[C---:B------:R-:W-:Y:S08]  /*45b0*/  HMMA.16816.F32.BF16 R32, R8.reuse, R18, R32 ;  /* 0x000000120820723c */ /* 0x040ff00000041820 */
[-C--:B---3--:R-:W-:Y:S08]  /*45c0*/  HMMA.16816.F32.BF16 R36, R8, R4.reuse, R36 ;  /* 0x000000040824723c */ /* 0x088ff00000041824 */
        /* <DEDUP_REMOVED lines=21> */
.L_x_677:
[----:B------:R-:W-:Y:S01]  /*4720*/  LDSM.16.M88.4 R64, [R194] ;  /* 0x00000000c240783b */ /* 0x000fe20000000200 */
[----:B-1----:R-:W-:Y:S03]  /*4730*/  @P5 IADD3 R2, P0, R216, -0x100, RZ ;  /* 0xffffff00d8025810 */ /* 0x002fe60007f1e0ff */
[----:B------:R-:W1:Y:S02]  /*4740*/  LDSM.16.MT88.4 R16, [R0+0xc000] ;  /* 0x00c000000010783b */ /* 0x000e640000004200 */
[----:B------:R-:W-:Y:S01]  /*4750*/  @P5 IMAD.MOV.U32 R216, RZ, RZ, R2 ;  /* 0x000000ffffd85224 */ /* 0x000fe200078e0002 */
[CC--:B------:R-:W-:Y:S01]  /*4760*/  LEA R2, P1, R215.reuse, R206.reuse, 0x2 ;  /* 0x000000ced7027211 */ /* 0x0c0fe200078210ff */
[----:B------:R-:W2:Y:S03]  /*4770*/  LDSM.16.M88.4 R60, [R194+0x1000] ;  /* 0x00100000c23c783b */ /* 0x000ea60000000200 */
[-C--:B------:R-:W-:Y:S01]  /*4780*/  LEA.HI.X.SX32 R3, R215, R207.reuse, 0x2, P1 ;  /* 0x000000cfd7037211 */ /* 0x080fe200008f16ff */
        /* <DEDUP_REMOVED lines=43> */
[-C--:B------:R-:W-:Y:S02]  /*4a40*/  LEA R168, P1, R171, R206.reuse, 0x2 ;  /* 0x000000ceaba87211 */ /* 0x080fe400078210ff */
[----:B--2---:R-:W-:Y:S02]  /*4a50*/  @P5 IADD3.X R0, R217, -0x1, RZ, P0, !PT ;  /* 0xffffffffd9005810 */ /* 0x004fe400007fe4ff */
[-C--:B------:R-:W-:Y:S01]  /*4a60*/  LEA.HI.X.SX32 R169, R171, R207.reuse, 0x2, P1 ;  /* 0x000000cfaba97211 */ /* 0x080fe200008f16ff */
[----:B------:R-:W-:Y:S02]  /*4a70*/  IMAD.MOV.U32 R171, RZ, RZ, c[0x0][0x22c] ;  /* 0x00008b00ffab7624 */ /* 0x000fe400078e00ff */
[----:B------:R-:W-:Y:S02]  /*4a80*/  @P5 IMAD.MOV.U32 R217, RZ, RZ, R0 ;  /* 0x000000ffffd95224 */ /* 0x000fe400078e0000 */
[----:B------:R-:W-:Y:S01]  /*4a90*/  IMAD.IADD R0, R215, 0x1, R247 ;  /* 0x00000001d7007824 */ /* 0x000fe200078e02f7 */
        /* <DEDUP_REMOVED lines=14> */
[----:B------:R-:W-:Y:S01]  /*4b80*/  @P5 IMAD.WIDE R100, R226, 0x4, R216 ;  /* 0x00000004e2645825 */ /* 0x000fe200078e02d8 */
[-C--:B------:R-:W-:Y:S04]  /*4b90*/  HMMA.16816.F32.BF16 R60, R180, R102.reuse, R60 ;  /* 0x00000066b43c723c */ /* 0x080fe8000004183c */
[----:B------:R1:W5:Y:S04]  /*4ba0*/  @P5 LDG.E R218, [R100.64] ;  /* 0x0000000864da5981 */ /* 0x000368000c1e1900 */
[----:B------:R-:W-:Y:S01]  /*4bb0*/  HMMA.16816.F32.BF16 R64, R172, R102, R64 ;  /* 0x00000066ac40723c */ /* 0x000fe20000041840 */
[----:B------:R1:W5:Y:S04]  /*4bc0*/  @P5 LDG.E R219, [R100.64+0x20] ;  /* 0x0000200864db5981 */ /* 0x000368000c1e1900 */
[----:B------:R2:W-:Y:S04]  /*4bd0*/  RED.E.ADD.F32.FTZ.RN.STRONG.GPU [R206.64], R4 ;  /* 0x00000004ce00798e */ /* 0x0005e8000c10e788 */
[----:B------:R3:W-:Y:S03]  /*4be0*/  RED.E.ADD.F32.FTZ.RN.STRONG.GPU [R2.64], R5 ;  /* 0x000000050200798e */ /* 0x0007e6000c10e788 */
[CC--:B-1----:R-:W-:Y:S04]  /*4bf0*/  LEA R100, P0, R245.reuse, R206.reuse, 0x2 ;  /* 0x000000cef5647211 */ /* 0x0c2fe800078010ff */
[-C--:B------:R-:W-:Y:S02]  /*4c00*/  LEA.HI.X.SX32 R101, R245, R207.reuse, 0x2, P0 ;  /* 0x000000cff5657211 */ /* 0x080fe400000f16ff */
[-C--:B------:R-:W-:Y:S02]  /*4c10*/  LEA R102, P0, R176, R206.reuse, 0x2 ;  /* 0x000000ceb0667211 */ /* 0x080fe400078010ff */
[-C--:B--2---:R-:W-:Y:S01]  /*4c20*/  LEA R4, P1, R170, R206.reuse, 0x2 ;  /* 0x000000ceaa047211 */ /* 0x084fe200078210ff */
[----:B------:R1:W-:Y:S01]  /*4c30*/  RED.E.ADD.F32.FTZ.RN.STRONG.GPU [R100.64], R6 ;  /* 0x000000066400798e */ /* 0x0003e2000c10e788 */
[-C--:B------:R-:W-:Y:S02]  /*4c40*/  LEA.HI.X.SX32 R103, R176, R207.reuse, 0x2, P0 ;  /* 0x000000cfb0677211 */ /* 0x080fe400000f16ff */
[-C--:B---3--:R-:W-:Y:S01]  /*4c50*/  LEA.HI.X.SX32 R5, R170, R207.reuse, 0x2, P1 ;  /* 0x000000cfaa057211 */ /* 0x088fe200008f16ff */
[----:B------:R2:W-:Y:S04]  /*4c60*/  RED.E.ADD.F32.FTZ.RN.STRONG.GPU [R168.64], R7 ;  /* 0x00000007a800798e */ /* 0x0005e8000c10e788 */
[----:B------:R3:W-:Y:S01]  /*4c70*/  RED.E.ADD.F32.FTZ.RN.STRONG.GPU [R102.64], R8 ;  /* 0x000000086600798e */ /* 0x0007e2000c10e788 */
[-C--:B-1----:R-:W-:Y:S02]  /*4c80*/  LEA R100, P2, R177, R206.reuse, 0x2 ;  /* 0x000000ceb1647211 */ /* 0x082fe400078410ff */
[-C--:B------:R-:W-:Y:S02]  /*4c90*/  LEA R6, P0, R171, R206.reuse, 0x2 ;  /* 0x000000ceab067211 */ /* 0x080fe400078010ff */
[-C--:B------:R-:W-:Y:S02]  /*4ca0*/  LEA.HI.X.SX32 R101, R177, R207.reuse, 0x2, P2 ;  /* 0x000000cfb1657211 */ /* 0x080fe400010f16ff */
        /* <DEDUP_REMOVED lines=34> */
[CC--:B--2---:R-:W-:Y:S02]  /*4ed0*/  LEA R6, P1, R247.reuse, R206.reuse, 0x2 ;  /* 0x000000cef7067211 */ /* 0x0c4fe400078210ff */
[CC--:B------:R-:W-:Y:S01]  /*4ee0*/  LEA R10, P0, R0.reuse, R206.reuse, 0x2 ;  /* 0x000000ce000a7211 */ /* 0x0c0fe200078010ff */
        /* <DEDUP_REMOVED lines=26> */
[-C--:B------:R-:W-:Y:S02]  /*5090*/  LEA.HI.X.SX32 R7, R230, R207.reuse, 0x2, P2 ;  /* 0x000000cfe6077211 */ /* 0x080fe400010f16ff */
[----:B------:R-:W-:Y:S01]  /*50a0*/  ISETP.GT.AND P2, PT, R213, RZ, PT ;  /* 0x000000ffd500720c */ /* 0x000fe20003f44270 */
[----:B------:R-:W-:Y:S01]  /*50b0*/  RED.E.ADD.F32.FTZ.RN.STRONG.GPU [R10.64], R67 ;  /* 0x000000430a00798e */ /* 0x000fe2000c10e788 */
[CC--:B---3--:R-:W-:Y:S03]  /*50c0*/  LEA R2, P0, R235.reuse, R206.reuse, 0x2 ;  /* 0x000000ceeb027211 */ /* 0x0c8fe600078010ff */
[----:B------:R-:W-:Y:S01]  /*50d0*/  RED.E.ADD.F32.FTZ.RN.STRONG.GPU [R8.64], R60 ;  /* 0x0000003c0800798e */ /* 0x000fe2000c10e788 */
[-C--:B------:R-:W-:Y:S02]  /*50e0*/  LEA.HI.X.SX32 R3, R235, R207.reuse, 0x2, P0 ;  /* 0x000000cfeb037211 */ /* 0x080fe400000f16ff */
[----:B------:R-:W-:Y:S01]  /*50f0*/  ISETP.NE.U32.AND P0, PT, R0, 0x1, PT ;  /* 0x000000010000780c */ /* 0x000fe20003f05070 */
[----:B------:R-:W-:Y:S01]  /*5100*/  RED.E.ADD.F32.FTZ.RN.STRONG.GPU [R6.64], R61 ;  /* 0x0000003d0600798e */ /* 0x000fe2000c10e788 */
[C---:B------:R-:W-:Y:S03]  /*5110*/  IADD3 R0, R184.reuse, -0x4000, RZ ;  /* 0xffffc000b8007810 */ /* 0x040fe60007ffe0ff */
[----:B------:R-:W-:Y:S04]  /*5120*/  LDSM.16.MT88.4 R8, [R184] ;  /* 0x00000000b808783b */ /* 0x000fe80000004200 */
        /* <DEDUP_REMOVED lines=10> */
[----:B--2---:R-:W-:Y:S05]  /*51d0*/  IADD3 R2, R213, -0x1, RZ ;  /* 0xffffffffd5027810 */ /* 0x004fea0007ffe0ff */
[----:B------:R-:W-:Y:S01]  /*51e0*/  IMAD.MOV.U32 R213, RZ, RZ, R2 ;  /* 0x000000ffffd57224 */ /* 0x000fe200078e0002 */
        /* <DEDUP_REMOVED lines=62> */
[----:B------:R-:W-:Y:S01]  /*55d0*/  FMUL.FTZ R82, R82, c[0x0][0x2e0] ;  /* 0x0000b80052527a20 */ /* 0x000fe20000410000 */
[----:B------:R-:W-:Y:S01]  /*55e0*/  F2FP.BF16.PACK_AB R13, R13, R53 ;  /* 0x000000350d0d723e */ /* 0x000fe200000010ff */
        /* <DEDUP_REMOVED lines=15> */
[----:B------:R-:W-:-:S02]  /*56e0*/  FMUL.FTZ R24, R77, c[0x0][0x2e0] ;  /* 0x0000b8004d187a20 */ /* 0x000fc40000410000 */
[----:B------:R-:W-:Y:S02]  /*56f0*/  FMUL.FTZ R16, R21, c[0x0][0x2dc] ;  /* 0x0000b70015107a20 */ /* 0x000fe40000410000 */
        /* <DEDUP_REMOVED lines=59> */
[----:B------:R-:W-:-:S04]  /*5ab0*/  F2FP.BF16.PACK_AB R2, R2, R44 ;  /* 0x0000002c0202723e */ /* 0x000fc800000010ff */
        /* <DEDUP_REMOVED lines=32> */
[----:B-1----:R-:W1:Y:S01]  /*5cc0*/  S2R R168, SR_CTAID.Y ;  /* 0x0000000000a87919 */ /* 0x002e620000002600 */
[----:B------:R-:W-:-:S05]  /*5cd0*/  @P0 IADD3 R0, R242, R169, RZ ;  /* 0x000000a9f2000210 */ /* 0x000fca0007ffe0ff */
[----:B------:R-:W-:-:S04]  /*5ce0*/  @P0 IMAD.WIDE.U32 R2, R0, c[0x0][0x3a0], RZ ;  /* 0x0000e80000020a25 */ /* 0x000fc800078e00ff */
[----:B------:R-:W-:Y:S01]  /*5cf0*/  @P0 IMAD R8, R0, c[0x0][0x3a4], R3 ;  /* 0x0000e90000080a24 */ /* 0x000fe200078e0203 */
[----:B------:R-:W-:Y:S02]  /*5d00*/  @P0 MOV R7, R2 ;  /* 0x0000000200070202 */ /* 0x000fe40000000f00 */
        /* <DEDUP_REMOVED lines=12> */
.L_x_679:
        /* <DEDUP_REMOVED lines=15> */
.L_x_680:
[----:B------:R-:W2:Y:S01]  /*5ec0*/  LDL.64 R4, [R1+0x10] ;  /* 0x0000100001047983 */ /* 0x000ea20000100a00 */
        /* <DEDUP_REMOVED lines=39> */
.L_x_682:
[----:B-1-34-:R-:W-:Y:S05]  /*6140*/  BSYNC B0 ;  /* 0x0000000000007941 */ /* 0x01afea0003800000 */
.L_x_681:
        /* <DEDUP_REMOVED lines=16> */
.L_x_684:
[----:B------:R-:W-:Y:S05]  /*6250*/  BSYNC B0 ;  /* 0x0000000000007941 */ /* 0x000fea0003800000 */
.L_x_683:
        /* <DEDUP_REMOVED lines=21> */
.L_x_686:
[----:B------:R-:W-:Y:S05]  /*63b0*/  BSYNC B0 ;  /* 0x0000000000007941 */ /* 0x000fea0003800000 */
.L_x_685:
        /* <DEDUP_REMOVED lines=13> */
.L_x_675:
[----:B-1----:R-:W2:Y:S04]  /*6490*/  LDL R9, [R1+0x8] ;  /* 0x0000080001097983 */ /* 0x002ea80000100800 */
[----:B------:R-:W1:Y:S02]  /*64a0*/  S2R R8, SR_CTAID.Y ;  /* 0x0000000000087919 */ /* 0x000e640000002600 */
[----:B-1----:R-:W-:-:S02]  /*64b0*/  SHF.R.S32.HI R7, RZ, 0x1f, R8 ;  /* 0x0000001fff077819 */ /* 0x002fc40000011408 */
        /* <DEDUP_REMOVED lines=16> */
.L_x_688:
        /* <DEDUP_REMOVED lines=15> */
.L_x_689:
[----:B------:R-:W2:Y:S01]  /*66b0*/  LDL.64 R16, [R1+0x10] ;  /* 0x0000100001107983 */ /* 0x000ea20000100a00 */
        /* <DEDUP_REMOVED lines=28> */
.L_x_691:
[----:B------:R-:W-:Y:S05]  /*6880*/  BSYNC B0 ;  /* 0x0000000000007941 */ /* 0x000fea0003800000 */
.L_x_690:
        /* <DEDUP_REMOVED lines=16> */
.L_x_693:
[----:B------:R-:W-:Y:S05]  /*6990*/  BSYNC B0 ;  /* 0x0000000000007941 */ /* 0x000fea0003800000 */
.L_x_692:
        /* <DEDUP_REMOVED lines=21> */
.L_x_695:
[----:B------:R-:W-:Y:S05]  /*6af0*/  BSYNC B0 ;  /* 0x0000000000007941 */ /* 0x000fea0003800000 */
.L_x_694:
        /* <DEDUP_REMOVED lines=12> */
.L_x_687:
[----:B------:R-:W-:Y:S05]  /*6bc0*/  BSYNC B1 ;  /* 0x0000000000017941 */ /* 0x000fea0003800000 */
.L_x_670:
        /* <DEDUP_REMOVED lines=9> */
.L_x_696:
[----:B------:R-:W-:Y:S05]  /*6c60*/  EXIT ;  /* 0x000000000000794d */ /* 0x000fea0003800000 */
.L_x_698:
        /* <DEDUP_REMOVED lines=9> */
.L_x_2061:


//--------------------- .text._ZN5flash44flash_bwd_dq_dk_dv_loop_seqk_parallel_kernelI23Flash_bwd_kernel_traitsILi128ELi64ELi64ELi8ELi4ELi2ELi2ELb1ELb0EN7cutlass10bfloat16_tE19Flash_kernel_traitsILi128ELi64ELi64ELi8ES3_EELb0ELb0ELb0ELb0ELb0ELb1ELb1EEEvNS_16Flash_bwd_paramsE --------------------------
	.section	.text._ZN5flash44flash_bwd_dq_dk_dv_loop_seqk_parallel_kernelI23Flash_bwd_kernel_traitsILi128ELi64ELi64ELi8ELi4ELi2ELi2ELb1ELb0EN7cutlass10bfloat16_tE19Flash_kernel_traitsILi128ELi64ELi64ELi8ES3_EELb0ELb0ELb0ELb0ELb0ELb1ELb1EEEvNS_16Flash_bwd_paramsE,"ax",@progbits
	.sectioninfo	@"SHI_REGISTERS=255"
	.align	128
        .global         _ZN5flash44flash_bwd_dq_dk_dv_loop_seqk_parallel_kernelI23Flash_bwd_kernel_traitsILi128ELi64ELi64ELi8ELi4ELi2ELi2ELb1ELb0EN7cutlass10bfloat16_tE19Flash_kernel_traitsILi128ELi64ELi64ELi8ES3_EELb0ELb0ELb0ELb0ELb0ELb1ELb1EEEvNS_16Flash_bwd_paramsE
        .type           _ZN5flash44flash_bwd_dq_dk_dv_loop_seqk_parallel_kernelI23Flash_bwd_kernel_traitsILi128ELi64ELi64ELi8ELi4ELi2ELi2ELb1ELb0EN7cutlass10bfloat16_tE19Flash_kernel_traitsILi128ELi64ELi64ELi8ES3_EELb0ELb0ELb0ELb0ELb0ELb1ELb1EEEvNS_16Flash_bwd_paramsE,@function
        .size           _ZN5flash44flash_bwd_dq_dk_dv_loop_seqk_parallel_kernelI23Flash_bwd_kernel_traitsILi128ELi64ELi64ELi8ELi4ELi2ELi2ELb1ELb0EN7cutlass10bfloat16_tE19Flash_kernel_traitsILi128ELi64ELi64ELi8ES3_EELb0ELb0ELb0ELb0ELb0ELb1ELb1EEEvNS_16Flash_bwd_paramsE,(.L_x_2062 - _ZN5flash44flash_bwd_dq_dk_dv_loop_seqk_parallel_kernelI23Flash_bwd_kernel_traitsILi128ELi64ELi64ELi8ELi4ELi2ELi2ELb1ELb0EN7cutlass10bfloat16_tE19Flash_kernel_traitsILi128ELi64ELi64ELi8ES3_EELb0ELb0ELb0ELb0ELb0ELb1ELb1EEEvNS_16Flash_bwd_paramsE)
        .other          _ZN5flash44flash_bwd_dq_dk_dv_loop_seqk_parallel_kernelI23Flash_bwd_kernel_traitsILi128ELi64ELi64ELi8ELi4ELi2ELi2ELb1ELb0EN7cutlass10bfloat16_tE19Flash_kernel_traitsILi128ELi64ELi64ELi8ES3_EELb0ELb0ELb0ELb0ELb0ELb1ELb1EEEvNS_16Flash_bwd_paramsE,@"STO_CUDA_ENTRY STV_DEFAULT"
_ZN5flash44flash_bwd_dq_dk_dv_loop_seqk_parallel_kernelI23Flash_bwd_kernel_traitsILi128ELi64ELi64ELi8ELi4ELi2ELi2ELb1ELb0EN7cutlass10bfloat16_tE19Flash_kernel_traitsILi128ELi64ELi64ELi8ES3_EELb0ELb0ELb0ELb0ELb0ELb1ELb1EEEvNS_16Flash_bwd_paramsE:
.text._ZN5flash44flash_bwd_dq_dk_dv_loop_seqk_parallel_kernelI23Flash_bwd_kernel_traitsILi128ELi64ELi64ELi8ELi4ELi2ELi2ELb1ELb0EN7cutlass10bfloat16_tE19Flash_kernel_traitsILi128ELi64ELi64ELi8ES3_EELb0ELb0ELb0ELb0ELb0ELb1ELb1EEEvNS_16Flash_bwd_paramsE:
        /* <DEDUP_REMOVED lines=52> */
[----:B------:R-:W-:Y:S02]  /*0340*/  LEA.HI R11, R5, R3, RZ, 0x3 ;  /* 0x00000003050b7211 */ /* 0x000fe400078f18ff */
[C---:B------:R-:W-:Y:S02]  /*0350*/  LOP3.LUT R187, R0.reuse, 0x8, R16, 0xf8, !PT ;  /* 0x0000000800bb7812 */ /* 0x040fe400078ef810 */
[----:B------:R-:W-:Y:S02]  /*0360*/  LOP3.LUT R6, R11, 0xfffffff8, RZ, 0xc0, !PT ;  /* 0xfffffff80b067812 */ /* 0x000fe400078ec0ff */
[----:B------:R-:W-:Y:S02]  /*0370*/  LOP3.LUT R5, R7, 0x1, RZ, 0xc0, !PT ;  /* 0x0000000107057812 */ /* 0x000fe400078ec0ff */
[----:B-1----:R-:W-:Y:S01]  /*0380*/  SHF.R.S32.HI R8, RZ, 0x7, R4 ;  /* 0x00000007ff087819 */ /* 0x002fe20000011404 */
[----:B------:R-:W-:Y:S01]  /*0390*/  IMAD.IADD R19, R3, 0x1, -R6 ;  /* 0x0000000103137824 */ /* 0x000fe200078e0a06 */
[----:B------:R-:W-:-:S02]  /*03a0*/  LOP3.LUT R4, R0, 0x10, R2, 0xf8, !PT ;  /* 0x0000001000047812 */ /* 0x000fc400078ef802 */
[----:B------:R-:W-:Y:S01]  /*03b0*/  SHF.R.U32.HI R0, RZ, 0x3, R0 ;  /* 0x00000003ff007819 */ /* 0x000fe20000011600 */
[----:B------:R-:W-:Y:S01]  /*03c0*/  IMAD R2, R8, 0x800, R185 ;  /* 0x0000080008027824 */ /* 0x000fe200078e02b9 */
[----:B------:R-:W-:Y:S01]  /*03d0*/  LOP3.LUT R4, R4, 0x8, R16, 0xf8, !PT ;  /* 0x0000000804047812 */ /* 0x000fe200078ef810 */
[----:B------:R1:W-:Y:S01]  /*03e0*/  STL [R1+0x10], R19 ;  /* 0x0000101301007387 */ /* 0x0003e20000100800 */
[----:B------:R-:W-:Y:S02]  /*03f0*/  LOP3.LUT R187, R187, R0, RZ, 0x3c, !PT ;  /* 0x00000000bbbb7212 */ /* 0x000fe400078e3cff */
[----:B------:R-:W-:Y:S02]  /*0400*/  LOP3.LUT R185, R185, R4, R0, 0xf6, !PT ;  /* 0x00000004b9b97212 */ /* 0x000fe400078ef600 */
[----:B------:R-:W-:Y:S01]  /*0410*/  LEA.HI R0, R13, R12, RZ, 0x6 ;  /* 0x0000000c0d007211 */ /* 0x000fe200078f30ff */
[----:B------:R-:W-:Y:S01]  /*0420*/  IMAD.IADD R187, R2, 0x1, R187 ;  /* 0x0000000102bb7824 */ /* 0x000fe200078e02bb */
[----:B------:R-:W-:-:S02]  /*0430*/  LOP3.LUT R2, R15, 0x7ffffffc, RZ, 0xc0, !PT ;  /* 0x7ffffffc0f027812 */ /* 0x000fc400078ec0ff */
[----:B------:R-:W-:Y:S01]  /*0440*/  SHF.R.S32.HI R0, RZ, 0x6, R0 ;  /* 0x00000006ff007819 */ /* 0x000fe20000011400 */
[----:B------:R-:W-:Y:S01]  /*0450*/  IMAD.SHL.U32 R187, R187, 0x2, RZ ;  /* 0x00000002bbbb7824 */ /* 0x000fe200078e00ff */
[----:B------:R-:W-:Y:S01]  /*0460*/  ISETP.NE.U32.AND P0, PT, R5, 0x1, PT ;  /* 0x000000010500780c */ /* 0x000fe20003f05070 */
[----:B------:R-:W-:Y:S01]  /*0470*/  IMAD.IADD R5, R12, 0x1, -R2 ;  /* 0x000000010c057824 */ /* 0x000fe200078e0a02 */
[----:B------:R-:W-:Y:S01]  /*0480*/  LOP3.LUT R4, R14, 0xffffffe0, RZ, 0xc0, !PT ;  /* 0xffffffe00e047812 */ /* 0x000fe200078ec0ff */
[C---:B------:R-:W-:Y:S01]  /*0490*/  IMAD R17, R0.reuse, 0x200, R9 ;  /* 0x0000020000117824 */ /* 0x040fe200078e0209 */
[----:B------:R-:W-:Y:S01]  /*04a0*/  SHF.R.S32.HI R3, RZ, 0x1f, R14 ;  /* 0x0000001fff037819 */ /* 0x000fe2000001140e */
[----:B------:R-:W-:Y:S01]  /*04b0*/  IMAD.SHL.U32 R2, R0, 0x8, RZ ;  /* 0x0000000800027824 */ /* 0x000fe200078e00ff */
[C---:B------:R-:W-:Y:S01]  /*04c0*/  R2P PR, R7.reuse, 0x6 ;  /* 0x0000000607007804 */ /* 0x040fe20000000000 */
[----:B------:R-:W-:Y:S01]  /*04d0*/  IMAD.SHL.U32 R0, R7, 0x40, RZ ;  /* 0x0000004007007824 */ /* 0x000fe200078e00ff */
[----:B------:R-:W-:Y:S01]  /*04e0*/  LEA.HI R3, R3, R20, RZ, 0x2 ;  /* 0x0000001403037211 */ /* 0x000fe200078f10ff */
[----:B------:R-:W-:Y:S01]  /*04f0*/  IMAD.IADD R18, R12, 0x1, -R4 ;  /* 0x000000010c127824 */ /* 0x000fe200078e0a04 */
[----:B------:R-:W-:Y:S01]  /*0500*/  LOP3.LUT R2, R2, 0x18, RZ, 0xc0, !PT ;  /* 0x0000001802027812 */ /* 0x000fe200078ec0ff */
[----:B------:R-:W-:Y:S01]  /*0510*/  IMAD.SHL.U32 R4, R8, 0x20, RZ ;  /* 0x0000002008047824 */ /* 0x000fe200078e00ff */
[----:B------:R-:W-:Y:S01]  /*0520*/  LOP3.LUT R0, R0, 0x1c0, RZ, 0xc0, !PT ;  /* 0x000001c000007812 */ /* 0x000fe200078ec0ff */
[----:B------:R-:W-:Y:S01]  /*0530*/  IMAD.SHL.U32 R8, R5, 0x2, RZ ;  /* 0x0000000205087824 */ /* 0x000fe200078e00ff */
[----:B------:R-:W-:Y:S01]  /*0540*/  LOP3.LUT R6, R3, 0xfffffffc, RZ, 0xc0, !PT ;  /* 0xfffffffc03067812 */ /* 0x000fe200078ec0ff */
[----:B------:R-:W-:Y:S01]  /*0550*/  IMAD.SHL.U32 R5, R10, 0x20, RZ ;  /* 0x000000200a057824 */ /* 0x000fe200078e00ff */
[----:B------:R-:W-:Y:S01]  /*0560*/  SHF.R.U32.HI R3, RZ, 0x3, R0 ;  /* 0x00000003ff037819 */ /* 0x000fe20000011600 */
[----:B------:R1:W-:Y:S01]  /*0570*/  STL [R1+0xc], R18 ;  /* 0x00000c1201007387 */ /* 0x0003e20000100800 */
[----:B------:R-:W-:Y:S01]  /*0580*/  LOP3.LUT R250, R4, 0x6, R250, 0xf8, !PT ;  /* 0x0000000604fa7812 */ /* 0x000fe200078ef8fa */
[----:B------:R-:W-:Y:S01]  /*0590*/  IMAD.IADD R203, R20, 0x1, -R6 ;  /* 0x0000000114cb7824 */ /* 0x000fe200078e0a06 */
[----:B------:R-:W-:Y:S01]  /*05a0*/  LOP3.LUT R4, R0, 0x20, R4, 0xf8, !PT ;  /* 0x0000002000047812 */ /* 0x000fe200078ef804 */
[----:B------:R-:W-:Y:S01]  /*05b0*/  IMAD.SHL.U32 R6, R11, 0x40, RZ ;  /* 0x000000400b067824 */ /* 0x000fe200078e00ff */
[----:B------:R-:W-:Y:S01]  /*05c0*/  LOP3.LUT R5, R2, 0x20, R5, 0xf8, !PT ;  /* 0x0000002002057812 */ /* 0x000fe200078ef805 */
[----:B------:R1:W-:Y:S01]  /*05d0*/  STL [R1+0x8], R17 ;  /* 0x0000081101007387 */ /* 0x0003e20000100800 */
[----:B------:R-:W-:Y:S01]  /*05e0*/  LOP3.LUT R9, R3, R0, R2, 0x1e, !PT ;  /* 0x0000000003097212 */ /* 0x000fe200078e1e02 */
[----:B------:R-:W-:Y:S01]  /*05f0*/  IMAD.SHL.U32 R2, R19, 0x40, RZ ;  /* 0x0000004013027824 */ /* 0x000fe200078e00ff */
[----:B------:R-:W-:Y:S01]  /*0600*/  LOP3.LUT R3, R4, R3, RZ, 0x3c, !PT ;  /* 0x0000000304037212 */ /* 0x000fe200078e3cff */
[----:B------:R-:W-:Y:S01]  /*0610*/  IMAD R0, R203, 0x400, R8 ;  /* 0x00000400cb007824 */ /* 0x000fe200078e0208 */
[----:B------:R-:W-:Y:S01]  /*0620*/  SHF.R.S32.HI R4, RZ, 0x1f, R18 ;  /* 0x0000001fff047819 */ /* 0x000fe20000011412 */
[----:B------:R-:W-:Y:S01]  /*0630*/  IMAD.SHL.U32 R213, R17, 0x2, RZ ;  /* 0x0000000211d57824 */ /* 0x000fe200078e00ff */
[----:B------:R-:W-:Y:S01]  /*0640*/  LOP3.LUT R2, R2, 0x1c0, RZ, 0xc0, !PT ;  /* 0x000001c002027812 */ /* 0x000fe200078ec0ff */
[----:B------:R-:W-:Y:S01]  /*0650*/  IMAD.IADD R222, R0, 0x1, R3 ;  /* 0x0000000100de7824 */ /* 0x000fe200078e0203 */
[----:B------:R-:W-:Y:S01]  /*0660*/  LEA.HI R4, R4, R18, RZ, 0x2 ;  /* 0x0000001204047211 */ /* 0x000fe200078f10ff */
[----:B------:R-:W-:Y:S01]  /*0670*/  IMAD.SHL.U32 R0, R10, 0x8, RZ ;  /* 0x000000080a007824 */ /* 0x000fe200078e00ff */
[----:B------:R-:W-:Y:S01]  /*0680*/  SHF.R.U32.HI R3, RZ, 0x3, R2 ;  /* 0x00000003ff037819 */ /* 0x000fe20000011602 */
[----:B------:R-:W-:Y:S01]  /*0690*/  IMAD.SHL.U32 R222, R222, 0x2, RZ ;  /* 0x00000002dede7824 */ /* 0x000fe200078e00ff */
[----:B------:R-:W-:-:S02]  /*06a0*/  SEL R223, R223, 0x10, !P0 ;  /* 0x00000010dfdf7807 */ /* 0x000fc40004000000 */
[----:B------:R-:W-:Y:S02]  /*06b0*/  LOP3.LUT R7, R2, 0x8, R0, 0xf8, !PT ;  /* 0x0000000802077812 */ /* 0x000fe400078ef800 */
[----:B------:R-:W-:Y:S01]  /*06c0*/  LOP3.LUT R2, R3, R5, R2, 0x1e, !PT ;  /* 0x0000000503027212 */ /* 0x000fe200078e1e02 */
[----:B------:R-:W-:Y:S01]  /*06d0*/  IMAD.IADD R224, R222, 0x1, R223 ;  /* 0x00000001dee07824 */ /* 0x000fe200078e02df */
[----:B------:R-:W-:Y:S01]  /*06e0*/  SHF.R.S32.HI R5, RZ, 0x2, R4 ;  /* 0x00000002ff057819 */ /* 0x000fe20000011404 */
[----:B------:R-:W-:Y:S01]  /*06f0*/  IMAD R4, R193, 0x400, R8 ;  /* 0x00000400c1047824 */ /* 0x000fe200078e0208 */
[----:B------:R-:W-:Y:S02]  /*0700*/  LOP3.LUT R0, R6, 0xfffffe00, RZ, 0xc0, !PT ;  /* 0xfffffe0006007812 */ /* 0x000fe400078ec0ff */
[----:B------:R-:W-:Y:S01]  /*0710*/  LOP3.LUT R3, R7, R3, RZ, 0x3c, !PT ;  /* 0x0000000307037212 */ /* 0x000fe200078e3cff */
[C---:B------:R-:W-:Y:S01]  /*0720*/  IMAD R252, R203.reuse, 0x10, R5 ;  /* 0x00000010cbfc7824 */ /* 0x040fe200078e0205 */
[----:B------:R-:W-:Y:S01]  /*0730*/  LOP3.LUT R201, R2, R0, RZ, 0xfc, !PT ;  /* 0x0000000002c97212 */ /* 0x000fe200078efcff */
[--C-:B------:R-:W-:Y:S01]  /*0740*/  IMAD R203, R203, 0x400, R0.reuse ;  /* 0x00000400cbcb7824 */ /* 0x100fe200078e0200 */
[C---:B------:R-:W-:Y:S01]  /*0750*/  IADD3 R221, R222.reuse, 0x20, RZ ;  /* 0x00000020dedd7810 */ /* 0x040fe20007ffe0ff */
[----:B------:R-:W-:Y:S01]  /*0760*/  IMAD R193, R193, 0x400, R0 ;  /* 0x00000400c1c17824 */ /* 0x000fe200078e0200 */
[----:B------:R-:W-:Y:S01]  /*0770*/  @P1 IADD3 R221, R222, -0x20, RZ ;  /* 0xffffffe0dedd1810 */ /* 0x000fe20007ffe0ff */
[----:B------:R-:W-:-:S02]  /*0780*/  IMAD.MOV.U32 R0, RZ, RZ, 0x40 ;  /* 0x00000040ff007424 */ /* 0x000fc400078e00ff */
[----:B------:R-:W-:Y:S02]  /*0790*/  IMAD.IADD R4, R4, 0x1, R9 ;  /* 0x0000000104047824 */ /* 0x000fe400078e0209 */
        /* <DEDUP_REMOVED lines=8> */
[C---:B------:R-:W-:Y:S01]  /*0820*/  IMAD R184, R185.reuse, 0x2, R0 ;  /* 0x00000002b9b87824 */ /* 0x040fe200078e0200 */
[----:B------:R-:W-:Y:S01]  /*0830*/  SHF.R.S32.HI R3, RZ, 0x1f, R239 ;  /* 0x0000001fff037819 */ /* 0x000fe200000114ef */
[----:B------:R-:W-:Y:S01]  /*0840*/  IMAD.SHL.U32 R185, R185, 0x2, RZ ;  /* 0x00000002b9b97824 */ /* 0x000fe200078e00ff */
[--C-:B------:R-:W-:Y:S01]  /*0850*/  IADD3 R190, R0, R187, R2.reuse ;  /* 0x000000bb00be7210 */ /* 0x100fe20007ffe002 */
[----:B------:R-:W-:Y:S01]  /*0860*/  IMAD.IADD R188, R187, 0x1, R2 ;  /* 0x00000001bbbc7824 */ /* 0x000fe200078e0202 */
[----:B------:R-:W-:Y:S01]  /*0870*/  LEA R193, R193, 0x10000, 0x1 ;  /* 0x00010000c1c17811 */ /* 0x000fe200078e08ff */
[----:B------:R-:W-:Y:S01]  /*0880*/  IMAD.IADD R202, R2, 0x1, R189 ;  /* 0x0000000102ca7824 */ /* 0x000fe200078e02bd */
[----:B------:R-:W-:Y:S01]  /*0890*/  @P2 IADD3 R249, R248, -0x40, RZ ;  /* 0xffffffc0f8f92810 */ /* 0x000fe20007ffe0ff */
[----:B-1----:R-:W-:-:S02]  /*08a0*/  IMAD.IADD R223, R223, 0x1, R221 ;  /* 0x00000001dfdf7824 */ /* 0x002fc400078e02dd */
.L_x_727:
[----:B-1----:R-:W1:Y:S01]  /*08b0*/  S2R R34, SR_CTAID.Y ;  /* 0x0000000000227919 */ /* 0x002e620000002600 */
[----:B------:R-:W2:Y:S01]  /*08c0*/  LDC.U8 R0, c[0x0][0x312] ;  /* 0x0000c480ff007b82 */ /* 0x000ea20000000000 */
[----:B------:R-:W-:-:S02]  /*08d0*/  ISETP.NE.U32.AND P1, PT, RZ, c[0x0][0x240], PT ;  /* 0x00009000ff007a0c */ /* 0x000fc40003f25070 */
[----:B------:R-:W3:Y:S01]  /*08e0*/  S2R R2, SR_CTAID.Y ;  /* 0x0000000000027919 */ /* 0x000ee20000002600 */
[----:B------:R-:W-:Y:S02]  /*08f0*/  ISETP.EQ.U32.AND P5, PT, RZ, c[0x0][0x248], PT ;  /* 0x00009200ff007a0c */ /* 0x000fe40003fa2070 */
[----:B------:R-:W-:Y:S02]  /*0900*/  ISETP.NE.AND.EX P1, PT, RZ, c[0x0][0x244], PT, P1 ;  /* 0x00009100ff007a0c */ /* 0x000fe40003f25310 */
[----:B------:R-:W-:Y:S01]  /*0910*/  ISETP.NE.U32.AND P3, PT, RZ, c[0x0][0x250], PT ;  /* 0x00009400ff007a0c */ /* 0x000fe20003f65070 */
[----:B------:R-:W-:-:S03]  /*0920*/  IMAD.MOV.U32 R251, RZ, RZ, -0x1 ;  /* 0xfffffffffffb7424 */ /* 0x000fc600078e00ff */
[----:B------:R-:W-:Y:S01]  /*0930*/  ISETP.NE.AND.EX P3, PT, RZ, c[0x0][0x254], PT, P3 ;  /* 0x00009500ff007a0c */ /* 0x000fe20003f65330 */
[----:B-1----:R-:W-:Y:S01]  /*0940*/  IMAD.SHL.U32 R8, R34, 0x4, RZ ;  /* 0x0000000422087824 */ /* 0x002fe200078e00ff */
[----:B--2---:R-:W-:Y:S01]  /*0950*/  ISETP.NE.AND P4, PT, R0, RZ, PT ;  /* 0x000000ff0000720c */ /* 0x004fe20003f85270 */
[----:B------:R-:W-:Y:S01]  /*0960*/  IMAD.MOV.U32 R0, RZ, RZ, -0x1 ;  /* 0xffffffffff007424 */ /* 0x000fe200078e00ff */
[----:B---3--:R-:W-:Y:S02]  /*0970*/  SHF.R.S32.HI R27, RZ, 0x1f, R2 ;  /* 0x0000001fff1b7819 */ /* 0x008fe40000011402 */
[----:B------:R-:W-:Y:S02]  /*0980*/  IADD3 R2, P0, R8, c[0x0][0x240], RZ ;  /* 0x0000900008027a10 */ /* 0x000fe40007f1e0ff */
[----:B------:R-:W-:Y:S02]  /*0990*/  SHF.L.U64.HI R7, R34, 0x2, R27 ;  /* 0x0000000222077819 */ /* 0x000fe4000001021b */
        /* <DEDUP_REMOVED lines=20> */
.L_x_699:
        /* <DEDUP_REMOVED lines=44> */
.L_x_701:
        /* <DEDUP_REMOVED lines=15> */
.L_x_702:
[----:B------:R-:W-:Y:S01]  /*0e90*/  IABS R14, c[0x0][0x1c8] ;  /* 0x00007200000e7a13 */ /* 0x000fe20000000000 */
[----:B------:R-:W1:Y:S01]  /*0ea0*/  S2R R35, SR_CTAID.Z ;  /* 0x0000000000237919 */ /* 0x000e620000002700 */
[----:B------:R-:W-:Y:S01]  /*0eb0*/  IMAD.MOV.U32 R12, RZ, RZ, c[0x0][0x224] ;  /* 0x00008900ff0c7624 */ /* 0x000fe200078e00ff */
[----:B------:R-:W2:Y:S01]  /*0ec0*/  LDC.U8 R21, c[0x0][0x328] ;  /* 0x0000ca00ff157b82 */ /* 0x000ea20000000000 */
[----:B------:R-:W3:Y:S01]  /*0ed0*/  I2F.RP R2, R14 ;  /* 0x0000000e00027306 */ /* 0x000ee20000209400 */
[C---:B------:R-:W-:Y:S01]  /*0ee0*/  @P0 IMAD.WIDE.U32 R4, R0.reuse, c[0x0][0x370], RZ ;  /* 0x0000dc0000040a25 */ /* 0x040fe200078e00ff */
[----:B------:R-:W4:Y:S01]  /*0ef0*/  S2R R18, SR_CTAID.X ;  /* 0x0000000000127919 */ /* 0x000f220000002500 */
[----:B------:R-:W-:Y:S02]  /*0f00*/  SHF.R.S32.HI R12, RZ, 0x1f, R12 ;  /* 0x0000001fff0c7819 */ /* 0x000fe4000001140c */
[----:B------:R-:W-:Y:S01]  /*0f10*/  @P0 IMAD R11, R0, c[0x0][0x374], R5 ;  /* 0x0000dd00000b0a24 */ /* 0x000fe200078e0205 */
[----:B------:R-:W-:Y:S01]  /*0f20*/  @P0 MOV R10, R4 ;  /* 0x00000004000a0202 */ /* 0x000fe20000000f00 */
[----:B------:R-:W-:-:S04]  /*0f30*/  @!P0 IMAD.WIDE.U32 R4, R34, c[0x0][0x368], RZ ;  /* 0x0000da0022048a25 */ /* 0x000fc800078e00ff */
[----:B------:R-:W-:Y:S02]  /*0f40*/  IMAD.MOV.U32 R33, RZ, RZ, c[0x0][0x22c] ;  /* 0x00008b00ff217624 */ /* 0x000fe400078e00ff */
        /* <DEDUP_REMOVED lines=9> */
[----:B------:R-:W-:Y:S02]  /*0fe0*/  SHF.R.S32.HI R38, RZ, 0x1f, R35 ;  /* 0x0000001fff267819 */ /* 0x000fe40000011423 */
        /* <DEDUP_REMOVED lines=17> */
[----:B------:R-:W1:Y:S01]  /*1100*/  LDC.U8 R27, c[0x0][0x3d0] ;  /* 0x0000f400ff1b7b82 */ /* 0x000e620000000000 */
[----:B------:R-:W-:Y:S02]  /*1110*/  IMAD.SHL.U32 R6, R34, 0x80, RZ ;  /* 0x0000008022067824 */ /* 0x000fe400078e00ff */
[----:B------:R-:W-:Y:S01]  /*1120*/  IADD3 R4, R13, R5, RZ ;  /* 0x000000050d047210 */ /* 0x000fe20007ffe0ff */
[-C--:B------:R-:W-:Y:S02]  /*1130*/  IMAD R7, R17, R12.reuse, RZ ;  /* 0x0000000c11077224 */ /* 0x080fe400078e02ff */
[----:B------:R-:W-:Y:S01]  /*1140*/  SEL R6, R6, RZ, P1 ;  /* 0x000000ff06067207 */ /* 0x000fe20000800000 */
[----:B------:R-:W-:Y:S01]  /*1150*/  IMAD.WIDE.U32 R12, R16, R12, RZ ;  /* 0x0000000c100c7225 */ /* 0x000fe200078e00ff */
[----:B------:R-:W-:-:S02]  /*1160*/  @!P4 IADD3 R3, R3, -R14, RZ ;  /* 0x8000000e0303c210 */ /* 0x000fc40007ffe0ff */
[----:B------:R-:W-:Y:S01]  /*1170*/  IADD3 R6, P1, R9, R6, RZ ;  /* 0x0000000609067210 */ /* 0x000fe20007f3e0ff */
[C---:B------:R-:W-:Y:S01]  /*1180*/  IMAD R7, R16.reuse, R4, R7 ;  /* 0x0000000410077224 */ /* 0x040fe200078e0207 */
[----:B------:R-:W-:Y:S01]  /*1190*/  ISETP.GE.U32.AND P5, PT, R3, R14, PT ;  /* 0x0000000e0300720c */ /* 0x000fe20003fa6070 */
[-C--:B------:R-:W-:Y:S01]  /*11a0*/  IMAD.WIDE.U32 R4, R16, R0.reuse, RZ ;  /* 0x0000000010047225 */ /* 0x080fe200078e00ff */
[----:B------:R-:W-:Y:S02]  /*11b0*/  @!P4 IADD3 R2, R2, 0x1, RZ ;  /* 0x000000010202c810 */ /* 0x000fe40007ffe0ff */
[----:B------:R-:W-:Y:S01]  /*11c0*/  ISETP.NE.AND P4, PT, RZ, c[0x0][0x1c8], PT ;  /* 0x00007200ff007a0c */ /* 0x000fe20003f85270 */
[----:B------:R-:W-:Y:S01]  /*11d0*/  IMAD R3, R17, R0, RZ ;  /* 0x0000000011037224 */ /* 0x000fe200078e02ff */
[----:B------:R-:W-:Y:S01]  /*11e0*/  IADD3 R13, R13, R7, RZ ;  /* 0x000000070d0d7210 */ /* 0x000fe20007ffe0ff */
[----:B------:R-:W-:Y:S01]  /*11f0*/  IMAD R14, R17, R6, RZ ;  /* 0x00000006110e7224 */ /* 0x000fe200078e02ff */
[----:B------:R-:W-:Y:S01]  /*1200*/  SEL R17, R12, R4, !P0 ;  /* 0x000000040c117207 */ /* 0x000fe20004000000 */
[----:B------:R-:W-:-:S02]  /*1210*/  IMAD.X R8, R15, 0x1, R8, P1 ;  /* 0x000000010f087824 */ /* 0x000fc400008e0608 */
[----:B------:R-:W-:Y:S01]  /*1220*/  @P2 IMAD R4, R34, c[0x0][0x214], RZ ;  /* 0x0000850022042a24 */ /* 0x000fe200078e02ff */
[----:B-1----:R-:W-:Y:S01]  /*1230*/  ISETP.NE.AND P1, PT, R27, RZ, PT ;  /* 0x000000ff1b00720c */ /* 0x002fe20003f25270 */
[----:B------:R-:W-:Y:S01]  /*1240*/  @P0 IMAD.IADD R13, R5, 0x1, R3 ;  /* 0x00000001050d0824 */ /* 0x000fe200078e0203 */
[----:B------:R-:W-:Y:S01]  /*1250*/  @P5 IADD3 R2, R2, 0x1, RZ ;  /* 0x0000000102025810 */ /* 0x000fe20007ffe0ff */
[----:B------:R-:W-:Y:S01]  /*1260*/  IMAD.WIDE.U32 R6, R16, R6, RZ ;  /* 0x0000000610067225 */ /* 0x000fe200078e00ff */
[----:B------:R-:W-:Y:S02]  /*1270*/  @P2 SEL R4, R4, R0, !P0 ;  /* 0x0000000004042207 */ /* 0x000fe40004000000 */
[----:B------:R-:W-:Y:S01]  /*1280*/  SEL R27, R30, RZ, P1 ;  /* 0x000000ff1e1b7207 */ /* 0x000fe20000800000 */
[----:B------:R-:W-:Y:S01]  /*1290*/  IMAD R8, R16, R8, R14 ;  /* 0x0000000810087224 */ /* 0x000fe200078e020e */
[----:B------:R-:W-:Y:S01]  /*12a0*/  @!P3 IADD3 R2, -R2, RZ, RZ ;  /* 0x000000ff0202b210 */ /* 0x000fe20007ffe1ff */
[----:B------:R-:W-:Y:S01]  /*12b0*/  IMAD R3, R18, c[0x0][0x3dc], R31 ;  /* 0x0000f70012037a24 */ /* 0x000fe200078e021f */
[----:B------:R-:W-:Y:S01]  /*12c0*/  @!P4 LOP3.LUT R2, RZ, c[0x0][0x1c8], RZ, 0x33, !PT ;  /* 0x00007200ff02ca12 */ /* 0x000fe200078e33ff */
[----:B------:R-:W-:Y:S01]  /*12d0*/  IMAD R30, R35, c[0x0][0x22c], RZ ;  /* 0x00008b00231e7a24 */ /* 0x000fe200078e02ff */
[----:B------:R-:W-:Y:S01]  /*12e0*/  SHF.R.S32.HI R18, RZ, 0x1f, R20 ;  /* 0x0000001fff127819 */ /* 0x000fe20000011414 */
[----:B------:R-:W-:Y:S01]  /*12f0*/  @!P2 IMAD R5, R34, c[0x0][0x1c0], R35 ;  /* 0x000070002205aa24 */ /* 0x000fe200078e0223 */
[----:B------:R-:W-:Y:S01]  /*1300*/  SEL R16, R3, RZ, P1 ;  /* 0x000000ff03107207 */ /* 0x000fe20000800000 */
[----:B------:R-:W-:Y:S01]  /*1310*/  @P2 IMAD R12, R35, c[0x0][0x234], R4 ;  /* 0x00008d00230c2a24 */ /* 0x000fe200078e0204 */
[----:B------:R-:W-:Y:S01]  /*1320*/  SHF.R.S32.HI R32, RZ, 0x1f, R30 ;  /* 0x0000001fff207819 */ /* 0x000fe2000001141e */
[----:B------:R-:W-:Y:S01]  /*1330*/  @!P2 IMAD R12, R5, c[0x0][0x214], RZ ;  /* 0x00008500050caa24 */ /* 0x000fe200078e02ff */
[----:B------:R-:W-:-:S02]  /*1340*/  IADD3 R14, R7, R8, RZ ;  /* 0x00000008070e7210 */ /* 0x000fc40007ffe0ff */
        /* <DEDUP_REMOVED lines=9> */
.L_x_703:
[----:B------:R-:W-:-:S04]  /*13e0*/  IMAD R8, R34, c[0x0][0x1c0], R35 ;  /* 0x0000700022087a24 */ /* 0x000fc800078e0223 */
[----:B------:R-:W-:Y:S02]  /*13f0*/  IMAD R8, R8, c[0x0][0x224], RZ ;  /* 0x0000890008087a24 */ /* 0x000fe400078e02ff */
.L_x_704:
[----:B------:R-:W2:Y:S04]  /*1400*/  LDL.64 R4, [R1] ;  /* 0x0000000001047983 */ /* 0x000ea80000100a00 */
[----:B------:R1:W2:Y:S04]  /*1410*/  LDL.64 R36, [R1] ;  /* 0x0000000001247983 */ /* 0x0002a80000100a00 */
[----:B------:R-:W3:Y:S04]  /*1420*/  LDL R41, [R1+0xc] ;  /* 0x00000c0001297983 */ /* 0x000ee80000100800 */
[----:B------:R-:W4:Y:S04]  /*1430*/  S2R R39, SR_TID.X ;  /* 0x0000000000277919 */ /* 0x000f280000002100 */
[----:B------:R-:W5:Y:S01]  /*1440*/  S2R R40, SR_TID.X ;  /* 0x0000000000287919 */ /* 0x000f620000002100 */
[----:B------:R-:W-:Y:S01]  /*1450*/  IMAD R31, R33, c[0x0][0x1c0], RZ ;  /* 0x00007000211f7a24 */ /* 0x000fe200078e02ff */
[----:B------:R-:W-:Y:S01]  /*1460*/  IADD3 R7, P3, R239, R9, RZ ;  /* 0x00000009ef077210 */ /* 0x000fe20007f7e0ff */
[----:B------:R-:W-:Y:S01]  /*1470*/  IMAD R0, R15, c[0x0][0x370], RZ ;  /* 0x0000dc000f007a24 */ /* 0x000fe200078e02ff */
[----:B------:R-:W-:-:S02]  /*1480*/  SHF.R.S32.HI R34, RZ, 0x1f, R239 ;  /* 0x0000001fff227819 */ /* 0x000fc400000114ef */
[----:B------:R-:W-:Y:S02]  /*1490*/  SHF.L.U32 R3, R31, 0x6, RZ ;  /* 0x000000061f037819 */ /* 0x000fe400000006ff */
[----:B----4-:R-:W-:-:S04]  /*14a0*/  SHF.R.S32.HI R39, RZ, 0x1f, R39 ;  /* 0x0000001fff277819 */ /* 0x010fc80000011427 */
[----:B-----5:R-:W-:-:S04]  /*14b0*/  LEA.HI R39, R39, R40, RZ, 0x5 ;  /* 0x0000002827277211 */ /* 0x020fc800078f28ff */
[----:B------:R-:W-:Y:S02]  /*14c0*/  SHF.R.S32.HI R39, RZ, 0x5, R39 ;  /* 0x00000005ff277819 */ /* 0x000fe40000011427 */
[----:B------:R-:W-:Y:S01]  /*14d0*/  ISETP.GE.AND P4, PT, R19, 0x1, PT ;  /* 0x000000011300780c */ /* 0x000fe20003f86270 */
[----:B------:R-:W-:Y:S01]  /*14e0*/  BSSY B1, `(.L_x_700) ;  /* 0x0000514000017945 */ /* 0x000fe20003800000 */
[----:B--2---:R-:W-:-:S05]  /*14f0*/  IMAD.MOV.U32 R36, RZ, RZ, R4 ;  /* 0x000000ffff247224 */ /* 0x004fca00078e0004 */
[----:B------:R-:W-:Y:S02]  /*1500*/  IADD3 R4, P0, R36, R10, RZ ;  /* 0x0000000a24047210 */ /* 0x000fe40007f1e0ff */
[----:B------:R-:W-:Y:S01]  /*1510*/  SHF.R.S32.HI R37, RZ, 0x1f, R36 ;  /* 0x0000001fff257819 */ /* 0x000fe20000011424 */
[----:B------:R-:W-:Y:S02]  /*1520*/  IMAD R10, R9, c[0x0][0x374], R0 ;  /* 0x0000dd00090a7a24 */ /* 0x000fe400078e0200 */
[----:B------:R-:W-:Y:S02]  /*1530*/  IMAD.X R0, R34, 0x1, R15, P3 ;  /* 0x0000000122007824 */ /* 0x000fe400018e060f */
[----:B------:R-:W-:Y:S01]  /*1540*/  IMAD.X R5, R37, 0x1, R11, P0 ;  /* 0x0000000125057824 */ /* 0x000fe200000e060b */
[----:B------:R-:W-:Y:S01]  /*1550*/  IADD3 R6, P2, P0, R6, R3, R30 ;  /* 0x0000000306067210 */ /* 0x000fe2000785e01e */
[----:B------:R-:W-:Y:S01]  /*1560*/  IMAD R0, R0, c[0x0][0x190], RZ ;  /* 0x0000640000007a24 */ /* 0x000fe200078e02ff */
[----:B------:R-:W-:Y:S01]  /*1570*/  SHF.R.S32.HI R3, RZ, 0x1f, R3 ;  /* 0x0000001fff037819 */ /* 0x000fe20000011403 */
[----:B------:R-:W-:-:S03]  /*1580*/  IMAD.WIDE.U32 R4, R9, c[0x0][0x370], R4 ;  /* 0x0000dc0009047a25 */ /* 0x000fc600078e0004 */
[----:B------:R-:W-:Y:S01]  /*1590*/  IADD3.X R3, R14, R3, R32, P2, P0 ;  /* 0x000000030e037210 */ /* 0x000fe200017e0420 */
[----:B------:R-:W-:Y:S01]  /*15a0*/  IMAD R15, R7, c[0x0][0x194], R0 ;  /* 0x00006500070f7a24 */ /* 0x000fe200078e0200 */
[----:B------:R-:W-:Y:S01]  /*15b0*/  IADD3 R14, P2, P0, R27, R6, R17 ;  /* 0x000000061b0e7210 */ /* 0x000fe2000785e011 */
[----:B------:R-:W-:-:S04]  /*15c0*/  IMAD.WIDE.U32 R6, R7, c[0x0][0x190], R36 ;  /* 0x0000640007067a25 */ /* 0x000fc800078e0024 */
[----:B---3--:R-:W-:Y:S02]  /*15d0*/  IMAD R0, R39, R31, R41 ;  /* 0x0000001f27007224 */ /* 0x008fe400078e0229 */
[----:B------:R-:W-:Y:S01]  /*15e0*/  IMAD.IADD R5, R5, 0x1, R10 ;  /* 0x0000000105057824 */ /* 0x000fe200078e020a */
[----:B------:R-:W-:Y:S01]  /*15f0*/  IADD3.X R10, R16, R3, R13, P2, P0 ;  /* 0x00000003100a7210 */ /* 0x000fe200017e040d */
[----:B------:R-:W-:Y:S01]  /*1600*/  IMAD R11, R38, c[0x0][0x378], RZ ;  /* 0x0000de00260b7a24 */ /* 0x000fe200078e02ff */
[----:B------:R-:W-:Y:S01]  /*1610*/  IADD3 R6, P2, R29, R6, RZ ;  /* 0x000000061d067210 */ /* 0x000fe20007f5e0ff */
[----:B------:R1:W-:Y:S01]  /*1620*/  STL [R1+0x4], R37 ;  /* 0x0000042501007387 */ /* 0x0003e20000100800 */
[----:B------:R-:W-:Y:S01]  /*1630*/  IADD3 R3, P0, R0, R14, RZ ;  /* 0x0000000e00037210 */ /* 0x000fe20007f1e0ff */
[C---:B------:R-:W-:Y:S02]  /*1640*/  IMAD R11, R35.reuse, c[0x0][0x37c], R11 ;  /* 0x0000df00230b7a24 */ /* 0x040fe400078e020b */
[----:B------:R-:W-:Y:S01]  /*1650*/  IMAD.WIDE.U32 R4, R35, c[0x0][0x378], R4 ;  /* 0x0000de0023047a25 */ /* 0x000fe200078e0004 */
[----:B------:R-:W-:-:S02]  /*1660*/  IADD3 R16, R9, R8, RZ ;  /* 0x0000000809107210 */ /* 0x000fc40007ffe0ff */
[----:B------:R-:W-:Y:S01]  /*1670*/  IADD3.X R7, R22, R7, R15, P2, !PT ;  /* 0x0000000716077210 */ /* 0x000fe200017fe40f */
[----:B------:R-:W-:Y:S01]  /*1680*/  IMAD R8, R38, c[0x0][0x1a8], RZ ;  /* 0x00006a0026087a24 */ /* 0x000fe200078e02ff */
[----:B------:R-:W-:Y:S01]  /*1690*/  LEA.HI.X.SX32 R10, R0, R10, 0x1, P0 ;  /* 0x0000000a000a7211 */ /* 0x000fe200000f0eff */
[----:B------:R-:W-:Y:S02]  /*16a0*/  IMAD.IADD R5, R5, 0x1, R11 ;  /* 0x0000000105057824 */ /* 0x000fe400078e020b */
[----:B------:R-:W-:Y:S02]  /*16b0*/  IMAD R0, R34, c[0x0][0x370], RZ ;  /* 0x0000dc0022007a24 */ /* 0x000fe400078e02ff */
[C---:B------:R-:W-:Y:S02]  /*16c0*/  IMAD R8, R35.reuse, c[0x0][0x1ac], R8 ;  /* 0x00006b0023087a24 */ /* 0x040fe400078e0208 */
[----:B------:R-:W-:-:S04]  /*16d0*/  IMAD.WIDE.U32 R6, R35, c[0x0][0x1a8], R6 ;  /* 0x00006a0023067a25 */ /* 0x000fc800078e0006 */
[C---:B------:R-:W-:Y:S02]  /*16e0*/  IMAD R0, R239.reuse, c[0x0][0x374], R0 ;  /* 0x0000dd00ef007a24 */ /* 0x040fe400078e0200 */
[----:B------:R-:W-:Y:S01]  /*16f0*/  IMAD.WIDE.U32 R4, R239, c[0x0][0x370], R4 ;  /* 0x0000dc00ef047a25 */ /* 0x000fe200078e0004 */
[----:B------:R-:W-:Y:S02]  /*1700*/  IADD3 R7, R7, R8, RZ ;  /* 0x0000000807077210 */ /* 0x000fe40007ffe0ff */
[----:B------:R-:W-:Y:S01]  /*1710*/  MOV R30, 0x4 ;  /* 0x00000004001e7802 */ /* 0x000fe20000000f00 */
[----:B------:R-:W-:Y:S01]  /*1720*/  IMAD.IADD R0, R5, 0x1, R0 ;  /* 0x0000000105007824 */ /* 0x000fe200078e0200 */
[----:B------:R-:W-:Y:S01]  /*1730*/  LEA R8, P2, R4, c[0x0][0x330], 0x1 ;  /* 0x0000cc0004087a11 */ /* 0x000fe200078408ff */
[----:B------:R-:W-:Y:S01]  /*1740*/  IMAD.IADD R11, R9, 0x1, R12 ;  /* 0x00000001090b7824 */ /* 0x000fe200078e020c */
[----:B------:R-:W-:Y:S02]  /*1750*/  LEA R208, P0, R3, c[0x0][0x350], 0x2 ;  /* 0x0000d40003d07a11 */ /* 0x000fe400078010ff */
[----:B------:R-:W-:-:S02]  /*1760*/  LEA R12, P3, R6, c[0x0][0x160], 0x1 ;  /* 0x00005800060c7a11 */ /* 0x000fc400078608ff */
[----:B------:R-:W-:Y:S01]  /*1770*/  LEA.HI.X R9, R4, c[0x0][0x334], R0, 0x1, P2 ;  /* 0x0000cd0004097a11 */ /* 0x000fe200010f0c00 */
[-C--:B------:R-:W-:Y:S01]  /*1780*/  IMAD.WIDE R4, R11, R30.reuse, c[0x0][0x200] ;  /* 0x000080000b047625 */ /* 0x080fe200078e021e */
[----:B------:R-:W-:Y:S02]  /*1790*/  LEA.HI.X R209, R3, c[0x0][0x354], R10, 0x2, P0 ;  /* 0x0000d50003d17a11 */ /* 0x000fe400000f140a */
[----:B------:R-:W-:Y:S01]  /*17a0*/  LEA.HI.X R13, R6, c[0x0][0x164], R7, 0x1, P3 ;  /* 0x00005900060d7a11 */ /* 0x000fe200018f0c07 */
[----:B------:R-:W-:Y:S01]  /*17b0*/  IMAD.WIDE R30, R16, R30, c[0x0][0x3c8] ;  /* 0x0000f200101e7625 */ /* 0x000fe200078e021e */
[----:B------:R-:W-:Y:S01]  /*17c0*/  LEA.HI.SX32 R0, R25, 0xffffffff, 0x1a ;  /* 0xffffffff19007811 */ /* 0x000fe200078fd2ff */
[----:B------:R-:W-:Y:S05]  /*17d0*/  @!P4 BRA `(.L_x_705) ;  /* 0x000047000000c947 */ /* 0x000fea0003800000 */
[----:B-1----:R-:W2:Y:S01]  /*17e0*/  LDL R22, [R1+0x8] ;  /* 0x0000080001167983 */ /* 0x002ea20000100800 */
[----:B------:R-:W-:Y:S01]  /*17f0*/  IMAD.MOV.U32 R212, RZ, RZ, R0 ;  /* 0x000000ffffd47224 */ /* 0x000fe200078e0000 */
[----:B------:R-:W-:Y:S01]  /*1800*/  IADD3 R11, R239, 0x20, RZ ;  /* 0x00000020ef0b7810 */ /* 0x000fe20007ffe0ff */
[----:B------:R-:W-:Y:S01]  /*1810*/  IMAD R0, R240, -0x40, R210 ;  /* 0xffffffc0f0007824 */ /* 0x000fe200078e02d2 */
[----:B------:R-:W-:Y:S01]  /*1820*/  MOV R225, R5 ;  /* 0x0000000500e17202 */ /* 0x000fe20000000f00 */
[----:B------:R-:W-:-:S02]  /*1830*/  IMAD R19, R212, -0x40, R19 ;  /* 0xffffffc0d4137824 */ /* 0x000fc400078e0213 */
[----:B------:R-:W-:Y:S02]  /*1840*/  IMAD.MOV.U32 R226, RZ, RZ, R4 ;  /* 0x000000ffffe27224 */ /* 0x000fe400078e0004 */
[--C-:B------:R-:W-:Y:S01]  /*1850*/  IMAD.WIDE.U32 R6, R20, c[0x0][0x1a0], R36.reuse ;  /* 0x0000680014067a25 */ /* 0x100fe200078e0024 */
[C---:B------:R-:W-:Y:S01]  /*1860*/  ISETP.GE.AND P2, PT, R11.reuse, R0, PT ;  /* 0x000000000b00720c */ /* 0x040fe20003f46270 */
[----:B------:R-:W-:Y:S02]  /*1870*/  @P1 BAR.SYNC.DEFER_BLOCKING 0x0 ;  /* 0x0000000000001b1d */ /* 0x000fe40000010000 */
[----:B------:R-:W-:Y:S02]  /*1880*/  IMAD R3, R18, c[0x0][0x1a0], RZ ;  /* 0x0000680012037a24 */ /* 0x000fe400078e02ff */
        /* <DEDUP_REMOVED lines=18> */
[C---:B------:R-:W-:Y:S01]  /*19b0*/  IMAD R13, R191.reuse, c[0x0][0x374], RZ ;  /* 0x0000dd00bf0d7a24 */ /* 0x040fe200078e02ff */
[----:B------:R-:W-:Y:S01]  /*19c0*/  @!P0 IADD3 R14, P3, R204, R8, RZ ;  /* 0x00000008cc0e8210 */ /* 0x000fe20007f7e0ff */
[----:B------:R-:W-:Y:S02]  /*19d0*/  IMAD R15, R191, c[0x0][0x194], RZ ;  /* 0x00006500bf0f7a24 */ /* 0x000fe400078e02ff */
[C---:B------:R-:W-:Y:S02]  /*19e0*/  IMAD R0, R21.reuse, c[0x0][0x1b0], RZ ;  /* 0x00006c0015007a24 */ /* 0x040fe400078e02ff */
[----:B------:R-:W-:Y:S01]  /*19f0*/  IMAD R3, R21, c[0x0][0x1b8], RZ ;  /* 0x00006e0015037a24 */ /* 0x000fe200078e02ff */
[----:B------:R-:W-:Y:S01]  /*1a00*/  @!P0 IADD3.X R13, R207, R5, R13, P5, !PT ;  /* 0x00000005cf0d8210 */ /* 0x000fe20002ffe40d */
[C---:B------:R-:W-:Y:S01]  /*1a10*/  IMAD R21, R2.reuse, c[0x0][0x1b4], R0 ;  /* 0x00006d0002157a24 */ /* 0x040fe200078e0200 */
[----:B------:R-:W-:Y:S01]  /*1a20*/  @!P0 IADD3.X R15, R205, R9, R15, P3, !PT ;  /* 0x00000009cd0f8210 */ /* 0x000fe20001ffe40f */
[C---:B------:R-:W-:Y:S01]  /*1a30*/  IMAD R3, R2.reuse, c[0x0][0x1bc], R3 ;  /* 0x00006f0002037a24 */ /* 0x040fe200078e0203 */
        /* <DEDUP_REMOVED lines=135> */
[----:B----4-:R-:W-:Y:S02]  /*22b0*/  IMAD.SHL.U32 R3, R0, 0x2, RZ ;  /* 0x0000000200037824 */ /* 0x010fe400078e00ff */
[----:B------:R-:W-:Y:S01]  /*22c0*/  IMAD.MOV.U32 R0, RZ, RZ, c[0x0][0x22c] ;  /* 0x00008b00ff007624 */ /* 0x000fe200078e00ff */
[----:B------:R1:W4:Y:S03]  /*22d0*/  LDSM.16.M88.4 R116, [R187+0x10000] ;  /* 0x01000000bb74783b */ /* 0x0003260000000200 */
        /* <DEDUP_REMOVED lines=18> */
[----:B------:R-:W-:Y:S02]  /*2400*/  IADD3 R2, R203, 0x2000, RZ ;  /* 0x00002000cb027810 */ /* 0x000fe40007ffe0ff */
[C---:B------:R-:W-:Y:S02]  /*2410*/  IADD3 R247, R241.reuse, 0x20, RZ ;  /* 0x00000020f1f77810 */ /* 0x040fe40007ffe0ff */
[C---:B------:R-:W-:Y:S02]  /*2420*/  IADD3 R245, R241.reuse, 0x60, RZ ;  /* 0x00000060f1f57810 */ /* 0x040fe40007ffe0ff */
[----:B------:R-:W-:Y:S01]  /*2430*/  IADD3 R246, R241, 0x40, RZ ;  /* 0x00000040f1f67810 */ /* 0x000fe20007ffe0ff */
[----:B------:R-:W-:Y:S01]  /*2440*/  IMAD.IADD R244, R214, 0x1, R247 ;  /* 0x00000001d6f47824 */ /* 0x000fe200078e02f7 */
[----:B------:R-:W-:Y:S01]  /*2450*/  SEL R2, R2, R203, !P3 ;  /* 0x000000cb02027207 */ /* 0x000fe20005800000 */
[C---:B------:R-:W-:Y:S01]  /*2460*/  IMAD.IADD R242, R214.reuse, 0x1, R245 ;  /* 0x00000001d6f27824 */ /* 0x040fe200078e02f5 */
[----:B------:R-:W-:-:S02]  /*2470*/  IADD3 R243, R214, R246, RZ ;  /* 0x000000f6d6f37210 */ /* 0x000fc40007ffe0ff */
[----:B---3--:R-:W-:Y:S02]  /*2480*/  R2P PR, R8, 0x6 ;  /* 0x0000000608007804 */ /* 0x008fe40000000000 */
[----:B------:R-:W-:Y:S01]  /*2490*/  SHF.L.U32 R186, R2, 0x1, RZ ;  /* 0x0000000102ba7819 */ /* 0x000fe200000006ff */
[C---:B--2---:R-:W-:Y:S01]  /*24a0*/  IMAD.IADD R4, R214.reuse, 0x1, R243 ;  /* 0x00000001d6047824 */ /* 0x044fe200078e02f3 */
[C---:B------:R-:W-:Y:S02]  /*24b0*/  IADD3 R5, R214.reuse, R244, RZ ;  /* 0x000000f4d6057210 */ /* 0x040fe40007ffe0ff */
        /* <DEDUP_REMOVED lines=47> */
[C---:B------:R-:W-:Y:S01]  /*27b0*/  IMAD.IADD R197, R191.reuse, 0x1, R192 ;  /* 0x00000001bfc57824 */ /* 0x040fe200078e02c0 */
[C---:B------:R-:W-:Y:S01]  /*27c0*/  IADD3 R237, R214.reuse, R231, RZ ;  /* 0x000000e7d6ed7210 */ /* 0x040fe20007ffe0ff */
[----:B------:R-:W-:Y:S01]  /*27d0*/  IMAD.IADD R196, R191, 0x1, R194 ;  /* 0x00000001bfc47824 */ /* 0x000fe200078e02c2 */
[C---:B------:R-:W-:Y:S01]  /*27e0*/  IADD3 R235, R214.reuse, R227, RZ ;  /* 0x000000e3d6eb7210 */ /* 0x040fe20007ffe0ff */
[----:B-1--4-:R-:W-:-:S02]  /*27f0*/  IMAD.IADD R236, R214, 0x1, R229 ;  /* 0x00000001d6ec7824 */ /* 0x012fc400078e02e5 */
.L_x_708:
[----:B------:R-:W0:Y:S01]  /*2800*/  LDGDEPBAR ;  /* 0x00000000000079af */ /* 0x000e220000000000 */
[C---:B------:R-:W-:Y:S02]  /*2810*/  IADD3 R0, R186.reuse, R200, RZ ;  /* 0x000000c8ba007210 */ /* 0x040fe40007ffe0ff */
[-C--:B------:R-:W-:Y:S02]  /*2820*/  IADD3 R2, R186, R191.reuse, RZ ;  /* 0x000000bfba027210 */ /* 0x080fe40007ffe0ff */
[----:B------:R-:W-:Y:S02]  /*2830*/  IADD3 R180, R0, R191, RZ ;  /* 0x000000bf00b47210 */ /* 0x000fe40007ffe0ff */
[C---:B-----5:R-:W-:Y:S02]  /*2840*/  FSETP.NEU.FTZ.AND P1, PT, R217.reuse, -INF , PT ;  /* 0xff800000d900780b */ /* 0x060fe40003f3d000 */
[----:B------:R-:W-:Y:S01]  /*2850*/  ISETP.GE.AND P6, PT, R212, 0x1, PT ;  /* 0x00000001d400780c */ /* 0x000fe20003fc6270 */
        /* <DEDUP_REMOVED lines=9> */
[----:B------:R-:W-:Y:S01]  /*28f0*/  LDSM.16.M88.4 R100, [R2] ;  /* 0x000000000264783b */ /* 0x000fe20000000200 */
[C---:B------:R-:W-:Y:S07]  /*2900*/  HMMA.16816.F32.BF16 R8, R16.reuse, R10, RZ ;  /* 0x0000000a1008723c */ /* 0x040fee00000418ff */
[----:B------:R-:W1:Y:S01]  /*2910*/  LDSM.16.M88.4 R104, [R189+0xc000] ;  /* 0x00c00000bd68783b */ /* 0x000e620000000200 */
[C---:B--2---:R-:W-:Y:S07]  /*2920*/  HMMA.16816.F32.BF16 R12, R16.reuse, R52, RZ ;  /* 0x00000034100c723c */ /* 0x044fee00000418ff */
[----:B------:R-:W-:Y:S01]  /*2930*/  LDSM.16.M88.4 R108, [R180] ;  /* 0x00000000b46c783b */ /* 0x000fe20000000200 */
[----:B------:R-:W-:Y:S07]  /*2940*/  HMMA.16816.F32.BF16 R16, R16, R54, RZ ;  /* 0x000000361010723c */ /* 0x000fee00000418ff */
[----:B------:R-:W2:Y:S01]  /*2950*/  LDSM.16.M88.4 R52, [R189+0xc800] ;  /* 0x00c80000bd34783b */ /* 0x000ea20000000200 */
[C---:B---3--:R-:W-:Y:S07]  /*2960*/  HMMA.16816.F32.BF16 R4, R56.reuse, R60, R4 ;  /* 0x0000003c3804723c */ /* 0x048fee0000041804 */
[----:B------:R-:W3:Y:S01]  /*2970*/  LDSM.16.M88.4 R112, [R190+0xc000] ;  /* 0x00c00000be70783b */ /* 0x000ee20000000200 */
[C---:B------:R-:W-:Y:S07]  /*2980*/  HMMA.16816.F32.BF16 R8, R56.reuse, R62, R8 ;  /* 0x0000003e3808723c */ /* 0x040fee0000041808 */
[----:B------:R-:W-:Y:S01]  /*2990*/  LDSM.16.M88.4 R60, [R186+0x2000] ;  /* 0x00200000ba3c783b */ /* 0x000fe20000000200 */
[C---:B----4-:R-:W-:Y:S08]  /*29a0*/  HMMA.16816.F32.BF16 R12, R56.reuse, R64, R12 ;  /* 0x00000040380c723c */ /* 0x050ff0000004180c */
[----:B------:R-:W-:Y:S01]  /*29b0*/  HMMA.16816.F32.BF16 R16, R56, R66, R16 ;  /* 0x000000423810723c */ /* 0x000fe20000041810 */
[----:B------:R-:W4:Y:S07]  /*29c0*/  LDSM.16.M88.4 R56, [R190+0xc800] ;  /* 0x00c80000be38783b */ /* 0x000f2e0000000200 */
[C---:B-1----:R-:W-:Y:S01]  /*29d0*/  HMMA.16816.F32.BF16 R4, R100.reuse, R104, R4 ;  /* 0x000000686404723c */ /* 0x042fe20000041804 */
[----:B------:R-:W1:Y:S07]  /*29e0*/  LDSM.16.M88.4 R64, [R187+0xe000] ;  /* 0x00e00000bb40783b */ /* 0x000e6e0000000200 */
[C---:B------:R-:W-:Y:S01]  /*29f0*/  HMMA.16816.F32.BF16 R8, R100.reuse, R106, R8 ;  /* 0x0000006a6408723c */ /* 0x040fe20000041808 */
[----:B------:R-:W-:Y:S07]  /*2a00*/  LDSM.16.M88.4 R104, [R188+0xe000] ;  /* 0x00e00000bc68783b */ /* 0x000fee0000000200 */
[C---:B--2---:R-:W-:Y:S08]  /*2a10*/  HMMA.16816.F32.BF16 R12, R100.reuse, R52, R12 ;  /* 0x00000034640c723c */ /* 0x044ff0000004180c */
[----:B------:R-:W-:Y:S01]  /*2a20*/  HMMA.16816.F32.BF16 R16, R100, R54, R16 ;  /* 0x000000366410723c */ /* 0x000fe20000041810 */
[----:B------:R-:W2:Y:S07]  /*2a30*/  LDSM.16.M88.4 R52, [R187+0xe800] ;  /* 0x00e80000bb34783b */ /* 0x000eae0000000200 */
[C---:B---3--:R-:W-:Y:S01]  /*2a40*/  HMMA.16816.F32.BF16 R4, R108.reuse, R112, R4 ;  /* 0x000000706c04723c */ /* 0x048fe20000041804 */
[----:B------:R-:W3:Y:S07]  /*2a50*/  LDSM.16.M88.4 R100, [R0+0x2000] ;  /* 0x002000000064783b */ /* 0x000eee0000000200 */
[C---:B------:R-:W-:Y:S01]  /*2a60*/  HMMA.16816.F32.BF16 R8, R108.reuse, R114, R8 ;  /* 0x000000726c08723c */ /* 0x040fe20000041808 */
[----:B------:R-:W-:Y:S07]  /*2a70*/  LDSM.16.M88.4 R112, [R189+0xe000] ;  /* 0x00e00000bd70783b */ /* 0x000fee0000000200 */
[C---:B----4-:R-:W-:Y:S08]  /*2a80*/  HMMA.16816.F32.BF16 R12, R108.reuse, R56, R12 ;  /* 0x000000386c0c723c */ /* 0x050ff0000004180c */
[----:B------:R-:W-:Y:S01]  /*2a90*/  HMMA.16816.F32.BF16 R16, R108, R58, R16 ;  /* 0x0000003a6c10723c */ /* 0x000fe20000041810 */
[----:B------:R-:W4:Y:S07]  /*2aa0*/  LDSM.16.M88.4 R56, [R188+0xe800] ;  /* 0x00e80000bc38783b */ /* 0x000f2e0000000200 */
[C---:B-1----:R-:W-:Y:S01]  /*2ab0*/  HMMA.16816.F32.BF16 R4, R60.reuse, R64, R4 ;  /* 0x000000403c04723c */ /* 0x042fe20000041804 */
[----:B------:R1:W4:Y:S07]  /*2ac0*/  LDSM.16.M88.4 R108, [R2+0x2000] ;  /* 0x00200000026c783b */ /* 0x00032e0000000200 */
[C---:B------:R-:W-:Y:S01]  /*2ad0*/  HMMA.16816.F32.BF16 R8, R60.reuse, R66, R8 ;  /* 0x000000423c08723c */ /* 0x040fe20000041808 */
[----:B------:R-:W-:Y:S07]  /*2ae0*/  LDSM.16.M88.4 R64, [R190+0xe000] ;  /* 0x00e00000be40783b */ /* 0x000fee0000000200 */
[C---:B--2---:R-:W-:Y:S08]  /*2af0*/  HMMA.16816.F32.BF16 R12, R60.reuse, R52, R12 ;  /* 0x000000343c0c723c */ /* 0x044ff0000004180c */
[----:B------:R-:W-:Y:S01]  /*2b00*/  HMMA.16816.F32.BF16 R16, R60, R54, R16 ;  /* 0x000000363c10723c */ /* 0x000fe20000041810 */
[----:B------:R-:W2:Y:S03]  /*2b10*/  LDSM.16.M88.4 R52, [R189+0xe800] ;  /* 0x00e80000bd34783b */ /* 0x000ea60000000200 */
[----:B-1----:R-:W-:Y:S04]  /*2b20*/  FMUL.FTZ R2, R217, 1.4426950216293334961 ;  /* 0x3fb8aa3bd9027820 */ /* 0x002fe80000410000 */
[C---:B---3--:R-:W-:Y:S01]  /*2b30*/  HMMA.16816.F32.BF16 R4, R100.reuse, R104, R4 ;  /* 0x000000686404723c */ /* 0x048fe20000041804 */
[----:B------:R-:W1:Y:S04]  /*2b40*/  LDSM.16.M88.4 R60, [R180+0x2000] ;  /* 0x00200000b43c783b */ /* 0x000e680000000200 */
[----:B------:R-:W-:Y:S02]  /*2b50*/  FSEL R2, R2, RZ, P1 ;  /* 0x000000ff02027208 */ /* 0x000fe40000800000 */
[----:B------:R-:W-:Y:S01]  /*2b60*/  FSETP.NEU.FTZ.AND P1, PT, R218, -INF , PT ;  /* 0xff800000da00780b */ /* 0x000fe20003f3d000 */
[C---:B------:R-:W-:Y:S08]  /*2b70*/  HMMA.16816.F32.BF16 R8, R100.reuse, R106, R8 ;  /* 0x0000006a6408723c */ /* 0x040ff00000041808 */
[C---:B----4-:R-:W-:Y:S08]  /*2b80*/  HMMA.16816.F32.BF16 R12, R100.reuse, R56, R12 ;  /* 0x00000038640c723c */ /* 0x050ff0000004180c */
[----:B------:R-:W-:Y:S08]  /*2b90*/  HMMA.16816.F32.BF16 R16, R100, R58, R16 ;  /* 0x0000003a6410723c */ /* 0x000ff00000041810 */
[C---:B------:R-:W-:Y:S08]  /*2ba0*/  HMMA.16816.F32.BF16 R4, R108.reuse, R112, R4 ;  /* 0x000000706c04723c */ /* 0x040ff00000041804 */
[C---:B------:R-:W-:Y:S08]  /*2bb0*/  HMMA.16816.F32.BF16 R8, R108.reuse, R114, R8 ;  /* 0x000000726c08723c */ /* 0x040ff00000041808 */
[C---:B--2---:R-:W-:Y:S08]  /*2bc0*/  HMMA.16816.F32.BF16 R12, R108.reuse, R52, R12 ;  /* 0x000000346c0c723c */ /* 0x044ff0000004180c */
[----:B------:R-:W-:Y:S01]  /*2bd0*/  HMMA.16816.F32.BF16 R16, R108, R54, R16 ;  /* 0x000000366c10723c */ /* 0x000fe20000041810 */
[----:B------:R-:W2:Y:S07]  /*2be0*/  LDSM.16.M88.4 R52, [R190+0xe800] ;  /* 0x00e80000be34783b */ /* 0x000eae0000000200 */
[C---:B-1----:R-:W-:Y:S08]  /*2bf0*/  HMMA.16816.F32.BF16 R4, R60.reuse, R64, R4 ;  /* 0x000000403c04723c */ /* 0x042ff00000041804 */
[C---:B------:R-:W-:Y:S11]  /*2c00*/  HMMA.16816.F32.BF16 R8, R60.reuse, R66, R8 ;  /* 0x000000423c08723c */ /* 0x040ff60000041808 */
[----:B------:R-:W-:Y:S05]  /*2c10*/  @!UPT UIADD3 URZ, URZ, URZ, URZ ;  /* 0x0000003f3f3ff290 */ /* 0x000fea000fffe03f */
[----:B------:R-:W-:Y:S02]  /*2c20*/  FMUL.FTZ R4, R4, c[0x0][0x2ec] ;  /* 0x0000bb0004047a20 */ /* 0x000fe40000410000 */
[----:B------:R-:W-:Y:S02]  /*2c30*/  FMUL.FTZ R7, R7, c[0x0][0x2ec] ;  /* 0x0000bb0007077a20 */ /* 0x000fe40000410000 */
[----:B------:R1:W3:Y:S01]  /*2c40*/  MUFU.TANH R66, R4 ;  /* 0x0000000400427308 */ /* 0x0002e20000002400 */
[----:B------:R-:W-:Y:S02]  /*2c50*/  FMUL.FTZ R5, R5, c[0x0][0x2ec] ;  /* 0x0000bb0005057a20 */ /* 0x000fe40000410000 */
[----:B------:R-:W-:Y:S01]  /*2c60*/  FMUL.FTZ R6, R6, c[0x0][0x2ec] ;  /* 0x0000bb0006067a20 */ /* 0x000fe20000410000 */
[C---:B--2---:R-:W-:Y:S03]  /*2c70*/  HMMA.16816.F32.BF16 R12, R60.reuse, R52, R12 ;  /* 0x000000343c0c723c */ /* 0x044fe6000004180c */
[----:B------:R-:W-:Y:S03]  /*2c80*/  FMUL.FTZ R8, R8, c[0x0][0x2ec] ;  /* 0x0000bb0008087a20 */ /* 0x000fe60000410000 */
[----:B------:R2:W4:Y:S01]  /*2c90*/  MUFU.TANH R65, R5 ;  /* 0x0000000500417308 */ /* 0x0005220000002400 */
[----:B------:R-:W-:Y:S01]  /*2ca0*/  FMUL.FTZ R9, R9, c[0x0][0x2ec] ;  /* 0x0000bb0009097a20 */ /* 0x000fe20000410000 */
[----:B------:R-:W-:Y:S04]  /*2cb0*/  HMMA.16816.F32.BF16 R16, R60, R54, R16 ;  /* 0x000000363c10723c */ /* 0x000fe80000041810 */
[----:B------:R-:W-:Y:S02]  /*2cc0*/  FMUL.FTZ R10, R10, c[0x0][0x2ec] ;  /* 0x0000bb000a0a7a20 */ /* 0x000fe40000410000 */
[----:B------:R-:W-:Y:S02]  /*2cd0*/  FMUL.FTZ R11, R11, c[0x0][0x2ec] ;  /* 0x0000bb000b0b7a20 */ /* 0x000fe40000410000 */
[----:B------:R-:W-:Y:S01]  /*2ce0*/  MUFU.TANH R67, R8 ;  /* 0x0000000800437308 */ /* 0x000fe20000002400 */
[----:B-1----:R-:W-:Y:S03]  /*2cf0*/  @P0 LEA R4, R240, R250, 0x6 ;  /* 0x000000faf0040211 */ /* 0x002fe600078e30ff */
[----:B---3--:R-:W-:Y:S02]  /*2d00*/  MOV R0, R66 ;  /* 0x0000004200007202 */ /* 0x008fe40000000f00 */
[-C--:B------:R-:W-:Y:S04]  /*2d10*/  @P0 ISETP.GE.AND P2, PT, R4, R210.reuse, PT ;  /* 0x000000d20400020c */ /* 0x080fe80003f46270 */
[----:B------:R1:W3:Y:S01]  /*2d20*/  MUFU.TANH R105, R6 ;  /* 0x0000000600697308 */ /* 0x0002e20000002400 */
[----:B------:R-:W-:Y:S01]  /*2d30*/  FMUL.FTZ R12, R12, c[0x0][0x2ec] ;  /* 0x0000bb000c0c7a20 */ /* 0x000fe20000410000 */
[----:B------:R-:W-:Y:S01]  /*2d40*/  @P0 FSEL R0, R66, -INF , !P2 ;  /* 0xff80000042000808 */ /* 0x000fe20005000000 */
[----:B------:R-:W-:Y:S01]  /*2d50*/  FMUL.FTZ R13, R13, c[0x0][0x2ec] ;  /* 0x0000bb000d0d7a20 */ /* 0x000fe20000410000 */
[----:B--2---:R-:W-:Y:S01]  /*2d60*/  @P0 IADD3 R5, R4, 0x1, RZ ;  /* 0x0000000104050810 */ /* 0x004fe20007ffe0ff */
[----:B------:R-:W-:Y:S02]  /*2d70*/  FMUL.FTZ R14, R14, c[0x0][0x2ec] ;  /* 0x0000bb000e0e7a20 */ /* 0x000fe40000410000 */
[----:B------:R-:W-:Y:S01]  /*2d80*/  FMUL.FTZ R16, R16, c[0x0][0x2ec] ;  /* 0x0000bb0010107a20 */ /* 0x000fe20000410000 */
[----:B------:R-:W-:Y:S02]  /*2d90*/  @P0 ISETP.GE.AND P3, PT, R5, R210, PT ;  /* 0x000000d20500020c */ /* 0x000fe40003f66270 */
[----:B------:R-:W-:Y:S01]  /*2da0*/  MUFU.TANH R64, R9 ;  /* 0x0000000900407308 */ /* 0x000fe20000002400 */
[--C-:B------:R-:W-:Y:S01]  /*2db0*/  FFMA.FTZ R5, R0, c[0x0][0x23c], -R2.reuse ;  /* 0x00008f0000057a23 */ /* 0x100fe20000010802 */
[----:B----4-:R-:W-:Y:S01]  /*2dc0*/  MOV R0, R65 ;  /* 0x0000004100007202 */ /* 0x010fe20000000f00 */
[----:B------:R-:W-:Y:S01]  /*2dd0*/  FMUL.FTZ R17, R17, c[0x0][0x2ec] ;  /* 0x0000bb0011117a20 */ /* 0x000fe20000410000 */
[----:B------:R-:W-:Y:S01]  /*2de0*/  @P0 FSEL R0, R65, -INF , !P3 ;  /* 0xff80000041000808 */ /* 0x000fe20005800000 */
[----:B------:R-:W-:Y:S02]  /*2df0*/  FMUL.FTZ R18, R18, c[0x0][0x2ec] ;  /* 0x0000bb0012127a20 */ /* 0x000fe40000410000 */
[----:B------:R-:W-:Y:S02]  /*2e00*/  FMUL.FTZ R19, R19, c[0x0][0x2ec] ;  /* 0x0000bb0013137a20 */ /* 0x000fe40000410000 */
[----:B------:R-:W-:Y:S01]  /*2e10*/  FMUL.FTZ R15, R15, c[0x0][0x2ec] ;  /* 0x0000bb000f0f7a20 */ /* 0x000fe20000410000 */
[----:B------:R2:W4:Y:S01]  /*2e20*/  MUFU.TANH R104, R7 ;  /* 0x0000000700687308 */ /* 0x0005220000002400 */
[----:B-1----:R-:W-:Y:S09]  /*2e30*/  FMUL.FTZ R6, R218, 1.4426950216293334961 ;  /* 0x3fb8aa3bda067820 */ /* 0x002ff20000410000 */
[----:B------:R3:W-:Y:S10]  /*2e40*/  MUFU.EX2 R113, R5 ;  /* 0x0000000500717308 */ /* 0x0007f40000000800 */
[----:B------:R-:W1:Y:S01]  /*2e50*/  MUFU.TANH R103, R10 ;  /* 0x0000000a00677308 */ /* 0x000e620000002400 */
[----:B--2---:R-:W-:Y:S01]  /*2e60*/  FFMA.FTZ R7, R0, c[0x0][0x23c], -R2 ;  /* 0x00008f0000077a23 */ /* 0x004fe20000010802 */
[----:B------:R-:W-:Y:S08]  /*2e70*/  FSEL R0, R6, RZ, P1 ;  /* 0x000000ff06007208 */ /* 0x000ff00000800000 */
[----:B------:R2:W-:Y:S01]  /*2e80*/  MUFU.EX2 R111, R7 ;  /* 0x00000007006f7308 */ /* 0x0005e20000000800 */
[----:B---3--:R-:W-:Y:S02]  /*2e90*/  MOV R5, R105 ;  /* 0x0000006900057202 */ /* 0x008fe40000000f00 */
[----:B------:R-:W-:Y:S07]  /*2ea0*/  @P0 FSEL R5, R105, -INF , !P2 ;  /* 0xff80000069050808 */ /* 0x000fee0005000000 */
[----:B------:R-:W3:Y:S01]  /*2eb0*/  MUFU.TANH R102, R11 ;  /* 0x0000000b00667308 */ /* 0x000ee20000002400 */
[--C-:B------:R-:W-:Y:S01]  /*2ec0*/  FFMA.FTZ R6, R5, c[0x0][0x23c], -R0.reuse ;  /* 0x00008f0005067a23 */ /* 0x100fe20000010800 */
[----:B----4-:R-:W-:Y:S02]  /*2ed0*/  MOV R5, R104 ;  /* 0x0000006800057202 */ /* 0x010fe40000000f00 */
[----:B------:R-:W-:Y:S06]  /*2ee0*/  @P0 FSEL R5, R104, -INF , !P3 ;  /* 0xff80000068050808 */ /* 0x000fec0005800000 */
[----:B------:R4:W-:Y:S01]  /*2ef0*/  MUFU.EX2 R216, R6 ;  /* 0x0000000600d87308 */ /* 0x0009e20000000800 */
[C---:B--2---:R-:W-:Y:S04]  /*2f00*/  @P0 IADD3 R7, R4.reuse, 0x8, RZ ;  /* 0x0000000804070810 */ /* 0x044fe80007ffe0ff */
[-C--:B------:R-:W-:Y:S02]  /*2f10*/  @P0 ISETP.GE.AND P1, PT, R7, R210.reuse, PT ;  /* 0x000000d20700020c */ /* 0x080fe40003f26270 */
[C---:B------:R-:W-:Y:S03]  /*2f20*/  @P0 IADD3 R7, R4.reuse, 0x9, RZ ;  /* 0x0000000904070810 */ /* 0x040fe60007ffe0ff */
[----:B------:R-:W2:Y:S01]  /*2f30*/  MUFU.TANH R61, R12 ;  /* 0x0000000c003d7308 */ /* 0x000ea20000002400 */
[----:B------:R-:W-:Y:S02]  /*2f40*/  @P0 ISETP.GE.AND P2, PT, R7, R210, PT ;  /* 0x000000d20700020c */ /* 0x000fe40003f46270 */
[----:B------:R-:W-:Y:S07]  /*2f50*/  @P0 IADD3 R7, R4, 0x10, RZ ;  /* 0x0000001004070810 */ /* 0x000fee0007ffe0ff */
[----:B------:R-:W1:Y:S01]  /*2f60*/  MUFU.TANH R60, R13 ;  /* 0x0000000d003c7308 */ /* 0x000e620000002400 */
[----:B----4-:R-:W-:Y:S01]  /*2f70*/  FFMA.FTZ R6, R5, c[0x0][0x23c], -R0 ;  /* 0x00008f0005067a23 */ /* 0x010fe20000010800 */
[----:B------:R-:W-:Y:S02]  /*2f80*/  MOV R5, R67 ;  /* 0x0000004300057202 */ /* 0x000fe40000000f00 */
[----:B------:R-:W-:Y:S06]  /*2f90*/  @P0 FSEL R5, R67, -INF , !P1 ;  /* 0xff80000043050808 */ /* 0x000fec0004800000 */
[----:B------:R4:W-:Y:S10]  /*2fa0*/  MUFU.EX2 R183, R6 ;  /* 0x0000000600b77308 */ /* 0x0009f40000000800 */
[----:B------:R-:W1:Y:S10]  /*2fb0*/  MUFU.TANH R101, R14 ;  /* 0x0000000e00657308 */ /* 0x000e740000002400 */
[----:B------:R-:W1:Y:S01]  /*2fc0*/  MUFU.TANH R100, R15 ;  /* 0x0000000f00647308 */ /* 0x000e620000002400 */
[--C-:B----4-:R-:W-:Y:S01]  /*2fd0*/  FFMA.FTZ R6, R5, c[0x0][0x23c], -R2.reuse ;  /* 0x00008f0005067a23 */ /* 0x110fe20000010802 */
[----:B------:R-:W-:Y:S02]  /*2fe0*/  MOV R5, R64 ;  /* 0x0000004000057202 */ /* 0x000fe40000000f00 */
[----:B------:R-:W-:Y:S06]  /*2ff0*/  @P0 FSEL R5, R64, -INF , !P2 ;  /* 0xff80000040050808 */ /* 0x000fec0005000000 */
[----:B------:R4:W-:Y:S10]  /*3000*/  MUFU.EX2 R109, R6 ;  /* 0x00000006006d7308 */ /* 0x0009f40000000800 */
[----:B------:R-:W-:Y:S10]  /*3010*/  MUFU.TANH R59, R16 ;  /* 0x00000010003b7308 */ /* 0x000ff40000002400 */
[----:B------:R-:W2:Y:S01]  /*3020*/  MUFU.TANH R58, R17 ;  /* 0x00000011003a7308 */ /* 0x000ea20000002400 */
[----:B----4-:R-:W-:Y:S01]  /*3030*/  FFMA.FTZ R6, R5, c[0x0][0x23c], -R2 ;  /* 0x00008f0005067a23 */ /* 0x010fe20000010802 */
[----:B-1----:R-:W-:Y:S02]  /*3040*/  MOV R5, R103 ;  /* 0x0000006700057202 */ /* 0x002fe40000000f00 */
[----:B------:R-:W-:Y:S02]  /*3050*/  @P0 FSEL R5, R103, -INF , !P1 ;  /* 0xff80000067050808 */ /* 0x000fe40004800000 */
[----:B------:R-:W-:Y:S04]  /*3060*/  @P0 ISETP.GE.AND P1, PT, R7, R210, PT ;  /* 0x000000d20700020c */ /* 0x000fe80003f26270 */
[----:B------:R1:W-:Y:S01]  /*3070*/  MUFU.EX2 R108, R6 ;  /* 0x00000006006c7308 */ /* 0x0003e20000000800 */
[----:B------:R-:W-:Y:S09]  /*3080*/  @P0 IADD3 R7, R4, 0x11, RZ ;  /* 0x0000001104070810 */ /* 0x000ff20007ffe0ff */
[----:B------:R-:W4:Y:S10]  /*3090*/  MUFU.TANH R63, R18 ;  /* 0x00000012003f7308 */ /* 0x000f340000002400 */
[----:B------:R-:W-:Y:S01]  /*30a0*/  MUFU.TANH R62, R19 ;  /* 0x00000013003e7308 */ /* 0x000fe20000002400 */
[--C-:B-1----:R-:W-:Y:S01]  /*30b0*/  FFMA.FTZ R6, R5, c[0x0][0x23c], -R0.reuse ;  /* 0x00008f0005067a23 */ /* 0x102fe20000010800 */
[----:B---3--:R-:W-:Y:S02]  /*30c0*/  MOV R5, R102 ;  /* 0x0000006600057202 */ /* 0x008fe40000000f00 */
[----:B------:R-:W-:Y:S02]  /*30d0*/  @P0 FSEL R5, R102, -INF , !P2 ;  /* 0xff80000066050808 */ /* 0x000fe40005000000 */
[----:B------:R-:W-:Y:S04]  /*30e0*/  @P0 ISETP.GE.AND P2, PT, R7, R210, PT ;  /* 0x000000d20700020c */ /* 0x000fe80003f46270 */
[----:B------:R1:W-:Y:S01]  /*30f0*/  MUFU.EX2 R182, R6 ;  /* 0x0000000600b67308 */ /* 0x0003e20000000800 */
[C---:B------:R-:W-:Y:S02]  /*3100*/  @P0 IADD3 R7, R4.reuse, 0x18, RZ ;  /* 0x0000001804070810 */ /* 0x040fe40007ffe0ff */
[----:B------:R-:W-:Y:S01]  /*3110*/  @P0 IADD3 R4, R4, 0x19, RZ ;  /* 0x0000001904040810 */ /* 0x000fe20007ffe0ff */
[----:B-1----:R-:W-:Y:S01]  /*3120*/  FFMA.FTZ R6, R5, c[0x0][0x23c], -R0 ;  /* 0x00008f0005067a23 */ /* 0x002fe20000010800 */
[----:B--2---:R-:W-:Y:S02]  /*3130*/  MOV R5, R61 ;  /* 0x0000003d00057202 */ /* 0x004fe40000000f00 */
[----:B------:R-:W-:Y:S03]  /*3140*/  @P0 FSEL R5, R61, -INF , !P1 ;  /* 0xff8000003d050808 */ /* 0x000fe60004800000 */
[----:B------:R1:W2:Y:S02]  /*3150*/  MUFU.EX2 R180, R6 ;  /* 0x0000000600b47308 */ /* 0x0002a40000000800 */
[--C-:B-1----:R-:W-:Y:S01]  /*3160*/  FFMA.FTZ R6, R5, c[0x0][0x23c], -R2.reuse ;  /* 0x00008f0005067a23 */ /* 0x102fe20000010802 */
[----:B------:R-:W-:Y:S02]  /*3170*/  MOV R5, R60 ;  /* 0x0000003c00057202 */ /* 0x000fe40000000f00 */
[----:B------:R-:W-:Y:S05]  /*3180*/  @P0 FSEL R5, R60, -INF , !P2 ;  /* 0xff8000003c050808 */ /* 0x000fea0005000000 */
[----:B------:R1:W-:Y:S02]  /*3190*/  MUFU.EX2 R112, R6 ;  /* 0x0000000600707308 */ /* 0x0003e40000000800 */
[----:B-1----:R-:W-:Y:S01]  /*31a0*/  FFMA.FTZ R6, R5, c[0x0][0x23c], -R2 ;  /* 0x00008f0005067a23 */ /* 0x002fe20000010802 */
[----:B------:R-:W-:Y:S02]  /*31b0*/  MOV R5, R101 ;  /* 0x0000006500057202 */ /* 0x000fe40000000f00 */
[----:B------:R-:W-:Y:S05]  /*31c0*/  @P0 FSEL R5, R101, -INF , !P1 ;  /* 0xff80000065050808 */ /* 0x000fea0004800000 */
[----:B------:R1:W3:Y:S01]  /*31d0*/  MUFU.EX2 R110, R6 ;  /* 0x00000006006e7308 */ /* 0x0002e20000000800 */
[----:B------:R-:W-:Y:S01]  /*31e0*/  @P0 ISETP.GE.AND P1, PT, R7, R210, PT ;  /* 0x000000d20700020c */ /* 0x000fe20003f26270 */
[--C-:B-1----:R-:W-:Y:S01]  /*31f0*/  FFMA.FTZ R6, R5, c[0x0][0x23c], -R0.reuse ;  /* 0x00008f0005067a23 */ /* 0x102fe20000010800 */
[----:B------:R-:W-:Y:S02]  /*3200*/  MOV R5, R100 ;  /* 0x0000006400057202 */ /* 0x000fe40000000f00 */
[----:B------:R-:W-:Y:S05]  /*3210*/  @P0 FSEL R5, R100, -INF , !P2 ;  /* 0xff80000064050808 */ /* 0x000fea0005000000 */
[----:B------:R1:W-:Y:S01]  /*3220*/  MUFU.EX2 R215, R6 ;  /* 0x0000000600d77308 */ /* 0x0003e20000000800 */
[----:B------:R-:W-:Y:S02]  /*3230*/  @P0 ISETP.GE.AND P2, PT, R4, R210, PT ;  /* 0x000000d20400020c */ /* 0x000fe40003f46270 */
[----:B------:R-:W-:Y:S02]  /*3240*/  MOV R4, R58 ;  /* 0x0000003a00047202 */ /* 0x000fe40000000f00 */
[----:B------:R-:W-:Y:S01]  /*3250*/  @P0 FSEL R4, R58, -INF , !P2 ;  /* 0xff8000003a040808 */ /* 0x000fe20005000000 */
[----:B-1----:R-:W-:Y:S01]  /*3260*/  FFMA.FTZ R6, R5, c[0x0][0x23c], -R0 ;  /* 0x00008f0005067a23 */ /* 0x002fe20000010800 */
[----:B------:R-:W-:Y:S02]  /*3270*/  MOV R5, R59 ;  /* 0x0000003b00057202 */ /* 0x000fe40000000f00 */
[----:B------:R-:W-:Y:S01]  /*3280*/  @P0 FSEL R5, R59, -INF , !P1 ;  /* 0xff8000003b050808 */ /* 0x000fe20004800000 */
[----:B------:R2:W-:Y:S04]  /*3290*/  MUFU.EX2 R181, R6 ;  /* 0x0000000600b57308 */ /* 0x0005e80000000800 */
[--C-:B------:R-:W-:Y:S02]  /*32a0*/  FFMA.FTZ R5, R5, c[0x0][0x23c], -R2.reuse ;  /* 0x00008f0005057a23 */ /* 0x100fe40000010802 */
[----:B------:R-:W-:Y:S01]  /*32b0*/  FFMA.FTZ R2, R4, c[0x0][0x23c], -R2 ;  /* 0x00008f0004027a23 */ /* 0x000fe20000010802 */
[----:B----4-:R-:W-:Y:S02]  /*32c0*/  MOV R4, R63 ;  /* 0x0000003f00047202 */ /* 0x010fe40000000f00 */
[----:B------:R-:W-:Y:S01]  /*32d0*/  @P0 FSEL R4, R63, -INF , !P1 ;  /* 0xff8000003f040808 */ /* 0x000fe20004800000 */
[----:B------:R1:W-:Y:S01]  /*32e0*/  MUFU.EX2 R106, R2 ;  /* 0x00000002006a7308 */ /* 0x0003e20000000800 */
[----:B------:R-:W-:Y:S03]  /*32f0*/  IADD3 R56, P1, R234, R220, RZ ;  /* 0x000000dcea387210 */ /* 0x000fe60007f3e0ff */
[--C-:B------:R-:W-:Y:S01]  /*3300*/  FFMA.FTZ R4, R4, c[0x0][0x23c], -R0.reuse ;  /* 0x00008f0004047a23 */ /* 0x100fe20000010800 */
[----:B------:R-:W-:Y:S05]  /*3310*/  IADD3.X R57, R233, R219, RZ, P1, !PT ;  /* 0x000000dbe9397210 */ /* 0x000fea0000ffe4ff */
[----:B------:R4:W-:Y:S01]  /*3320*/  MUFU.EX2 R115, R4 ;  /* 0x0000000400737308 */ /* 0x0009e20000000800 */
[----:B--2---:R-:W-:Y:S09]  /*3330*/  F2FP.BF16.PACK_AB R6, R180, R182 ;  /* 0x000000b6b406723e */ /* 0x004ff200000010ff */
[----:B------:R3:W2:Y:S01]  /*3340*/  MUFU.EX2 R107, R5 ;  /* 0x00000005006b7308 */ /* 0x0006a20000000800 */
[----:B-1----:R-:W-:Y:S02]  /*3350*/  MOV R2, R62 ;  /* 0x0000003e00027202 */ /* 0x002fe40000000f00 */
[----:B------:R-:W-:Y:S05]  /*3360*/  @P0 FSEL R2, R62, -INF , !P2 ;  /* 0xff8000003e020808 */ /* 0x000fea0005000000 */
[----:B------:R-:W-:Y:S01]  /*3370*/  FFMA.FTZ R0, R2, c[0x0][0x23c], -R0 ;  /* 0x00008f0002007a23 */ /* 0x000fe20000010800 */
[----:B------:R-:W-:Y:S02]  /*3380*/  F2FP.BF16.PACK_AB R2, R183, R216 ;  /* 0x000000d8b702723e */ /* 0x000fe400000010ff */
[----:B----4-:R-:W-:Y:S01]  /*3390*/  F2FP.BF16.PACK_AB R4, R111, R113 ;  /* 0x000000716f04723e */ /* 0x010fe200000010ff */
[----:B------:R1:W4:Y:S02]  /*33a0*/  MUFU.EX2 R114, R0 ;  /* 0x0000000000727308 */ /* 0x0003240000000800 */
[----:B------:R2:W-:Y:S04]  /*33b0*/  STS [R222+0x12400], R2 ;  /* 0x01240002de007388 */ /* 0x0005e80000000800 */
[----:B------:R4:W-:Y:S01]  /*33c0*/  STS [R222+0x12000], R4 ;  /* 0x01200004de007388 */ /* 0x0009e20000000800 */
[----:B---3--:R-:W-:Y:S03]  /*33d0*/  F2FP.BF16.PACK_AB R5, R110, R112 ;  /* 0x000000706e05723e */ /* 0x008fe600000010ff */
[----:B------:R-:W-:Y:S01]  /*33e0*/  STS [R224+0x12400], R6 ;  /* 0x01240006e0007388 */ /* 0x000fe20000000800 */
[----:B-1----:R-:W-:Y:S02]  /*33f0*/  F2FP.BF16.PACK_AB R0, R108, R109 ;  /* 0x0000006d6c00723e */ /* 0x002fe400000010ff */
[----:B--2---:R-:W-:Y:S03]  /*3400*/  F2FP.BF16.PACK_AB R2, R106, R107 ;  /* 0x0000006b6a02723e */ /* 0x004fe600000010ff */
[----:B------:R1:W-:Y:S01]  /*3410*/  STS [R224+0x12000], R0 ;  /* 0x01200000e0007388 */ /* 0x0003e20000000800 */
[----:B----4-:R-:W-:Y:S03]  /*3420*/  F2FP.BF16.PACK_AB R4, R181, R215 ;  /* 0x000000d7b504723e */ /* 0x010fe600000010ff */
[----:B------:R-:W-:Y:S04]  /*3430*/  STS [R221+0x12000], R5 ;  /* 0x01200005dd007388 */ /* 0x000fe80000000800 */
[----:B------:R-:W-:Y:S04]  /*3440*/  STS [R221+0x12400], R4 ;  /* 0x01240004dd007388 */ /* 0x000fe80000000800 */
[----:B------:R2:W-:Y:S01]  /*3450*/  STS [R223+0x12000], R2 ;  /* 0x01200002df007388 */ /* 0x0005e20000000800 */
[----:B-1----:R-:W-:Y:S05]  /*3460*/  F2FP.BF16.PACK_AB R0, R114, R115 ;  /* 0x000000737200723e */ /* 0x002fea00000010ff */
[----:B------:R1:W-:Y:S04]  /*3470*/  STS [R223+0x12400], R0 ;  /* 0x01240000df007388 */ /* 0x0003e80000000800 */
[----:B------:R-:W3:Y:S08]  /*3480*/  LDSM.16.M88.4 R16, [R192+0x8000] ;  /* 0x00800000c010783b */ /* 0x000ef00000000200 */
[----:B------:R-:W2:Y:S08]  /*3490*/  LDSM.16.M88.4 R52, [R194+0x8000] ;  /* 0x00800000c234783b */ /* 0x000eb00000000200 */
[----:B--2---:R2:W4:Y:S04]  /*34a0*/  LDG.E R2, [R56.64] ;  /* 0x0000000638027981 */ /* 0x004528000c1e1900 */
[----:B-1----:R2:W4:Y:S01]  /*34b0*/  LDG.E R0, [R56.64+0x20] ;  /* 0x0000200638007981 */ /* 0x002522000c1e1900 */
[C---:B---3--:R-:W-:Y:S03]  /*34c0*/  HMMA.16816.F32.BF16 R4, R16.reuse, R116, RZ ;  /* 0x000000741004723c */ /* 0x048fe600000418ff */
[----:B--2---:R-:W-:Y:S05]  /*34d0*/  FFMA.FTZ R57, -R66, R66, 1 ;  /* 0x3f80000042397423 */ /* 0x004fea0000010142 */
[C---:B------:R-:W-:Y:S01]  /*34e0*/  HMMA.16816.F32.BF16 R8, R16.reuse, R118, RZ ;  /* 0x000000761008723c */ /* 0x040fe200000418ff */
[----:B------:R-:W-:Y:S03]  /*34f0*/  FFMA.FTZ R56, -R65, R65, 1 ;  /* 0x3f80000041387423 */ /* 0x000fe60000010141 */
[----:B------:R-:W-:Y:S02]  /*3500*/  FMUL.FTZ R57, R57, c[0x0][0x2ec] ;  /* 0x0000bb0039397a20 */ /* 0x000fe40000410000 */
[----:B------:R-:W-:Y:S02]  /*3510*/  FMUL.FTZ R56, R56, c[0x0][0x2ec] ;  /* 0x0000bb0038387a20 */ /* 0x000fe40000410000 */
        /* <DEDUP_REMOVED lines=37> */
[C---:B------:R-:W-:Y:S02]  /*3770*/  FADD.FTZ R5, -R2.reuse, R5 ;  /* 0x0000000502057221 */ /* 0x040fe40000010100 */
[----:B------:R-:W-:Y:S02]  /*3780*/  FMUL.FTZ R4, R113, R4 ;  /* 0x0000000471047220 */ /* 0x000fe40000410000 */
[----:B------:R-:W-:Y:S02]  /*3790*/  FMUL.FTZ R5, R111, R5 ;  /* 0x000000056f057220 */ /* 0x000fe40000410000 */
[----:B------:R-:W-:Y:S03]  /*37a0*/  FADD.FTZ R8, -R2, R8 ;  /* 0x0000000802087221 */ /* 0x000fe60000010100 */
[----:B------:R-:W-:Y:S02]  /*37b0*/  FMUL.FTZ R57, R4, R57 ;  /* 0x0000003904397220 */ /* 0x000fe40000410000 */
[----:B------:R-:W-:Y:S02]  /*37c0*/  FFMA.FTZ R4, -R67, R67, 1 ;  /* 0x3f80000043047423 */ /* 0x000fe40000010143 */
[C---:B------:R-:W-:Y:S02]  /*37d0*/  FADD.FTZ R12, -R2.reuse, R12 ;  /* 0x0000000c020c7221 */ /* 0x040fe40000010100 */
[----:B------:R-:W-:Y:S02]  /*37e0*/  FADD.FTZ R13, -R2, R13 ;  /* 0x0000000d020d7221 */ /* 0x000fe40000010100 */
[----:B------:R-:W-:Y:S02]  /*37f0*/  FFMA.FTZ R55, -R61, R61, 1 ;  /* 0x3f8000003d377423 */ /* 0x000fe4000001013d */
[----:B------:R-:W-:Y:S02]  /*3800*/  FFMA.FTZ R54, -R60, R60, 1 ;  /* 0x3f8000003c367423 */ /* 0x000fe4000001013c */
[----:B------:R-:W-:Y:S02]  /*3810*/  FADD.FTZ R9, -R2, R9 ;  /* 0x0000000902097221 */ /* 0x000fe40000010100 */
[----:B------:R-:W-:Y:S02]  /*3820*/  FMUL.FTZ R8, R109, R8 ;  /* 0x000000086d087220 */ /* 0x000fe40000410000 */
[----:B------:R-:W-:Y:S02]  /*3830*/  FMUL.FTZ R56, R5, R56 ;  /* 0x0000003805387220 */ /* 0x000fe40000410000 */
[----:B------:R-:W-:Y:S02]  /*3840*/  FFMA.FTZ R5, -R64, R64, 1 ;  /* 0x3f80000040057423 */ /* 0x000fe40000010140 */
[C---:B------:R-:W-:Y:S02]  /*3850*/  FADD.FTZ R53, -R2.reuse, R16 ;  /* 0x0000001002357221 */ /* 0x040fe40000010100 */
[----:B------:R-:W-:Y:S02]  /*3860*/  FADD.FTZ R52, -R2, R17 ;  /* 0x0000001102347221 */ /* 0x000fe40000010100 */
[----:B------:R-:W-:Y:S02]  /*3870*/  FMUL.FTZ R17, R4, c[0x0][0x2ec] ;  /* 0x0000bb0004117a20 */ /* 0x000fe40000410000 */
[----:B------:R-:W-:Y:S02]  /*3880*/  FMUL.FTZ R2, R112, R12 ;  /* 0x0000000c70027220 */ /* 0x000fe40000410000 */
[----:B------:R-:W-:Y:S02]  /*3890*/  FMUL.FTZ R4, R110, R13 ;  /* 0x0000000d6e047220 */ /* 0x000fe40000410000 */
[----:B------:R-:W-:Y:S02]  /*38a0*/  FMUL.FTZ R55, R55, c[0x0][0x2ec] ;  /* 0x0000bb0037377a20 */ /* 0x000fe40000410000 */
[----:B------:R-:W-:Y:S02]  /*38b0*/  FMUL.FTZ R54, R54, c[0x0][0x2ec] ;  /* 0x0000bb0036367a20 */ /* 0x000fe40000410000 */
[----:B------:R-:W-:Y:S02]  /*38c0*/  FMUL.FTZ R16, R5, c[0x0][0x2ec] ;  /* 0x0000bb0005107a20 */ /* 0x000fe40000410000 */
[----:B------:R-:W-:Y:S02]  /*38d0*/  FMUL.FTZ R17, R8, R17 ;  /* 0x0000001108117220 */ /* 0x000fe40000410000 */
[----:B------:R-:W-:Y:S02]  /*38e0*/  FMUL.FTZ R5, R107, R53 ;  /* 0x000000356b057220 */ /* 0x000fe40000410000 */
[----:B------:R-:W-:Y:S02]  /*38f0*/  FMUL.FTZ R8, R106, R52 ;  /* 0x000000346a087220 */ /* 0x000fe40000410000 */
[----:B------:R-:W-:Y:S02]  /*3900*/  FFMA.FTZ R53, -R59, R59, 1 ;  /* 0x3f8000003b357423 */ /* 0x000fe4000001013b */
[----:B------:R-:W-:Y:S02]  /*3910*/  FFMA.FTZ R52, -R58, R58, 1 ;  /* 0x3f8000003a347423 */ /* 0x000fe4000001013a */
[----:B------:R-:W-:Y:S02]  /*3920*/  FMUL.FTZ R55, R2, R55 ;  /* 0x0000003702377220 */ /* 0x000fe40000410000 */
[----:B------:R-:W-:Y:S02]  /*3930*/  FMUL.FTZ R54, R4, R54 ;  /* 0x0000003604367220 */ /* 0x000fe40000410000 */
[C---:B------:R-:W-:Y:S02]  /*3940*/  FADD.FTZ R2, -R0.reuse, R6 ;  /* 0x0000000600027221 */ /* 0x040fe40000010100 */
[----:B------:R-:W-:Y:S02]  /*3950*/  FADD.FTZ R4, -R0, R7 ;  /* 0x0000000700047221 */ /* 0x000fe40000010100 */
[----:B------:R-:W-:Y:S02]  /*3960*/  FFMA.FTZ R12, -R105, R105, 1 ;  /* 0x3f800000690c7423 */ /* 0x000fe40000010169 */
[----:B------:R-:W-:Y:S02]  /*3970*/  FFMA.FTZ R6, -R104, R104, 1 ;  /* 0x3f80000068067423 */ /* 0x000fe40000010168 */
[----:B------:R-:W-:Y:S02]  /*3980*/  FMUL.FTZ R9, R108, R9 ;  /* 0x000000096c097220 */ /* 0x000fe40000410000 */
[----:B------:R-:W-:Y:S02]  /*3990*/  FMUL.FTZ R53, R53, c[0x0][0x2ec] ;  /* 0x0000bb0035357a20 */ /* 0x000fe40000410000 */
[----:B------:R-:W-:Y:S02]  /*39a0*/  FMUL.FTZ R52, R52, c[0x0][0x2ec] ;  /* 0x0000bb0034347a20 */ /* 0x000fe40000410000 */
[----:B------:R-:W-:Y:S02]  /*39b0*/  FMUL.FTZ R2, R216, R2 ;  /* 0x00000002d8027220 */ /* 0x000fe40000410000 */
[----:B------:R-:W-:Y:S02]  /*39c0*/  FMUL.FTZ R4, R183, R4 ;  /* 0x00000004b7047220 */ /* 0x000fe40000410000 */
[----:B------:R-:W-:Y:S02]  /*39d0*/  FMUL.FTZ R12, R12, c[0x0][0x2ec] ;  /* 0x0000bb000c0c7a20 */ /* 0x000fe40000410000 */
[----:B------:R-:W-:Y:S02]  /*39e0*/  FMUL.FTZ R6, R6, c[0x0][0x2ec] ;  /* 0x0000bb0006067a20 */ /* 0x000fe40000410000 */
        /* <DEDUP_REMOVED lines=9> */
[----:B------:R-:W-:Y:S02]  /*3a80*/  FFMA.FTZ R9, -R103, R103, 1 ;  /* 0x3f80000067097423 */ /* 0x000fe40000010167 */
[----:B------:R-:W-:Y:S02]  /*3a90*/  FFMA.FTZ R8, -R102, R102, 1 ;  /* 0x3f80000066087423 */ /* 0x000fe40000010166 */
[C---:B------:R-:W-:Y:S02]  /*3aa0*/  FADD.FTZ R18, -R0.reuse, R18 ;  /* 0x0000001200127221 */ /* 0x040fe40000010100 */
[----:B------:R-:W-:Y:S02]  /*3ab0*/  FADD.FTZ R2, -R0, R19 ;  /* 0x0000001300027221 */ /* 0x000fe40000010100 */
[----:B------:R-:W-:Y:S02]  /*3ac0*/  FFMA.FTZ R11, -R101, R101, 1 ;  /* 0x3f800000650b7423 */ /* 0x000fe40000010165 */
[----:B------:R-:W-:Y:S02]  /*3ad0*/  FFMA.FTZ R10, -R100, R100, 1 ;  /* 0x3f800000640a7423 */ /* 0x000fe40000010164 */
[----:B------:R-:W-:Y:S02]  /*3ae0*/  FFMA.FTZ R14, -R63, R63, 1 ;  /* 0x3f8000003f0e7423 */ /* 0x000fe4000001013f */
[----:B------:R-:W-:Y:S02]  /*3af0*/  FFMA.FTZ R13, -R62, R62, 1 ;  /* 0x3f8000003e0d7423 */ /* 0x000fe4000001013e */
[----:B------:R-:W-:Y:S02]  /*3b00*/  FMUL.FTZ R5, R182, R5 ;  /* 0x00000005b6057220 */ /* 0x000fe40000410000 */
[----:B------:R-:W-:Y:S02]  /*3b10*/  FMUL.FTZ R7, R180, R7 ;  /* 0x00000007b4077220 */ /* 0x000fe40000410000 */
[----:B------:R-:W-:Y:S02]  /*3b20*/  FMUL.FTZ R9, R9, c[0x0][0x2ec] ;  /* 0x0000bb0009097a20 */ /* 0x000fe40000410000 */
[----:B------:R-:W-:Y:S02]  /*3b30*/  FMUL.FTZ R8, R8, c[0x0][0x2ec] ;  /* 0x0000bb0008087a20 */ /* 0x000fe40000410000 */
[----:B------:R-:W-:Y:S02]  /*3b40*/  FMUL.FTZ R4, R215, R4 ;  /* 0x00000004d7047220 */ /* 0x000fe40000410000 */
[----:B------:R-:W-:Y:S02]  /*3b50*/  FMUL.FTZ R15, R181, R15 ;  /* 0x0000000fb50f7220 */ /* 0x000fe40000410000 */
[----:B------:R-:W-:Y:S02]  /*3b60*/  FMUL.FTZ R0, R115, R18 ;  /* 0x0000001273007220 */ /* 0x000fe40000410000 */
[----:B------:R-:W-:Y:S02]  /*3b70*/  FMUL.FTZ R2, R114, R2 ;  /* 0x0000000272027220 */ /* 0x000fe40000410000 */
[----:B------:R-:W-:Y:S02]  /*3b80*/  FMUL.FTZ R11, R11, c[0x0][0x2ec] ;  /* 0x0000bb000b0b7a20 */ /* 0x000fe40000410000 */
[----:B------:R-:W-:Y:S02]  /*3b90*/  FMUL.FTZ R10, R10, c[0x0][0x2ec] ;  /* 0x0000bb000a0a7a20 */ /* 0x000fe40000410000 */
[----:B------:R-:W-:Y:S02]  /*3ba0*/  FMUL.FTZ R14, R14, c[0x0][0x2ec] ;  /* 0x0000bb000e0e7a20 */ /* 0x000fe40000410000 */
[----:B------:R-:W-:Y:S02]  /*3bb0*/  FMUL.FTZ R13, R13, c[0x0][0x2ec] ;  /* 0x0000bb000d0d7a20 */ /* 0x000fe40000410000 */
        /* <DEDUP_REMOVED lines=30> */
.L_x_706:
[----:B------:R-:W-:Y:S02]  /*3da0*/  F2FP.BF16.PACK_AB R7, R56, R57 ;  /* 0x000000393807723e */ /* 0x000fe400000010ff */
[----:B------:R-:W-:Y:S02]  /*3db0*/  F2FP.BF16.PACK_AB R6, R6, R12 ;  /* 0x0000000c0606723e */ /* 0x000fe400000010ff */
[----:B-1----:R-:W-:Y:S01]  /*3dc0*/  F2FP.BF16.PACK_AB R5, R16, R17 ;  /* 0x000000111005723e */ /* 0x002fe200000010ff */
        /* <DEDUP_REMOVED lines=82> */
.L_x_707:
[----:B------:R-:W-:Y:S01]  /*42f0*/  LDSM.16.M88.4 R64, [R193] ;  /* 0x00000000c140783b */ /* 0x000fe20000000200 */
[----:B------:R-:W-:Y:S02]  /*4300*/  IMAD.MOV.U32 R2, RZ, RZ, c[0x0][0x22c] ;  /* 0x00008b00ff027624 */ /* 0x000fe400078e00ff */
[----:B------:R-:W-:Y:S01]  /*4310*/  IMAD.MOV.U32 R216, RZ, RZ, c[0x0][0x22c] ;  /* 0x00008b00ffd87624 */ /* 0x000fe200078e00ff */
[----:B------:R-:W2:Y:S01]  /*4320*/  LDSM.16.MT88.4 R16, [R0+0xc000] ;  /* 0x00c000000010783b */ /* 0x000ea20000004200 */
[----:B------:R-:W-:Y:S02]  /*4330*/  IMAD R2, R2, c[0x0][0x1c0], RZ ;  /* 0x0000700002027a24 */ /* 0x000fe400078e02ff */
[----:B------:R-:W-:Y:S01]  /*4340*/  IMAD R216, R216, c[0x0][0x1c0], RZ ;  /* 0x00007000d8d87a24 */ /* 0x000fe200078e02ff */
[----:B------:R-:W3:Y:S01]  /*4350*/  LDSM.16.M88.4 R60, [R193+0x1000] ;  /* 0x00100000c13c783b */ /* 0x000ee20000000200 */
[----:B------:R-:W-:Y:S02]  /*4360*/  IMAD.U32 R2, R2, -0x40, RZ ;  /* 0xffffffc002027824 */ /* 0x000fe400078e00ff */
[----:B------:R-:W-:Y:S01]  /*4370*/  IMAD R216, R216, 0x28, RZ ;  /* 0x00000028d8d87824 */ /* 0x000fe200078e02ff */
[----:B------:R-:W4:Y:S01]  /*4380*/  LDSM.16.MT88.4 R100, [R0+0xe000] ;  /* 0x00e000000064783b */ /* 0x000f220000004200 */
[----:B------:R-:W-:Y:S01]  /*4390*/  IMAD.MOV.U32 R215, RZ, RZ, c[0x0][0x22c] ;  /* 0x00008b00ffd77624 */ /* 0x000fe200078e00ff */
[C---:B------:R-:W-:Y:S02]  /*43a0*/  LEA R208, P1, R2.reuse, R208, 0x2 ;  /* 0x000000d002d07211 */ /* 0x040fe400078210ff */
[----:B------:R-:W-:Y:S01]  /*43b0*/  LDSM.16.M88.4 R104, [R195] ;  /* 0x00000000c368783b */ /* 0x000fe20000000200 */
[----:B------:R-:W-:Y:S01]  /*43c0*/  IMAD R215, R215, c[0x0][0x1c0], RZ ;  /* 0x00007000d7d77a24 */ /* 0x000fe200078e02ff */
[----:B------:R-:W-:Y:S01]  /*43d0*/  LEA.HI.X.SX32 R209, R2, R209, 0x2, P1 ;  /* 0x000000d102d17211 */ /* 0x000fe200008f16ff */
[----:B------:R-:W-:Y:S01]  /*43e0*/  IMAD.MOV.U32 R2, RZ, RZ, c[0x0][0x22c] ;  /* 0x00008b00ff027624 */ /* 0x000fe200078e00ff */
[----:B------:R-:W1:Y:S01]  /*43f0*/  LDSM.16.MT88.4 R108, [R0+0xc800] ;  /* 0x00c80000006c783b */ /* 0x000e620000004200 */
[----:B------:R-:W-:Y:S02]  /*4400*/  IMAD R215, R215, 0x30, RZ ;  /* 0x00000030d7d77824 */ /* 0x000fe400078e02ff */
[----:B------:R-:W-:Y:S01]  /*4410*/  IMAD R2, R2, c[0x0][0x1c0], RZ ;  /* 0x0000700002027a24 */ /* 0x000fe200078e02ff */
[----:B------:R-:W1:Y:S03]  /*4420*/  LDSM.16.M88.4 R112, [R195+0x1000] ;  /* 0x00100000c370783b */ /* 0x000e660000000200 */
[----:B------:R-:W-:Y:S01]  /*4430*/  IMAD R2, R2, 0x18, RZ ;  /* 0x0000001802027824 */ /* 0x000fe200078e02ff */
        /* <DEDUP_REMOVED lines=9> */
[----:B------:R-:W-:Y:S07]  /*44d0*/  LDSM.16.M88.4 R100, [R198] ;  /* 0x00000000c664783b */ /* 0x000fee0000000200 */
[-C--:B------:R-:W-:Y:S08]  /*44e0*/  HMMA.16816.F32.BF16 R4, R104, R108.reuse, R4 ;  /* 0x0000006c6804723c */ /* 0x080ff00000041804 */
        /* <DEDUP_REMOVED lines=22> */
[----:B------:R-:W-:Y:S05]  /*4650*/  @P6 IADD3 R106, P2, R234, R226, RZ ;  /* 0x000000e2ea6a6210 */ /* 0x000fea0007f5e0ff */
[----:B------:R-:W-:Y:S05]  /*4660*/  @P6 IMAD.X R107, R233, 0x1, R225, P2 ;  /* 0x00000001e96b6824 */ /* 0x000fea00010e06e1 */
[----:B------:R4:W5:Y:S04]  /*4670*/  @P6 LDG.E R217, [R106.64+-0x100] ;  /* 0xffff00066ad96981 */ /* 0x000968000c1e1900 */
[----:B------:R4:W5:Y:S01]  /*4680*/  @P6 LDG.E R218, [R106.64+-0xe0] ;  /* 0xffff20066ada6981 */ /* 0x000962000c1e1900 */
[----:B--2---:R-:W-:Y:S04]  /*4690*/  IMAD.MOV.U32 R0, RZ, RZ, c[0x0][0x22c] ;  /* 0x00008b00ff007624 */ /* 0x004fe800078e00ff */
[----:B------:R-:W-:Y:S04]  /*46a0*/  IMAD R0, R0, c[0x0][0x1c0], RZ ;  /* 0x0000700000007a24 */ /* 0x000fe800078e02ff */
[----:B------:R-:W-:Y:S01]  /*46b0*/  IMAD.SHL.U32 R0, R0, 0x20, RZ ;  /* 0x0000002000007824 */ /* 0x000fe200078e00ff */
[-C--:B-1----:R-:W-:Y:S08]  /*46c0*/  HMMA.16816.F32.BF16 R4, R108, R112.reuse, R4 ;  /* 0x000000706c04723c */ /* 0x082ff00000041804 */
[C---:B------:R-:W-:Y:S08]  /*46d0*/  HMMA.16816.F32.BF16 R8, R180.reuse, R112, R8 ;  /* 0x00000070b408723c */ /* 0x040ff00000041808 */
[-C--:B------:R-:W-:Y:S08]  /*46e0*/  HMMA.16816.F32.BF16 R12, R180, R114.reuse, R12 ;  /* 0x00000072b40c723c */ /* 0x080ff0000004180c */
[C---:B------:R-:W-:Y:S08]  /*46f0*/  HMMA.16816.F32.BF16 R16, R108.reuse, R114, R16 ;  /* 0x000000726c10723c */ /* 0x040ff00000041810 */
[-C--:B---3--:R-:W-:Y:S08]  /*4700*/  HMMA.16816.F32.BF16 R52, R108, R100.reuse, R52 ;  /* 0x000000646c34723c */ /* 0x088ff00000041834 */
[C---:B------:R-:W-:Y:S07]  /*4710*/  HMMA.16816.F32.BF16 R56, R180.reuse, R100, R56 ;  /* 0x00000064b438723c */ /* 0x040fee0000041838 */
[----:B------:R-:W-:Y:S01]  /*4720*/  IMAD.MOV.U32 R100, RZ, RZ, R208 ;  /* 0x000000ffff647224 */ /* 0x000fe200078e00d0 */
[-C--:B------:R-:W-:Y:S04]  /*4730*/  HMMA.16816.F32.BF16 R60, R180, R102.reuse, R60 ;  /* 0x00000066b43c723c */ /* 0x080fe8000004183c */
[----:B------:R-:W-:Y:S01]  /*4740*/  IMAD.MOV.U32 R101, RZ, RZ, R209 ;  /* 0x000000ffff657224 */ /* 0x000fe200078e00d1 */
[CC--:B------:R-:W-:Y:S02]  /*4750*/  LEA R104, P2, R214.reuse, R100.reuse, 0x2 ;  /* 0x00000064d6687211 */ /* 0x0c0fe400078410ff */
[CC--:B------:R-:W-:Y:S01]  /*4760*/  LEA R112, P1, R241.reuse, R100.reuse, 0x2 ;  /* 0x00000064f1707211 */ /* 0x0c0fe200078210ff */
[----:B------:R-:W-:Y:S01]  /*4770*/  HMMA.16816.F32.BF16 R64, R108, R102, R64 ;  /* 0x000000666c40723c */ /* 0x000fe20000041840 */
[----:B------:R1:W-:Y:S03]  /*4780*/  RED.E.ADD.F32.FTZ.RN.STRONG.GPU [R100.64], R4 ;  /* 0x000000046400798e */ /* 0x0003e6000c10e786 */
[-C--:B------:R-:W-:Y:S02]  /*4790*/  LEA.HI.X.SX32 R105, R214, R101.reuse, 0x2, P2 ;  /* 0x00000065d6697211 */ /* 0x080fe400010f16ff */
[-C--:B------:R-:W-:Y:S02]  /*47a0*/  LEA.HI.X.SX32 R113, R241, R101.reuse, 0x2, P1 ;  /* 0x00000065f1717211 */ /* 0x080fe400008f16ff */
[-C--:B------:R-:W-:Y:S01]  /*47b0*/  LEA R108, P2, R2, R100.reuse, 0x2 ;  /* 0x00000064026c7211 */ /* 0x080fe200078410ff */
[----:B------:R2:W-:Y:S03]  /*47c0*/  RED.E.ADD.F32.FTZ.RN.STRONG.GPU [R104.64], R5 ;  /* 0x000000056800798e */ /* 0x0005e6000c10e786 */
[-C--:B----4-:R-:W-:Y:S01]  /*47d0*/  LEA R106, P1, R0, R100.reuse, 0x2 ;  /* 0x00000064006a7211 */ /* 0x090fe200078210ff */
[----:B------:R3:W-:Y:S01]  /*47e0*/  RED.E.ADD.F32.FTZ.RN.STRONG.GPU [R112.64], R6 ;  /* 0x000000067000798e */ /* 0x0007e2000c10e786 */
[-C--:B------:R-:W-:Y:S01]  /*47f0*/  LEA.HI.X.SX32 R109, R2, R101.reuse, 0x2, P2 ;  /* 0x00000065026d7211 */ /* 0x080fe200010f16ff */
[----:B------:R-:W-:Y:S01]  /*4800*/  IMAD.MOV.U32 R2, RZ, RZ, c[0x0][0x22c] ;  /* 0x00008b00ff027624 */ /* 0x000fe200078e00ff */
[-C--:B------:R-:W-:Y:S02]  /*4810*/  LEA R102, P3, R216, R100.reuse, 0x2 ;  /* 0x00000064d8667211 */ /* 0x080fe400078610ff */
[-C--:B------:R-:W-:Y:S01]  /*4820*/  LEA.HI.X.SX32 R107, R0, R101.reuse, 0x2, P1 ;  /* 0x00000065006b7211 */ /* 0x080fe200008f16ff */
[----:B------:R4:W-:Y:S01]  /*4830*/  RED.E.ADD.F32.FTZ.RN.STRONG.GPU [R108.64], R7 ;  /* 0x000000076c00798e */ /* 0x0009e2000c10e786 */
[-C--:B------:R-:W-:Y:S01]  /*4840*/  LEA.HI.X.SX32 R103, R216, R101.reuse, 0x2, P3 ;  /* 0x00000065d8677211 */ /* 0x080fe200018f16ff */
[----:B------:R-:W-:Y:S02]  /*4850*/  IMAD R2, R2, c[0x0][0x1c0], RZ ;  /* 0x0000700002027a24 */ /* 0x000fe400078e02ff */
[----:B------:R4:W-:Y:S01]  /*4860*/  RED.E.ADD.F32.FTZ.RN.STRONG.GPU [R106.64], R8 ;  /* 0x000000086a00798e */ /* 0x0009e2000c10e786 */
[----:B------:R-:W-:Y:S02]  /*4870*/  IMAD.IADD R0, R214, 0x1, R244 ;  /* 0x00000001d6007824 */ /* 0x000fe400078e02f4 */
[----:B------:R-:W-:Y:S01]  /*4880*/  IMAD R2, R2, 0x38, RZ ;  /* 0x0000003802027824 */ /* 0x000fe200078e02ff */
[----:B------:R4:W-:Y:S01]  /*4890*/  RED.E.ADD.F32.FTZ.RN.STRONG.GPU [R102.64], R9 ;  /* 0x000000096600798e */ /* 0x0009e2000c10e786 */
[CC--:B-1----:R-:W-:Y:S04]  /*48a0*/  LEA R4, P2, R215.reuse, R100.reuse, 0x2 ;  /* 0x00000064d7047211 */ /* 0x0c2fe800078410ff */
[-C--:B--2---:R-:W-:Y:S02]  /*48b0*/  LEA.HI.X.SX32 R5, R215, R101.reuse, 0x2, P2 ;  /* 0x00000065d7057211 */ /* 0x084fe400010f16ff */
[CC--:B---3--:R-:W-:Y:S03]  /*48c0*/  LEA R6, P1, R2.reuse, R100.reuse, 0x2 ;  /* 0x0000006402067211 */ /* 0x0c8fe600078210ff */
[----:B------:R1:W-:Y:S01]  /*48d0*/  RED.E.ADD.F32.FTZ.RN.STRONG.GPU [R4.64], R10 ;  /* 0x0000000a0400798e */ /* 0x0003e2000c10e786 */
[-C--:B----4-:R-:W-:Y:S02]  /*48e0*/  LEA.HI.X.SX32 R7, R2, R101.reuse, 0x2, P1 ;  /* 0x0000006502077211 */ /* 0x090fe400008f16ff */
[CC--:B------:R-:W-:Y:S03]  /*48f0*/  LEA R8, P3, R232.reuse, R100.reuse, 0x2 ;  /* 0x00000064e8087211 */ /* 0x0c0fe600078610ff */
[----:B------:R2:W-:Y:S01]  /*4900*/  RED.E.ADD.F32.FTZ.RN.STRONG.GPU [R6.64], R11 ;  /* 0x0000000b0600798e */ /* 0x0005e2000c10e786 */
[-C--:B------:R-:W-:Y:S03]  /*4910*/  LEA.HI.X.SX32 R9, R232, R101.reuse, 0x2, P3 ;  /* 0x00000065e8097211 */ /* 0x080fe600018f16ff */
[----:B------:R-:W-:Y:S04]  /*4920*/  RED.E.ADD.F32.FTZ.RN.STRONG.GPU [R100.64+0x80], R16 ;  /* 0x000080106400798e */ /* 0x000fe8000c10e786 */
[----:B------:R-:W-:Y:S01]  /*4930*/  RED.E.ADD.F32.FTZ.RN.STRONG.GPU [R104.64+0x80], R17 ;  /* 0x000080116800798e */ /* 0x000fe2000c10e786 */
[CC--:B-1----:R-:W-:Y:S04]  /*4940*/  LEA R4, P1, R247.reuse, R100.reuse, 0x2 ;  /* 0x00000064f7047211 */ /* 0x0c2fe800078210ff */
[-C--:B------:R-:W-:Y:S02]  /*4950*/  LEA.HI.X.SX32 R5, R247, R101.reuse, 0x2, P1 ;  /* 0x00000065f7057211 */ /* 0x080fe400008f16ff */
[-C--:B------:R-:W-:Y:S03]  /*4960*/  LEA R10, P1, R0, R100.reuse, 0x2 ;  /* 0x00000064000a7211 */ /* 0x080fe600078210ff */
[----:B------:R1:W-:Y:S01]  /*4970*/  RED.E.ADD.F32.FTZ.RN.STRONG.GPU [R4.64], R18 ;  /* 0x000000120400798e */ /* 0x0003e2000c10e786 */
[-C--:B--2---:R-:W-:Y:S02]  /*4980*/  LEA R6, P2, R244, R100.reuse, 0x2 ;  /* 0x00000064f4067211 */ /* 0x084fe400078410ff */
[-C--:B------:R-:W-:Y:S01]  /*4990*/  LEA.HI.X.SX32 R11, R0, R101.reuse, 0x2, P1 ;  /* 0x00000065000b7211 */ /* 0x080fe200008f16ff */
[----:B------:R-:W-:Y:S01]  /*49a0*/  IMAD.IADD R0, R214, 0x1, R243 ;  /* 0x00000001d6007824 */ /* 0x000fe200078e02f3 */
[-C--:B------:R-:W-:Y:S05]  /*49b0*/  LEA.HI.X.SX32 R7, R244, R101.reuse, 0x2, P2 ;  /* 0x00000065f4077211 */ /* 0x080fea00010f16ff */
[----:B------:R2:W-:Y:S04]  /*49c0*/  RED.E.ADD.F32.FTZ.RN.STRONG.GPU [R6.64], R19 ;  /* 0x000000130600798e */ /* 0x0005e8000c10e786 */
[----:B------:R3:W-:Y:S04]  /*49d0*/  RED.E.ADD.F32.FTZ.RN.STRONG.GPU [R10.64], R12 ;  /* 0x0000000c0a00798e */ /* 0x0007e8000c10e786 */
[----:B------:R4:W-:Y:S04]  /*49e0*/  RED.E.ADD.F32.FTZ.RN.STRONG.GPU [R8.64], R13 ;  /* 0x0000000d0800798e */ /* 0x0009e8000c10e786 */
[----:B------:R-:W-:Y:S01]  /*49f0*/  LDSM.16.MT88.4 R16, [R3+0x2000] ;  /* 0x002000000310783b */ /* 0x000fe20000004200 */
[CC--:B-1----:R-:W-:Y:S04]  /*4a00*/  LEA R4, P2, R231.reuse, R100.reuse, 0x2 ;  /* 0x00000064e7047211 */ /* 0x0c2fe800078410ff */
[-C--:B------:R-:W-:Y:S05]  /*4a10*/  LEA.HI.X.SX32 R5, R231, R101.reuse, 0x2, P2 ;  /* 0x00000065e7057211 */ /* 0x080fea00010f16ff */
[----:B------:R1:W-:Y:S01]  /*4a20*/  RED.E.ADD.F32.FTZ.RN.STRONG.GPU [R4.64], R14 ;  /* 0x0000000e0400798e */ /* 0x0003e2000c10e786 */
[CC--:B--2---:R-:W-:Y:S04]  /*4a30*/  LEA R6, P1, R237.reuse, R100.reuse, 0x2 ;  /* 0x00000064ed067211 */ /* 0x0c4fe800078210ff */
[-C--:B------:R-:W-:Y:S02]  /*4a40*/  LEA.HI.X.SX32 R7, R237, R101.reuse, 0x2, P1 ;  /* 0x00000065ed077211 */ /* 0x080fe400008f16ff */
[CC--:B---3--:R-:W-:Y:S02]  /*4a50*/  LEA R12, P2, R243.reuse, R100.reuse, 0x2 ;  /* 0x00000064f30c7211 */ /* 0x0c8fe400078410ff */
[CC--:B----4-:R-:W-:Y:S01]  /*4a60*/  LEA R8, P3, R230.reuse, R100.reuse, 0x2 ;  /* 0x00000064e6087211 */ /* 0x0d0fe200078610ff */
[----:B------:R2:W-:Y:S01]  /*4a70*/  RED.E.ADD.F32.FTZ.RN.STRONG.GPU [R6.64], R15 ;  /* 0x0000000f0600798e */ /* 0x0005e2000c10e786 */
[-C--:B------:R-:W-:Y:S02]  /*4a80*/  LEA.HI.X.SX32 R13, R243, R101.reuse, 0x2, P2 ;  /* 0x00000065f30d7211 */ /* 0x080fe400010f16ff */
[-C--:B------:R-:W-:Y:S01]  /*4a90*/  LEA.HI.X.SX32 R9, R230, R101.reuse, 0x2, P3 ;  /* 0x00000065e6097211 */ /* 0x080fe200018f16ff */
[----:B------:R-:W-:Y:S04]  /*4aa0*/  RED.E.ADD.F32.FTZ.RN.STRONG.GPU [R100.64+0x100], R52 ;  /* 0x000100346400798e */ /* 0x000fe8000c10e786 */
[----:B------:R-:W-:Y:S01]  /*4ab0*/  RED.E.ADD.F32.FTZ.RN.STRONG.GPU [R104.64+0x100], R53 ;  /* 0x000100356800798e */ /* 0x000fe2000c10e786 */
[CC--:B-1----:R-:W-:Y:S04]  /*4ac0*/  LEA R4, P1, R246.reuse, R100.reuse, 0x2 ;  /* 0x00000064f6047211 */ /* 0x0c2fe800078210ff */
[-C--:B------:R-:W-:Y:S02]  /*4ad0*/  LEA.HI.X.SX32 R5, R246, R101.reuse, 0x2, P1 ;  /* 0x00000065f6057211 */ /* 0x080fe400008f16ff */
[CC--:B------:R-:W-:Y:S03]  /*4ae0*/  LEA R10, P1, R0.reuse, R100.reuse, 0x2 ;  /* 0x00000064000a7211 */ /* 0x0c0fe600078210ff */
[----:B------:R1:W-:Y:S01]  /*4af0*/  RED.E.ADD.F32.FTZ.RN.STRONG.GPU [R4.64], R54 ;  /* 0x000000360400798e */ /* 0x0003e2000c10e786 */
[-C--:B------:R-:W-:Y:S01]  /*4b00*/  LEA.HI.X.SX32 R11, R0, R101.reuse, 0x2, P1 ;  /* 0x00000065000b7211 */ /* 0x080fe200008f16ff */
[----:B------:R-:W-:Y:S01]  /*4b10*/  IMAD.IADD R0, R214, 0x1, R242 ;  /* 0x00000001d6007824 */ /* 0x000fe200078e02f2 */
[CC--:B--2---:R-:W-:Y:S01]  /*4b20*/  LEA R6, P2, R229.reuse, R100.reuse, 0x2 ;  /* 0x00000064e5067211 */ /* 0x0c4fe200078410ff */
[----:B------:R2:W-:Y:S03]  /*4b30*/  RED.E.ADD.F32.FTZ.RN.STRONG.GPU [R12.64], R55 ;  /* 0x000000370c00798e */ /* 0x0005e6000c10e786 */
[-C--:B------:R-:W-:Y:S01]  /*4b40*/  LEA.HI.X.SX32 R7, R229, R101.reuse, 0x2, P2 ;  /* 0x00000065e5077211 */ /* 0x080fe200010f16ff */
[----:B------:R3:W-:Y:S04]  /*4b50*/  RED.E.ADD.F32.FTZ.RN.STRONG.GPU [R10.64], R56 ;  /* 0x000000380a00798e */ /* 0x0007e8000c10e786 */
[----:B------:R4:W-:Y:S04]  /*4b60*/  RED.E.ADD.F32.FTZ.RN.STRONG.GPU [R8.64], R57 ;  /* 0x000000390800798e */ /* 0x0009e8000c10e786 */
[----:B------:R4:W-:Y:S04]  /*4b70*/  RED.E.ADD.F32.FTZ.RN.STRONG.GPU [R6.64], R58 ;  /* 0x0000003a0600798e */ /* 0x0009e8000c10e786 */
[----:B------:R-:W-:Y:S01]  /*4b80*/  LDSM.16.MT88.4 R52, [R185+0x10800] ;  /* 0x01080000b934783b */ /* 0x000fe20000004200 */
[CC--:B-1----:R-:W-:Y:S04]  /*4b90*/  LEA R4, P1, R236.reuse, R100.reuse, 0x2 ;  /* 0x00000064ec047211 */ /* 0x0c2fe800078210ff */
[-C--:B------:R-:W-:Y:S02]  /*4ba0*/  LEA.HI.X.SX32 R5, R236, R101.reuse, 0x2, P1 ;  /* 0x00000065ec057211 */ /* 0x080fe400008f16ff */
[CC--:B------:R-:W-:Y:S02]  /*4bb0*/  LEA R14, P1, R245.reuse, R100.reuse, 0x2 ;  /* 0x00000064f50e7211 */ /* 0x0c0fe400078210ff */
[-C--:B--2---:R-:W-:Y:S01]  /*4bc0*/  LEA R12, P5, R242, R100.reuse, 0x2 ;  /* 0x00000064f20c7211 */ /* 0x084fe200078a10ff */
[----:B------:R1:W-:Y:S01]  /*4bd0*/  RED.E.ADD.F32.FTZ.RN.STRONG.GPU [R4.64], R59 ;  /* 0x0000003b0400798e */ /* 0x0003e2000c10e786 */
[-C--:B------:R-:W-:Y:S02]  /*4be0*/  LEA.HI.X.SX32 R15, R245, R101.reuse, 0x2, P1 ;  /* 0x00000065f50f7211 */ /* 0x080fe400008f16ff */
[-C--:B---3--:R-:W-:Y:S01]  /*4bf0*/  LEA R10, P4, R0, R100.reuse, 0x2 ;  /* 0x00000064000a7211 */ /* 0x088fe200078810ff */
[----:B------:R-:W-:Y:S01]  /*4c00*/  RED.E.ADD.F32.FTZ.RN.STRONG.GPU [R100.64+0x180], R64 ;  /* 0x000180406400798e */ /* 0x000fe2000c10e786 */
[-C--:B------:R-:W-:Y:S02]  /*4c10*/  LEA.HI.X.SX32 R13, R242, R101.reuse, 0x2, P5 ;  /* 0x00000065f20d7211 */ /* 0x080fe400028f16ff */
[-C--:B----4-:R-:W-:Y:S01]  /*4c20*/  LEA R8, P3, R228, R100.reuse, 0x2 ;  /* 0x00000064e4087211 */ /* 0x090fe200078610ff */
[----:B------:R-:W-:Y:S01]  /*4c30*/  RED.E.ADD.F32.FTZ.RN.STRONG.GPU [R104.64+0x180], R65 ;  /* 0x000180416800798e */ /* 0x000fe2000c10e786 */
[-C--:B------:R-:W-:Y:S02]  /*4c40*/  LEA.HI.X.SX32 R11, R0, R101.reuse, 0x2, P4 ;  /* 0x00000065000b7211 */ /* 0x080fe400020f16ff */
[CC--:B------:R-:W-:Y:S01]  /*4c50*/  LEA R6, P2, R227.reuse, R100.reuse, 0x2 ;  /* 0x00000064e3067211 */ /* 0x0c0fe200078410ff */
[----:B------:R-:W-:Y:S01]  /*4c60*/  RED.E.ADD.F32.FTZ.RN.STRONG.GPU [R14.64], R66 ;  /* 0x000000420e00798e */ /* 0x000fe2000c10e786 */
[-C--:B------:R-:W-:Y:S02]  /*4c70*/  LEA.HI.X.SX32 R9, R228, R101.reuse, 0x2, P3 ;  /* 0x00000065e4097211 */ /* 0x080fe400018f16ff */
[-C--:B------:R-:W-:Y:S01]  /*4c80*/  LEA.HI.X.SX32 R7, R227, R101.reuse, 0x2, P2 ;  /* 0x00000065e3077211 */ /* 0x080fe200010f16ff */
[----:B------:R-:W-:Y:S01]  /*4c90*/  RED.E.ADD.F32.FTZ.RN.STRONG.GPU [R12.64], R67 ;  /* 0x000000430c00798e */ /* 0x000fe2000c10e786 */
[----:B------:R-:W-:Y:S02]  /*4ca0*/  LOP3.LUT R0, R212, 0x1, RZ, 0xc0, !PT ;  /* 0x00000001d4007812 */ /* 0x000fe400078ec0ff */
[----:B------:R-:W-:Y:S01]  /*4cb0*/  @P6 IADD3 R220, P2, R220, -0x100, RZ ;  /* 0xffffff00dcdc6810 */ /* 0x000fe20007f5e0ff */
[----:B------:R-:W-:Y:S03]  /*4cc0*/  RED.E.ADD.F32.FTZ.RN.STRONG.GPU [R10.64], R60 ;  /* 0x0000003c0a00798e */ /* 0x000fe6000c10e786 */
[----:B------:R-:W-:Y:S01]  /*4cd0*/  @P6 IADD3.X R219, R219, -0x1, RZ, P2, !PT ;  /* 0xffffffffdbdb6810 */ /* 0x000fe200017fe4ff */
[----:B------:R-:W-:Y:S01]  /*4ce0*/  RED.E.ADD.F32.FTZ.RN.STRONG.GPU [R8.64], R61 ;  /* 0x0000003d0800798e */ /* 0x000fe2000c10e786 */
[C---:B-1----:R-:W-:Y:S03]  /*4cf0*/  LEA R4, P1, R235.reuse, R100, 0x2 ;  /* 0x00000064eb047211 */ /* 0x042fe600078210ff */
[----:B------:R-:W-:Y:S01]  /*4d00*/  RED.E.ADD.F32.FTZ.RN.STRONG.GPU [R6.64], R62 ;  /* 0x0000003e0600798e */ /* 0x000fe2000c10e786 */
[----:B------:R-:W-:Y:S03]  /*4d10*/  LEA.HI.X.SX32 R5, R235, R101, 0x2, P1 ;  /* 0x00000065eb057211 */ /* 0x000fe600008f16ff */
[----:B------:R-:W-:Y:S01]  /*4d20*/  LDSM.16.MT88.4 R8, [R3] ;  /* 0x000000000308783b */ /* 0x000fe20000004200 */
[----:B------:R-:W-:Y:S02]  /*4d30*/  ISETP.NE.U32.AND P1, PT, R0, 0x1, PT ;  /* 0x000000010000780c */ /* 0x000fe40003f25070 */
[----:B------:R-:W-:Y:S01]  /*4d40*/  @P6 IADD3 R0, P3, R226, -0x100, RZ ;  /* 0xffffff00e2006810 */ /* 0x000fe20007f7e0ff */
[----:B------:R-:W-:Y:S03]  /*4d50*/  RED.E.ADD.F32.FTZ.RN.STRONG.GPU [R4.64], R63 ;  /* 0x0000003f0400798e */ /* 0x000fe6000c10e786 */
[----:B------:R-:W-:Y:S01]  /*4d60*/  @P6 IADD3.X R2, R225, -0x1, RZ, P3, !PT ;  /* 0xffffffffe1026810 */ /* 0x000fe20001ffe4ff */
[----:B------:R-:W1:Y:S01]  /*4d70*/  LDSM.16.MT88.4 R4, [R185+0x10000] ;  /* 0x01000000b904783b */ /* 0x000e620000004200 */
[----:B------:R-:W-:Y:S01]  /*4d80*/  @P6 IMAD.MOV.U32 R226, RZ, RZ, R0 ;  /* 0x000000ffffe26224 */ /* 0x000fe200078e0000 */
[C---:B------:R-:W-:Y:S02]  /*4d90*/  ISETP.GT.AND P3, PT, R212.reuse, RZ, PT ;  /* 0x000000ffd400720c */ /* 0x040fe40003f64270 */
[----:B------:R-:W2:Y:S01]  /*4da0*/  LDSM.16.MT88.4 R12, [R184+0x10000] ;  /* 0x01000000b80c783b */ /* 0x000ea20000004200 */
[C---:B------:R-:W-:Y:S01]  /*4db0*/  IADD3 R0, R3.reuse, -0x4000, RZ ;  /* 0xffffc00003007810 */ /* 0x040fe20007ffe0ff */
[----:B------:R-:W-:Y:S01]  /*4dc0*/  @P6 IMAD.MOV.U32 R225, RZ, RZ, R2 ;  /* 0x000000ffffe16224 */ /* 0x000fe200078e0002 */
[----:B------:R-:W-:Y:S01]  /*4dd0*/  @P1 IADD3 R0, R3, 0x4000, RZ ;  /* 0x0000400003001810 */ /* 0x000fe20007ffe0ff */
[----:B------:R-:W3:Y:S04]  /*4de0*/  LDSM.16.MT88.4 R56, [R3+0x800] ;  /* 0x000800000338783b */ /* 0x000ee80000004200 */
[----:B------:R-:W4:Y:S04]  /*4df0*/  LDSM.16.MT88.4 R64, [R184+0x10800] ;  /* 0x01080000b840783b */ /* 0x000f280000004200 */
[----:B------:R-:W3:Y:S04]  /*4e00*/  LDSM.16.MT88.4 R100, [R3+0x2800] ;  /* 0x002800000364783b */ /* 0x000ee80000004200 */
[----:B------:R-:W-:Y:S01]  /*4e10*/  LDSM.16.MT88.4 R60, [R184+0x11000] ;  /* 0x01100000b83c783b */ /* 0x000fe20000004200 */
[-C--:B-1----:R-:W-:Y:S08]  /*4e20*/  HMMA.16816.F32.BF16 R68, R4, R8.reuse, R68 ;  /* 0x000000080444723c */ /* 0x082ff00000041844 */
[C---:B--2---:R-:W-:Y:S08]  /*4e30*/  HMMA.16816.F32.BF16 R72, R12.reuse, R8, R72 ;  /* 0x000000080c48723c */ /* 0x044ff00000041848 */
        /* <DEDUP_REMOVED lines=10> */
[-C--:B---3--:R-:W-:Y:S08]  /*4ee0*/  HMMA.16816.F32.BF16 R68, R52, R56.reuse, R68 ;  /* 0x000000383444723c */ /* 0x088ff00000041844 */
[C---:B----4-:R-:W-:Y:S08]  /*4ef0*/  HMMA.16816.F32.BF16 R72, R64.reuse, R56, R72 ;  /* 0x000000384048723c */ /* 0x050ff00000041848 */
        /* <DEDUP_REMOVED lines=15> */
[C---:B------:R-:W-:Y:S07]  /*4ff0*/  HMMA.16816.F32.BF16 R88, R60.reuse, R4, R88 ;  /* 0x000000043c58723c */ /* 0x040fee0000041858 */
[----:B------:R-:W-:Y:S01]  /*5000*/  IADD3 R4, R212, -0x1, RZ ;  /* 0xffffffffd4047810 */ /* 0x000fe20007ffe0ff */
[-C--:B------:R-:W-:Y:S04]  /*5010*/  HMMA.16816.F32.BF16 R92, R60, R6.reuse, R92 ;  /* 0x000000063c5c723c */ /* 0x080fe8000004185c */
[----:B------:R-:W-:Y:S04]  /*5020*/  IMAD.MOV.U32 R212, RZ, RZ, R4 ;  /* 0x000000ffffd47224 */ /* 0x000fe800078e0004 */
        /* <DEDUP_REMOVED lines=113> */
[----:B------:R2:W-:Y:S04]  /*5740*/  STS [R249+0x7400], R46 ;  /* 0x0074002ef9007388 */ /* 0x0005e80000000800 */
[----:B------:R-:W1:Y:S01]  /*5750*/  S2R R106, SR_CTAID.Y ;  /* 0x00000000006a7919 */ /* 0x000e620000002600 */
[----:B------:R-:W-:Y:S05]  /*5760*/  @P0 BRA `(.L_x_709) ;  /* 0x000000a000000947 */ /* 0x000fea0003800000 */
[----:B------:R-:W-:Y:S01]  /*5770*/  SHF.R.S32.HI R0, RZ, 0x1f, R238 ;  /* 0x0000001fff007819 */ /* 0x000fe200000114ee */
[----:B------:R-:W-:-:S04]  /*5780*/  IMAD.WIDE.U32 R2, R238, c[0x0][0x3a0], RZ ;  /* 0x0000e800ee027a25 */ /* 0x000fc800078e00ff */
[----:B------:R-:W-:Y:S02]  /*5790*/  IMAD R0, R0, c[0x0][0x3a0], RZ ;  /* 0x0000e80000007a24 */ /* 0x000fe400078e02ff */
[----:B------:R-:W-:Y:S02]  /*57a0*/  IMAD R4, R107, c[0x0][0x388], RZ ;  /* 0x0000e2006b047a24 */ /* 0x000fe400078e02ff */
[----:B------:R-:W-:-:S05]  /*57b0*/  IMAD R0, R238, c[0x0][0x3a4], R0 ;  /* 0x0000e900ee007a24 */ /* 0x000fca00078e0200 */
[----:B------:R-:W-:Y:S01]  /*57c0*/  IADD3 R3, R3, R0, RZ ;  /* 0x0000000003037210 */ /* 0x000fe20007ffe0ff */
[----:B-1----:R-:W-:-:S04]  /*57d0*/  IMAD R0, R106, c[0x0][0x38c], R4 ;  /* 0x0000e3006a007a24 */ /* 0x002fc800078e0204 */
[----:B------:R-:W-:-:S05]  /*57e0*/  IMAD.WIDE.U32 R2, R106, c[0x0][0x388], R2 ;  /* 0x0000e2006a027a25 */ /* 0x000fca00078e0002 */
[----:B------:R-:W-:Y:S02]  /*57f0*/  IADD3 R8, R3, R0, RZ ;  /* 0x0000000003087210 */ /* 0x000fe40007ffe0ff */
[----:B------:R-:W-:Y:S02]  /*5800*/  MOV R7, R2 ;  /* 0x0000000200077202 */ /* 0x000fe40000000f00 */
.L_x_709:
        /* <DEDUP_REMOVED lines=15> */
.L_x_710:
        /* <DEDUP_REMOVED lines=8> */
[----:B------:R-:W3:Y:S01]  /*5980*/  S2R R9, SR_CTAID.Z ;  /* 0x0000000000097919 */ /* 0x000ee20000002700 */
[----:B------:R-:W-:-:S03]  /*5990*/  IMAD R6, R20, c[0x0][0x3a0], RZ ;  /* 0x0000e80014067a24 */ /* 0x000fc600078e02ff */
[----:B------:R-:W4:Y:S01]  /*59a0*/  S2R R48, SR_CTAID.Z ;  /* 0x0000000000307919 */ /* 0x000f220000002700 */
[----:B------:R-:W-:-:S03]  /*59b0*/  IMAD R6, R0, c[0x0][0x3a4], R6 ;  /* 0x0000e90000067a24 */ /* 0x000fc600078e0206 */
[----:B------:R1:W1:Y:S04]  /*59c0*/  LDS.128 R28, [R213+0xd000] ;  /* 0x00d00000d51c7984 */ /* 0x0002680000000c00 */
[----:B------:R1:W1:Y:S01]  /*59d0*/  LDS.128 R24, [R213+0xf000] ;  /* 0x00f00000d5187984 */ /* 0x0002620000000c00 */
[----:B---3--:R-:W-:-:S03]  /*59e0*/  SHF.R.S32.HI R49, RZ, 0x1f, R9 ;  /* 0x0000001fff317819 */ /* 0x008fc60000011409 */
        /* <DEDUP_REMOVED lines=10> */
[C---:B----4-:R-:W-:Y:S02]  /*5a90*/  IMAD R6, R48.reuse, c[0x0][0x3bc], R6 ;  /* 0x0000ef0030067a24 */ /* 0x050fe400078e0206 */
[----:B------:R-:W-:-:S05]  /*5aa0*/  IMAD.WIDE.U32 R4, R48, c[0x0][0x3b8], R4 ;  /* 0x0000ee0030047a25 */ /* 0x000fca00078e0004 */
[----:B------:R-:W-:Y:S01]  /*5ab0*/  IADD3 R10, R5, R6, RZ ;  /* 0x00000006050a7210 */ /* 0x000fe20007ffe0ff */
[----:B------:R-:W-:Y:S05]  /*5ac0*/  @P2 BRA `(.L_x_712) ;  /* 0x000000c000002947 */ /* 0x000fea0003800000 */
[----:B-1-3--:R-:W1:Y:S01]  /*5ad0*/  LDS.128 R12, [R213+0xc000] ;  /* 0x00c00000d50c7984 */ /* 0x00ae620000000c00 */
        /* <DEDUP_REMOVED lines=11> */
.L_x_712:
[----:B-1-3--:R-:W-:Y:S05]  /*5b90*/  BSYNC B0 ;  /* 0x0000000000007941 */ /* 0x00afea0003800000 */
.L_x_711:
        /* <DEDUP_REMOVED lines=16> */
.L_x_714:
[----:B------:R-:W-:Y:S05]  /*5ca0*/  BSYNC B0 ;  /* 0x0000000000007941 */ /* 0x000fea0003800000 */
.L_x_713:
        /* <DEDUP_REMOVED lines=21> */
.L_x_716:
[----:B------:R-:W-:Y:S05]  /*5e00*/  BSYNC B0 ;  /* 0x0000000000007941 */ /* 0x000fea0003800000 */
.L_x_715:
        /* <DEDUP_REMOVED lines=13> */
.L_x_705:
[----:B-1----:R-:W1:Y:S01]  /*5ee0*/  S2R R4, SR_CTAID.Y ;  /* 0x0000000000047919 */ /* 0x002e620000002600 */
[----:B------:R-:W-:-:S03]  /*5ef0*/  ISETP.NE.AND P0, PT, R251, -0x1, PT ;  /* 0xfffffffffb00780c */ /* 0x000fc60003f05270 */
[----:B------:R-:W2:Y:S10]  /*5f00*/  S2R R7, SR_CTAID.Y ;  /* 0x0000000000077919 */ /* 0x000eb40000002600 */
        /* <DEDUP_REMOVED lines=12> */
[----:B--2---:R-:W-:-:S04]  /*5fd0*/  IMAD R0, R7, c[0x0][0x38c], R4 ;  /* 0x0000e30007007a24 */ /* 0x004fc800078e0204 */
[----:B------:R-:W-:-:S05]  /*5fe0*/  IMAD.WIDE.U32 R2, R7, c[0x0][0x388], R2 ;  /* 0x0000e20007027a25 */ /* 0x000fca00078e0002 */
[----:B------:R-:W-:Y:S02]  /*5ff0*/  IADD3 R6, R3, R0, RZ ;  /* 0x0000000003067210 */ /* 0x000fe40007ffe0ff */
[----:B------:R-:W-:Y:S02]  /*6000*/  MOV R5, R2 ;  /* 0x0000000200057202 */ /* 0x000fe40000000f00 */
.L_x_718:
        /* <DEDUP_REMOVED lines=15> */
.L_x_719:
[----:B------:R-:W3:Y:S01]  /*6100*/  LDL.64 R16, [R1] ;  /* 0x0000000001107983 */ /* 0x000ee20000100a00 */
[C---:B------:R-:W-:Y:S01]  /*6110*/  SHF.L.U32 R0, R240.reuse, 0x6, RZ ;  /* 0x00000006f0007819 */ /* 0x040fe200000006ff */
[----:B------:R-:W-:Y:S01]  /*6120*/  IMAD R9, R240, -0x40, R210 ;  /* 0xffffffc0f0097824 */ /* 0x000fe200078e02d2 */
[----:B------:R-:W-:Y:S01]  /*6130*/  BSSY B0, `(.L_x_720) ;  /* 0x000001b000007945 */ /* 0x000fe20003800000 */
[----:B--2---:R-:W1:Y:S01]  /*6140*/  S2R R7, SR_CTAID.Z ;  /* 0x0000000000077919 */ /* 0x004e620000002700 */
[----:B------:R-:W-:Y:S02]  /*6150*/  SHF.R.S32.HI R10, RZ, 0x1f, R0 ;  /* 0x0000001fff0a7819 */ /* 0x000fe40000011400 */
[----:B------:R-:W-:Y:S01]  /*6160*/  ISETP.GE.AND P2, PT, R239, R9, PT ;  /* 0x00000009ef00720c */ /* 0x000fe20003f46270 */
[----:B------:R-:W2:Y:S01]  /*6170*/  S2R R14, SR_CTAID.Z ;  /* 0x00000000000e7919 */ /* 0x000ea20000002700 */
[----:B------:R-:W-:Y:S01]  /*6180*/  SHF.R.S32.HI R13, RZ, 0x1f, R239 ;  /* 0x0000001fff0d7819 */ /* 0x000fe200000114ef */
[----:B------:R-:W-:-:S04]  /*6190*/  IMAD R4, R10, c[0x0][0x3a0], RZ ;  /* 0x0000e8000a047a24 */ /* 0x000fc800078e02ff */
[----:B------:R-:W-:Y:S01]  /*61a0*/  IMAD R4, R0, c[0x0][0x3a4], R4 ;  /* 0x0000e90000047a24 */ /* 0x000fe200078e0204 */
[----:B-1----:R-:W-:-:S05]  /*61b0*/  SHF.R.S32.HI R15, RZ, 0x1f, R7 ;  /* 0x0000001fff0f7819 */ /* 0x002fca0000011407 */
[----:B------:R-:W-:-:S04]  /*61c0*/  IMAD R8, R15, c[0x0][0x3b8], RZ ;  /* 0x0000ee000f087a24 */ /* 0x000fc800078e02ff */
[----:B--2---:R-:W-:Y:S02]  /*61d0*/  IMAD R8, R14, c[0x0][0x3bc], R8 ;  /* 0x0000ef000e087a24 */ /* 0x004fe400078e0208 */
[----:B---3--:R-:W-:-:S05]  /*61e0*/  IMAD.WIDE.U32 R2, R0, c[0x0][0x3a0], R16 ;  /* 0x0000e80000027a25 */ /* 0x008fca00078e0010 */
        /* <DEDUP_REMOVED lines=15> */
.L_x_721:
[----:B------:R-:W-:Y:S05]  /*62e0*/  BSYNC B0 ;  /* 0x0000000000007941 */ /* 0x000fea0003800000 */
.L_x_720:
        /* <DEDUP_REMOVED lines=16> */
.L_x_723:
[----:B------:R-:W-:Y:S05]  /*63f0*/  BSYNC B0 ;  /* 0x0000000000007941 */ /* 0x000fea0003800000 */
.L_x_722:
        /* <DEDUP_REMOVED lines=21> */
.L_x_725:
[----:B------:R-:W-:Y:S05]  /*6550*/  BSYNC B0 ;  /* 0x0000000000007941 */ /* 0x000fea0003800000 */
.L_x_724:
        /* <DEDUP_REMOVED lines=12> */
.L_x_717:
[----:B------:R-:W-:Y:S05]  /*6620*/  BSYNC B1 ;  /* 0x0000000000017941 */ /* 0x000fea0003800000 */
.L_x_700:
[----:B------:R-:W-:-:S04]  /*6630*/  IADD3 R240, R240, c[0x0][0xc], RZ ;  /* 0x00000300f0f07a10 */ /* 0x000fc80007ffe0ff */
[----:B------:R-:W-:-:S13]  /*6640*/  ISETP.GE.AND P0, PT, R240, UR4, PT ;  /* 0x00000004f0007c0c */ /* 0x000fda000bf06270 */
[----:B------:R-:W-:Y:S01]  /*6650*/  @P0 CALL.REL.NOINC `(.L_x_726) ;  /* 0x0000001000000944 */ /* 0x000fe20003c00000 */
[----:B------:R-:W-:Y:S05]  /*6660*/  BRA `(.L_x_727) ;  /* 0xffffa24000007947 */ /* 0x000fea000383ffff */
.L_x_726:
[----:B------:R-:W-:Y:S05]  /*6670*/  EXIT ;  /* 0x000000000000794d */ /* 0x000fea0003800000 */
.L_x_728:
        /* <DEDUP_REMOVED lines=16> */
.L_x_2062:


//--------------------- .text._ZN5flash44flash_bwd_dq_dk_dv_loop_seqk_parallel_kernelI23Flash_bwd_kernel_traitsILi128ELi64ELi64ELi8ELi4ELi2ELi2ELb1ELb0EN7cutlass10bfloat16_tE19Flash_kernel_traitsILi128ELi64ELi64ELi8ES3_EELb1ELb0ELb0ELb0ELb0ELb0ELb0EEEvNS_16Flash_bwd_paramsE --------------------------
	.section	.text._ZN5flash44flash_bwd_dq_dk_dv_loop_seqk_parallel_kernelI23Flash_bwd_kernel_traitsILi128ELi64ELi64ELi8ELi4ELi2ELi2ELb1ELb0EN7cutlass10bfloat16_tE19Flash_kernel_traitsILi128ELi64ELi64ELi8ES3_EELb1ELb0ELb0ELb0ELb0ELb0ELb0EEEvNS_16Flash_bwd_paramsE,"ax",@progbits
	.sectioninfo	@"SHI_REGISTERS=255"
	.align	128
        .global         _ZN5flash44flash_bwd_dq_dk_dv_loop_seqk_parallel_kernelI23Flash_bwd_kernel_traitsILi128ELi64ELi64ELi8ELi4ELi2ELi2ELb1ELb0EN7cutlass10bfloat16_tE19Flash_kernel_traitsILi128ELi64ELi64ELi8ES3_EELb1ELb0ELb0ELb0ELb0ELb0ELb0EEEvNS_16Flash_bwd_paramsE
        .type           _ZN5flash44flash_bwd_dq_dk_dv_loop_seqk_parallel_kernelI23Flash_bwd_kernel_traitsILi128ELi64ELi64ELi8ELi4ELi2ELi2ELb1ELb0EN7cutlass10bfloat16_tE19Flash_kernel_traitsILi128ELi64ELi64ELi8ES3_EELb1ELb0ELb0ELb0ELb0ELb0ELb0EEEvNS_16Flash_bwd_paramsE,@function
        .size           _ZN5flash44flash_bwd_dq_dk_dv_loop_seqk_parallel_kernelI23Flash_bwd_kernel_traitsILi128ELi64ELi64ELi8ELi4ELi2ELi2ELb1ELb0EN7cutlass10bfloat16_tE19Flash_kernel_traitsILi128ELi64ELi64ELi8ES3_EELb1ELb0ELb0ELb0ELb0ELb0ELb0EEEvNS_16Flash_bwd_paramsE,(.L_x_2063 - _ZN5flash44flash_bwd_dq_dk_dv_loop_seqk_parallel_kernelI23Flash_bwd_kernel_traitsILi128ELi64ELi64ELi8ELi4ELi2ELi2ELb1ELb0EN7cutlass10bfloat16_tE19Flash_kernel_traitsILi128ELi64ELi64ELi8ES3_EELb1ELb0ELb0ELb0ELb0ELb0ELb0EEEvNS_16Flash_bwd_paramsE)
        .other          _ZN5flash44flash_bwd_dq_dk_dv_loop_seqk_parallel_kernelI23Flash_bwd_kernel_traitsILi128ELi64ELi64ELi8ELi4ELi2ELi2ELb1ELb0EN7cutlass10bfloat16_tE19Flash_kernel_traitsILi128ELi64ELi64ELi8ES3_EELb1ELb0ELb0ELb0ELb0ELb0ELb0EEEvNS_16Flash_bwd_paramsE,@"STO_CUDA_ENTRY STV_DEFAULT"
_ZN5flash44flash_bwd_dq_dk_dv_loop_seqk_parallel_kernelI23Flash_bwd_kernel_traitsILi128ELi64ELi64ELi8ELi4ELi2ELi2ELb1ELb0EN7cutlass10bfloat16_tE19Flash_kernel_traitsILi128ELi64ELi64ELi8ES3_EELb1ELb0ELb0ELb0ELb0ELb0ELb0EEEvNS_16Flash_bwd_paramsE:
.text._ZN5flash44flash_bwd_dq_dk_dv_loop_seqk_parallel_kernelI23Flash_bwd_kernel_traitsILi128ELi64ELi64ELi8ELi4ELi2ELi2ELb1ELb0EN7cutlass10bfloat16_tE19Flash_kernel_traitsILi128ELi64ELi64ELi8ES3_EELb1ELb0ELb0ELb0ELb0ELb0ELb0EEEvNS_16Flash_bwd_paramsE:
        /* <DEDUP_REMOVED lines=25> */
[C---:B------:R-:W-:Y:S01]  /*0190*/  IMAD.IADD R12, R8.reuse, 0x1, -R4 ;  /* 0x00000001080c7824 */ /* 0x040fe200078e0a04 */
[----:B------:R-:W-:Y:S01]  /*01a0*/  SHF.R.S32.HI R4, RZ, 0x5, R0 ;  /* 0x00000005ff047819 */ /* 0x000fe20000011400 */
[C---:B------:R-:W-:Y:S01]  /*01b0*/  IMAD.IADD R11, R8.reuse, 0x1, -R6 ;  /* 0x00000001080b7824 */ /* 0x040fe200078e0a06 */
[----:B------:R-:W-:Y:S01]  /*01c0*/  SHF.R.S32.HI R6, RZ, 0x1f, R0 ;  /* 0x0000001fff067819 */ /* 0x000fe20000011400 */
[----:B------:R-:W-:Y:S01]  /*01d0*/  IMAD.IADD R15, R8, 0x1, -R7 ;  /* 0x00000001080f7824 */ /* 0x000fe200078e0a07 */
[----:B------:R-:W-:-:S02]  /*01e0*/  SHF.R.S32.HI R7, RZ, 0x4, R3 ;  /* 0x00000004ff077819 */ /* 0x000fc40000011403 */
[----:B------:R-:W-:Y:S02]  /*01f0*/  LOP3.LUT R5, R13, 0xfffffff8, RZ, 0xc0, !PT ;  /* 0xfffffff80d057812 */ /* 0x000fe400078ec0ff */
[-C--:B------:R-:W-:Y:S02]  /*0200*/  LEA.HI R6, R6, R4.reuse, RZ, 0x2 ;  /* 0x0000000406067211 */ /* 0x080fe400078f10ff */
[--C-:B------:R-:W-:Y:S01]  /*0210*/  SHF.R.S32.HI R10, RZ, 0x2, R2.reuse ;  /* 0x00000002ff0a7819 */ /* 0x100fe20000011402 */
[----:B------:R-:W-:Y:S01]  /*0220*/  IMAD.IADD R5, R8, 0x1, -R5 ;  /* 0x0000000108057824 */ /* 0x000fe200078e0a05 */
[----:B------:R-:W-:Y:S02]  /*0230*/  SHF.R.S32.HI R2, RZ, 0x1f, R2 ;  /* 0x0000001fff027819 */ /* 0x000fe40000011402 */
[----:B------:R-:W-:Y:S01]  /*0240*/  SHF.R.S32.HI R244, RZ, 0x3, R13 ;  /* 0x00000003fff47819 */ /* 0x000fe2000001140d */
[----:B------:R-:W-:Y:S01]  /*0250*/  IMAD.SHL.U32 R218, R5, 0x8, RZ ;  /* 0x0000000805da7824 */ /* 0x000fe200078e00ff */
[----:B------:R-:W-:-:S02]  /*0260*/  LEA.HI R0, R0, R4, RZ, 0x1 ;  /* 0x0000000400007211 */ /* 0x000fc400078f08ff */
[----:B------:R-:W-:Y:S02]  /*0270*/  LEA.HI R9, R3, R7, RZ, 0x1 ;  /* 0x0000000703097211 */ /* 0x000fe400078f08ff */
[----:B------:R-:W-:Y:S01]  /*0280*/  LOP3.LUT R3, R6, 0xfffffffc, RZ, 0xc0, !PT ;  /* 0xfffffffc06037812 */ /* 0x000fe200078ec0ff */
[----:B------:R-:W-:Y:S01]  /*0290*/  IMAD.SHL.U32 R6, R244, 0x40, RZ ;  /* 0x00000040f4067824 */ /* 0x000fe200078e00ff */
[----:B------:R-:W-:Y:S02]  /*02a0*/  LEA.HI R8, R2, R10, RZ, 0x3 ;  /* 0x0000000a02087211 */ /* 0x000fe400078f18ff */
[----:B------:R-:W-:Y:S01]  /*02b0*/  LOP3.LUT R0, R0, 0xfffffffe, RZ, 0xc0, !PT ;  /* 0xfffffffe00007812 */ /* 0x000fe200078ec0ff */
[----:B------:R-:W-:Y:S01]  /*02c0*/  IMAD.IADD R18, R4, 0x1, -R3 ;  /* 0x0000000104127824 */ /* 0x000fe200078e0a03 */
[----:B------:R-:W-:Y:S02]  /*02d0*/  LOP3.LUT R2, R9, 0xfffffffe, RZ, 0xc0, !PT ;  /* 0xfffffffe09027812 */ /* 0x000fe400078ec0ff */
[----:B------:R-:W-:Y:S01]  /*02e0*/  LOP3.LUT R3, R8, 0xfffffff8, RZ, 0xc0, !PT ;  /* 0xfffffff808037812 */ /* 0x000fe200078ec0ff */
[----:B------:R-:W-:Y:S01]  /*02f0*/  IMAD.IADD R194, R4, 0x1, -R0 ;  /* 0x0000000104c27824 */ /* 0x000fe200078e0a00 */
[----:B------:R-:W-:Y:S01]  /*0300*/  LOP3.LUT R0, R6, 0x1c0, RZ, 0xc0, !PT ;  /* 0x000001c006007812 */ /* 0x000fe200078ec0ff */
[----:B------:R-:W-:Y:S01]  /*0310*/  IMAD.IADD R8, R7, 0x1, -R2 ;  /* 0x0000000107087824 */ /* 0x000fe200078e0a02 */
[C---:B------:R-:W-:Y:S01]  /*0320*/  LOP3.LUT P4, RZ, R5.reuse, 0x2, RZ, 0xc0, !PT ;  /* 0x0000000205ff7812 */ /* 0x040fe2000788c0ff */
[----:B------:R-:W-:Y:S01]  /*0330*/  IMAD.IADD R4, R10, 0x1, -R3 ;  /* 0x000000010a047824 */ /* 0x000fe200078e0a03 */
[----:B------:R-:W-:Y:S01]  /*0340*/  LOP3.LUT R3, R0, 0x38, R218, 0xf8, !PT ;  /* 0x0000003800037812 */ /* 0x000fe200078ef8da */
[----:B------:R-:W-:Y:S01]  /*0350*/  IMAD.SHL.U32 R186, R8, 0x200, RZ ;  /* 0x0000020008ba7824 */ /* 0x000fe200078e00ff */
[----:B------:R-:W-:Y:S01]  /*0360*/  SHF.R.U32.HI R2, RZ, 0x3, R0 ;  /* 0x00000003ff027819 */ /* 0x000fe20000011600 */
[C---:B------:R-:W-:Y:S01]  /*0370*/  IMAD.SHL.U32 R0, R5.reuse, 0x40, RZ ;  /* 0x0000004005007824 */ /* 0x040fe200078e00ff */
[----:B------:R-:W-:Y:S01]  /*0380*/  LOP3.LUT P3, RZ, R5, 0x4, RZ, 0xc0, !PT ;  /* 0x0000000405ff7812 */ /* 0x000fe2000786c0ff */
[----:B------:R-:W-:Y:S01]  /*0390*/  STL [R1+0x8], R18 ;  /* 0x0000081201007387 */ /* 0x000fe20000100800 */
[----:B------:R-:W-:Y:S01]  /*03a0*/  LOP3.LUT R7, R3, R2, RZ, 0x3c, !PT ;  /* 0x0000000203077212 */ /* 0x000fe200078e3cff */
[----:B------:R-:W-:Y:S01]  /*03b0*/  IMAD.SHL.U32 R2, R194, 0x10, RZ ;  /* 0x00000010c2027824 */ /* 0x000fe200078e00ff */
[----:B------:R-:W-:-:S02]  /*03c0*/  SHF.R.S32.HI R3, RZ, 0x1f, R11 ;  /* 0x0000001fff037819 */ /* 0x000fc4000001140b */
[----:B------:R-:W-:Y:S02]  /*03d0*/  LOP3.LUT R0, R0, 0x1c0, RZ, 0xc0, !PT ;  /* 0x000001c000007812 */ /* 0x000fe400078ec0ff */
[----:B------:R-:W-:Y:S02]  /*03e0*/  LEA.HI R10, R3, R11, RZ, 0x3 ;  /* 0x0000000b030a7211 */ /* 0x000fe400078f18ff */
[C---:B------:R-:W-:Y:S02]  /*03f0*/  LOP3.LUT R188, R0.reuse, 0x8, R13, 0xf8, !PT ;  /* 0x0000000800bc7812 */ /* 0x040fe400078ef80d */
[----:B------:R-:W-:Y:S02]  /*0400*/  LOP3.LUT R5, R0, 0x10, R2, 0xf8, !PT ;  /* 0x0000001000057812 */ /* 0x000fe400078ef802 */
[----:B------:R-:W-:Y:S02]  /*0410*/  SHF.R.S32.HI R19, RZ, 0x7, R14 ;  /* 0x00000007ff137819 */ /* 0x000fe4000001140e */
[----:B------:R-:W-:-:S02]  /*0420*/  SHF.R.U32.HI R0, RZ, 0x3, R0 ;  /* 0x00000003ff007819 */ /* 0x000fc40000011600 */
[----:B------:R-:W-:Y:S01]  /*0430*/  LOP3.LUT R3, R10, 0xfffffff8, RZ, 0xc0, !PT ;  /* 0xfffffff80a037812 */ /* 0x000fe200078ec0ff */
[C---:B------:R-:W-:Y:S01]  /*0440*/  IMAD R2, R19.reuse, 0x800, R186 ;  /* 0x0000080013027824 */ /* 0x040fe200078e02ba */
[----:B------:R-:W-:Y:S01]  /*0450*/  LOP3.LUT R188, R188, R0, RZ, 0x3c, !PT ;  /* 0x00000000bcbc7212 */ /* 0x000fe200078e3cff */
[----:B------:R-:W-:Y:S01]  /*0460*/  IMAD.SHL.U32 R9, R19, 0x20, RZ ;  /* 0x0000002013097824 */ /* 0x000fe200078e00ff */
[----:B------:R-:W-:Y:S01]  /*0470*/  SHF.R.S32.HI R6, RZ, 0x1f, R12 ;  /* 0x0000001fff067819 */ /* 0x000fe2000001140c */
[----:B------:R-:W-:Y:S01]  /*0480*/  IMAD.IADD R11, R11, 0x1, -R3 ;  /* 0x000000010b0b7824 */ /* 0x000fe200078e0a03 */
[----:B------:R-:W-:Y:S01]  /*0490*/  LOP3.LUT R3, R5, 0x8, R13, 0xf8, !PT ;  /* 0x0000000805037812 */ /* 0x000fe200078ef80d */
[----:B------:R-:W-:Y:S01]  /*04a0*/  IMAD.IADD R188, R2, 0x1, R188 ;  /* 0x0000000102bc7824 */ /* 0x000fe200078e02bc */
[----:B------:R-:W-:Y:S02]  /*04b0*/  LEA.HI R229, R6, R12, RZ, 0x2 ;  /* 0x0000000c06e57211 */ /* 0x000fe400078f10ff */
[----:B------:R-:W-:Y:S01]  /*04c0*/  SHF.R.S32.HI R2, RZ, 0x6, R16 ;  /* 0x00000006ff027819 */ /* 0x000fe20000011410 */
[----:B------:R-:W-:Y:S01]  /*04d0*/  IMAD.SHL.U32 R190, R188, 0x2, RZ ;  /* 0x00000002bcbe7824 */ /* 0x000fe200078e00ff */
[----:B------:R-:W-:-:S02]  /*04e0*/  LOP3.LUT R6, R4, 0x1, RZ, 0xc0, !PT ;  /* 0x0000000104067812 */ /* 0x000fc400078ec0ff */
[----:B------:R-:W-:Y:S01]  /*04f0*/  LOP3.LUT R186, R186, R3, R0, 0xf6, !PT ;  /* 0x00000003baba7212 */ /* 0x000fe200078ef600 */
[----:B------:R-:W-:Y:S01]  /*0500*/  IMAD.SHL.U32 R0, R4, 0x40, RZ ;  /* 0x0000004004007824 */ /* 0x000fe200078e00ff */
[----:B------:R-:W-:Y:S01]  /*0510*/  ISETP.NE.U32.AND P0, PT, R6, 0x1, PT ;  /* 0x000000010600780c */ /* 0x000fe20003f05070 */
[C---:B------:R-:W-:Y:S01]  /*0520*/  IMAD R17, R2.reuse, 0x200, R7 ;  /* 0x0000020002117824 */ /* 0x040fe200078e0207 */
[----:B------:R-:W-:Y:S01]  /*0530*/  SEL R185, R185, 0xffffffc0, !P3 ;  /* 0xffffffc0b9b97807 */ /* 0x000fe20005800000 */
[----:B------:R-:W-:Y:S01]  /*0540*/  IMAD.SHL.U32 R2, R2, 0x8, RZ ;  /* 0x0000000802027824 */ /* 0x000fe200078e00ff */
[----:B------:R-:W-:Y:S01]  /*0550*/  LOP3.LUT R0, R0, 0x1c0, RZ, 0xc0, !PT ;  /* 0x000001c000007812 */ /* 0x000fe200078ec0ff */
[----:B------:R-:W-:Y:S01]  /*0560*/  IMAD.SHL.U32 R6, R11, 0x40, RZ ;  /* 0x000000400b067824 */ /* 0x000fe200078e00ff */
[----:B------:R-:W-:Y:S01]  /*0570*/  R2P PR, R4, 0x6 ;  /* 0x0000000604007804 */ /* 0x000fe20000000000 */
[----:B------:R-:W-:Y:S01]  /*0580*/  IMAD.SHL.U32 R4, R8, 0x20, RZ ;  /* 0x0000002008047824 */ /* 0x000fe200078e00ff */
[----:B------:R-:W-:Y:S01]  /*0590*/  LOP3.LUT R2, R2, 0x18, RZ, 0xc0, !PT ;  /* 0x0000001802027812 */ /* 0x000fe200078ec0ff */
[----:B------:R-:W-:Y:S01]  /*05a0*/  STL [R1+0x10], R17 ;  /* 0x0000101101007387 */ /* 0x000fe20000100800 */
[----:B------:R-:W-:Y:S01]  /*05b0*/  SHF.R.U32.HI R3, RZ, 0x3, R0 ;  /* 0x00000003ff037819 */ /* 0x000fe20000011600 */
[----:B------:R-:W-:Y:S01]  /*05c0*/  IMAD.SHL.U32 R7, R15, 0x2, RZ ;  /* 0x000000020f077824 */ /* 0x000fe200078e00ff */
[----:B------:R-:W-:Y:S01]  /*05d0*/  LOP3.LUT R5, R0, 0x20, R9, 0xf8, !PT ;  /* 0x0000002000057812 */ /* 0x000fe200078ef809 */
[----:B------:R1:W-:Y:S01]  /*05e0*/  STL [R1+0x14], R9 ;  /* 0x0000140901007387 */ /* 0x0003e20000100800 */
[----:B------:R-:W-:Y:S01]  /*05f0*/  LOP3.LUT R11, R3, R0, R2, 0x1e, !PT ;  /* 0x00000000030b7212 */ /* 0x000fe200078e1e02 */
[----:B------:R-:W-:Y:S01]  /*0600*/  IMAD.SHL.U32 R207, R17, 0x2, RZ ;  /* 0x0000000211cf7824 */ /* 0x000fe200078e00ff */
[----:B------:R-:W-:Y:S01]  /*0610*/  LOP3.LUT R0, R5, R3, RZ, 0x3c, !PT ;  /* 0x0000000305007212 */ /* 0x000fe200078e3cff */
[----:B------:R-:W-:Y:S01]  /*0620*/  IMAD.SHL.U32 R5, R10, 0x40, RZ ;  /* 0x000000400a057824 */ /* 0x000fe200078e00ff */
[----:B------:R-:W-:-:S02]  /*0630*/  SEL R226, R226, 0x10, !P0 ;  /* 0x00000010e2e27807 */ /* 0x000fc40004000000 */
[----:B------:R-:W-:Y:S02]  /*0640*/  SHF.R.S32.HI R229, RZ, 0x2, R229 ;  /* 0x00000002ffe57819 */ /* 0x000fe400000114e5 */
[----:B------:R-:W-:-:S03]  /*0650*/  IADD3 R228, R218, 0x40, RZ ;  /* 0x00000040dae47810 */ /* 0x000fc60007ffe0ff */
        /* <DEDUP_REMOVED lines=16> */
[----:B------:R-:W-:Y:S01]  /*0760*/  LOP3.LUT R202, R2, R0, RZ, 0xfc, !PT ;  /* 0x0000000002ca7212 */ /* 0x000fe200078efcff */
[----:B------:R-:W-:Y:S01]  /*0770*/  IMAD R194, R194, 0x400, R0 ;  /* 0x00000400c2c27824 */ /* 0x000fe200078e0200 */
[----:B------:R-:W-:Y:S01]  /*0780*/  LEA R2, R4, 0xc000, 0x1 ;  /* 0x0000c00004027811 */ /* 0x000fe200078e08ff */
[----:B------:R-:W-:Y:S01]  /*0790*/  IMAD.MOV.U32 R0, RZ, RZ, 0x20 ;  /* 0x00000020ff007424 */ /* 0x000fe200078e00ff */
[C---:B------:R-:W-:Y:S01]  /*07a0*/  IADD3 R225, R224.reuse, 0x20, RZ ;  /* 0x00000020e0e17810 */ /* 0x040fe20007ffe0ff */
[----:B------:R-:W-:Y:S01]  /*07b0*/  IMAD.IADD R194, R3, 0x1, R194 ;  /* 0x0000000103c27824 */ /* 0x000fe200078e02c2 */
[----:B------:R-:W-:Y:S01]  /*07c0*/  @P1 IADD3 R225, R224, -0x20, RZ ;  /* 0xffffffe0e0e11810 */ /* 0x000fe20007ffe0ff */
[----:B------:R1:W-:Y:S01]  /*07d0*/  STL [R1], R2 ;  /* 0x0000000201007387 */ /* 0x0003e20000100800 */
[----:B------:R-:W-:Y:S01]  /*07e0*/  SEL R0, R0, 0xffffffe0, !P4 ;  /* 0xffffffe000007807 */ /* 0x000fe20006000000 */
[----:B------:R-:W-:Y:S01]  /*07f0*/  IMAD.IADD R203, R203, 0x1, R3 ;  /* 0x00000001cbcb7824 */ /* 0x000fe200078e0203 */
[----:B------:R-:W-:Y:S01]  /*0800*/  LEA R194, R194, 0x10000, 0x1 ;  /* 0x00010000c2c27811 */ /* 0x000fe200078e08ff */
[----:B------:R-:W-:-:S02]  /*0810*/  IMAD.IADD R226, R226, 0x1, R225 ;  /* 0x00000001e2e27824 */ /* 0x000fc400078e02e1 */
[----:B------:R-:W-:Y:S01]  /*0820*/  IMAD R189, R188, 0x2, R0 ;  /* 0x00000002bcbd7824 */ /* 0x000fe200078e0200 */
[----:B------:R-:W-:Y:S01]  /*0830*/  IADD3 R0, R2, 0x40, RZ ;  /* 0x0000004002007810 */ /* 0x000fe20007ffe0ff */
[----:B------:R-:W-:Y:S01]  /*0840*/  IMAD R188, R188, 0x2, R185 ;  /* 0x00000002bcbc7824 */ /* 0x000fe200078e02b9 */
[----:B------:R-:W-:Y:S01]  /*0850*/  @P2 IADD3 R0, R2, -0x40, RZ ;  /* 0xffffffc002002810 */ /* 0x000fe20007ffe0ff */
[----:B------:R-:W-:Y:S02]  /*0860*/  IMAD.IADD R191, R185, 0x1, R189 ;  /* 0x00000001b9bf7824 */ /* 0x000fe400078e02bd */
[C---:B------:R-:W-:Y:S02]  /*0870*/  IMAD R185, R186.reuse, 0x2, R185 ;  /* 0x00000002bab97824 */ /* 0x040fe400078e02b9 */
[----:B------:R1:W-:Y:S01]  /*0880*/  STL [R1+0x4], R0 ;  /* 0x0000040001007387 */ /* 0x0003e20000100800 */
[----:B------:R-:W-:-:S03]  /*0890*/  IMAD.SHL.U32 R186, R186, 0x2, RZ ;  /* 0x00000002baba7824 */ /* 0x000fc600078e00ff */
.L_x_775:
[----:B-12---:R-:W2:Y:S01]  /*08a0*/  S2R R38, SR_CTAID.Y ;  /* 0x0000000000267919 */ /* 0x006ea20000002600 */
[----:B-1----:R-:W1:Y:S01]  /*08b0*/  LDC.U8 R0, c[0x0][0x312] ;  /* 0x0000c480ff007b82 */ /* 0x002e620000000000 */
[----:B------:R-:W-:-:S02]  /*08c0*/  ISETP.NE.U32.AND P1, PT, RZ, c[0x0][0x240], PT ;  /* 0x00009000ff007a0c */ /* 0x000fc40003f25070 */
[----:B------:R-:W-:Y:S02]  /*08d0*/  ISETP.EQ.U32.AND P5, PT, RZ, c[0x0][0x248], PT ;  /* 0x00009200ff007a0c */ /* 0x000fe40003fa2070 */
[----:B------:R-:W-:Y:S02]  /*08e0*/  ISETP.NE.AND.EX P1, PT, RZ, c[0x0][0x244], PT, P1 ;  /* 0x00009100ff007a0c */ /* 0x000fe40003f25310 */
[----:B------:R-:W-:Y:S01]  /*08f0*/  ISETP.NE.U32.AND P3, PT, RZ, c[0x0][0x250], PT ;  /* 0x00009400ff007a0c */ /* 0x000fe20003f65070 */
[----:B------:R-:W-:-:S03]  /*0900*/  IMAD.MOV.U32 R9, RZ, RZ, -0x1 ;  /* 0xffffffffff097424 */ /* 0x000fc600078e00ff */
[----:B------:R-:W-:Y:S01]  /*0910*/  ISETP.NE.AND.EX P3, PT, RZ, c[0x0][0x254], PT, P3 ;  /* 0x00009500ff007a0c */ /* 0x000fe20003f65330 */
[----:B--2---:R-:W-:Y:S01]  /*0920*/  IMAD.SHL.U32 R8, R38, 0x4, RZ ;  /* 0x0000000426087824 */ /* 0x004fe200078e00ff */
[----:B------:R-:W-:Y:S02]  /*0930*/  SHF.R.S32.HI R11, RZ, 0x1f, R38 ;  /* 0x0000001fff0b7819 */ /* 0x000fe40000011426 */
[----:B-1----:R-:W-:Y:S01]  /*0940*/  ISETP.NE.AND P4, PT, R0, RZ, PT ;  /* 0x000000ff0000720c */ /* 0x002fe20003f85270 */
        /* <DEDUP_REMOVED lines=13> */
[----:B---3--:R-:W3:Y:S01]  /*0a20*/  @!P5 LDG.E R9, [R2.64] ;  /* 0x000000080209d981 */ /* 0x008ee2000c1e1900 */
[----:B------:R-:W-:-:S04]  /*0a30*/  ISETP.NE.U32.AND P0, PT, RZ, c[0x0][0x248], PT ;  /* 0x00009200ff007a0c */ /* 0x000fc80003f05070 */
[----:B------:R-:W-:Y:S01]  /*0a40*/  ISETP.NE.AND.EX P0, PT, RZ, c[0x0][0x24c], PT, P0 ;  /* 0x00009300ff007a0c */ /* 0x000fe20003f05300 */
[----:B-1----:R-:W-:Y:S02]  /*0a50*/  IMAD.MOV.U32 R4, RZ, RZ, c[0x0][0x218] ;  /* 0x00008600ff047624 */ /* 0x002fe400078e00ff */
[----:B--2---:R-:W-:Y:S02]  /*0a60*/  @P1 IMAD.IADD R21, R6, 0x1, -R0 ;  /* 0x0000000106151824 */ /* 0x004fe400078e0a00 */
[----:B------:R-:W-:Y:S01]  /*0a70*/  @!P1 IMAD.MOV.U32 R21, RZ, RZ, c[0x0][0x214] ;  /* 0x00008500ff159624 */ /* 0x000fe200078e00ff */
[----:B---3--:R1:W-:Y:S07]  /*0a80*/  STL [R1+0xc], R9 ;  /* 0x00000c0901007387 */ /* 0x0083ee0000100800 */
[----:B----4-:R-:W-:Y:S05]  /*0a90*/  @!P0 BRA `(.L_x_729) ;  /* 0x0000003000008947 */ /* 0x010fea0003800000 */
[----:B------:R-:W2:Y:S02]  /*0aa0*/  @P4 LDG.E R4, [R2.64+0x4] ;  /* 0x0000040802044981 */ /* 0x000ea4000c1e1900 */
[----:B--2---:R-:W-:-:S06]  /*0ab0*/  @P4 IADD3 R4, R4, -R9, RZ ;  /* 0x8000000904044210 */ /* 0x004fcc0007ffe0ff */
[----:B------:R2:W5:Y:S02]  /*0ac0*/  @!P4 LDG.E R4, [R2.64] ;  /* 0x000000080204c981 */ /* 0x000564000c1e1900 */
.L_x_729:
        /* <DEDUP_REMOVED lines=44> */
.L_x_731:
        /* <DEDUP_REMOVED lines=15> */
.L_x_732:
[----:B------:R-:W-:Y:S01]  /*0e80*/  IABS R13, c[0x0][0x1c8] ;  /* 0x00007200000d7a13 */ /* 0x000fe20000000000 */
[----:B------:R-:W2:Y:S01]  /*0e90*/  S2R R39, SR_CTAID.Z ;  /* 0x0000000000277919 */ /* 0x000ea20000002700 */
[----:B------:R-:W3:Y:S01]  /*0ea0*/  LDC.U8 R24, c[0x0][0x328] ;  /* 0x0000ca00ff187b82 */ /* 0x000ee20000000000 */
[----:B------:R-:W-:Y:S01]  /*0eb0*/  IMAD.MOV.U32 R14, RZ, RZ, c[0x0][0x224] ;  /* 0x00008900ff0e7624 */ /* 0x000fe200078e00ff */
[----:B------:R-:W4:Y:S01]  /*0ec0*/  I2F.RP R2, R13 ;  /* 0x0000000d00027306 */ /* 0x000f220000209400 */
[C---:B------:R-:W-:Y:S01]  /*0ed0*/  @P0 IMAD.WIDE.U32 R4, R0.reuse, c[0x0][0x370], RZ ;  /* 0x0000dc0000040a25 */ /* 0x040fe200078e00ff */
[----:B------:R-:W5:Y:S02]  /*0ee0*/  S2R R16, SR_CTAID.X ;  /* 0x0000000000107919 */ /* 0x000f640000002500 */
[----:B------:R-:W-:Y:S01]  /*0ef0*/  SHF.R.S32.HI R14, RZ, 0x1f, R14 ;  /* 0x0000001fff0e7819 */ /* 0x000fe2000001140e */
[----:B------:R-:W-:Y:S01]  /*0f00*/  @P0 IMAD R12, R0, c[0x0][0x374], R5 ;  /* 0x0000dd00000c0a24 */ /* 0x000fe200078e0205 */
[----:B-1----:R-:W-:Y:S01]  /*0f10*/  @P0 MOV R9, R4 ;  /* 0x0000000400090202 */ /* 0x002fe20000000f00 */
[----:B------:R-:W-:Y:S01]  /*0f20*/  @!P0 IMAD.WIDE.U32 R4, R38, c[0x0][0x368], RZ ;  /* 0x0000da0026048a25 */ /* 0x000fe200078e00ff */
[----:B------:R-:W1:Y:S03]  /*0f30*/  LDC.U8 R28, c[0x0][0x3d0] ;  /* 0x0000f400ff1c7b82 */ /* 0x000e660000000000 */
[----:B------:R-:W-:-:S02]  /*0f40*/  IMAD.MOV.U32 R35, RZ, RZ, c[0x0][0x22c] ;  /* 0x00008b00ff237624 */ /* 0x000fc400078e00ff */
[----:B------:R-:W-:Y:S02]  /*0f50*/  @!P0 IMAD.MOV.U32 R9, RZ, RZ, R4 ;  /* 0x000000ffff098224 */ /* 0x000fe400078e0004 */
[----:B------:R-:W-:Y:S01]  /*0f60*/  IMAD.WIDE R18, R35, c[0x0][0x1c0], RZ ;  /* 0x0000700023127a25 */ /* 0x000fe200078e02ff */
[----:B----4-:R-:W4:Y:S01]  /*0f70*/  MUFU.RCP R2, R2 ;  /* 0x0000000200027308 */ /* 0x010f220000001000 */
[----:B--2---:R-:W-:Y:S02]  /*0f80*/  IABS R7, R39 ;  /* 0x0000002700077213 */ /* 0x004fe40000000000 */
[----:B------:R-:W-:Y:S02]  /*0f90*/  LOP3.LUT R8, R39, c[0x0][0x1c8], RZ, 0x3c, !PT ;  /* 0x0000720027087a12 */ /* 0x000fe400078e3cff */
[----:B---3--:R-:W-:Y:S01]  /*0fa0*/  ISETP.NE.AND P2, PT, R24, RZ, PT ;  /* 0x000000ff1800720c */ /* 0x008fe20003f45270 */
[----:B-----5:R-:W-:Y:S01]  /*0fb0*/  IMAD.WIDE.U32 R26, R16, c[0x0][0x3d8], RZ ;  /* 0x0000f600101a7a25 */ /* 0x020fe200078e00ff */
[----:B------:R-:W-:-:S02]  /*0fc0*/  ISETP.GE.AND P3, PT, R8, RZ, PT ;  /* 0x000000ff0800720c */ /* 0x000fc40003f66270 */
[----:B------:R-:W-:Y:S02]  /*0fd0*/  SHF.L.U64.HI R8, R38, 0x7, R11 ;  /* 0x0000000726087819 */ /* 0x000fe4000001020b */
[----:B------:R-:W-:Y:S02]  /*0fe0*/  SHF.R.S32.HI R36, RZ, 0x1f, R39 ;  /* 0x0000001fff247819 */ /* 0x000fe40000011427 */
[----:B----4-:R-:W-:Y:S02]  /*0ff0*/  IADD3 R2, R2, 0xffffffe, RZ ;  /* 0x0ffffffe02027810 */ /* 0x010fe40007ffe0ff */
[----:B------:R-:W-:Y:S02]  /*1000*/  SEL R8, R8, RZ, P1 ;  /* 0x000000ff08087207 */ /* 0x000fe40000800000 */
[----:B------:R-:W2:Y:S02]  /*1010*/  F2I.FTZ.U32.TRUNC.NTZ R3, R2 ;  /* 0x0000000200037305 */ /* 0x000ea4000021f000 */
        /* <DEDUP_REMOVED lines=9> */
[C---:B------:R-:W-:Y:S02]  /*10b0*/  IMAD R3, R13.reuse, R3, R7 ;  /* 0x000000030d037224 */ /* 0x040fe400078e0207 */
        /* <DEDUP_REMOVED lines=9> */
[-C--:B------:R-:W-:Y:S01]  /*1150*/  @!P4 IADD3 R3, R3, -R13.reuse, RZ ;  /* 0x8000000d0303c210 */ /* 0x080fe20007ffe0ff */
[----:B------:R-:W-:Y:S01]  /*1160*/  IMAD R7, R18, R4, R7 ;  /* 0x0000000412077224 */ /* 0x000fe200078e0207 */
[----:B------:R-:W-:Y:S01]  /*1170*/  IADD3 R6, P1, R10, R6, RZ ;  /* 0x000000060a067210 */ /* 0x000fe20007f3e0ff */
[-C--:B------:R-:W-:Y:S01]  /*1180*/  IMAD.WIDE.U32 R4, R18, R0.reuse, RZ ;  /* 0x0000000012047225 */ /* 0x080fe200078e00ff */
[----:B------:R-:W-:Y:S02]  /*1190*/  ISETP.GE.U32.AND P5, PT, R3, R13, PT ;  /* 0x0000000d0300720c */ /* 0x000fe40003fa6070 */
[----:B------:R-:W-:Y:S01]  /*11a0*/  @!P4 IADD3 R2, R2, 0x1, RZ ;  /* 0x000000010202c810 */ /* 0x000fe20007ffe0ff */
[C---:B------:R-:W-:Y:S01]  /*11b0*/  IMAD R3, R19.reuse, R0, RZ ;  /* 0x0000000013037224 */ /* 0x040fe200078e02ff */
[----:B------:R-:W-:Y:S01]  /*11c0*/  ISETP.NE.AND P4, PT, RZ, c[0x0][0x1c8], PT ;  /* 0x00007200ff007a0c */ /* 0x000fe20003f85270 */
[----:B------:R-:W-:Y:S01]  /*11d0*/  IMAD R11, R19, R6, RZ ;  /* 0x00000006130b7224 */ /* 0x000fe200078e02ff */
[----:B------:R-:W-:Y:S01]  /*11e0*/  SEL R19, R14, R4, !P0 ;  /* 0x000000040e137207 */ /* 0x000fe20004000000 */
[----:B------:R-:W-:Y:S01]  /*11f0*/  @P2 IMAD R4, R38, c[0x0][0x214], RZ ;  /* 0x0000850026042a24 */ /* 0x000fe200078e02ff */
[----:B------:R-:W-:Y:S01]  /*1200*/  IADD3 R15, R15, R7, RZ ;  /* 0x000000070f0f7210 */ /* 0x000fe20007ffe0ff */
[----:B------:R-:W-:Y:S01]  /*1210*/  IMAD.X R8, R17, 0x1, R8, P1 ;  /* 0x0000000111087824 */ /* 0x000fe200008e0608 */
[----:B------:R-:W-:Y:S01]  /*1220*/  @P0 IADD3 R15, R5, R3, RZ ;  /* 0x00000003050f0210 */ /* 0x000fe20007ffe0ff */
[----:B------:R-:W-:Y:S01]  /*1230*/  IMAD.WIDE.U32 R6, R18, R6, RZ ;  /* 0x0000000612067225 */ /* 0x000fe200078e00ff */
[----:B------:R-:W-:-:S02]  /*1240*/  @P2 SEL R4, R4, R0, !P0 ;  /* 0x0000000004042207 */ /* 0x000fc40004000000 */
[----:B------:R-:W-:Y:S01]  /*1250*/  @P5 IADD3 R2, R2, 0x1, RZ ;  /* 0x0000000102025810 */ /* 0x000fe20007ffe0ff */
[----:B------:R-:W-:Y:S01]  /*1260*/  IMAD R8, R18, R8, R11 ;  /* 0x0000000812087224 */ /* 0x000fe200078e020b */
[----:B-1----:R-:W-:Y:S01]  /*1270*/  ISETP.NE.AND P1, PT, R28, RZ, PT ;  /* 0x000000ff1c00720c */ /* 0x002fe20003f25270 */
[C---:B------:R-:W-:Y:S02]  /*1280*/  @P2 IMAD R13, R39.reuse, c[0x0][0x234], R4 ;  /* 0x00008d00270d2a24 */ /* 0x040fe400078e0204 */
[----:B------:R-:W-:Y:S01]  /*1290*/  IMAD.MOV.U32 R14, RZ, RZ, R2 ;  /* 0x000000ffff0e7224 */ /* 0x000fe200078e0002 */
[----:B------:R-:W-:Y:S01]  /*12a0*/  SEL R28, R26, RZ, P1 ;  /* 0x000000ff1a1c7207 */ /* 0x000fe20000800000 */
[----:B------:R-:W-:Y:S01]  /*12b0*/  IMAD R3, R16, c[0x0][0x3dc], R27 ;  /* 0x0000f70010037a24 */ /* 0x000fe200078e021b */
[----:B------:R-:W-:Y:S01]  /*12c0*/  SHF.R.S32.HI R26, RZ, 0x1f, R20 ;  /* 0x0000001fff1a7819 */ /* 0x000fe20000011414 */
[----:B------:R-:W-:Y:S01]  /*12d0*/  IMAD R4, R39, c[0x0][0x22c], RZ ;  /* 0x00008b0027047a24 */ /* 0x000fe200078e02ff */
[----:B------:R-:W-:Y:S01]  /*12e0*/  @!P3 IADD3 R14, -R14, RZ, RZ ;  /* 0x000000ff0e0eb210 */ /* 0x000fe20007ffe1ff */
[----:B------:R-:W-:Y:S01]  /*12f0*/  @!P2 IMAD R5, R38, c[0x0][0x1c0], R39 ;  /* 0x000070002605aa24 */ /* 0x000fe200078e0227 */
[----:B------:R-:W-:-:S02]  /*1300*/  @!P4 LOP3.LUT R14, RZ, c[0x0][0x1c8], RZ, 0x33, !PT ;  /* 0x00007200ff0eca12 */ /* 0x000fc400078e33ff */
[----:B------:R-:W-:Y:S01]  /*1310*/  SHF.R.S32.HI R37, RZ, 0x1f, R4 ;  /* 0x0000001fff257819 */ /* 0x000fe20000011404 */
[----:B------:R-:W-:Y:S01]  /*1320*/  @!P2 IMAD R13, R5, c[0x0][0x214], RZ ;  /* 0x00008500050daa24 */ /* 0x000fe200078e02ff */
[----:B------:R-:W-:Y:S02]  /*1330*/  SEL R18, R3, RZ, P1 ;  /* 0x000000ff03127207 */ /* 0x000fe40000800000 */
[----:B------:R-:W-:Y:S02]  /*1340*/  IADD3 R16, R7, R8, RZ ;  /* 0x0000000807107210 */ /* 0x000fe40007ffe0ff */
[----:B------:R-:W-:Y:S01]  /*1350*/  SHF.R.S32.HI R27, RZ, 0x1f, R14 ;  /* 0x0000001fff1b7819 */ /* 0x000fe2000001140e */
[----:B------:R-:W-:Y:S05]  /*1360*/  @!P2 BRA `(.L_x_733) ;  /* 0x000000700000a947 */ /* 0x000fea0003800000 */
[----:B------:R-:W-:Y:S01]  /*1370*/  @!P0 IMAD R0, R38, c[0x0][0x224], RZ ;  /* 0x0000890026008a24 */ /* 0x000fe200078e02ff */
[----:B------:R-:W-:Y:S02]  /*1380*/  MOV R2, 0x80 ;  /* 0x0000008000027802 */ /* 0x000fe40000000f00 */
[----:B------:R-:W-:-:S02]  /*1390*/  MOV R11, c[0x0][0x210] ;  /* 0x00008400000b7a02 */ /* 0x000fc40000000f00 */
[----:B------:R-:W-:-:S03]  /*13a0*/  LEA R0, R38, R0, 0x7 ;  /* 0x0000000026007211 */ /* 0x000fc600078e38ff */
[----:B------:R-:W-:-:S04]  /*13b0*/  IMAD R11, R2, R11, c[0x0][0x234] ;  /* 0x00008d00020b7624 */ /* 0x000fc800078e020b */
[----:B------:R-:W-:Y:S01]  /*13c0*/  IMAD R11, R11, R39, R0 ;  /* 0x000000270b0b7224 */ /* 0x000fe200078e0200 */
[----:B------:R-:W-:Y:S05]  /*13d0*/  BRA `(.L_x_734) ;  /* 0x0000002000007947 */ /* 0x000fea0003800000 */
.L_x_733:
[----:B------:R-:W-:-:S04]  /*13e0*/  IMAD R11, R38, c[0x0][0x1c0], R39 ;  /* 0x00007000260b7a24 */ /* 0x000fc800078e0227 */
[----:B------:R-:W-:Y:S02]  /*13f0*/  IMAD R11, R11, c[0x0][0x224], RZ ;  /* 0x000089000b0b7a24 */ /* 0x000fe400078e02ff */
.L_x_734:
[----:B------:R-:W1:Y:S01]  /*1400*/  S2R R33, SR_TID.X ;  /* 0x0000000000217919 */ /* 0x000e620000002100 */
[----:B------:R-:W-:Y:S01]  /*1410*/  IADD3 R2, P0, R218, R9, RZ ;  /* 0x00000009da027210 */ /* 0x000fe20007f1e0ff */
[----:B------:R-:W-:Y:S01]  /*1420*/  IMAD R35, R35, c[0x0][0x1c0], RZ ;  /* 0x0000700023237a24 */ /* 0x000fe200078e02ff */
[----:B------:R-:W-:Y:S01]  /*1430*/  SHF.R.S32.HI R219, RZ, 0x1f, R218 ;  /* 0x0000001fffdb7819 */ /* 0x000fe200000114da */
[----:B------:R-:W-:Y:S01]  /*1440*/  IMAD R0, R17, c[0x0][0x370], RZ ;  /* 0x0000dc0011007a24 */ /* 0x000fe200078e02ff */
[----:B------:R-:W-:Y:S01]  /*1450*/  IADD3 R7, P3, R244, R10, RZ ;  /* 0x0000000af4077210 */ /* 0x000fe20007f7e0ff */
[----:B------:R-:W-:Y:S01]  /*1460*/  IMAD.SHL.U32 R5, R35, 0x40, RZ ;  /* 0x0000004023057824 */ /* 0x000fe200078e00ff */
[----:B------:R-:W-:Y:S01]  /*1470*/  SHF.R.S32.HI R32, RZ, 0x1f, R244 ;  /* 0x0000001fff207819 */ /* 0x000fe200000114f4 */
[----:B------:R-:W-:Y:S01]  /*1480*/  IMAD.X R3, R219, 0x1, R12, P0 ;  /* 0x00000001db037824 */ /* 0x000fe200000e060c */
[----:B------:R-:W-:Y:S01]  /*1490*/  BSSY B1, `(.L_x_730) ;  /* 0x0000643000017945 */ /* 0x000fe20003800000 */
[----:B------:R-:W-:Y:S01]  /*14a0*/  IMAD R8, R10, c[0x0][0x374], R0 ;  /* 0x0000dd000a087a24 */ /* 0x000fe200078e0200 */
[----:B------:R-:W-:Y:S01]  /*14b0*/  IADD3 R6, P2, P0, R6, R5, R4 ;  /* 0x0000000506067210 */ /* 0x000fe2000785e004 */
[----:B------:R-:W-:Y:S01]  /*14c0*/  IMAD.WIDE.U32 R2, R10, c[0x0][0x370], R2 ;  /* 0x0000dc000a027a25 */ /* 0x000fe200078e0002 */
[----:B------:R-:W-:-:S02]  /*14d0*/  SHF.R.S32.HI R5, RZ, 0x1f, R5 ;  /* 0x0000001fff057819 */ /* 0x000fc40000011405 */
[----:B------:R-:W-:Y:S01]  /*14e0*/  LEA.HI.SX32 R209, R209, 0xffffffff, 0x1a ;  /* 0xffffffffd1d17811 */ /* 0x000fe200078fd2ff */
[----:B------:R-:W-:Y:S01]  /*14f0*/  IMAD.X R4, R32, 0x1, R17, P3 ;  /* 0x0000000120047824 */ /* 0x000fe200018e0611 */
[----:B------:R-:W-:Y:S01]  /*1500*/  IADD3 R3, R3, R8, RZ ;  /* 0x0000000803037210 */ /* 0x000fe20007ffe0ff */
[----:B------:R-:W-:Y:S01]  /*1510*/  IMAD.IADD R17, R10, 0x1, R11 ;  /* 0x000000010a117824 */ /* 0x000fe200078e020b */
[----:B------:R-:W-:Y:S01]  /*1520*/  IADD3.X R5, R16, R5, R37, P2, P0 ;  /* 0x0000000510057210 */ /* 0x000fe200017e0425 */
[----:B------:R-:W-:Y:S01]  /*1530*/  IMAD R4, R4, c[0x0][0x190], RZ ;  /* 0x0000640004047a24 */ /* 0x000fe200078e02ff */
[----:B------:R-:W-:Y:S01]  /*1540*/  IADD3 R12, P2, P0, R28, R6, R19 ;  /* 0x000000061c0c7210 */ /* 0x000fe2000785e013 */
[----:B------:R-:W-:Y:S01]  /*1550*/  IMAD.WIDE.U32 R2, R39, c[0x0][0x378], R2 ;  /* 0x0000de0027027a25 */ /* 0x000fe200078e0002 */
[----:B------:R-:W-:Y:S02]  /*1560*/  ISETP.GE.AND P3, PT, R21, 0x1, PT ;  /* 0x000000011500780c */ /* 0x000fe40003f66270 */
[----:B-1----:R-:W-:Y:S01]  /*1570*/  SHF.R.S32.HI R34, RZ, 0x1f, R33 ;  /* 0x0000001fff227819 */ /* 0x002fe20000011421 */
[----:B------:R-:W-:-:S02]  /*1580*/  IMAD R16, R7, c[0x0][0x194], R4 ;  /* 0x0000650007107a24 */ /* 0x000fc400078e0204 */
[----:B------:R-:W-:Y:S01]  /*1590*/  IMAD.WIDE.U32 R6, R7, c[0x0][0x190], R218 ;  /* 0x0000640007067a25 */ /* 0x000fe200078e00da */
[----:B------:R-:W-:-:S04]  /*15a0*/  LEA.HI R9, R34, R33, RZ, 0x5 ;  /* 0x0000002122097211 */ /* 0x000fc800078f28ff */
[----:B------:R-:W-:Y:S02]  /*15b0*/  LOP3.LUT R0, R9, 0xffffffe0, RZ, 0xc0, !PT ;  /* 0xffffffe009007812 */ /* 0x000fe400078ec0ff */
[----:B------:R-:W-:Y:S02]  /*15c0*/  SHF.R.S32.HI R8, RZ, 0x5, R9 ;  /* 0x00000005ff087819 */ /* 0x000fe40000011409 */
[----:B------:R-:W-:Y:S01]  /*15d0*/  IADD3.X R9, R18, R5, R15, P2, P0 ;  /* 0x0000000512097210 */ /* 0x000fe200017e040f */
[----:B------:R-:W-:Y:S01]  /*15e0*/  IMAD.IADD R24, R33, 0x1, -R0 ;  /* 0x0000000121187824 */ /* 0x000fe200078e0a00 */
[----:B------:R-:W-:-:S03]  /*15f0*/  IADD3 R6, P2, R29, R6, RZ ;  /* 0x000000061d067210 */ /* 0x000fc60007f5e0ff */
[----:B------:R-:W-:Y:S01]  /*1600*/  IMAD R0, R8, R35, R24 ;  /* 0x0000002308007224 */ /* 0x000fe200078e0218 */
[----:B------:R-:W-:Y:S01]  /*1610*/  IADD3.X R7, R23, R7, R16, P2, !PT ;  /* 0x0000000717077210 */ /* 0x000fe200017fe410 */
[----:B------:R-:W-:Y:S01]  /*1620*/  IMAD R8, R36, c[0x0][0x378], RZ ;  /* 0x0000de0024087a24 */ /* 0x000fe200078e02ff */
[----:B------:R-:W-:-:S03]  /*1630*/  MOV R16, 0x4 ;  /* 0x0000000400107802 */ /* 0x000fc60000000f00 */
[----:B------:R-:W-:Y:S01]  /*1640*/  IMAD R4, R39, c[0x0][0x37c], R8 ;  /* 0x0000df0027047a24 */ /* 0x000fe200078e0208 */
[----:B------:R-:W-:-:S04]  /*1650*/  IADD3 R8, P0, R0, R12, RZ ;  /* 0x0000000c00087210 */ /* 0x000fc80007f1e0ff */
[----:B------:R-:W-:Y:S01]  /*1660*/  IADD3 R5, R3, R4, RZ ;  /* 0x0000000403057210 */ /* 0x000fe20007ffe0ff */
[----:B------:R-:W-:Y:S01]  /*1670*/  IMAD.IADD R3, R10, 0x1, R13 ;  /* 0x000000010a037824 */ /* 0x000fe200078e020d */
[----:B------:R-:W-:Y:S01]  /*1680*/  LEA.HI.X.SX32 R9, R0, R9, 0x1, P0 ;  /* 0x0000000900097211 */ /* 0x000fe200000f0eff */
[----:B------:R-:W-:Y:S01]  /*1690*/  IMAD R10, R36, c[0x0][0x1a8], RZ ;  /* 0x00006a00240a7a24 */ /* 0x000fe200078e02ff */
[----:B------:R-:W-:Y:S01]  /*16a0*/  LEA R204, P0, R8, c[0x0][0x350], 0x2 ;  /* 0x0000d40008cc7a11 */ /* 0x000fe200078010ff */
[----:B------:R-:W-:Y:S02]  /*16b0*/  IMAD.MOV.U32 R4, RZ, RZ, R2 ;  /* 0x000000ffff047224 */ /* 0x000fe400078e0002 */
[----:B------:R-:W-:Y:S01]  /*16c0*/  IMAD R0, R32, c[0x0][0x370], RZ ;  /* 0x0000dc0020007a24 */ /* 0x000fe200078e02ff */
[----:B------:R-:W-:Y:S01]  /*16d0*/  LEA.HI.X R205, R8, c[0x0][0x354], R9, 0x2, P0 ;  /* 0x0000d50008cd7a11 */ /* 0x000fe200000f1409 */
[C---:B------:R-:W-:Y:S02]  /*16e0*/  IMAD R2, R39.reuse, c[0x0][0x1ac], R10 ;  /* 0x00006b0027027a24 */ /* 0x040fe400078e020a */
[----:B------:R-:W-:-:S04]  /*16f0*/  IMAD.WIDE.U32 R12, R39, c[0x0][0x1a8], R6 ;  /* 0x00006a00270c7a25 */ /* 0x000fc800078e0006 */
[----:B------:R-:W-:Y:S01]  /*1700*/  IMAD R0, R244, c[0x0][0x374], R0 ;  /* 0x0000dd00f4007a24 */ /* 0x000fe200078e0200 */
[----:B------:R-:W-:Y:S01]  /*1710*/  LEA R10, P2, R12, c[0x0][0x160], 0x1 ;  /* 0x000058000c0a7a11 */ /* 0x000fe200078408ff */
[----:B------:R-:W-:-:S04]  /*1720*/  IMAD.WIDE.U32 R4, R244, c[0x0][0x370], R4 ;  /* 0x0000dc00f4047a25 */ /* 0x000fc800078e0004 */
[----:B------:R-:W-:Y:S01]  /*1730*/  IMAD.IADD R19, R13, 0x1, R2 ;  /* 0x000000010d137824 */ /* 0x000fe200078e0202 */
[----:B------:R-:W-:Y:S01]  /*1740*/  IADD3 R18, R5, R0, RZ ;  /* 0x0000000005127210 */ /* 0x000fe20007ffe0ff */
[-C--:B------:R-:W-:Y:S01]  /*1750*/  IMAD.WIDE R216, R3, R16.reuse, c[0x0][0x200] ;  /* 0x0000800003d87625 */ /* 0x080fe200078e0210 */
[----:B------:R-:W-:Y:S02]  /*1760*/  LEA R8, P0, R4, c[0x0][0x330], 0x1 ;  /* 0x0000cc0004087a11 */ /* 0x000fe400078008ff */
[----:B------:R-:W-:Y:S01]  /*1770*/  LEA.HI.X R11, R12, c[0x0][0x164], R19, 0x1, P2 ;  /* 0x000059000c0b7a11 */ /* 0x000fe200010f0c13 */
[----:B------:R-:W-:Y:S01]  /*1780*/  IMAD.WIDE R16, R17, R16, c[0x0][0x3c8] ;  /* 0x0000f20011107625 */ /* 0x000fe200078e0210 */
[----:B------:R-:W-:Y:S01]  /*1790*/  LEA.HI.X R9, R4, c[0x0][0x334], R18, 0x1, P0 ;  /* 0x0000cd0004097a11 */ /* 0x000fe200000f0c12 */
[----:B------:R-:W-:Y:S05]  /*17a0*/  @!P3 BRA `(.L_x_735) ;  /* 0x000059700000b947 */ /* 0x000fea0003800000 */
[----:B------:R-:W-:Y:S01]  /*17b0*/  @P1 BAR.SYNC.DEFER_BLOCKING 0x0 ;  /* 0x0000000000001b1d */ /* 0x000fe20000010000 */
[----:B------:R-:W-:Y:S01]  /*17c0*/  IMAD R15, R241, -0x40, R208 ;  /* 0xffffffc0f10f7824 */ /* 0x000fe200078e02d0 */
[----:B------:R-:W-:Y:S01]  /*17d0*/  MOV R222, R17 ;  /* 0x0000001100de7202 */ /* 0x000fe20000000f00 */
[----:B------:R-:W-:Y:S01]  /*17e0*/  IMAD.WIDE.U32 R2, R20, c[0x0][0x1a0], R218 ;  /* 0x0000680014027a25 */ /* 0x000fe200078e00da */
[----:B------:R-:W-:-:S02]  /*17f0*/  MOV R215, R11 ;  /* 0x0000000b00d77202 */ /* 0x000fc40000000f00 */
[----:B------:R-:W-:Y:S01]  /*1800*/  ISETP.GE.AND P6, PT, R244, R15, PT ;  /* 0x0000000ff400720c */ /* 0x000fe20003fc6270 */
[----:B------:R-:W-:Y:S01]  /*1810*/  IMAD R0, R26, c[0x0][0x1a0], RZ ;  /* 0x000068001a007a24 */ /* 0x000fe200078e02ff */
[----:B------:R-:W-:Y:S01]  /*1820*/  IADD3 R6, P0, R22, R2, RZ ;  /* 0x0000000216067210 */ /* 0x000fe20007f1e0ff */
[----:B------:R-:W-:Y:S01]  /*1830*/  BSSY B0, `(.L_x_736) ;  /* 0x0000029000007945 */ /* 0x000fe20003800000 */
[----:B------:R-:W-:Y:S01]  /*1840*/  LEA.HI R2, R209, R209, RZ, 0x1 ;  /* 0x000000d1d1027211 */ /* 0x000fe200078f08ff */
[----:B------:R-:W-:Y:S01]  /*1850*/  IMAD R0, R20, c[0x0][0x1a4], R0 ;  /* 0x0000690014007a24 */ /* 0x000fe200078e0200 */
[----:B------:R-:W-:Y:S01]  /*1860*/  MOV R213, R9 ;  /* 0x0000000900d57202 */ /* 0x000fe20000000f00 */
[----:B------:R-:W-:Y:S01]  /*1870*/  IMAD.MOV.U32 R214, RZ, RZ, R10 ;  /* 0x000000ffffd67224 */ /* 0x000fe200078e000a */
[----:B------:R-:W-:Y:S01]  /*1880*/  LOP3.LUT R2, R2, 0xfffffffe, RZ, 0xc0, !PT ;  /* 0xfffffffe02027812 */ /* 0x000fe200078ec0ff */
[----:B------:R-:W-:Y:S01]  /*1890*/  IMAD.MOV.U32 R223, RZ, RZ, R16 ;  /* 0x000000ffffdf7224 */ /* 0x000fe200078e0010 */
[----:B------:R-:W-:Y:S01]  /*18a0*/  IADD3.X R7, R25, R3, R0, P0, !PT ;  /* 0x0000000319077210 */ /* 0x000fe200007fe400 */
[----:B------:R-:W-:Y:S01]  /*18b0*/  IMAD R0, R27, c[0x0][0x1b8], RZ ;  /* 0x00006e001b007a24 */ /* 0x000fe200078e02ff */
[----:B------:R-:W-:Y:S01]  /*18c0*/  IADD3 R2, R209, -R2, RZ ;  /* 0x80000002d1027210 */ /* 0x000fe20007ffe0ff */
[----:B------:R-:W-:-:S02]  /*18d0*/  IMAD.MOV.U32 R212, RZ, RZ, R8 ;  /* 0x000000ffffd47224 */ /* 0x000fc400078e0008 */
[----:B------:R-:W-:Y:S01]  /*18e0*/  IMAD R0, R14, c[0x0][0x1bc], R0 ;  /* 0x00006f000e007a24 */ /* 0x000fe200078e0200 */
[----:B------:R-:W-:Y:S01]  /*18f0*/  ISETP.NE.AND P0, PT, R2, 0x1, PT ;  /* 0x000000010200780c */ /* 0x000fe20003f05270 */
        /* <DEDUP_REMOVED lines=28> */
.L_x_737:
[----:B------:R-:W-:Y:S05]  /*1ac0*/  BSYNC B0 ;  /* 0x0000000000007941 */ /* 0x000fea0003800000 */
.L_x_736:
        /* <DEDUP_REMOVED lines=30> */
.L_x_739:
[----:B------:R-:W-:Y:S05]  /*1cb0*/  BSYNC B0 ;  /* 0x0000000000007941 */ /* 0x000fea0003800000 */
.L_x_738:
        /* <DEDUP_REMOVED lines=20> */
.L_x_741:
[----:B------:R-:W-:Y:S05]  /*1e00*/  BSYNC B0 ;  /* 0x0000000000007941 */ /* 0x000fea0003800000 */
.L_x_740:
        /* <DEDUP_REMOVED lines=28> */
.L_x_743:
[----:B------:R-:W-:Y:S05]  /*1fd0*/  BSYNC B0 ;  /* 0x0000000000007941 */ /* 0x000fea0003800000 */
.L_x_742:
        /* <DEDUP_REMOVED lines=15> */
.L_x_745:
        /* <DEDUP_REMOVED lines=19> */
.L_x_746:
[----:B------:R-:W-:Y:S05]  /*2200*/  BSYNC B0 ;  /* 0x0000000000007941 */ /* 0x000fea0003800000 */
.L_x_744:
        /* <DEDUP_REMOVED lines=14> */
.L_x_748:
        /* <DEDUP_REMOVED lines=27> */
.L_x_749:
[----:B------:R-:W-:Y:S05]  /*24a0*/  BSYNC B0 ;  /* 0x0000000000007941 */ /* 0x000fea0003800000 */
.L_x_747:
[C---:B-1----:R-:W-:Y:S02]  /*24b0*/  IADD3 R2, R229.reuse, 0x8, RZ ;  /* 0x00000008e5027810 */ /* 0x042fe40007ffe0ff */
[CC--:B------:R-:W-:Y:S02]  /*24c0*/  ISETP.GE.AND P2, PT, R229.reuse, R0.reuse, PT ;  /* 0x00000000e500720c */ /* 0x0c0fe40003f46270 */
[----:B------:R-:W-:Y:S01]  /*24d0*/  ISETP.GE.AND P1, PT, R2, R0, PT ;  /* 0x000000000200720c */ /* 0x000fe20003f26270 */
[----:B------:R-:W-:Y:S01]  /*24e0*/  IMAD.WIDE R2, R229, 0x4, R216 ;  /* 0x00000004e5027825 */ /* 0x000fe200078e02d8 */
[----:B------:R-:W-:Y:S02]  /*24f0*/  MOV R220, 0x7f800000 ;  /* 0x7f80000000dc7802 */ /* 0x000fe40000000f00 */
[----:B------:R-:W-:Y:S01]  /*2500*/  MOV R221, 0x7f800000 ;  /* 0x7f80000000dd7802 */ /* 0x000fe20000000f00 */
        /* <DEDUP_REMOVED lines=38> */
.L_x_751:
[----:B-1----:R-:W-:Y:S05]  /*2770*/  BSYNC B0 ;  /* 0x0000000000007941 */ /* 0x002fea0003800000 */
.L_x_750:
        /* <DEDUP_REMOVED lines=28> */
.L_x_753:
[----:B------:R-:W-:Y:S05]  /*2940*/  BSYNC B0 ;  /* 0x0000000000007941 */ /* 0x000fea0003800000 */
.L_x_752:
[----:B------:R-:W0:Y:S01]  /*2950*/  LDGDEPBAR ;  /* 0x00000000000079af */ /* 0x000e220000000000 */
[----:B------:R-:W-:Y:S02]  /*2960*/  IMAD.MOV.U32 R8, RZ, RZ, c[0x0][0x308] ;  /* 0x0000c200ff087624 */ /* 0x000fe400078e00ff */
[----:B------:R-:W-:Y:S01]  /*2970*/  IMAD.MOV.U32 R9, RZ, RZ, c[0x0][0x30c] ;  /* 0x0000c300ff097624 */ /* 0x000fe200078e00ff */
[----:B------:R-:W-:-:S04]  /*2980*/  DEPBAR.LE SB0, 0x1 ;  /* 0x000080400000791a */ /* 0x000fc80000000000 */
[----:B------:R-:W-:Y:S06]  /*2990*/  BAR.SYNC.DEFER_BLOCKING 0x0 ;  /* 0x0000000000007b1d */ /* 0x000fec0000010000 */
[----:B--23--:R2:W3:Y:S04]  /*29a0*/  LDG.E.64 R2, [R8.64+0x8] ;  /* 0x0000080808027981 */ /* 0x00c4e8000c1e1b00 */
[----:B----4-:R2:W4:Y:S01]  /*29b0*/  LDG.E.64 R242, [R8.64] ;  /* 0x0000000808f27981 */ /* 0x010522000c1e1b00 */
[-C--:B------:R-:W-:Y:S01]  /*29c0*/  LEA.HI R0, R34, R33.reuse, RZ, 0x4 ;  /* 0x0000002122007211 */ /* 0x080fe200078f20ff */
[----:B------:R-:W-:Y:S01]  /*29d0*/  IMAD R7, R38, c[0x0][0x1c0], R39 ;  /* 0x0000700026077a24 */ /* 0x000fe200078e0227 */
[----:B------:R-:W-:Y:S01]  /*29e0*/  LEA.HI R4, R34, R33, RZ, 0x3 ;  /* 0x0000002122047211 */ /* 0x000fe200078f18ff */
[----:B------:R-:W-:Y:S01]  /*29f0*/  IMAD.MOV.U32 R164, RZ, RZ, 0x20 ;  /* 0x00000020ffa47424 */ /* 0x000fe200078e00ff */
[----:B------:R-:W-:Y:S01]  /*2a00*/  LOP3.LUT R0, R0, 0xfffffff0, RZ, 0xc0, !PT ;  /* 0xfffffff000007812 */ /* 0x000fe200078ec0ff */
[----:B------:R1:W1:Y:S04]  /*2a10*/  LDSM.16.M88.4 R104, [R190+0x10000] ;  /* 0x01000000be68783b */ /* 0x0002680000000200 */
[----:B------:R-:W-:Y:S01]  /*2a20*/  IMAD.IADD R0, R33, 0x1, -R0 ;  /* 0x0000000121007824 */ /* 0x000fe200078e0a00 */
[----:B------:R1:W1:Y:S04]  /*2a30*/  LDSM.16.M88.4 R108, [R190+0x10800] ;  /* 0x01080000be6c783b */ /* 0x0002680000000200 */
[----:B------:R-:W-:Y:S01]  /*2a40*/  SHF.R.S32.HI R5, RZ, 0x1f, R0 ;  /* 0x0000001fff057819 */ /* 0x000fe20000011400 */
[----:B------:R1:W1:Y:S03]  /*2a50*/  LDSM.16.M88.4 R112, [R189+0x10000] ;  /* 0x01000000bd70783b */ /* 0x0002660000000200 */
[----:B------:R-:W-:Y:S01]  /*2a60*/  LEA.HI R5, R5, R0, RZ, 0x3 ;  /* 0x0000000005057211 */ /* 0x000fe200078f18ff */
[----:B------:R1:W1:Y:S04]  /*2a70*/  LDSM.16.M88.4 R116, [R189+0x10800] ;  /* 0x01080000bd74783b */ /* 0x0002680000000200 */
[----:B------:R1:W1:Y:S04]  /*2a80*/  LDSM.16.M88.4 R120, [R188+0x10000] ;  /* 0x01000000bc78783b */ /* 0x0002680000000200 */
[----:B--2---:R-:W2:Y:S01]  /*2a90*/  LDL R8, [R1+0x14] ;  /* 0x0000140001087983 */ /* 0x004ea20000100800 */
[----:B------:R-:W-:Y:S01]  /*2aa0*/  LOP3.LUT R4, R4, 0xfffffff8, RZ, 0xc0, !PT ;  /* 0xfffffff804047812 */ /* 0x000fe200078ec0ff */
[----:B------:R-:W-:Y:S01]  /*2ab0*/  IMAD.MOV.U32 R192, RZ, RZ, 0x40 ;  /* 0x00000040ffc07424 */ /* 0x000fe200078e00ff */
[----:B------:R-:W-:Y:S01]  /*2ac0*/  LOP3.LUT R5, R5, 0xfffffff8, RZ, 0xc0, !PT ;  /* 0xfffffff805057812 */ /* 0x000fe200078ec0ff */
[----:B------:R1:W1:Y:S01]  /*2ad0*/  LDSM.16.M88.4 R124, [R188+0x10800] ;  /* 0x01080000bc7c783b */ /* 0x0002620000000200 */
[----:B------:R-:W-:Y:S01]  /*2ae0*/  IMAD.SHL.U32 R193, R203, 0x2, RZ ;  /* 0x00000002cbc17824 */ /* 0x000fe200078e00ff */
[----:B------:R-:W-:Y:S01]  /*2af0*/  CS2R R94, SRZ ;  /* 0x00000000005e7805 */ /* 0x000fe2000001ff00 */
[----:B------:R-:W-:Y:S01]  /*2b00*/  IMAD.IADD R6, R33, 0x1, -R4 ;  /* 0x0000000121067824 */ /* 0x000fe200078e0a04 */
[----:B------:R1:W1:Y:S01]  /*2b10*/  LDSM.16.M88.4 R136, [R190+0x12000] ;  /* 0x01200000be88783b */ /* 0x0002620000000200 */
[----:B------:R-:W-:Y:S01]  /*2b20*/  IMAD.SHL.U32 R4, R7, 0x20, RZ ;  /* 0x0000002007047824 */ /* 0x000fe200078e00ff */
[----:B------:R-:W-:Y:S01]  /*2b30*/  SHF.R.S32.HI R7, RZ, 0x1f, R24 ;  /* 0x0000001fff077819 */ /* 0x000fe20000011418 */
[----:B------:R-:W-:Y:S01]  /*2b40*/  IMAD.IADD R0, R0, 0x1, -R5 ;  /* 0x0000000100007824 */ /* 0x000fe200078e0a05 */
[----:B------:R-:W-:Y:S01]  /*2b50*/  IADD3 R5, R20, 0x40, RZ ;  /* 0x0000004014057810 */ /* 0x000fe20007ffe0ff */
[----:B------:R1:W1:Y:S01]  /*2b60*/  LDSM.16.M88.4 R140, [R190+0x12800] ;  /* 0x01280000be8c783b */ /* 0x0002620000000200 */
[----:B------:R-:W-:Y:S01]  /*2b70*/  LOP3.LUT P3, RZ, R6, 0x2, RZ, 0xc0, !PT ;  /* 0x0000000206ff7812 */ /* 0x000fe2000786c0ff */
[----:B------:R-:W-:Y:S01]  /*2b80*/  IMAD.MOV.U32 R210, RZ, RZ, R206 ;  /* 0x000000ffffd27224 */ /* 0x000fe200078e00ce */
[----:B------:R-:W-:Y:S01]  /*2b90*/  ISETP.GE.AND P4, PT, R5, R208, PT ;  /* 0x000000d00500720c */ /* 0x000fe20003f86270 */
[----:B------:R1:W1:Y:S01]  /*2ba0*/  LDSM.16.M88.4 R144, [R189+0x12000] ;  /* 0x01200000bd90783b */ /* 0x0002620000000200 */
[----:B------:R-:W-:Y:S01]  /*2bb0*/  SEL R164, R164, 0xffffffe0, !P3 ;  /* 0xffffffe0a4a47807 */ /* 0x000fe20005800000 */
[----:B------:R-:W-:Y:S01]  /*2bc0*/  CS2R R92, SRZ ;  /* 0x00000000005c7805 */ /* 0x000fe2000001ff00 */
[----:B------:R-:W-:Y:S01]  /*2bd0*/  CS2R R98, SRZ ;  /* 0x0000000000627805 */ /* 0x000fe2000001ff00 */
        /* <DEDUP_REMOVED lines=36> */
[----:B---3--:R-:W-:-:S02]  /*2e20*/  IADD3 R230, P6, P5, R4, R2, R24 ;  /* 0x0000000204e67210 */ /* 0x008fc40007dde018 */
[----:B------:R-:W-:Y:S01]  /*2e30*/  IADD3 R2, R203, 0x2000, RZ ;  /* 0x00002000cb027810 */ /* 0x000fe20007ffe0ff */
[----:B------:R-:W-:Y:S01]  /*2e40*/  CS2R R24, SRZ ;  /* 0x0000000000187805 */ /* 0x000fe2000001ff00 */
[----:B------:R-:W-:Y:S01]  /*2e50*/  R2P PR, R0, 0x6 ;  /* 0x0000000600007804 */ /* 0x000fe20000000000 */
[----:B------:R-:W-:Y:S01]  /*2e60*/  IMAD.WIDE.U32 R230, R230, -0x2daee0ad, RZ ;  /* 0xd2511f53e6e67825 */ /* 0x000fe200078e00ff */
[----:B------:R-:W-:Y:S02]  /*2e70*/  IADD3 R0, R202, 0x2000, RZ ;  /* 0x00002000ca007810 */ /* 0x000fe40007ffe0ff */
[----:B------:R-:W-:Y:S02]  /*2e80*/  SEL R2, R2, R203, !P0 ;  /* 0x000000cb02027207 */ /* 0x000fe40004000000 */
[----:B------:R-:W-:Y:S02]  /*2e90*/  SEL R0, R0, R202, !P0 ;  /* 0x000000ca00007207 */ /* 0x000fe40004000000 */
[----:B------:R-:W-:Y:S01]  /*2ea0*/  SHF.R.S32.HI R4, RZ, 0x1f, R4 ;  /* 0x0000001fff047819 */ /* 0x000fe20000011404 */
[----:B------:R-:W-:Y:S01]  /*2eb0*/  IMAD.SHL.U32 R187, R2, 0x2, RZ ;  /* 0x0000000202bb7824 */ /* 0x000fe200078e00ff */
[----:B------:R-:W-:Y:S01]  /*2ec0*/  MOV R2, c[0x0][0x22c] ;  /* 0x00008b0000027a02 */ /* 0x000fe20000000f00 */
[----:B------:R-:W-:Y:S01]  /*2ed0*/  IMAD.SHL.U32 R184, R0, 0x2, RZ ;  /* 0x0000000200b87824 */ /* 0x000fe200078e00ff */
[----:B------:R-:W-:Y:S01]  /*2ee0*/  IADD3.X R247, R4, R3, R7, P6, P5 ;  /* 0x0000000304f77210 */ /* 0x000fe200037ea407 */
[----:B------:R-:W3:Y:S01]  /*2ef0*/  @P4 S2R R0, SR_TID.X ;  /* 0x0000000000004919 */ /* 0x000ee20000002100 */
[----:B----4-:R-:W-:Y:S01]  /*2f00*/  IADD3 R3, R242, 0x3c6ef372, RZ ;  /* 0x3c6ef372f2037810 */ /* 0x010fe20007ffe0ff */
[----:B------:R-:W-:Y:S01]  /*2f10*/  IMAD R2, R2, c[0x0][0x1c0], RZ ;  /* 0x0000700002027a24 */ /* 0x000fe200078e02ff */
[----:B------:R-:W-:-:S02]  /*2f20*/  IADD3 R3, R243, 0x32370b8f, RZ ;  /* 0x32370b8ff3037810 */ /* 0x000fc40007ffe0ff */
[----:B------:R-:W-:Y:S01]  /*2f30*/  IADD3 R3, R242, 0x1715609d, RZ ;  /* 0x1715609df2037810 */ /* 0x000fe20007ffe0ff */
[C---:B------:R-:W-:Y:S01]  /*2f40*/  IMAD.SHL.U32 R248, R2.reuse, 0x10, RZ ;  /* 0x0000001002f87824 */ /* 0x040fe200078e00ff */
[----:B------:R-:W-:Y:S02]  /*2f50*/  SHF.L.U32 R211, R2, 0x3, RZ ;  /* 0x0000000302d37819 */ /* 0x000fe400000006ff */
[C---:B------:R-:W-:Y:S02]  /*2f60*/  IADD3 R3, R243.reuse, 0x646e171e, RZ ;  /* 0x646e171ef3037810 */ /* 0x040fe40007ffe0ff */
[C---:B------:R-:W-:Y:S02]  /*2f70*/  IADD3 R252, R248.reuse, 0x60, RZ ;  /* 0x00000060f8fc7810 */ /* 0x040fe40007ffe0ff */
[----:B------:R-:W-:Y:S02]  /*2f80*/  IADD3 R3, R248, 0x20, RZ ;  /* 0x00000020f8037810 */ /* 0x000fe40007ffe0ff */
[----:B------:R-:W-:Y:S01]  /*2f90*/  IADD3 R4, R243, -0x4498517b, RZ ;  /* 0xbb67ae85f3047810 */ /* 0x000fe20007ffe0ff */
[C---:B------:R-:W-:Y:S01]  /*2fa0*/  IMAD.IADD R249, R211.reuse, 0x1, R252 ;  /* 0x00000001d3f97824 */ /* 0x040fe200078e02fc */
[----:B------:R-:W-:Y:S01]  /*2fb0*/  IADD3 R4, R242, -0x255992d5, RZ ;  /* 0xdaa66d2bf2047810 */ /* 0x000fe20007ffe0ff */
[----:B------:R-:W-:Y:S01]  /*2fc0*/  IMAD.IADD R251, R211, 0x1, R3 ;  /* 0x00000001d3fb7824 */ /* 0x000fe200078e0203 */
[----:B------:R-:W-:-:S02]  /*2fd0*/  IADD3 R4, R243, -0x126145ec, RZ ;  /* 0xed9eba14f3047810 */ /* 0x000fc40007ffe0ff */
[----:B------:R-:W-:Y:S01]  /*2fe0*/  IADD3 R4, R242, -0x4ab325aa, RZ ;  /* 0xb54cda56f2047810 */ /* 0x000fe20007ffe0ff */
[----:B------:R-:W-:Y:S01]  /*2ff0*/  IMAD.IADD R4, R211, 0x1, R251 ;  /* 0x00000001d3047824 */ /* 0x000fe200078e02fb */
[----:B------:R-:W-:Y:S01]  /*3000*/  SEL R201, R201, 0xffffffe0, !P1 ;  /* 0xffffffe0c9c97807 */ /* 0x000fe20004800000 */
[----:B---3--:R-:W-:Y:S01]  /*3010*/  @P4 IMAD.SHL.U32 R0, R0, 0x2, RZ ;  /* 0x0000000200004824 */ /* 0x008fe200078e00ff */
[----:B------:R-:W-:Y:S01]  /*3020*/  SEL R192, R192, 0xffffffc0, !P2 ;  /* 0xffffffc0c0c07807 */ /* 0x000fe20005000000 */
[----:B------:R-:W-:Y:S01]  /*3030*/  IMAD.IADD R237, R211, 0x1, R4 ;  /* 0x00000001d3ed7824 */ /* 0x000fe200078e0204 */
[----:B------:R-:W-:Y:S01]  /*3040*/  IADD3 R5, R242, -0x61c88647, RZ ;  /* 0x9e3779b9f2057810 */ /* 0x000fe20007ffe0ff */
[----:B------:R-:W-:Y:S01]  /*3050*/  IMAD.IADD R196, R194, 0x1, R201 ;  /* 0x00000001c2c47824 */ /* 0x000fe200078e02c9 */
[----:B--2---:R-:W-:Y:S01]  /*3060*/  @P4 LOP3.LUT R246, R8, 0x6, R0, 0xf8, !PT ;  /* 0x0000000608f64812 */ /* 0x004fe200078ef800 */
[----:B------:R-:W-:Y:S01]  /*3070*/  IMAD.IADD R195, R201, 0x1, R193 ;  /* 0x00000001c9c37824 */ /* 0x000fe200078e02c1 */
[----:B------:R-:W-:Y:S01]  /*3080*/  IADD3 R0, R248, 0x40, RZ ;  /* 0x00000040f8007810 */ /* 0x000fe20007ffe0ff */
[----:B------:R-:W-:Y:S01]  /*3090*/  IMAD.IADD R236, R211, 0x1, R237 ;  /* 0x00000001d3ec7824 */ /* 0x000fe200078e02ed */
[----:B------:R-:W-:Y:S01]  /*30a0*/  IADD3 R5, R243, 0x76cf5d0a, RZ ;  /* 0x76cf5d0af3057810 */ /* 0x000fe20007ffe0ff */
[----:B------:R-:W-:Y:S01]  /*30b0*/  IMAD.IADD R199, R194, 0x1, R192 ;  /* 0x00000001c2c77824 */ /* 0x000fe200078e02c0 */
[----:B------:R-:W-:Y:S01]  /*30c0*/  IADD3 R5, R242, 0x78dde6e4, RZ ;  /* 0x78dde6e4f2057810 */ /* 0x000fe20007ffe0ff */
[----:B------:R-:W-:Y:S01]  /*30d0*/  IMAD.IADD R250, R211, 0x1, R0 ;  /* 0x00000001d3fa7824 */ /* 0x000fe200078e0200 */
[----:B------:R-:W-:Y:S01]  /*30e0*/  IADD3 R5, R243, -0x56f99767, RZ ;  /* 0xa9066899f3057810 */ /* 0x000fe20007ffe0ff */
[----:B------:R-:W-:-:S02]  /*30f0*/  IMAD.IADD R0, R211, 0x1, R249 ;  /* 0x00000001d3007824 */ /* 0x000fc400078e02f9 */
[C---:B------:R-:W-:Y:S02]  /*3100*/  IMAD.IADD R3, R211.reuse, 0x1, R250 ;  /* 0x00000001d3037824 */ /* 0x040fe400078e02fa */
[C---:B------:R-:W-:Y:S01]  /*3110*/  IMAD.IADD R198, R192.reuse, 0x1, R193 ;  /* 0x00000001c0c67824 */ /* 0x040fe200078e02c1 */
[C---:B------:R-:W-:Y:S01]  /*3120*/  IADD3 R233, R211.reuse, R0, RZ ;  /* 0x00000000d3e97210 */ /* 0x040fe20007ffe0ff */
[C---:B------:R-:W-:Y:S02]  /*3130*/  IMAD.IADD R235, R211.reuse, 0x1, R3 ;  /* 0x00000001d3eb7824 */ /* 0x040fe400078e0203 */
[----:B------:R-:W-:Y:S02]  /*3140*/  IMAD.IADD R200, R192, 0x1, R196 ;  /* 0x00000001c0c87824 */ /* 0x000fe400078e02c4 */
[C---:B------:R-:W-:Y:S02]  /*3150*/  IMAD.IADD R234, R211.reuse, 0x1, R235 ;  /* 0x00000001d3ea7824 */ /* 0x040fe400078e02eb */
[----:B------:R-:W-:-:S02]  /*3160*/  IMAD.IADD R232, R211, 0x1, R233 ;  /* 0x00000001d3e87824 */ /* 0x000fc400078e02e9 */
[----:B------:R-:W-:Y:S02]  /*3170*/  IMAD.IADD R197, R192, 0x1, R195 ;  /* 0x00000001c0c57824 */ /* 0x000fe400078e02c3 */
[C---:B------:R-:W-:Y:S02]  /*3180*/  IMAD.IADD R240, R211.reuse, 0x1, R236 ;  /* 0x00000001d3f07824 */ /* 0x040fe400078e02ec */
[C---:B------:R-:W-:Y:S02]  /*3190*/  IMAD.IADD R239, R211.reuse, 0x1, R234 ;  /* 0x00000001d3ef7824 */ /* 0x040fe400078e02ea */
[----:B-1----:R-:W-:Y:S02]  /*31a0*/  IMAD.IADD R238, R211, 0x1, R232 ;  /* 0x00000001d3ee7824 */ /* 0x002fe400078e02e8 */
.L_x_756:
        /* <DEDUP_REMOVED lines=373> */
[----:B------:R-:W-:Y:S01]  /*4900*/  IMAD.MOV.U32 R2, RZ, RZ, -0x4000 ;  /* 0xffffc000ff027424 */ /* 0x000fe200078e00ff */
[----:B------:R-:W-:Y:S01]  /*4910*/  ISETP.GE.AND P1, PT, R218, c[0x0][0x220], PT ;  /* 0x00008800da007a0c */ /* 0x000fe20003f26270 */
[----:B------:R-:W-:Y:S01]  /*4920*/  IMAD.U32 R4, R5, -0x40, RZ ;  /* 0xffffffc005047824 */ /* 0x000fe200078e00ff */
[----:B------:R-:W-:Y:S01]  /*4930*/  ISETP.NE.U32.AND P0, PT, R0, 0x1, PT ;  /* 0x000000010000780c */ /* 0x000fe20003f05070 */
[----:B------:R-:W-:Y:S03]  /*4940*/  IMAD.MOV.U32 R10, RZ, RZ, c[0x0][0x194] ;  /* 0x00006500ff0a7624 */ /* 0x000fe600078e00ff */
[----:B------:R-:W-:Y:S02]  /*4950*/  SEL R0, R2, 0x4000, !P0 ;  /* 0x0000400002007807 */ /* 0x000fe40004000000 */
[----:B------:R-:W-:Y:S02]  /*4960*/  LEA R2, P0, R4, R214, 0x1 ;  /* 0x000000d604027211 */ /* 0x000fe400078008ff */
[----:B------:R-:W-:Y:S01]  /*4970*/  SHF.R.S32.HI R6, RZ, 0x1f, R4 ;  /* 0x0000001fff067819 */ /* 0x000fe20000011404 */
[--C-:B------:R-:W-:Y:S01]  /*4980*/  IMAD.IADD R206, R206, 0x1, R0.reuse ;  /* 0x00000001cece7824 */ /* 0x100fe200078e0200 */
[----:B------:R-:W-:Y:S01]  /*4990*/  LEA.HI.X.SX32 R3, R4, R215, 0x1, P0 ;  /* 0x000000d704037211 */ /* 0x000fe200000f0eff */
[--C-:B------:R-:W-:Y:S01]  /*49a0*/  IMAD.IADD R210, R210, 0x1, R0.reuse ;  /* 0x00000001d2d27824 */ /* 0x100fe200078e0200 */
[----:B------:R-:W-:Y:S01]  /*49b0*/  ISETP.GE.AND P0, PT, R228, c[0x0][0x220], PT ;  /* 0x00008800e4007a0c */ /* 0x000fe20003f06270 */
[----:B------:R-:W-:Y:S01]  /*49c0*/  IMAD.IADD R187, R187, 0x1, R0 ;  /* 0x00000001bbbb7824 */ /* 0x000fe200078e0200 */
[----:B------:R1:W-:Y:S01]  /*49d0*/  @P1 STS [R206], RZ ;  /* 0x000000ffce001388 */ /* 0x0003e20000000800 */
[C---:B------:R-:W-:Y:S02]  /*49e0*/  LEA R0, P3, R5.reuse, R4, 0x5 ;  /* 0x0000000405007211 */ /* 0x040fe400078628ff */
[C---:B------:R-:W-:Y:S01]  /*49f0*/  @!P1 LEA R4, P2, R5.reuse, R2, 0x6 ;  /* 0x0000000205049211 */ /* 0x040fe200078430ff */
[----:B------:R1:W-:Y:S01]  /*4a00*/  @P1 STS [R206+0x4], RZ ;  /* 0x000004ffce001388 */ /* 0x0003e20000000800 */
[C-C-:B------:R-:W-:Y:S02]  /*4a10*/  LEA.HI.X R6, R5.reuse, R6, R10.reuse, 0x5, P3 ;  /* 0x0000000605067211 */ /* 0x140fe400018f2c0a */
[----:B------:R-:W-:Y:S01]  /*4a20*/  @!P1 LEA.HI.X R5, R5, R3, R10, 0x6, P2 ;  /* 0x0000000305059211 */ /* 0x000fe200010f340a */
        /* <DEDUP_REMOVED lines=26> */
[C---:B--2---:R-:W-:Y:S01]  /*4bd0*/  @!P0 LEA R4, P1, R0.reuse, R214, 0x1 ;  /* 0x000000d600048211 */ /* 0x044fe200078208ff */
[----:B------:R-:W-:Y:S03]  /*4be0*/  IMAD.MOV.U32 R214, RZ, RZ, R2 ;  /* 0x000000ffffd67224 */ /* 0x000fe600078e0002 */
[----:B------:R-:W-:Y:S01]  /*4bf0*/  @!P0 LEA.HI.X R5, R0, R215, R6, 0x1, P1 ;  /* 0x000000d700058211 */ /* 0x000fe200008f0c06 */
[----:B------:R-:W-:Y:S04]  /*4c00*/  IMAD.MOV.U32 R215, RZ, RZ, R3 ;  /* 0x000000ffffd77224 */ /* 0x000fe800078e0003 */
[----:B------:R-:W-:Y:S01]  /*4c10*/  @!PT LDS RZ, [RZ] ;  /* 0x00000000fffff984 */ /* 0x000fe20000000800 */
[----:B------:R-:W-:Y:S01]  /*4c20*/  @!PT LDS RZ, [RZ] ;  /* 0x00000000fffff984 */ /* 0x000fe20000000800 */
[----:B------:R-:W-:Y:S01]  /*4c30*/  @!PT LDS RZ, [RZ] ;  /* 0x00000000fffff984 */ /* 0x000fe20000000800 */
[----:B------:R1:W-:Y:S04]  /*4c40*/  @!P0 LDGSTS.E.BYPASS.LTC128B.128 [R210+0x3000], [R4.64+0x80] ;  /* 0x0300008004d28fae */ /* 0x0003e8000b901d48 */
[----:B------:R-:W0:Y:S02]  /*4c50*/  LDGDEPBAR ;  /* 0x00000000000079af */ /* 0x000e240000000000 */
.L_x_754:
[----:B------:R-:W-:Y:S02]  /*4c60*/  F2FP.BF16.PACK_AB R6, R103, R168 ;  /* 0x000000a86706723e */ /* 0x000fe400000010ff */
[----:B-1----:R-:W-:Y:S02]  /*4c70*/  F2FP.BF16.PACK_AB R5, R101, R102 ;  /* 0x000000666505723e */ /* 0x002fe400000010ff */
        /* <DEDUP_REMOVED lines=104> */
.L_x_755:
        /* <DEDUP_REMOVED lines=85> */
[----:B------:R-:W-:Y:S03]  /*5850*/  IADD3 R170, R248, 0x20, RZ ;  /* 0x00000020f8aa7810 */ /* 0x000fe60007ffe0ff */
        /* <DEDUP_REMOVED lines=20> */
[-C--:B------:R-:W-:Y:S02]  /*59a0*/  LEA.HI.X.SX32 R11, R171, R205.reuse, 0x2, P0 ;  /* 0x000000cdab0b7211 */ /* 0x080fe400000f16ff */
[----:B------:R-:W-:Y:S01]  /*59b0*/  IADD3 R170, R248, 0x40, RZ ;  /* 0x00000040f8aa7810 */ /* 0x000fe20007ffe0ff */
        /* <DEDUP_REMOVED lines=110> */
[----:B------:R-:W4:Y:S01]  /*60a0*/  LDL R169, [R1+0xc] ;  /* 0x00000c0001a97983 */ /* 0x000f220000100800 */
[----:B------:R-:W-:-:S02]  /*60b0*/  FMUL.FTZ R52, R32, c[0x0][0x2dc] ;  /* 0x0000b70020347a20 */ /* 0x000fc40000410000 */
[----:B------:R-:W-:Y:S02]  /*60c0*/  FMUL.FTZ R32, R30, c[0x0][0x2dc] ;  /* 0x0000b7001e207a20 */ /* 0x000fe40000410000 */
[----:B------:R-:W-:Y:S02]  /*60d0*/  FMUL.FTZ R10, R29, c[0x0][0x2dc] ;  /* 0x0000b7001d0a7a20 */ /* 0x000fe40000410000 */
[----:B------:R-:W-:Y:S02]  /*60e0*/  FMUL.FTZ R68, R68, c[0x0][0x2e0] ;  /* 0x0000b80044447a20 */ /* 0x000fe40000410000 */
[----:B------:R-:W-:Y:S02]  /*60f0*/  FMUL.FTZ R30, R69, c[0x0][0x2e0] ;  /* 0x0000b800451e7a20 */ /* 0x000fe40000410000 */
[----:B------:R-:W-:Y:S02]  /*6100*/  FMUL.FTZ R53, R26, c[0x0][0x2dc] ;  /* 0x0000b7001a357a20 */ /* 0x000fe40000410000 */
[----:B------:R-:W-:Y:S01]  /*6110*/  FMUL.FTZ R70, R70, c[0x0][0x2e0] ;  /* 0x0000b80046467a20 */ /* 0x000fe20000410000 */
[----:B------:R-:W-:Y:S01]  /*6120*/  F2FP.BF16.PACK_AB R30, R30, R68 ;  /* 0x000000441e1e723e */ /* 0x000fe200000010ff */
[----:B------:R-:W-:Y:S01]  /*6130*/  BAR.SYNC.DEFER_BLOCKING 0x0 ;  /* 0x0000000000007b1d */ /* 0x000fe20000010000 */
        /* <DEDUP_REMOVED lines=138> */
.L_x_757:
        /* <DEDUP_REMOVED lines=15> */
.L_x_758:
        /* <DEDUP_REMOVED lines=41> */
.L_x_760:
[----:B------:R-:W-:Y:S05]  /*6d60*/  BSYNC B0 ;  /* 0x0000000000007941 */ /* 0x000fea0003800000 */
.L_x_759:
        /* <DEDUP_REMOVED lines=18> */
.L_x_762:
[----:B------:R-:W-:Y:S05]  /*6e90*/  BSYNC B0 ;  /* 0x0000000000007941 */ /* 0x000fea0003800000 */
.L_x_761:
        /* <DEDUP_REMOVED lines=23> */
.L_x_764:
[----:B------:R-:W-:Y:S05]  /*7010*/  BSYNC B0 ;  /* 0x0000000000007941 */ /* 0x000fea0003800000 */
.L_x_763:
        /* <DEDUP_REMOVED lines=16> */
.L_x_735:
        /* <DEDUP_REMOVED lines=19> */
.L_x_766:
        /* <DEDUP_REMOVED lines=15> */
.L_x_767:
        /* <DEDUP_REMOVED lines=30> */
.L_x_769:
[----:B------:R-:W-:Y:S05]  /*7520*/  BSYNC B0 ;  /* 0x0000000000007941 */ /* 0x000fea0003800000 */
.L_x_768:
        /* <DEDUP_REMOVED lines=18> */
.L_x_771:
[----:B------:R-:W-:Y:S05]  /*7650*/  BSYNC B0 ;  /* 0x0000000000007941 */ /* 0x000fea0003800000 */
.L_x_770:
        /* <DEDUP_REMOVED lines=23> */
.L_x_773:
[----:B------:R-:W-:Y:S05]  /*77d0*/  BSYNC B0 ;  /* 0x0000000000007941 */ /* 0x000fea0003800000 */
.L_x_772:
        /* <DEDUP_REMOVED lines=14> */
.L_x_765:
[----:B------:R-:W-:Y:S05]  /*78c0*/  BSYNC B1 ;  /* 0x0000000000017941 */ /* 0x000fea0003800000 */
.L_x_730:
        /* <DEDUP_REMOVED lines=9> */
.L_x_774:
[----:B------:R-:W-:Y:S05]  /*7960*/  EXIT ;  /* 0x000000000000794d */ /* 0x000fea0003800000 */
.L_x_776:
        /* <DEDUP_REMOVED lines=9> */
.L_x_2063:


//--------------------- .text._ZN5flash44flash_bwd_dq_dk_dv_loop_seqk_parallel_kernelI23Flash_bwd_kernel_traitsILi128ELi64ELi64ELi8ELi4ELi2ELi2ELb1ELb0EN7cutlass10bfloat16_tE19Flash_kernel_traitsILi128ELi64ELi64ELi8ES3_EELb0ELb0ELb0ELb0ELb0ELb0ELb1EEEvNS_16Flash_bwd_paramsE --------------------------
	.section	.text._ZN5flash44flash_bwd_dq_dk_dv_loop_seqk_parallel_kernelI23Flash_bwd_kernel_traitsILi128ELi64ELi64ELi8ELi4ELi2ELi2ELb1ELb0EN7cutlass10bfloat16_tE19Flash_kernel_traitsILi128ELi64ELi64ELi8ES3_EELb0ELb0ELb0ELb0ELb0ELb0ELb1EEEvNS_16Flash_bwd_paramsE,"ax",@progbits
	.sectioninfo	@"SHI_REGISTERS=255"
	.align	128
        .global         _ZN5flash44flash_bwd_dq_dk_dv_loop_seqk_parallel_kernelI23Flash_bwd_kernel_traitsILi128ELi64ELi64ELi8ELi4ELi2ELi2ELb1ELb0EN7cutlass10bfloat16_tE19Flash_kernel_traitsILi128ELi64ELi64ELi8ES3_EELb0ELb0ELb0ELb0ELb0ELb0ELb1EEEvNS_16Flash_bwd_paramsE
        .type           _ZN5flash44flash_bwd_dq_dk_dv_loop_seqk_parallel_kernelI23Flash_bwd_kernel_traitsILi128ELi64ELi64ELi8ELi4ELi2ELi2ELb1ELb0EN7cutlass10bfloat16_tE19Flash_kernel_traitsILi128ELi64ELi64ELi8ES3_EELb0ELb0ELb0ELb0ELb0ELb0ELb1EEEvNS_16Flash_bwd_paramsE,@function
        .size           _ZN5flash44flash_bwd_dq_dk_dv_loop_seqk_parallel_kernelI23Flash_bwd_kernel_traitsILi128ELi64ELi64ELi8ELi4ELi2ELi2ELb1ELb0EN7cutlass10bfloat16_tE19Flash_kernel_traitsILi128ELi64ELi64ELi8ES3_EELb0ELb0ELb0ELb0ELb0ELb0ELb1EEEvNS_16Flash_bwd_paramsE,(.L_x_2064 - _ZN5flash44flash_bwd_dq_dk_dv_loop_seqk_parallel_kernelI23Flash_bwd_kernel_traitsILi128ELi64ELi64ELi8ELi4ELi2ELi2ELb1ELb0EN7cutlass10bfloat16_tE19Flash_kernel_traitsILi128ELi64ELi64ELi8ES3_EELb0ELb0ELb0ELb0ELb0ELb0ELb1EEEvNS_16Flash_bwd_paramsE)
        .other          _ZN5flash44flash_bwd_dq_dk_dv_loop_seqk_parallel_kernelI23Flash_bwd_kernel_traitsILi128ELi64ELi64ELi8ELi4ELi2ELi2ELb1ELb0EN7cutlass10bfloat16_tE19Flash_kernel_traitsILi128ELi64ELi64ELi8ES3_EELb0ELb0ELb0ELb0ELb0ELb0ELb1EEEvNS_16Flash_bwd_paramsE,@"STO_CUDA_ENTRY STV_DEFAULT"
_ZN5flash44flash_bwd_dq_dk_dv_loop_seqk_parallel_kernelI23Flash_bwd_kernel_traitsILi128ELi64ELi64ELi8ELi4ELi2ELi2ELb1ELb0EN7cutlass10bfloat16_tE19Flash_kernel_traitsILi128ELi64ELi64ELi8ES3_EELb0ELb0ELb0ELb0ELb0ELb0ELb1EEEvNS_16Flash_bwd_paramsE:
.text._ZN5flash44flash_bwd_dq_dk_dv_loop_seqk_parallel_kernelI23Flash_bwd_kernel_traitsILi128ELi64ELi64ELi8ELi4ELi2ELi2ELb1ELb0EN7cutlass10bfloat16_tE19Flash_kernel_traitsILi128ELi64ELi64ELi8ES3_EELb0ELb0ELb0ELb0ELb0ELb0ELb1EEEvNS_16Flash_bwd_paramsE:
        /* <DEDUP_REMOVED lines=80> */
[C---:B------:R-:W-:Y:S01]  /*0500*/  R2P PR, R7.reuse, 0x6 ;  /* 0x0000000607007804 */ /* 0x040fe20000000000 */
        /* <DEDUP_REMOVED lines=10> */
[----:B------:R1:W-:Y:S01]  /*05b0*/  STL [R1+0x4], R5 ;  /* 0x0000040501007387 */ /* 0x0003e20000100800 */
        /* <DEDUP_REMOVED lines=23> */
[----:B------:R-:W-:Y:S01]  /*0730*/  IMAD.IADD R5, R5, 0x1, R10 ;  /* 0x0000000105057824 */ /* 0x000fe200078e020a */
[----:B------:R-:W-:Y:S01]  /*0740*/  LOP3.LUT R201, R2, R0, RZ, 0xfc, !PT ;  /* 0x0000000002c97212 */ /* 0x000fe200078efcff */
[C-C-:B------:R-:W-:Y:S01]  /*0750*/  IMAD R203, R4.reuse, 0x400, R0.reuse ;  /* 0x0000040004cb7824 */ /* 0x140fe200078e0200 */
[----:B------:R-:W-:Y:S01]  /*0760*/  IADD3 R222, R223, 0x20, RZ ;  /* 0x00000020dfde7810 */ /* 0x000fe20007ffe0ff */
[----:B------:R-:W-:Y:S01]  /*0770*/  IMAD R193, R193, 0x400, R0 ;  /* 0x00000400c1c17824 */ /* 0x000fe200078e0200 */
[----:B------:R-:W-:Y:S01]  /*0780*/  LEA R252, R5, 0xc000, 0x1 ;  /* 0x0000c00005fc7811 */ /* 0x000fe200078e08ff */
[----:B------:R-:W-:Y:S01]  /*0790*/  IMAD.IADD R203, R203, 0x1, R3 ;  /* 0x00000001cbcb7824 */ /* 0x000fe200078e0203 */
[----:B------:R-:W-:Y:S01]  /*07a0*/  @P1 IADD3 R222, R223, -0x20, RZ ;  /* 0xffffffe0dfde1810 */ /* 0x000fe20007ffe0ff */
[----:B------:R-:W-:Y:S01]  /*07b0*/  IMAD.IADD R193, R3, 0x1, R193 ;  /* 0x0000000103c17824 */ /* 0x000fe200078e02c1 */
[----:B------:R-:W-:Y:S01]  /*07c0*/  SHF.R.S32.HI R3, RZ, 0x1f, R243 ;  /* 0x0000001fff037819 */ /* 0x000fe200000114f3 */
[----:B------:R-:W-:Y:S01]  /*07d0*/  IMAD R6, R4, 0x10, R6 ;  /* 0x0000001004067824 */ /* 0x000fe200078e0206 */
[C---:B------:R-:W-:Y:S01]  /*07e0*/  IADD3 R3, R252.reuse, 0x40, RZ ;  /* 0x00000040fc037810 */ /* 0x040fe20007ffe0ff */
[----:B------:R-:W-:Y:S01]  /*07f0*/  IMAD.MOV.U32 R0, RZ, RZ, 0x40 ;  /* 0x00000040ff007424 */ /* 0x000fe200078e00ff */
[----:B------:R-:W-:Y:S01]  /*0800*/  @P2 IADD3 R3, R252, -0x40, RZ ;  /* 0xffffffc0fc032810 */ /* 0x000fe20007ffe0ff */
[----:B------:R-:W-:Y:S01]  /*0810*/  IMAD.MOV.U32 R2, RZ, RZ, 0x20 ;  /* 0x00000020ff027424 */ /* 0x000fe200078e00ff */
[----:B------:R1:W-:Y:S01]  /*0820*/  STL [R1+0xc], R6 ;  /* 0x00000c0601007387 */ /* 0x0003e20000100800 */
[----:B------:R-:W-:Y:S01]  /*0830*/  LEA R193, R193, 0x10000, 0x1 ;  /* 0x00010000c1c17811 */ /* 0x000fe200078e08ff */
[----:B------:R-:W-:Y:S01]  /*0840*/  IMAD.IADD R224, R224, 0x1, R222 ;  /* 0x00000001e0e07824 */ /* 0x000fe200078e02de */
[----:B------:R-:W-:Y:S01]  /*0850*/  SEL R0, R0, 0xffffffc0, !P3 ;  /* 0xffffffc000007807 */ /* 0x000fe20005800000 */
[----:B------:R1:W-:Y:S01]  /*0860*/  STL [R1], R3 ;  /* 0x0000000301007387 */ /* 0x0003e20000100800 */
[----:B------:R-:W-:-:S03]  /*0870*/  SEL R2, R2, 0xffffffe0, !P4 ;  /* 0xffffffe002027807 */ /* 0x000fc60006000000 */
[----:B------:R-:W-:Y:S01]  /*0880*/  IMAD.IADD R189, R187, 0x1, R0 ;  /* 0x00000001bbbd7824 */ /* 0x000fe200078e0200 */
[----:B------:R-:W-:Y:S01]  /*0890*/  IADD3 R190, R0, R187, R2 ;  /* 0x000000bb00be7210 */ /* 0x000fe20007ffe002 */
[C---:B------:R-:W-:Y:S02]  /*08a0*/  IMAD R184, R185.reuse, 0x2, R0 ;  /* 0x00000002b9b87824 */ /* 0x040fe400078e0200 */
[----:B------:R-:W-:Y:S02]  /*08b0*/  IMAD.SHL.U32 R185, R185, 0x2, RZ ;  /* 0x00000002b9b97824 */ /* 0x000fe400078e00ff */
[----:B------:R-:W-:Y:S02]  /*08c0*/  IMAD.IADD R188, R187, 0x1, R2 ;  /* 0x00000001bbbc7824 */ /* 0x000fe400078e0202 */
[----:B------:R-:W-:Y:S02]  /*08d0*/  IMAD.IADD R202, R2, 0x1, R189 ;  /* 0x0000000102ca7824 */ /* 0x000fe400078e02bd */
.L_x_823:
[----:B-12---:R-:W2:Y:S01]  /*08e0*/  S2R R35, SR_CTAID.Y ;  /* 0x0000000000237919 */ /* 0x006ea20000002600 */
[----:B---3--:R-:W3:Y:S01]  /*08f0*/  LDC.U8 R0, c[0x0][0x312] ;  /* 0x0000c480ff007b82 */ /* 0x008ee20000000000 */
[----:B------:R-:W-:-:S02]  /*0900*/  ISETP.NE.U32.AND P1, PT, RZ, c[0x0][0x240], PT ;  /* 0x00009000ff007a0c */ /* 0x000fc40003f25070 */
        /* <DEDUP_REMOVED lines=10> */
[----:B------:R-:W-:Y:S02]  /*09b0*/  IADD3 R2, P0, R8, c[0x0][0x240], RZ ;  /* 0x0000900008027a10 */ /* 0x000fe40007f1e0ff */
[----:B------:R-:W-:-:S02]  /*09c0*/  ISETP.EQ.OR.EX P5, PT, RZ, c[0x0][0x24c], !P4, P5 ;  /* 0x00009300ff007a0c */ /* 0x000fc400067a2750 */
[----:B-1----:R-:W-:Y:S02]  /*09d0*/  IADD3.X R3, R7, c[0x0][0x244], RZ, P0, !PT ;  /* 0x0000910007037a10 */ /* 0x002fe400007fe4ff */
        /* <DEDUP_REMOVED lines=19> */
.L_x_777:
        /* <DEDUP_REMOVED lines=44> */
.L_x_779:
        /* <DEDUP_REMOVED lines=15> */
.L_x_780:
        /* <DEDUP_REMOVED lines=17> */
[C---:B------:R-:W-:Y:S01]  /*0fd0*/  IMAD R31, R36.reuse, c[0x0][0x22c], RZ ;  /* 0x00008b00241f7a24 */ /* 0x040fe200078e02ff */
        /* <DEDUP_REMOVED lines=20> */
[C---:B------:R-:W-:Y:S01]  /*1120*/  IMAD.SHL.U32 R6, R35.reuse, 0x80, RZ ;  /* 0x0000008023067824 */ /* 0x040fe200078e00ff */
        /* <DEDUP_REMOVED lines=16> */
[----:B-1----:R-:W-:Y:S01]  /*1230*/  ISETP.NE.AND P1, PT, R28, RZ, PT ;  /* 0x000000ff1c00720c */ /* 0x002fe20003f25270 */
        /* <DEDUP_REMOVED lines=11> */
[--C-:B------:R-:W-:Y:S01]  /*12f0*/  SHF.R.S32.HI R32, RZ, 0x1f, R36.reuse ;  /* 0x0000001fff207819 */ /* 0x100fe20000011424 */
[----:B------:R-:W-:Y:S01]  /*1300*/  IMAD R3, R22, c[0x0][0x3dc], R33 ;  /* 0x0000f70016037a24 */ /* 0x000fe200078e0221 */
[----:B------:R-:W-:Y:S01]  /*1310*/  SHF.R.S32.HI R33, RZ, 0x1f, R31 ;  /* 0x0000001fff217819 */ /* 0x000fe2000001141f */
[----:B------:R-:W-:Y:S01]  /*1320*/  @!P2 IMAD R5, R35, c[0x0][0x1c0], R36 ;  /* 0x000070002305aa24 */ /* 0x000fe200078e0224 */
[----:B------:R-:W-:Y:S01]  /*1330*/  @!P3 IADD3 R14, -R14, RZ, RZ ;  /* 0x000000ff0e0eb210 */ /* 0x000fe20007ffe1ff */
[----:B------:R-:W-:Y:S01]  /*1340*/  @P2 IMAD R12, R36, c[0x0][0x234], R4 ;  /* 0x00008d00240c2a24 */ /* 0x000fe200078e0204 */
[----:B------:R-:W-:Y:S01]  /*1350*/  @!P4 LOP3.LUT R14, RZ, c[0x0][0x1c8], RZ, 0x33, !PT ;  /* 0x00007200ff0eca12 */ /* 0x000fe200078e33ff */
        /* <DEDUP_REMOVED lines=12> */
.L_x_781:
[----:B------:R-:W-:-:S04]  /*1420*/  IMAD R5, R35, c[0x0][0x1c0], R36 ;  /* 0x0000700023057a24 */ /* 0x000fc800078e0224 */
[----:B------:R-:W-:Y:S02]  /*1430*/  IMAD R5, R5, c[0x0][0x224], RZ ;  /* 0x0000890005057a24 */ /* 0x000fe400078e02ff */
.L_x_782:
        /* <DEDUP_REMOVED lines=11> */
[----:B------:R-:W-:Y:S01]  /*14f0*/  IMAD R0, R10, c[0x0][0x374], R0 ;  /* 0x0000dd000a007a24 */ /* 0x000fe200078e0200 */
[----:B------:R-:W-:Y:S01]  /*1500*/  IADD3 R6, P2, P0, R6, R4, R31 ;  /* 0x0000000406067210 */ /* 0x000fe2000785e01f */
[----:B------:R-:W-:Y:S01]  /*1510*/  IMAD.WIDE.U32 R2, R10, c[0x0][0x370], R2 ;  /* 0x0000dc000a027a25 */ /* 0x000fe200078e0002 */
[----:B------:R-:W-:Y:S01]  /*1520*/  SHF.R.S32.HI R4, RZ, 0x1f, R4 ;  /* 0x0000001fff047819 */ /* 0x000fe20000011404 */
[----:B------:R-:W-:Y:S01]  /*1530*/  BSSY B1, `(.L_x_778) ;  /* 0x00005d3000017945 */ /* 0x000fe20003800000 */
[----:B------:R-:W-:-:S02]  /*1540*/  ISETP.GE.AND P4, PT, R23, 0x1, PT ;  /* 0x000000011700780c */ /* 0x000fc40003f86270 */
[----:B------:R-:W-:Y:S01]  /*1550*/  IADD3 R3, R3, R0, RZ ;  /* 0x0000000003037210 */ /* 0x000fe20007ffe0ff */
[----:B------:R-:W-:Y:S01]  /*1560*/  IMAD.X R0, R35, 0x1, R15, P3 ;  /* 0x0000000123007824 */ /* 0x000fe200018e060f */
[----:B------:R-:W-:Y:S01]  /*1570*/  IADD3.X R8, R8, R4, R33, P2, P0 ;  /* 0x0000000408087210 */ /* 0x000fe200017e0421 */
[----:B------:R-:W-:Y:S01]  /*1580*/  IMAD R15, R32, c[0x0][0x378], RZ ;  /* 0x0000de00200f7a24 */ /* 0x000fe200078e02ff */
[----:B------:R-:W-:Y:S01]  /*1590*/  IADD3 R9, P2, P0, R18, R6, R17 ;  /* 0x0000000612097210 */ /* 0x000fe2000785e011 */
[----:B------:R-:W-:Y:S02]  /*15a0*/  IMAD R4, R0, c[0x0][0x190], RZ ;  /* 0x0000640000047a24 */ /* 0x000fe400078e02ff */
[----:B------:R-:W-:Y:S01]  /*15b0*/  IMAD.WIDE.U32 R2, R36, c[0x0][0x378], R2 ;  /* 0x0000de0024027a25 */ /* 0x000fe200078e0002 */
[----:B------:R-:W-:Y:S02]  /*15c0*/  IADD3.X R8, R16, R8, R13, P2, P0 ;  /* 0x0000000810087210 */ /* 0x000fe400017e040d */
[----:B-1----:R-:W-:Y:S01]  /*15d0*/  SHF.R.S32.HI R37, RZ, 0x1f, R37 ;  /* 0x0000001fff257819 */ /* 0x002fe20000011425 */
[----:B------:R-:W-:-:S02]  /*15e0*/  IMAD R11, R7, c[0x0][0x194], R4 ;  /* 0x00006500070b7a24 */ /* 0x000fc400078e0204 */
[----:B------:R-:W-:Y:S01]  /*15f0*/  IMAD.WIDE.U32 R6, R7, c[0x0][0x190], R218 ;  /* 0x0000640007067a25 */ /* 0x000fe200078e00da */
[----:B---3--:R-:W-:-:S03]  /*1600*/  LEA.HI R37, R37, R38, RZ, 0x5 ;  /* 0x0000002625257211 */ /* 0x008fc600078f28ff */
[----:B------:R-:W-:Y:S01]  /*1610*/  IMAD R4, R36, c[0x0][0x37c], R15 ;  /* 0x0000df0024047a24 */ /* 0x000fe200078e020f */
[----:B------:R-:W-:Y:S01]  /*1620*/  SHF.R.S32.HI R37, RZ, 0x5, R37 ;  /* 0x00000005ff257819 */ /* 0x000fe20000011425 */
[----:B------:R-:W-:Y:S01]  /*1630*/  IMAD.IADD R18, R10, 0x1, R5 ;  /* 0x000000010a127824 */ /* 0x000fe200078e0205 */
[----:B------:R-:W-:Y:S01]  /*1640*/  IADD3 R6, P2, R20, R6, RZ ;  /* 0x0000000614067210 */ /* 0x000fe20007f5e0ff */
[----:B------:R-:W-:Y:S01]  /*1650*/  IMAD.IADD R15, R10, 0x1, R12 ;  /* 0x000000010a0f7824 */ /* 0x000fe200078e020c */
[----:B------:R-:W-:Y:S01]  /*1660*/  IADD3 R5, R3, R4, RZ ;  /* 0x0000000403057210 */ /* 0x000fe20007ffe0ff */
[----:B------:R-:W-:Y:S01]  /*1670*/  IMAD R10, R32, c[0x0][0x1a8], RZ ;  /* 0x00006a00200a7a24 */ /* 0x000fe200078e02ff */
[----:B------:R-:W-:Y:S01]  /*1680*/  IADD3.X R7, R19, R7, R11, P2, !PT ;  /* 0x0000000713077210 */ /* 0x000fe200017fe40b */
[----:B------:R-:W-:Y:S01]  /*1690*/  IMAD.MOV.U32 R4, RZ, RZ, R2 ;  /* 0x000000ffff047224 */ /* 0x000fe200078e0002 */
[----:B------:R-:W-:Y:S01]  /*16a0*/  MOV R19, 0x4 ;  /* 0x0000000400137802 */ /* 0x000fe20000000f00 */
[----:B------:R-:W-:-:S02]  /*16b0*/  IMAD R2, R36, c[0x0][0x1ac], R10 ;  /* 0x00006b0024027a24 */ /* 0x000fc400078e020a */
[----:B------:R-:W-:-:S04]  /*16c0*/  IMAD.WIDE.U32 R12, R36, c[0x0][0x1a8], R6 ;  /* 0x00006a00240c7a25 */ /* 0x000fc800078e0006 */
[----:B------:R-:W-:Y:S01]  /*16d0*/  IMAD.WIDE.U32 R4, R243, c[0x0][0x370], R4 ;  /* 0x0000dc00f3047a25 */ /* 0x000fe200078e0004 */
[----:B------:R-:W-:-:S03]  /*16e0*/  LEA R10, P3, R12, c[0x0][0x160], 0x1 ;  /* 0x000058000c0a7a11 */ /* 0x000fc600078608ff */
[----:B------:R-:W-:-:S04]  /*16f0*/  IMAD.WIDE R16, R15, R19, c[0x0][0x200] ;  /* 0x000080000f107625 */ /* 0x000fc800078e0213 */
[----:B------:R-:W-:-:S04]  /*1700*/  IMAD.WIDE R18, R18, R19, c[0x0][0x3c8] ;  /* 0x0000f20012127625 */ /* 0x000fc800078e0213 */
[----:B--2---:R-:W-:Y:S01]  /*1710*/  IMAD R0, R37, R22, R39 ;  /* 0x0000001625007224 */ /* 0x004fe200078e0227 */
[----:B------:R-:W-:-:S04]  /*1720*/  IADD3 R22, R13, R2, RZ ;  /* 0x000000020d167210 */ /* 0x000fc80007ffe0ff */
[----:B------:R-:W-:Y:S02]  /*1730*/  IADD3 R9, P0, R0, R9, RZ ;  /* 0x0000000900097210 */ /* 0x000fe40007f1e0ff */
[----:B------:R-:W-:Y:S02]  /*1740*/  LEA.HI.X R11, R12, c[0x0][0x164], R22, 0x1, P3 ;  /* 0x000059000c0b7a11 */ /* 0x000fe400018f0c16 */
[----:B------:R-:W-:Y:S01]  /*1750*/  LEA.HI.X.SX32 R3, R0, R8, 0x1, P0 ;  /* 0x0000000800037211 */ /* 0x000fe200000f0eff */
[----:B------:R-:W-:Y:S01]  /*1760*/  IMAD R0, R35, c[0x0][0x370], RZ ;  /* 0x0000dc0023007a24 */ /* 0x000fe200078e02ff */
[----:B------:R-:W-:Y:S02]  /*1770*/  LEA R206, P0, R9, c[0x0][0x350], 0x2 ;  /* 0x0000d40009ce7a11 */ /* 0x000fe400078010ff */
[----:B------:R-:W-:Y:S01]  /*1780*/  LEA R8, P2, R4, c[0x0][0x330], 0x1 ;  /* 0x0000cc0004087a11 */ /* 0x000fe200078408ff */
[----:B------:R-:W-:Y:S01]  /*1790*/  IMAD R0, R243, c[0x0][0x374], R0 ;  /* 0x0000dd00f3007a24 */ /* 0x000fe200078e0200 */
[----:B------:R-:W-:-:S03]  /*17a0*/  LEA.HI.X R207, R9, c[0x0][0x354], R3, 0x2, P0 ;  /* 0x0000d50009cf7a11 */ /* 0x000fc600000f1403 */
[----:B------:R-:W-:Y:S01]  /*17b0*/  IMAD.IADD R20, R5, 0x1, R0 ;  /* 0x0000000105147824 */ /* 0x000fe200078e0200 */
[----:B------:R-:W-:-:S04]  /*17c0*/  LEA.HI.SX32 R0, R26, 0xffffffff, 0x1a ;  /* 0xffffffff1a007811 */ /* 0x000fc800078fd2ff */
        /* <DEDUP_REMOVED lines=54> */
.L_x_785:
[----:B------:R-:W-:Y:S05]  /*1b30*/  BSYNC B0 ;  /* 0x0000000000007941 */ /* 0x000fea0003800000 */
.L_x_784:
        /* <DEDUP_REMOVED lines=30> */
.L_x_787:
[----:B------:R-:W-:Y:S05]  /*1d20*/  BSYNC B0 ;  /* 0x0000000000007941 */ /* 0x000fea0003800000 */
.L_x_786:
        /* <DEDUP_REMOVED lines=20> */
.L_x_789:
[----:B------:R-:W-:Y:S05]  /*1e70*/  BSYNC B0 ;  /* 0x0000000000007941 */ /* 0x000fea0003800000 */
.L_x_788:
        /* <DEDUP_REMOVED lines=28> */
.L_x_791:
[----:B------:R-:W-:Y:S05]  /*2040*/  BSYNC B0 ;  /* 0x0000000000007941 */ /* 0x000fea0003800000 */
.L_x_790:
        /* <DEDUP_REMOVED lines=15> */
.L_x_793:
        /* <DEDUP_REMOVED lines=19> */
.L_x_794:
[----:B------:R-:W-:Y:S05]  /*2270*/  BSYNC B0 ;  /* 0x0000000000007941 */ /* 0x000fea0003800000 */
.L_x_792:
        /* <DEDUP_REMOVED lines=14> */
.L_x_796:
        /* <DEDUP_REMOVED lines=27> */
.L_x_797:
[----:B------:R-:W-:Y:S05]  /*2510*/  BSYNC B0 ;  /* 0x0000000000007941 */ /* 0x000fea0003800000 */
.L_x_795:
        /* <DEDUP_REMOVED lines=9> */
[-C--:B------:R-:W-:Y:S02]  /*25b0*/  ISETP.GE.AND P2, PT, R4, R0.reuse, PT ;  /* 0x000000000400720c */ /* 0x080fe40003f46270 */
        /* <DEDUP_REMOVED lines=39> */
.L_x_799:
[----:B------:R-:W-:Y:S05]  /*2830*/  BSYNC B0 ;  /* 0x0000000000007941 */ /* 0x000fea0003800000 */
.L_x_798:
        /* <DEDUP_REMOVED lines=28> */
.L_x_801:
[----:B------:R-:W-:Y:S05]  /*2a00*/  BSYNC B0 ;  /* 0x0000000000007941 */ /* 0x000fea0003800000 */
.L_x_800:
        /* <DEDUP_REMOVED lines=94> */
.L_x_804:
[----:B------:R-:W0:Y:S01]  /*2ff0*/  LDGDEPBAR ;  /* 0x00000000000079af */ /* 0x000e220000000000 */
[C---:B------:R-:W-:Y:S02]  /*3000*/  IADD3 R0, R186.reuse, R200, RZ ;  /* 0x000000c8ba007210 */ /* 0x040fe40007ffe0ff */
[-C--:B------:R-:W-:Y:S02]  /*3010*/  IADD3 R2, R186, R191.reuse, RZ ;  /* 0x000000bfba027210 */ /* 0x080fe40007ffe0ff */
[----:B------:R-:W-:Y:S02]  /*3020*/  IADD3 R180, R0, R191, RZ ;  /* 0x000000bf00b47210 */ /* 0x000fe40007ffe0ff */
[----:B-----5:R-:W-:Y:S01]  /*3030*/  FSETP.NEU.FTZ.AND P1, PT, R220, -INF , PT ;  /* 0xff800000dc00780b */ /* 0x020fe20003f3d000 */
[----:B------:R-:W2:Y:S01]  /*3040*/  LDL R181, [R1+0x4] ;  /* 0x0000040001b57983 */ /* 0x000ea20000100800 */
[----:B------:R-:W-:Y:S01]  /*3050*/  ISETP.GE.AND P6, PT, R210, 0x1, PT ;  /* 0x00000001d200780c */ /* 0x000fe20003fc6270 */
        /* <DEDUP_REMOVED lines=9> */
[----:B------:R-:W-:Y:S01]  /*30f0*/  LDSM.16.M88.4 R100, [R2] ;  /* 0x000000000264783b */ /* 0x000fe20000000200 */
[C---:B------:R-:W-:Y:S07]  /*3100*/  HMMA.16816.F32.BF16 R8, R16.reuse, R10, RZ ;  /* 0x0000000a1008723c */ /* 0x040fee00000418ff */
[----:B------:R-:W1:Y:S01]  /*3110*/  LDSM.16.M88.4 R104, [R189+0xc000] ;  /* 0x00c00000bd68783b */ /* 0x000e620000000200 */
[C---:B---3--:R-:W-:Y:S07]  /*3120*/  HMMA.16816.F32.BF16 R12, R16.reuse, R52, RZ ;  /* 0x00000034100c723c */ /* 0x048fee00000418ff */
[----:B------:R-:W-:Y:S01]  /*3130*/  LDSM.16.M88.4 R108, [R180] ;  /* 0x00000000b46c783b */ /* 0x000fe20000000200 */
[----:B------:R-:W-:Y:S07]  /*3140*/  HMMA.16816.F32.BF16 R16, R16, R54, RZ ;  /* 0x000000361010723c */ /* 0x000fee00000418ff */
[----:B------:R-:W3:Y:S01]  /*3150*/  LDSM.16.M88.4 R52, [R189+0xc800] ;  /* 0x00c80000bd34783b */ /* 0x000ee20000000200 */
[C---:B----4-:R-:W-:Y:S07]  /*3160*/  HMMA.16816.F32.BF16 R4, R56.reuse, R60, R4 ;  /* 0x0000003c3804723c */ /* 0x050fee0000041804 */
[----:B------:R-:W4:Y:S01]  /*3170*/  LDSM.16.M88.4 R112, [R190+0xc000] ;  /* 0x00c00000be70783b */ /* 0x000f220000000200 */
[C---:B------:R-:W-:Y:S07]  /*3180*/  HMMA.16816.F32.BF16 R8, R56.reuse, R62, R8 ;  /* 0x0000003e3808723c */ /* 0x040fee0000041808 */
[----:B------:R-:W-:Y:S01]  /*3190*/  LDSM.16.M88.4 R60, [R186+0x2000] ;  /* 0x00200000ba3c783b */ /* 0x000fe20000000200 */
[C---:B------:R-:W-:Y:S08]  /*31a0*/  HMMA.16816.F32.BF16 R12, R56.reuse, R64, R12 ;  /* 0x00000040380c723c */ /* 0x040ff0000004180c */
[----:B------:R-:W-:Y:S01]  /*31b0*/  HMMA.16816.F32.BF16 R16, R56, R66, R16 ;  /* 0x000000423810723c */ /* 0x000fe20000041810 */
[----:B------:R-:W4:Y:S07]  /*31c0*/  LDSM.16.M88.4 R56, [R190+0xc800] ;  /* 0x00c80000be38783b */ /* 0x000f2e0000000200 */
[C---:B-1----:R-:W-:Y:S01]  /*31d0*/  HMMA.16816.F32.BF16 R4, R100.reuse, R104, R4 ;  /* 0x000000686404723c */ /* 0x042fe20000041804 */
[----:B------:R-:W1:Y:S07]  /*31e0*/  LDSM.16.M88.4 R64, [R187+0xe000] ;  /* 0x00e00000bb40783b */ /* 0x000e6e0000000200 */
[C---:B------:R-:W-:Y:S01]  /*31f0*/  HMMA.16816.F32.BF16 R8, R100.reuse, R106, R8 ;  /* 0x0000006a6408723c */ /* 0x040fe20000041808 */
[----:B------:R-:W-:Y:S07]  /*3200*/  LDSM.16.M88.4 R104, [R188+0xe000] ;  /* 0x00e00000bc68783b */ /* 0x000fee0000000200 */
[C---:B---3--:R-:W-:Y:S08]  /*3210*/  HMMA.16816.F32.BF16 R12, R100.reuse, R52, R12 ;  /* 0x00000034640c723c */ /* 0x048ff0000004180c */
[----:B------:R-:W-:Y:S01]  /*3220*/  HMMA.16816.F32.BF16 R16, R100, R54, R16 ;  /* 0x000000366410723c */ /* 0x000fe20000041810 */
[----:B------:R-:W3:Y:S07]  /*3230*/  LDSM.16.M88.4 R52, [R187+0xe800] ;  /* 0x00e80000bb34783b */ /* 0x000eee0000000200 */
[C---:B----4-:R-:W-:Y:S01]  /*3240*/  HMMA.16816.F32.BF16 R4, R108.reuse, R112, R4 ;  /* 0x000000706c04723c */ /* 0x050fe20000041804 */
[----:B------:R-:W4:Y:S07]  /*3250*/  LDSM.16.M88.4 R100, [R0+0x2000] ;  /* 0x002000000064783b */ /* 0x000f2e0000000200 */
[C---:B------:R-:W-:Y:S01]  /*3260*/  HMMA.16816.F32.BF16 R8, R108.reuse, R114, R8 ;  /* 0x000000726c08723c */ /* 0x040fe20000041808 */
[----:B------:R-:W-:Y:S07]  /*3270*/  LDSM.16.M88.4 R112, [R189+0xe000] ;  /* 0x00e00000bd70783b */ /* 0x000fee0000000200 */
[C---:B------:R-:W-:Y:S08]  /*3280*/  HMMA.16816.F32.BF16 R12, R108.reuse, R56, R12 ;  /* 0x000000386c0c723c */ /* 0x040ff0000004180c */
[----:B------:R-:W-:Y:S01]  /*3290*/  HMMA.16816.F32.BF16 R16, R108, R58, R16 ;  /* 0x0000003a6c10723c */ /* 0x000fe20000041810 */
[----:B------:R-:W4:Y:S07]  /*32a0*/  LDSM.16.M88.4 R56, [R188+0xe800] ;  /* 0x00e80000bc38783b */ /* 0x000f2e0000000200 */
[C---:B-1----:R-:W-:Y:S01]  /*32b0*/  HMMA.16816.F32.BF16 R4, R60.reuse, R64, R4 ;  /* 0x000000403c04723c */ /* 0x042fe20000041804 */
[----:B------:R1:W4:Y:S07]  /*32c0*/  LDSM.16.M88.4 R108, [R2+0x2000] ;  /* 0x00200000026c783b */ /* 0x00032e0000000200 */
[C---:B------:R-:W-:Y:S01]  /*32d0*/  HMMA.16816.F32.BF16 R8, R60.reuse, R66, R8 ;  /* 0x000000423c08723c */ /* 0x040fe20000041808 */
[----:B------:R-:W-:Y:S07]  /*32e0*/  LDSM.16.M88.4 R64, [R190+0xe000] ;  /* 0x00e00000be40783b */ /* 0x000fee0000000200 */
[C---:B---3--:R-:W-:Y:S08]  /*32f0*/  HMMA.16816.F32.BF16 R12, R60.reuse, R52, R12 ;  /* 0x000000343c0c723c */ /* 0x048ff0000004180c */
[----:B------:R-:W-:Y:S01]  /*3300*/  HMMA.16816.F32.BF16 R16, R60, R54, R16 ;  /* 0x000000363c10723c */ /* 0x000fe20000041810 */
[----:B------:R-:W3:Y:S03]  /*3310*/  LDSM.16.M88.4 R52, [R189+0xe800] ;  /* 0x00e80000bd34783b */ /* 0x000ee60000000200 */
[----:B-1----:R-:W-:Y:S04]  /*3320*/  FMUL.FTZ R2, R220, 1.4426950216293334961 ;  /* 0x3fb8aa3bdc027820 */ /* 0x002fe80000410000 */
[C---:B----4-:R-:W-:Y:S01]  /*3330*/  HMMA.16816.F32.BF16 R4, R100.reuse, R104, R4 ;  /* 0x000000686404723c */ /* 0x050fe20000041804 */
[----:B------:R-:W1:Y:S04]  /*3340*/  LDSM.16.M88.4 R60, [R180+0x2000] ;  /* 0x00200000b43c783b */ /* 0x000e680000000200 */
[----:B------:R-:W-:Y:S02]  /*3350*/  FSEL R2, R2, RZ, P1 ;  /* 0x000000ff02027208 */ /* 0x000fe40000800000 */
[----:B------:R-:W-:Y:S01]  /*3360*/  FSETP.NEU.FTZ.AND P1, PT, R221, -INF , PT ;  /* 0xff800000dd00780b */ /* 0x000fe20003f3d000 */
[C---:B------:R-:W-:Y:S08]  /*3370*/  HMMA.16816.F32.BF16 R8, R100.reuse, R106, R8 ;  /* 0x0000006a6408723c */ /* 0x040ff00000041808 */
[C---:B------:R-:W-:Y:S08]  /*3380*/  HMMA.16816.F32.BF16 R12, R100.reuse, R56, R12 ;  /* 0x00000038640c723c */ /* 0x040ff0000004180c */
[----:B------:R-:W-:Y:S08]  /*3390*/  HMMA.16816.F32.BF16 R16, R100, R58, R16 ;  /* 0x0000003a6410723c */ /* 0x000ff00000041810 */
[C---:B------:R-:W-:Y:S08]  /*33a0*/  HMMA.16816.F32.BF16 R4, R108.reuse, R112, R4 ;  /* 0x000000706c04723c */ /* 0x040ff00000041804 */
[C---:B------:R-:W-:Y:S08]  /*33b0*/  HMMA.16816.F32.BF16 R8, R108.reuse, R114, R8 ;  /* 0x000000726c08723c */ /* 0x040ff00000041808 */
[C---:B---3--:R-:W-:Y:S08]  /*33c0*/  HMMA.16816.F32.BF16 R12, R108.reuse, R52, R12 ;  /* 0x000000346c0c723c */ /* 0x048ff0000004180c */
[----:B------:R-:W-:Y:S01]  /*33d0*/  HMMA.16816.F32.BF16 R16, R108, R54, R16 ;  /* 0x000000366c10723c */ /* 0x000fe20000041810 */
[----:B------:R-:W3:Y:S07]  /*33e0*/  LDSM.16.M88.4 R52, [R190+0xe800] ;  /* 0x00e80000be34783b */ /* 0x000eee0000000200 */
[C---:B-1----:R-:W-:Y:S08]  /*33f0*/  HMMA.16816.F32.BF16 R4, R60.reuse, R64, R4 ;  /* 0x000000403c04723c */ /* 0x042ff00000041804 */
[C---:B------:R-:W-:Y:S11]  /*3400*/  HMMA.16816.F32.BF16 R8, R60.reuse, R66, R8 ;  /* 0x000000423c08723c */ /* 0x040ff60000041808 */
[----:B------:R-:W-:Y:S05]  /*3410*/  @!UPT UIADD3 URZ, URZ, URZ, URZ ;  /* 0x0000003f3f3ff290 */ /* 0x000fea000fffe03f */
[----:B------:R-:W-:Y:S02]  /*3420*/  FMUL.FTZ R4, R4, c[0x0][0x2ec] ;  /* 0x0000bb0004047a20 */ /* 0x000fe40000410000 */
[----:B------:R-:W-:Y:S02]  /*3430*/  FMUL.FTZ R7, R7, c[0x0][0x2ec] ;  /* 0x0000bb0007077a20 */ /* 0x000fe40000410000 */
[----:B------:R2:W1:Y:S01]  /*3440*/  MUFU.TANH R59, R4 ;  /* 0x00000004003b7308 */ /* 0x0004620000002400 */
[----:B------:R-:W-:Y:S02]  /*3450*/  FMUL.FTZ R5, R5, c[0x0][0x2ec] ;  /* 0x0000bb0005057a20 */ /* 0x000fe40000410000 */
[----:B------:R-:W-:Y:S01]  /*3460*/  FMUL.FTZ R6, R6, c[0x0][0x2ec] ;  /* 0x0000bb0006067a20 */ /* 0x000fe20000410000 */
[C---:B---3--:R-:W-:Y:S03]  /*3470*/  HMMA.16816.F32.BF16 R12, R60.reuse, R52, R12 ;  /* 0x000000343c0c723c */ /* 0x048fe6000004180c */
[----:B------:R-:W-:Y:S03]  /*3480*/  FMUL.FTZ R8, R8, c[0x0][0x2ec] ;  /* 0x0000bb0008087a20 */ /* 0x000fe60000410000 */
[----:B------:R3:W4:Y:S01]  /*3490*/  MUFU.TANH R58, R5 ;  /* 0x00000005003a7308 */ /* 0x0007220000002400 */
[----:B------:R-:W-:Y:S01]  /*34a0*/  FMUL.FTZ R9, R9, c[0x0][0x2ec] ;  /* 0x0000bb0009097a20 */ /* 0x000fe20000410000 */
[----:B------:R-:W-:Y:S04]  /*34b0*/  HMMA.16816.F32.BF16 R16, R60, R54, R16 ;  /* 0x000000363c10723c */ /* 0x000fe80000041810 */
[----:B------:R-:W-:Y:S02]  /*34c0*/  FMUL.FTZ R10, R10, c[0x0][0x2ec] ;  /* 0x0000bb000a0a7a20 */ /* 0x000fe40000410000 */
[----:B------:R-:W-:Y:S02]  /*34d0*/  FMUL.FTZ R11, R11, c[0x0][0x2ec] ;  /* 0x0000bb000b0b7a20 */ /* 0x000fe40000410000 */
[----:B------:R-:W-:Y:S01]  /*34e0*/  MUFU.TANH R65, R8 ;  /* 0x0000000800417308 */ /* 0x000fe20000002400 */
[----:B--2---:R-:W-:Y:S03]  /*34f0*/  @P0 LEA R4, R244, R181, 0x6 ;  /* 0x000000b5f4040211 */ /* 0x004fe600078e30ff */
[-C--:B-1----:R-:W-:Y:S02]  /*3500*/  MOV R0, R59.reuse ;  /* 0x0000003b00007202 */ /* 0x082fe40000000f00 */
[-C--:B------:R-:W-:Y:S04]  /*3510*/  @P0 ISETP.GE.AND P2, PT, R4, R208.reuse, PT ;  /* 0x000000d00400020c */ /* 0x080fe80003f46270 */
[----:B------:R1:W2:Y:S01]  /*3520*/  MUFU.TANH R105, R6 ;  /* 0x0000000600697308 */ /* 0x0002a20000002400 */
[----:B------:R-:W-:Y:S01]  /*3530*/  FMUL.FTZ R12, R12, c[0x0][0x2ec] ;  /* 0x0000bb000c0c7a20 */ /* 0x000fe20000410000 */
[----:B------:R-:W-:Y:S01]  /*3540*/  @P0 FSEL R0, R59, -INF , !P2 ;  /* 0xff8000003b000808 */ /* 0x000fe20005000000 */
[----:B------:R-:W-:Y:S01]  /*3550*/  FMUL.FTZ R13, R13, c[0x0][0x2ec] ;  /* 0x0000bb000d0d7a20 */ /* 0x000fe20000410000 */
[----:B---3--:R-:W-:Y:S01]  /*3560*/  @P0 IADD3 R5, R4, 0x1, RZ ;  /* 0x0000000104050810 */ /* 0x008fe20007ffe0ff */
[----:B------:R-:W-:Y:S02]  /*3570*/  FMUL.FTZ R14, R14, c[0x0][0x2ec] ;  /* 0x0000bb000e0e7a20 */ /* 0x000fe40000410000 */
[----:B------:R-:W-:Y:S01]  /*3580*/  FMUL.FTZ R16, R16, c[0x0][0x2ec] ;  /* 0x0000bb0010107a20 */ /* 0x000fe20000410000 */
[----:B------:R-:W-:Y:S02]  /*3590*/  @P0 ISETP.GE.AND P3, PT, R5, R208, PT ;  /* 0x000000d00500020c */ /* 0x000fe40003f66270 */
[----:B------:R-:W-:Y:S01]  /*35a0*/  MUFU.TANH R64, R9 ;  /* 0x0000000900407308 */ /* 0x000fe20000002400 */
[--C-:B------:R-:W-:Y:S01]  /*35b0*/  FFMA.FTZ R5, R0, c[0x0][0x23c], -R2.reuse ;  /* 0x00008f0000057a23 */ /* 0x100fe20000010802 */
[-C--:B----4-:R-:W-:Y:S01]  /*35c0*/  MOV R0, R58.reuse ;  /* 0x0000003a00007202 */ /* 0x090fe20000000f00 */
[----:B------:R-:W-:Y:S01]  /*35d0*/  FMUL.FTZ R17, R17, c[0x0][0x2ec] ;  /* 0x0000bb0011117a20 */ /* 0x000fe20000410000 */
[----:B------:R-:W-:Y:S01]  /*35e0*/  @P0 FSEL R0, R58, -INF , !P3 ;  /* 0xff8000003a000808 */ /* 0x000fe20005800000 */
[----:B------:R-:W-:Y:S02]  /*35f0*/  FMUL.FTZ R18, R18, c[0x0][0x2ec] ;  /* 0x0000bb0012127a20 */ /* 0x000fe40000410000 */
[----:B------:R-:W-:Y:S02]  /*3600*/  FMUL.FTZ R19, R19, c[0x0][0x2ec] ;  /* 0x0000bb0013137a20 */ /* 0x000fe40000410000 */
[----:B------:R-:W-:Y:S01]  /*3610*/  FMUL.FTZ R15, R15, c[0x0][0x2ec] ;  /* 0x0000bb000f0f7a20 */ /* 0x000fe20000410000 */
[----:B------:R3:W4:Y:S01]  /*3620*/  MUFU.TANH R104, R7 ;  /* 0x0000000700687308 */ /* 0x0007220000002400 */
[----:B------:R-:W-:Y:S02]  /*3630*/  FFMA.FTZ R59, -R59, R59, 1 ;  /* 0x3f8000003b3b7423 */ /* 0x000fe4000001013b */
[----:B------:R-:W-:Y:S02]  /*3640*/  FFMA.FTZ R58, -R58, R58, 1 ;  /* 0x3f8000003a3a7423 */ /* 0x000fe4000001013a */
[----:B-1----:R-:W-:Y:S02]  /*3650*/  FMUL.FTZ R6, R221, 1.4426950216293334961 ;  /* 0x3fb8aa3bdd067820 */ /* 0x002fe40000410000 */
[----:B------:R-:W-:Y:S02]  /*3660*/  FMUL.FTZ R59, R59, c[0x0][0x2ec] ;  /* 0x0000bb003b3b7a20 */ /* 0x000fe40000410000 */
[----:B------:R-:W-:Y:S01]  /*3670*/  FMUL.FTZ R58, R58, c[0x0][0x2ec] ;  /* 0x0000bb003a3a7a20 */ /* 0x000fe20000410000 */
[----:B------:R2:W-:Y:S10]  /*3680*/  MUFU.EX2 R113, R5 ;  /* 0x0000000500717308 */ /* 0x0005f40000000800 */
[----:B------:R-:W1:Y:S01]  /*3690*/  MUFU.TANH R103, R10 ;  /* 0x0000000a00677308 */ /* 0x000e620000002400 */
[----:B---3--:R-:W-:Y:S01]  /*36a0*/  FFMA.FTZ R7, R0, c[0x0][0x23c], -R2 ;  /* 0x00008f0000077a23 */ /* 0x008fe20000010802 */
[----:B------:R-:W-:Y:S08]  /*36b0*/  FSEL R0, R6, RZ, P1 ;  /* 0x000000ff06007208 */ /* 0x000ff00000800000 */
[----:B------:R3:W-:Y:S01]  /*36c0*/  MUFU.EX2 R111, R7 ;  /* 0x00000007006f7308 */ /* 0x0007e20000000800 */
[----:B--2---:R-:W-:Y:S02]  /*36d0*/  MOV R5, R105 ;  /* 0x0000006900057202 */ /* 0x004fe40000000f00 */
[----:B------:R-:W-:Y:S07]  /*36e0*/  @P0 FSEL R5, R105, -INF , !P2 ;  /* 0xff80000069050808 */ /* 0x000fee0005000000 */
[----:B------:R-:W2:Y:S01]  /*36f0*/  MUFU.TANH R102, R11 ;  /* 0x0000000b00667308 */ /* 0x000ea20000002400 */
[--C-:B------:R-:W-:Y:S01]  /*3700*/  FFMA.FTZ R6, R5, c[0x0][0x23c], -R0.reuse ;  /* 0x00008f0005067a23 */ /* 0x100fe20000010800 */
[----:B----4-:R-:W-:Y:S02]  /*3710*/  MOV R5, R104 ;  /* 0x0000006800057202 */ /* 0x010fe40000000f00 */
[----:B------:R-:W-:Y:S06]  /*3720*/  @P0 FSEL R5, R104, -INF , !P3 ;  /* 0xff80000068050808 */ /* 0x000fec0005800000 */
[----:B------:R4:W-:Y:S01]  /*3730*/  MUFU.EX2 R217, R6 ;  /* 0x0000000600d97308 */ /* 0x0009e20000000800 */
[C---:B---3--:R-:W-:Y:S04]  /*3740*/  @P0 IADD3 R7, R4.reuse, 0x8, RZ ;  /* 0x0000000804070810 */ /* 0x048fe80007ffe0ff */
[-C--:B------:R-:W-:Y:S02]  /*3750*/  @P0 ISETP.GE.AND P1, PT, R7, R208.reuse, PT ;  /* 0x000000d00700020c */ /* 0x080fe40003f26270 */
[C---:B------:R-:W-:Y:S03]  /*3760*/  @P0 IADD3 R7, R4.reuse, 0x9, RZ ;  /* 0x0000000904070810 */ /* 0x040fe60007ffe0ff */
[----:B------:R-:W3:Y:S01]  /*3770*/  MUFU.TANH R63, R12 ;  /* 0x0000000c003f7308 */ /* 0x000ee20000002400 */
        /* <DEDUP_REMOVED lines=24> */
[----:B--2---:R-:W-:Y:S02]  /*3900*/  MOV R5, R102 ;  /* 0x0000006600057202 */ /* 0x004fe40000000f00 */
[----:B------:R-:W-:Y:S02]  /*3910*/  @P0 FSEL R5, R102, -INF , !P2 ;  /* 0xff80000066050808 */ /* 0x000fe40005000000 */
[----:B------:R-:W-:Y:S04]  /*3920*/  @P0 ISETP.GE.AND P2, PT, R7, R208, PT ;  /* 0x000000d00700020c */ /* 0x000fe80003f46270 */
[----:B------:R1:W-:Y:S01]  /*3930*/  MUFU.EX2 R182, R6 ;  /* 0x0000000600b67308 */ /* 0x0003e20000000800 */
[C---:B------:R-:W-:Y:S02]  /*3940*/  @P0 IADD3 R7, R4.reuse, 0x18, RZ ;  /* 0x0000001804070810 */ /* 0x040fe40007ffe0ff */
[----:B------:R-:W-:Y:S01]  /*3950*/  @P0 IADD3 R4, R4, 0x19, RZ ;  /* 0x0000001904040810 */ /* 0x000fe20007ffe0ff */
[----:B-1----:R-:W-:Y:S01]  /*3960*/  FFMA.FTZ R6, R5, c[0x0][0x23c], -R0 ;  /* 0x00008f0005067a23 */ /* 0x002fe20000010800 */
[----:B---3--:R-:W-:Y:S02]  /*3970*/  MOV R5, R63 ;  /* 0x0000003f00057202 */ /* 0x008fe40000000f00 */
        /* <DEDUP_REMOVED lines=106> */
[C---:B------:R-:W-:Y:S02]  /*4020*/  FADD.FTZ R4, -R2.reuse, R13 ;  /* 0x0000000d02047221 */ /* 0x040fe40000010100 */
[C---:B------:R-:W-:Y:S02]  /*4030*/  FADD.FTZ R9, -R2.reuse, R9 ;  /* 0x0000000902097221 */ /* 0x040fe40000010100 */
[----:B------:R-:W-:Y:S02]  /*4040*/  FMUL.FTZ R8, R109, R8 ;  /* 0x000000086d087220 */ /* 0x000fe40000410000 */
[----:B------:R-:W-:Y:S02]  /*4050*/  FMUL.FTZ R58, R5, R58 ;  /* 0x0000003a053a7220 */ /* 0x000fe40000410000 */
[C---:B------:R-:W-:Y:S02]  /*4060*/  FADD.FTZ R5, -R2.reuse, R16 ;  /* 0x0000001002057221 */ /* 0x040fe40000010100 */
[----:B------:R-:W-:Y:S02]  /*4070*/  FADD.FTZ R17, -R2, R17 ;  /* 0x0000001102117221 */ /* 0x000fe40000010100 */
[----:B------:R-:W-:Y:S02]  /*4080*/  FMUL.FTZ R53, R53, c[0x0][0x2ec] ;  /* 0x0000bb0035357a20 */ /* 0x000fe40000410000 */
[----:B------:R-:W-:Y:S02]  /*4090*/  FMUL.FTZ R2, R112, R12 ;  /* 0x0000000c70027220 */ /* 0x000fe40000410000 */
[----:B------:R-:W-:Y:S02]  /*40a0*/  FMUL.FTZ R4, R110, R4 ;  /* 0x000000046e047220 */ /* 0x000fe40000410000 */
[----:B------:R-:W-:Y:S02]  /*40b0*/  FMUL.FTZ R53, R8, R53 ;  /* 0x0000003508357220 */ /* 0x000fe40000410000 */
[----:B------:R-:W-:Y:S02]  /*40c0*/  FMUL.FTZ R8, R106, R17 ;  /* 0x000000116a087220 */ /* 0x000fe40000410000 */
        /* <DEDUP_REMOVED lines=9> */
[----:B------:R-:W-:Y:S02]  /*4160*/  FMUL.FTZ R2, R217, R2 ;  /* 0x00000002d9027220 */ /* 0x000fe40000410000 */
[----:B------:R-:W-:Y:S02]  /*4170*/  FMUL.FTZ R4, R183, R4 ;  /* 0x00000004b7047220 */ /* 0x000fe40000410000 */
[----:B------:R-:W-:Y:S02]  /*4180*/  FMUL.FTZ R17, R17, c[0x0][0x2ec] ;  /* 0x0000bb0011117a20 */ /* 0x000fe40000410000 */
[----:B------:R-:W-:Y:S02]  /*4190*/  FMUL.FTZ R16, R16, c[0x0][0x2ec] ;  /* 0x0000bb0010107a20 */ /* 0x000fe40000410000 */
[----:B------:R-:W-:Y:S02]  /*41a0*/  FFMA.FTZ R52, -R64, R64, 1 ;  /* 0x3f80000040347423 */ /* 0x000fe40000010140 */
[----:B------:R-:W-:Y:S02]  /*41b0*/  FFMA.FTZ R54, -R60, R60, 1 ;  /* 0x3f8000003c367423 */ /* 0x000fe4000001013c */
        /* <DEDUP_REMOVED lines=51> */
[----:B------:R-:W-:Y:S01]  /*44f0*/  LEA.HI.X.SX32 R5, R5, R215, 0x1, P1 ;  /* 0x000000d705057211 */ /* 0x000fe200008f0eff */
[--C-:B------:R-:W-:Y:S01]  /*4500*/  IMAD.IADD R204, R204, 0x1, R0.reuse ;  /* 0x00000001cccc7824 */ /* 0x100fe200078e0200 */
[----:B------:R-:W-:Y:S01]  /*4510*/  @!P3 LEA R8, P1, R9, R4, 0x6 ;  /* 0x000000040908b211 */ /* 0x000fe200078230ff */
[----:B------:R-:W-:Y:S01]  /*4520*/  IMAD.IADD R209, R209, 0x1, R0 ;  /* 0x00000001d1d17824 */ /* 0x000fe200078e0200 */
[C---:B------:R-:W-:Y:S01]  /*4530*/  LEA.HI.X R7, R9.reuse, R7, R18, 0x5, P4 ;  /* 0x0000000709077211 */ /* 0x040fe200020f2c12 */
[----:B------:R-:W-:Y:S01]  /*4540*/  IMAD.IADD R186, R186, 0x1, R0 ;  /* 0x00000001baba7824 */ /* 0x000fe200078e0200 */
[----:B------:R1:W-:Y:S01]  /*4550*/  @P3 STS [R204], RZ ;  /* 0x000000ffcc003388 */ /* 0x0003e20000000800 */
[----:B------:R-:W-:Y:S02]  /*4560*/  @!P3 LEA.HI.X R9, R9, R5, R18, 0x6, P1 ;  /* 0x000000050909b211 */ /* 0x000fe400008f3412 */
[C---:B------:R-:W-:Y:S01]  /*4570*/  @!P2 LEA R6, P4, R2.reuse, R214, 0x1 ;  /* 0x000000d60206a211 */ /* 0x040fe200078808ff */
[----:B------:R1:W-:Y:S01]  /*4580*/  @P3 STS [R204+0x4], RZ ;  /* 0x000004ffcc003388 */ /* 0x0003e20000000800 */
[----:B------:R-:W-:Y:S02]  /*4590*/  IMAD.MOV.U32 R214, RZ, RZ, R4 ;  /* 0x000000ffffd67224 */ /* 0x000fe400078e0004 */
[----:B------:R-:W-:Y:S01]  /*45a0*/  @!P2 LEA.HI.X R7, R2, R215, R7, 0x1, P4 ;  /* 0x000000d70207a211 */ /* 0x000fe200020f0c07 */
[----:B------:R1:W-:Y:S01]  /*45b0*/  @P3 STS [R204+0x8], RZ ;  /* 0x000008ffcc003388 */ /* 0x0003e20000000800 */
[----:B------:R-:W-:Y:S03]  /*45c0*/  IMAD.MOV.U32 R215, RZ, RZ, R5 ;  /* 0x000000ffffd77224 */ /* 0x000fe600078e0005 */
        /* <DEDUP_REMOVED lines=30> */
.L_x_802:
        /* <DEDUP_REMOVED lines=106> */
.L_x_803:
        /* <DEDUP_REMOVED lines=11> */
[----:B------:R-:W-:Y:S02]  /*4f00*/  LEA R206, P1, R2, R206, 0x2 ;  /* 0x000000ce02ce7211 */ /* 0x000fe400078210ff */
        /* <DEDUP_REMOVED lines=58> */
[-C--:B------:R-:W-:Y:S02]  /*52b0*/  LEA R104, P2, R211, R100.reuse, 0x2 ;  /* 0x00000064d3687211 */ /* 0x080fe400078410ff */
[-C--:B------:R-:W-:Y:S01]  /*52c0*/  LEA R112, P1, R245, R100.reuse, 0x2 ;  /* 0x00000064f5707211 */ /* 0x080fe200078210ff */
        /* <DEDUP_REMOVED lines=10> */
[CC--:B------:R-:W-:Y:S02]  /*5370*/  LEA R102, P3, R217.reuse, R100.reuse, 0x2 ;  /* 0x00000064d9667211 */ /* 0x0c0fe400078610ff */
        /* <DEDUP_REMOVED lines=256> */
.L_x_805:
        /* <DEDUP_REMOVED lines=15> */
.L_x_806:
        /* <DEDUP_REMOVED lines=41> */
.L_x_808:
[----:B------:R-:W-:Y:S05]  /*6700*/  BSYNC B0 ;  /* 0x0000000000007941 */ /* 0x000fea0003800000 */
.L_x_807:
        /* <DEDUP_REMOVED lines=18> */
.L_x_810:
[----:B------:R-:W-:Y:S05]  /*6830*/  BSYNC B0 ;  /* 0x0000000000007941 */ /* 0x000fea0003800000 */
.L_x_809:
        /* <DEDUP_REMOVED lines=23> */
.L_x_812:
[----:B------:R-:W-:Y:S05]  /*69b0*/  BSYNC B0 ;  /* 0x0000000000007941 */ /* 0x000fea0003800000 */
.L_x_811:
        /* <DEDUP_REMOVED lines=16> */
.L_x_783:
        /* <DEDUP_REMOVED lines=19> */
.L_x_814:
        /* <DEDUP_REMOVED lines=15> */
.L_x_815:
        /* <DEDUP_REMOVED lines=30> */
.L_x_817:
[----:B------:R-:W-:Y:S05]  /*6ec0*/  BSYNC B0 ;  /* 0x0000000000007941 */ /* 0x000fea0003800000 */
.L_x_816:
        /* <DEDUP_REMOVED lines=18> */
.L_x_819:
[----:B------:R-:W-:Y:S05]  /*6ff0*/  BSYNC B0 ;  /* 0x0000000000007941 */ /* 0x000fea0003800000 */
.L_x_818:
        /* <DEDUP_REMOVED lines=23> */
.L_x_821:
[----:B------:R-:W-:Y:S05]  /*7170*/  BSYNC B0 ;  /* 0x0000000000007941 */ /* 0x000fea0003800000 */
.L_x_820:
        /* <DEDUP_REMOVED lines=14> */
.L_x_813:
[----:B------:R-:W-:Y:S05]  /*7260*/  BSYNC B1 ;  /* 0x0000000000017941 */ /* 0x000fea0003800000 */
.L_x_778:
[----:B------:R-:W-:-:S04]  /*7270*/  IADD3 R244, R244, c[0x0][0xc], RZ ;  /* 0x00000300f4f47a10 */ /* 0x000fc80007ffe0ff */
[----:B------:R-:W-:-:S13]  /*7280*/  ISETP.GE.AND P0, PT, R244, UR4, PT ;  /* 0x00000004f4007c0c */ /* 0x000fda000bf06270 */
[----:B------:R-:W-:Y:S01]  /*7290*/  @P0 CALL.REL.NOINC `(.L_x_822) ;  /* 0x0000001000000944 */ /* 0x000fe20003c00000 */
[----:B------:R-:W-:Y:S05]  /*72a0*/  BRA `(.L_x_823) ;  /* 0xffff963000007947 */ /* 0x000fea000383ffff */
.L_x_822:
[----:B------:R-:W-:Y:S05]  /*72b0*/  EXIT ;  /* 0x000000000000794d */ /* 0x000fea0003800000 */
.L_x_824:
        /* <DEDUP_REMOVED lines=12> */
.L_x_2064:


//--------------------- .text._ZN5flash44flash_bwd_dq_dk_dv_loop_seqk_parallel_kernelI23Flash_bwd_kernel_traitsILi128ELi64ELi64ELi8ELi4ELi2ELi2ELb1ELb0EN7cutlass10bfloat16_tE19Flash_kernel_traitsILi128ELi64ELi64ELi8ES3_EELb1ELb0ELb1ELb0ELb0ELb0ELb0EEEvNS_16Flash_bwd_paramsE --------------------------
	.section	.text._ZN5flash44flash_bwd_dq_dk_dv_loop_seqk_parallel_kernelI23Flash_bwd_kernel_traitsILi128ELi64ELi64ELi8ELi4ELi2ELi2ELb1ELb0EN7cutlass10bfloat16_tE19Flash_kernel_traitsILi128ELi64ELi64ELi8ES3_EELb1ELb0ELb1ELb0ELb0ELb0ELb0EEEvNS_16Flash_bwd_paramsE,"ax",@progbits
	.sectioninfo	@"SHI_REGISTERS=255"
	.align	128
        .global         _ZN5flash44flash_bwd_dq_dk_dv_loop_seqk_parallel_kernelI23Flash_bwd_kernel_traitsILi128ELi64ELi64ELi8ELi4ELi2ELi2ELb1ELb0EN7cutlass10bfloat16_tE19Flash_kernel_traitsILi128ELi64ELi64ELi8ES3_EELb1ELb0ELb1ELb0ELb0ELb0ELb0EEEvNS_16Flash_bwd_paramsE
        .type           _ZN5flash44flash_bwd_dq_dk_dv_loop_seqk_parallel_kernelI23Flash_bwd_kernel_traitsILi128ELi64ELi64ELi8ELi4ELi2ELi2ELb1ELb0EN7cutlass10bfloat16_tE19Flash_kernel_traitsILi128ELi64ELi64ELi8ES3_EELb1ELb0ELb1ELb0ELb0ELb0ELb0EEEvNS_16Flash_bwd_paramsE,@function
        .size           _ZN5flash44flash_bwd_dq_dk_dv_loop_seqk_parallel_kernelI23Flash_bwd_kernel_traitsILi128ELi64ELi64ELi8ELi4ELi2ELi2ELb1ELb0EN7cutlass10bfloat16_tE19Flash_kernel_traitsILi128ELi64ELi64ELi8ES3_EELb1ELb0ELb1ELb0ELb0ELb0ELb0EEEvNS_16Flash_bwd_paramsE,(.L_x_2065 - _ZN5flash44flash_bwd_dq_dk_dv_loop_seqk_parallel_kernelI23Flash_bwd_kernel_traitsILi128ELi64ELi64ELi8ELi4ELi2ELi2ELb1ELb0EN7cutlass10bfloat16_tE19Flash_kernel_traitsILi128ELi64ELi64ELi8ES3_EELb1ELb0ELb1ELb0ELb0ELb0ELb0EEEvNS_16Flash_bwd_paramsE)
        .other          _ZN5flash44flash_bwd_dq_dk_dv_loop_seqk_parallel_kernelI23Flash_bwd_kernel_traitsILi128ELi64ELi64ELi8ELi4ELi2ELi2ELb1ELb0EN7cutlass10bfloat16_tE19Flash_kernel_traitsILi128ELi64ELi64ELi8ES3_EELb1ELb0ELb1ELb0ELb0ELb0ELb0EEEvNS_16Flash_bwd_paramsE,@"STO_CUDA_ENTRY STV_DEFAULT"
_ZN5flash44flash_bwd_dq_dk_dv_loop_seqk_parallel_kernelI23Flash_bwd_kernel_traitsILi128ELi64ELi64ELi8ELi4ELi2ELi2ELb1ELb0EN7cutlass10bfloat16_tE19Flash_kernel_traitsILi128ELi64ELi64ELi8ES3_EELb1ELb0ELb1ELb0ELb0ELb0ELb0EEEvNS_16Flash_bwd_paramsE:
.text._ZN5flash44flash_bwd_dq_dk_dv_loop_seqk_parallel_kernelI23Flash_bwd_kernel_traitsILi128ELi64ELi64ELi8ELi4ELi2ELi2ELb1ELb0EN7cutlass10bfloat16_tE19Flash_kernel_traitsILi128ELi64ELi64ELi8ES3_EELb1ELb0ELb1ELb0ELb0ELb0ELb0EEEvNS_16Flash_bwd_paramsE:
        /* <DEDUP_REMOVED lines=13> */
[----:B------:R-:W2:Y:S01]  /*00d0*/  S2R R214, SR_CTAID.Y ;  /* 0x0000000000d67919 */ /* 0x000ea20000002600 */
[----:B------:R-:W-:-:S03]  /*00e0*/  ULDC.U8 UR6, c[0x0][0x2d8] ;  /* 0x0000b60000067ab9 */ /* 0x000fc60000000000 */
[----:B------:R-:W3:Y:S01]  /*00f0*/  S2R R231, SR_CTAID.Z ;  /* 0x0000000000e77919 */ /* 0x000ee20000002700 */
[----:B-1----:R-:W-:-:S04]  /*0100*/  SHF.R.S32.HI R3, RZ, 0x1f, R4 ;  /* 0x0000001fff037819 */ /* 0x002fc80000011404 */
[CC--:B------:R-:W-:Y:S02]  /*0110*/  LEA.HI R7, R3.reuse, R4.reuse, RZ, 0x5 ;  /* 0x0000000403077211 */ /* 0x0c0fe400078f28ff */
[CC--:B------:R-:W-:Y:S02]  /*0120*/  LEA.HI R218, R3.reuse, R4.reuse, RZ, 0x2 ;  /* 0x0000000403da7211 */ /* 0x0c0fe400078f10ff */
[CC--:B------:R-:W-:Y:S02]  /*0130*/  LEA.HI R14, R3.reuse, R4.reuse, RZ, 0x3 ;  /* 0x00000004030e7211 */ /* 0x0c0fe400078f18ff */
[CC--:B------:R-:W-:Y:S02]  /*0140*/  LEA.HI R8, R3.reuse, R4.reuse, RZ, 0x4 ;  /* 0x0000000403087211 */ /* 0x0c0fe400078f20ff */
[CC--:B------:R-:W-:Y:S02]  /*0150*/  LEA.HI R208, R3.reuse, R4.reuse, RZ, 0x7 ;  /* 0x0000000403d07211 */ /* 0x0c0fe400078f38ff */
[----:B------:R-:W-:-:S02]  /*0160*/  LEA.HI R11, R3, R4, RZ, 0x6 ;  /* 0x00000004030b7211 */ /* 0x000fc400078f30ff */
[--C-:B------:R-:W-:Y:S02]  /*0170*/  SHF.R.S32.HI R0, RZ, 0x5, R7.reuse ;  /* 0x00000005ff007819 */ /* 0x100fe40000011407 */
[----:B------:R-:W-:Y:S02]  /*0180*/  SHF.R.S32.HI R209, RZ, 0x1f, R7 ;  /* 0x0000001fffd17819 */ /* 0x000fe40000011407 */
[----:B------:R-:W-:Y:S02]  /*0190*/  LOP3.LUT R3, R218, 0x7ffffffc, RZ, 0xc0, !PT ;  /* 0x7ffffffcda037812 */ /* 0x000fe400078ec0ff */
[--C-:B------:R-:W-:Y:S02]  /*01a0*/  SHF.R.S32.HI R15, RZ, 0x2, R218.reuse ;  /* 0x00000002ff0f7819 */ /* 0x100fe400000114da */
[----:B------:R-:W-:Y:S02]  /*01b0*/  SHF.R.S32.HI R218, RZ, 0x1f, R218 ;  /* 0x0000001fffda7819 */ /* 0x000fe400000114da */
[----:B------:R-:W-:-:S02]  /*01c0*/  LOP3.LUT R9, R7, 0xffffffe0, RZ, 0xc0, !PT ;  /* 0xffffffe007097812 */ /* 0x000fc400078ec0ff */
[----:B------:R-:W-:Y:S02]  /*01d0*/  LOP3.LUT R5, R14, 0xfffffff8, RZ, 0xc0, !PT ;  /* 0xfffffff80e057812 */ /* 0x000fe400078ec0ff */
[----:B------:R-:W-:Y:S01]  /*01e0*/  LOP3.LUT R13, R8, 0xfffffff0, RZ, 0xc0, !PT ;  /* 0xfffffff0080d7812 */ /* 0x000fe200078ec0ff */
[C---:B------:R-:W-:Y:S01]  /*01f0*/  IMAD.IADD R9, R4.reuse, 0x1, -R9 ;  /* 0x0000000104097824 */ /* 0x040fe200078e0a09 */
[-C--:B------:R-:W-:Y:S01]  /*0200*/  LEA.HI R209, R209, R0.reuse, RZ, 0x2 ;  /* 0x00000000d1d17211 */ /* 0x080fe200078f10ff */
[C---:B------:R-:W-:Y:S01]  /*0210*/  IMAD.IADD R5, R4.reuse, 0x1, -R5 ;  /* 0x0000000104057824 */ /* 0x040fe200078e0a05 */
[----:B------:R-:W-:Y:S01]  /*0220*/  LEA.HI R7, R7, R0, RZ, 0x1 ;  /* 0x0000000007077211 */ /* 0x000fe200078f08ff */
[C---:B------:R-:W-:Y:S01]  /*0230*/  IMAD.IADD R13, R4.reuse, 0x1, -R13 ;  /* 0x00000001040d7824 */ /* 0x040fe200078e0a0d */
[----:B------:R-:W-:Y:S01]  /*0240*/  SHF.R.S32.HI R211, RZ, 0x3, R14 ;  /* 0x00000003ffd37819 */ /* 0x000fe2000001140e */
[----:B------:R-:W-:Y:S01]  /*0250*/  IMAD.IADD R4, R4, 0x1, -R3 ;  /* 0x0000000104047824 */ /* 0x000fe200078e0a03 */
[----:B------:R-:W-:Y:S01]  /*0260*/  LEA.HI R218, R218, R15, RZ, 0x3 ;  /* 0x0000000fdada7211 */ /* 0x000fe200078f18ff */
[----:B------:R-:W-:Y:S01]  /*0270*/  IMAD.SHL.U32 R212, R5, 0x8, RZ ;  /* 0x0000000805d47824 */ /* 0x000fe200078e00ff */
[----:B------:R-:W-:Y:S01]  /*0280*/  LOP3.LUT R209, R209, 0xfffffffc, RZ, 0xc0, !PT ;  /* 0xfffffffcd1d17812 */ /* 0x000fe200078ec0ff */
[----:B------:R-:W-:Y:S01]  /*0290*/  IMAD.SHL.U32 R3, R211, 0x40, RZ ;  /* 0x00000040d3037824 */ /* 0x000fe200078e00ff */
[----:B------:R-:W-:Y:S01]  /*02a0*/  LOP3.LUT R7, R7, 0xfffffffe, RZ, 0xc0, !PT ;  /* 0xfffffffe07077812 */ /* 0x000fe200078ec0ff */
[----:B------:R-:W-:Y:S01]  /*02b0*/  IMAD.SHL.U32 R4, R4, 0x2, RZ ;  /* 0x0000000204047824 */ /* 0x000fe200078e00ff */
[----:B------:R-:W-:Y:S01]  /*02c0*/  SHF.R.S32.HI R17, RZ, 0x4, R8 ;  /* 0x00000004ff117819 */ /* 0x000fe20000011408 */
[----:B------:R-:W-:Y:S01]  /*02d0*/  IMAD.IADD R209, R0, 0x1, -R209 ;  /* 0x0000000100d17824 */ /* 0x000fe200078e0ad1 */
[----:B------:R-:W-:Y:S01]  /*02e0*/  LOP3.LUT R218, R218, 0xfffffff8, RZ, 0xc0, !PT ;  /* 0xfffffff8dada7812 */ /* 0x000fe200078ec0ff */
[----:B------:R-:W-:Y:S01]  /*02f0*/  IMAD.IADD R7, R0, 0x1, -R7 ;  /* 0x0000000100077824 */ /* 0x000fe200078e0a07 */
[----:B------:R-:W-:Y:S01]  /*0300*/  SHF.R.S32.HI R2, RZ, 0x1f, R9 ;  /* 0x0000001fff027819 */ /* 0x000fe20000011409 */
[----:B------:R-:W-:Y:S01]  /*0310*/  IMAD R216, R209, 0x400, R4 ;  /* 0x00000400d1d87824 */ /* 0x000fe200078e0204 */
[----:B------:R-:W-:Y:S01]  /*0320*/  LEA.HI R8, R8, R17, RZ, 0x1 ;  /* 0x0000001108087211 */ /* 0x000fe200078f08ff */
[----:B------:R-:W-:Y:S01]  /*0330*/  IMAD.IADD R218, R15, 0x1, -R218 ;  /* 0x000000010fda7824 */ /* 0x000fe200078e0ada */
[----:B------:R-:W-:-:S02]  /*0340*/  LOP3.LUT P4, RZ, R5, 0x2, RZ, 0xc0, !PT ;  /* 0x0000000205ff7812 */ /* 0x000fc4000788c0ff */
[C---:B------:R-:W-:Y:S01]  /*0350*/  LOP3.LUT P3, RZ, R5.reuse, 0x4, RZ, 0xc0, !PT ;  /* 0x0000000405ff7812 */ /* 0x040fe2000786c0ff */
[----:B------:R-:W-:Y:S01]  /*0360*/  IMAD.SHL.U32 R5, R5, 0x40, RZ ;  /* 0x0000004005057824 */ /* 0x000fe200078e00ff */
[----:B------:R-:W-:Y:S02]  /*0370*/  SHF.R.S32.HI R0, RZ, 0x1f, R13 ;  /* 0x0000001fff007819 */ /* 0x000fe4000001140d */
[----:B------:R-:W-:Y:S02]  /*0380*/  LOP3.LUT R3, R3, 0x1c0, RZ, 0xc0, !PT ;  /* 0x000001c003037812 */ /* 0x000fe400078ec0ff */
[----:B------:R-:W-:Y:S02]  /*0390*/  LEA.HI R2, R2, R9, RZ, 0x2 ;  /* 0x0000000902027211 */ /* 0x000fe400078f10ff */
[----:B------:R-:W-:Y:S02]  /*03a0*/  LOP3.LUT R8, R8, 0xfffffffe, RZ, 0xc0, !PT ;  /* 0xfffffffe08087812 */ /* 0x000fe400078ec0ff */
[----:B------:R-:W-:Y:S01]  /*03b0*/  LEA.HI R9, R0, R13, RZ, 0x3 ;  /* 0x0000000d00097211 */ /* 0x000fe200078f18ff */
[----:B------:R-:W-:Y:S01]  /*03c0*/  IMAD.SHL.U32 R0, R7, 0x10, RZ ;  /* 0x0000001007007824 */ /* 0x000fe200078e00ff */
[----:B------:R-:W-:Y:S01]  /*03d0*/  SHF.R.U32.HI R210, RZ, 0x3, R3 ;  /* 0x00000003ffd27819 */ /* 0x000fe20000011603 */
[----:B------:R-:W-:Y:S01]  /*03e0*/  IMAD.IADD R8, R17, 0x1, -R8 ;  /* 0x0000000111087824 */ /* 0x000fe200078e0a08 */
[----:B------:R-:W-:-:S02]  /*03f0*/  LOP3.LUT R5, R5, 0x1c0, RZ, 0xc0, !PT ;  /* 0x000001c005057812 */ /* 0x000fc400078ec0ff */
[----:B------:R-:W-:Y:S02]  /*0400*/  LOP3.LUT R12, R218, 0x1, RZ, 0xc0, !PT ;  /* 0x00000001da0c7812 */ /* 0x000fe400078ec0ff */
[----:B------:R-:W-:Y:S02]  /*0410*/  LOP3.LUT R3, R3, 0x38, R212, 0xf8, !PT ;  /* 0x0000003803037812 */ /* 0x000fe400078ef8d4 */
[----:B------:R-:W-:Y:S02]  /*0420*/  LOP3.LUT R201, R5, 0x10, R0, 0xf8, !PT ;  /* 0x0000001005c97812 */ /* 0x000fe400078ef800 */
[----:B------:R-:W-:Y:S02]  /*0430*/  ISETP.NE.U32.AND P0, PT, R12, 0x1, PT ;  /* 0x000000010c00780c */ /* 0x000fe40003f05070 */
[----:B------:R-:W-:Y:S02]  /*0440*/  LOP3.LUT R210, R3, R210, RZ, 0x3c, !PT ;  /* 0x000000d203d27212 */ /* 0x000fe400078e3cff */
[----:B------:R-:W-:-:S02]  /*0450*/  LOP3.LUT R3, R5, 0x8, R14, 0xf8, !PT ;  /* 0x0000000805037812 */ /* 0x000fc400078ef80e */
[----:B------:R-:W-:Y:S01]  /*0460*/  SHF.R.U32.HI R0, RZ, 0x3, R5 ;  /* 0x00000003ff007819 */ /* 0x000fe20000011605 */
[----:B------:R-:W-:Y:S01]  /*0470*/  IMAD.SHL.U32 R5, R8, 0x200, RZ ;  /* 0x0000020008057824 */ /* 0x000fe200078e00ff */
[----:B------:R-:W-:Y:S02]  /*0480*/  SHF.R.S32.HI R208, RZ, 0x7, R208 ;  /* 0x00000007ffd07819 */ /* 0x000fe400000114d0 */
[----:B------:R-:W-:Y:S02]  /*0490*/  LOP3.LUT R6, R9, 0xfffffff8, RZ, 0xc0, !PT ;  /* 0xfffffff809067812 */ /* 0x000fe400078ec0ff */
[----:B------:R-:W-:Y:S01]  /*04a0*/  SHF.R.S32.HI R11, RZ, 0x6, R11 ;  /* 0x00000006ff0b7819 */ /* 0x000fe2000001140b */
[----:B------:R-:W-:Y:S01]  /*04b0*/  IMAD R10, R208, 0x800, R5 ;  /* 0x00000800d00a7824 */ /* 0x000fe200078e0205 */
[----:B------:R-:W-:Y:S01]  /*04c0*/  LOP3.LUT R201, R201, 0x8, R14, 0xf8, !PT ;  /* 0x00000008c9c97812 */ /* 0x000fe200078ef80e */
[----:B------:R-:W-:Y:S01]  /*04d0*/  IMAD.IADD R6, R13, 0x1, -R6 ;  /* 0x000000010d067824 */ /* 0x000fe200078e0a06 */
[C---:B------:R-:W-:Y:S01]  /*04e0*/  R2P PR, R218.reuse, 0x6 ;  /* 0x00000006da007804 */ /* 0x040fe20000000000 */
[----:B------:R-:W-:Y:S01]  /*04f0*/  IMAD.SHL.U32 R218, R218, 0x40, RZ ;  /* 0x00000040dada7824 */ /* 0x000fe200078e00ff */
[----:B------:R-:W-:Y:S01]  /*0500*/  LOP3.LUT R201, R5, R201, R0, 0xf6, !PT ;  /* 0x000000c905c97212 */ /* 0x000fe200078ef600 */
[----:B------:R-:W-:Y:S01]  /*0510*/  IMAD R210, R11, 0x200, R210 ;  /* 0x000002000bd27824 */ /* 0x000fe200078e02d2 */
[----:B------:R-:W-:Y:S01]  /*0520*/  LOP3.LUT R3, R3, R0, RZ, 0x3c, !PT ;  /* 0x0000000003037212 */ /* 0x000fe200078e3cff */
[----:B------:R-:W-:Y:S01]  /*0530*/  IMAD.SHL.U32 R11, R11, 0x8, RZ ;  /* 0x000000080b0b7824 */ /* 0x000fe200078e00ff */
[----:B------:R-:W-:Y:S01]  /*0540*/  LOP3.LUT R218, R218, 0x1c0, RZ, 0xc0, !PT ;  /* 0x000001c0dada7812 */ /* 0x000fe200078ec0ff */
[----:B------:R-:W-:Y:S01]  /*0550*/  IMAD.SHL.U32 R5, R208, 0x20, RZ ;  /* 0x00000020d0057824 */ /* 0x000fe200078e00ff */
[----:B------:R-:W-:Y:S01]  /*0560*/  SEL R192, R192, 0xffffffe0, !P4 ;  /* 0xffffffe0c0c07807 */ /* 0x000fe20006000000 */
[----:B------:R-:W-:Y:S01]  /*0570*/  IMAD.SHL.U32 R6, R6, 0x40, RZ ;  /* 0x0000004006067824 */ /* 0x000fe200078e00ff */
[----:B------:R-:W-:Y:S01]  /*0580*/  LOP3.LUT R11, R11, 0x18, RZ, 0xc0, !PT ;  /* 0x000000180b0b7812 */ /* 0x000fe200078ec0ff */
[----:B------:R-:W-:Y:S01]  /*0590*/  IMAD.IADD R3, R10, 0x1, R3 ;  /* 0x000000010a037824 */ /* 0x000fe200078e0203 */
[----:B------:R-:W-:Y:S01]  /*05a0*/  SHF.R.U32.HI R0, RZ, 0x3, R218 ;  /* 0x00000003ff007819 */ /* 0x000fe200000116da */
[----:B------:R-:W-:Y:S01]  /*05b0*/  IMAD.SHL.U32 R10, R8, 0x20, RZ ;  /* 0x00000020080a7824 */ /* 0x000fe200078e00ff */
[----:B------:R-:W-:Y:S01]  /*05c0*/  LOP3.LUT R5, R218, 0x20, R5, 0xf8, !PT ;  /* 0x00000020da057812 */ /* 0x000fe200078ef805 */
[C---:B------:R-:W-:Y:S01]  /*05d0*/  IMAD R192, R3.reuse, 0x2, R192 ;  /* 0x0000000203c07824 */ /* 0x040fe200078e02c0 */
[----:B------:R-:W-:Y:S01]  /*05e0*/  LOP3.LUT R6, R6, 0x1c0, RZ, 0xc0, !PT ;  /* 0x000001c006067812 */ /* 0x000fe200078ec0ff */
[----:B------:R-:W-:Y:S01]  /*05f0*/  IMAD.SHL.U32 R202, R3, 0x2, RZ ;  /* 0x0000000203ca7824 */ /* 0x000fe200078e00ff */
[----:B------:R-:W-:-:S02]  /*0600*/  LOP3.LUT R218, R0, R218, R11, 0x1e, !PT ;  /* 0x000000da00da7212 */ /* 0x000fc400078e1e0b */
[----:B------:R-:W-:Y:S01]  /*0610*/  LOP3.LUT R5, R5, R0, RZ, 0x3c, !PT ;  /* 0x0000000005057212 */ /* 0x000fe200078e3cff */
[----:B------:R-:W-:Y:S01]  /*0620*/  IMAD.SHL.U32 R0, R9, 0x40, RZ ;  /* 0x0000004009007824 */ /* 0x000fe200078e00ff */
[----:B------:R-:W-:Y:S01]  /*0630*/  LOP3.LUT R203, R11, 0x20, R10, 0xf8, !PT ;  /* 0x000000200bcb7812 */ /* 0x000fe200078ef80a */
[----:B------:R-:W-:Y:S01]  /*0640*/  IMAD.SHL.U32 R11, R8, 0x8, RZ ;  /* 0x00000008080b7824 */ /* 0x000fe200078e00ff */
[----:B------:R-:W-:Y:S01]  /*0650*/  SHF.R.U32.HI R200, RZ, 0x3, R6 ;  /* 0x00000003ffc87819 */ /* 0x000fe20000011606 */
[----:B------:R-:W-:Y:S01]  /*0660*/  IMAD.IADD R216, R216, 0x1, R5 ;  /* 0x00000001d8d87824 */ /* 0x000fe200078e0205 */
[----:B------:R-:W-:Y:S01]  /*0670*/  LOP3.LUT R0, R0, 0xfffffe00, RZ, 0xc0, !PT ;  /* 0xfffffe0000007812 */ /* 0x000fe200078ec0ff */
[----:B------:R-:W-:Y:S01]  /*0680*/  IMAD R9, R7, 0x400, R4 ;  /* 0x0000040007097824 */ /* 0x000fe200078e0204 */
[----:B------:R-:W-:Y:S01]  /*0690*/  LOP3.LUT R203, R200, R203, R6, 0x1e, !PT ;  /* 0x000000cbc8cb7212 */ /* 0x000fe200078e1e06 */
[----:B------:R-:W-:Y:S01]  /*06a0*/  IMAD.SHL.U32 R216, R216, 0x2, RZ ;  /* 0x00000002d8d87824 */ /* 0x000fe200078e00ff */
[----:B------:R-:W-:Y:S01]  /*06b0*/  LOP3.LUT R11, R6, 0x8, R11, 0xf8, !PT ;  /* 0x00000008060b7812 */ /* 0x000fe200078ef80b */
[--C-:B------:R-:W-:Y:S01]  /*06c0*/  IMAD R5, R209, 0x400, R0.reuse ;  /* 0x00000400d1057824 */ /* 0x100fe200078e0200 */
[----:B------:R-:W-:Y:S01]  /*06d0*/  LOP3.LUT R203, R203, R0, RZ, 0xfc, !PT ;  /* 0x00000000cbcb7212 */ /* 0x000fe200078efcff */
[----:B------:R-:W-:Y:S01]  /*06e0*/  IMAD R7, R7, 0x400, R0 ;  /* 0x0000040007077824 */ /* 0x000fe200078e0200 */
[----:B------:R-:W-:Y:S01]  /*06f0*/  LOP3.LUT R200, R11, R200, RZ, 0x3c, !PT ;  /* 0x000000c80bc87212 */ /* 0x000fe200078e3cff */
[----:B------:R-:W-:Y:S01]  /*0700*/  IMAD.MOV.U32 R0, RZ, RZ, 0x40 ;  /* 0x00000040ff007424 */ /* 0x000fe200078e00ff */
[----:B------:R-:W-:Y:S01]  /*0710*/  SHF.R.S32.HI R2, RZ, 0x2, R2 ;  /* 0x00000002ff027819 */ /* 0x000fe20000011402 */
[----:B------:R-:W-:Y:S01]  /*0720*/  IMAD.IADD R218, R9, 0x1, R218 ;  /* 0x0000000109da7824 */ /* 0x000fe200078e02da */
[----:B------:R-:W-:Y:S01]  /*0730*/  SEL R225, R225, 0x10, !P0 ;  /* 0x00000010e1e17807 */ /* 0x000fe20004000000 */
[----:B------:R-:W-:Y:S01]  /*0740*/  IMAD.IADD R204, R5, 0x1, R200 ;  /* 0x0000000105cc7824 */ /* 0x000fe200078e02c8 */
[----:B------:R-:W-:Y:S01]  /*0750*/  SEL R0, R0, 0xffffffc0, !P3 ;  /* 0xffffffc000007807 */ /* 0x000fe20005800000 */
[----:B------:R-:W-:Y:S01]  /*0760*/  IMAD.IADD R200, R200, 0x1, R7 ;  /* 0x00000001c8c87824 */ /* 0x000fe200078e0207 */
[----:B------:R-:W-:Y:S01]  /*0770*/  IADD3 R219, R216, 0x20, RZ ;  /* 0x00000020d8db7810 */ /* 0x000fe20007ffe0ff */
[----:B------:R-:W-:Y:S01]  /*0780*/  IMAD R215, R209, 0x10, R2 ;  /* 0x00000010d1d77824 */ /* 0x000fe200078e0202 */
[----:B------:R-:W-:Y:S01]  /*0790*/  LEA R218, R218, 0xc000, 0x1 ;  /* 0x0000c000dada7811 */ /* 0x000fe200078e08ff */
[----:B------:R-:W-:Y:S01]  /*07a0*/  IMAD R3, R3, 0x2, R0 ;  /* 0x0000000203037824 */ /* 0x000fe200078e0200 */
[----:B------:R-:W-:Y:S01]  /*07b0*/  @P1 IADD3 R219, R216, -0x20, RZ ;  /* 0xffffffe0d8db1810 */ /* 0x000fe20007ffe0ff */
[----:B------:R-:W-:Y:S01]  /*07c0*/  IMAD.IADD R2, R0, 0x1, R192 ;  /* 0x0000000100027824 */ /* 0x000fe200078e02c0 */
[----:B------:R-:W-:Y:S01]  /*07d0*/  IADD3 R220, R218, 0x40, RZ ;  /* 0x00000040dadc7810 */ /* 0x000fe20007ffe0ff */
[C---:B------:R-:W-:Y:S01]  /*07e0*/  IMAD R0, R201.reuse, 0x2, R0 ;  /* 0x00000002c9007824 */ /* 0x040fe200078e0200 */
[----:B------:R-:W-:Y:S01]  /*07f0*/  LEA R200, R200, 0x10000, 0x1 ;  /* 0x00010000c8c87811 */ /* 0x000fe200078e08ff */
[----:B------:R-:W-:Y:S01]  /*0800*/  IMAD.IADD R221, R216, 0x1, R225 ;  /* 0x00000001d8dd7824 */ /* 0x000fe200078e02e1 */
[----:B------:R-:W-:Y:S01]  /*0810*/  @P2 IADD3 R220, R218, -0x40, RZ ;  /* 0xffffffc0dadc2810 */ /* 0x000fe20007ffe0ff */
[----:B------:R-:W-:-:S02]  /*0820*/  IMAD.SHL.U32 R201, R201, 0x2, RZ ;  /* 0x00000002c9c97824 */ /* 0x000fc400078e00ff */
[----:B--23--:R-:W-:Y:S02]  /*0830*/  IMAD.IADD R225, R225, 0x1, R219 ;  /* 0x00000001e1e17824 */ /* 0x00cfe400078e02db */
.L_x_873:
[----:B-123--:R-:W1:Y:S01]  /*0840*/  LDC.U8 R4, c[0x0][0x312] ;  /* 0x0000c480ff047b82 */ /* 0x00ee620000000000 */
[----:B------:R-:W-:Y:S01]  /*0850*/  ISETP.NE.U32.AND P3, PT, RZ, c[0x0][0x250], PT ;  /* 0x00009400ff007a0c */ /* 0x000fe20003f65070 */
[----:B------:R-:W-:Y:S01]  /*0860*/  IMAD.SHL.U32 R6, R214, 0x4, RZ ;  /* 0x00000004d6067824 */ /* 0x000fe200078e00ff */
[----:B------:R-:W-:Y:S01]  /*0870*/  ISETP.NE.U32.AND P2, PT, RZ, c[0x0][0x240], PT ;  /* 0x00009000ff007a0c */ /* 0x000fe20003f45070 */
[----:B------:R-:W-:Y:S01]  /*0880*/  IMAD.MOV.U32 R23, RZ, RZ, -0x1 ;  /* 0xffffffffff177424 */ /* 0x000fe200078e00ff */
[----:B------:R-:W-:Y:S02]  /*0890*/  ISETP.NE.AND.EX P3, PT, RZ, c[0x0][0x254], PT, P3 ;  /* 0x00009500ff007a0c */ /* 0x000fe40003f65330 */
[----:B------:R-:W-:Y:S02]  /*08a0*/  SHF.R.S32.HI R15, RZ, 0x1f, R214 ;  /* 0x0000001fff0f7819 */ /* 0x000fe400000114d6 */
[----:B------:R-:W-:Y:S02]  /*08b0*/  ISETP.NE.AND.EX P2, PT, RZ, c[0x0][0x244], PT, P2 ;  /* 0x00009100ff007a0c */ /* 0x000fe40003f45320 */
[----:B------:R-:W-:-:S02]  /*08c0*/  ISETP.EQ.U32.AND P5, PT, RZ, c[0x0][0x248], PT ;  /* 0x00009200ff007a0c */ /* 0x000fc40003fa2070 */
[----:B------:R-:W-:Y:S02]  /*08d0*/  SHF.L.U64.HI R5, R214, 0x2, R15 ;  /* 0x00000002d6057819 */ /* 0x000fe4000001020f */
[----:B------:R-:W-:Y:S02]  /*08e0*/  IADD3 R12, P0, R6, c[0x0][0x240], RZ ;  /* 0x00009000060c7a10 */ /* 0x000fe40007f1e0ff */
[----:B-1----:R-:W-:Y:S02]  /*08f0*/  ISETP.NE.AND P4, PT, R4, RZ, PT ;  /* 0x000000ff0400720c */ /* 0x002fe40003f85270 */
[C---:B------:R-:W-:Y:S02]  /*0900*/  IADD3.X R13, R5.reuse, c[0x0][0x244], RZ, P0, !PT ;  /* 0x00009100050d7a10 */ /* 0x040fe400007fe4ff */
[----:B------:R-:W-:Y:S02]  /*0910*/  ISETP.EQ.OR.EX P5, PT, RZ, c[0x0][0x24c], !P4, P5 ;  /* 0x00009300ff007a0c */ /* 0x000fe400067a2750 */
[C---:B------:R-:W-:Y:S01]  /*0920*/  @P3 IADD3 R10, P0, R6.reuse, c[0x0][0x250], RZ ;  /* 0x00009400060a3a10 */ /* 0x040fe20007f1e0ff */
[----:B------:R-:W-:Y:S01]  /*0930*/  IMAD.MOV.U32 R238, RZ, RZ, RZ ;  /* 0x000000ffffee7224 */ /* 0x000fe200078e00ff */
[----:B------:R-:W-:Y:S01]  /*0940*/  IADD3 R8, P1, R6, c[0x0][0x248], RZ ;  /* 0x0000920006087a10 */ /* 0x000fe20007f3e0ff */
[----:B------:R-:W-:Y:S01]  /*0950*/  IMAD.MOV.U32 R241, RZ, RZ, -0x1 ;  /* 0xfffffffffff17424 */ /* 0x000fe200078e00ff */
[----:B------:R-:W2:Y:S01]  /*0960*/  @P2 LDG.E R23, [R12.64] ;  /* 0x000000080c172981 */ /* 0x000ea2000c1e1900 */
[----:B------:R-:W-:-:S02]  /*0970*/  @P3 IADD3.X R11, R5, c[0x0][0x254], RZ, P0, !PT ;  /* 0x00009500050b3a10 */ /* 0x000fc400007fe4ff */
[----:B------:R-:W-:Y:S01]  /*0980*/  IADD3.X R9, R5, c[0x0][0x24c], RZ, P1, !PT ;  /* 0x0000930005097a10 */ /* 0x000fe20000ffe4ff */
[----:B------:R-:W2:Y:S04]  /*0990*/  @P2 LDG.E R4, [R12.64+0x4] ;  /* 0x000004080c042981 */ /* 0x000ea8000c1e1900 */
[----:B-----5:R1:W5:Y:S04]  /*09a0*/  @P3 LDG.E R238, [R10.64] ;  /* 0x000000080aee3981 */ /* 0x020368000c1e1900 */
[----:B------:R1:W5:Y:S01]  /*09b0*/  @!P5 LDG.E R241, [R8.64] ;  /* 0x0000000808f1d981 */ /* 0x000362000c1e1900 */
[----:B------:R-:W-:-:S04]  /*09c0*/  ISETP.NE.U32.AND P0, PT, RZ, c[0x0][0x248], PT ;  /* 0x00009200ff007a0c */ /* 0x000fc80003f05070 */
[----:B------:R-:W-:Y:S01]  /*09d0*/  ISETP.NE.AND.EX P0, PT, RZ, c[0x0][0x24c], PT, P0 ;  /* 0x00009300ff007a0c */ /* 0x000fe20003f05300 */
[----:B--2---:R-:W-:Y:S02]  /*09e0*/  @P2 IMAD.IADD R239, R4, 0x1, -R23 ;  /* 0x0000000104ef2824 */ /* 0x004fe400078e0a17 */
[----:B------:R-:W-:Y:S02]  /*09f0*/  IMAD.MOV.U32 R4, RZ, RZ, c[0x0][0x218] ;  /* 0x00008600ff047624 */ /* 0x000fe400078e00ff */
[----:B------:R-:W-:-:S08]  /*0a00*/  @!P2 IMAD.MOV.U32 R239, RZ, RZ, c[0x0][0x214] ;  /* 0x00008500ffefa624 */ /* 0x000fd000078e00ff */
[----:B----4-:R-:W-:Y:S05]  /*0a10*/  @!P0 BRA `(.L_x_825) ;  /* 0x0000003000008947 */ /* 0x010fea0003800000 */
[----:B-1----:R-:W2:Y:S02]  /*0a20*/  @P4 LDG.E R4, [R8.64+0x4] ;  /* 0x0000040808044981 */ /* 0x002ea4000c1e1900 */
[----:B--2--5:R-:W-:-:S06]  /*0a30*/  @P4 IADD3 R4, R4, -R241, RZ ;  /* 0x800000f104044210 */ /* 0x024fcc0007ffe0ff */
[----:B------:R1:W5:Y:S02]  /*0a40*/  @!P4 LDG.E R4, [R8.64] ;  /* 0x000000080804c981 */ /* 0x000364000c1e1900 */
.L_x_825:
[----:B-1----:R-:W-:-:S04]  /*0a50*/  ISETP.NE.U32.AND P1, PT, RZ, c[0x0][0x258], PT ;  /* 0x00009600ff007a0c */ /* 0x002fc80003f25070 */
[----:B------:R-:W-:-:S13]  /*0a60*/  ISETP.NE.AND.EX P1, PT, RZ, c[0x0][0x25c], PT, P1 ;  /* 0x00009700ff007a0c */ /* 0x000fda0003f25310 */
[----:B------:R-:W-:-:S04]  /*0a70*/  @P1 IADD3 R6, P0, R6, c[0x0][0x258], RZ ;  /* 0x0000960006061a10 */ /* 0x000fc80007f1e0ff */
        /* <DEDUP_REMOVED lines=12> */
[----:B------:R-:W-:Y:S02]  /*0b40*/  ISETP.NE.AND P0, PT, R241, -0x1, PT ;  /* 0xfffffffff100780c */ /* 0x000fe40003f05270 */
[----:B------:R-:W-:Y:S01]  /*0b50*/  IADD3 R6, R5, c[0x0][0x2e4], -R236 ;  /* 0x0000b90005067a10 */ /* 0x000fe20007ffe8ec */
[----:B------:R-:W-:Y:S01]  /*0b60*/  IMAD R19, R15, c[0x0][0x178], RZ ;  /* 0x00005e000f137a24 */ /* 0x000fe200078e02ff */
[----:B------:R-:W-:Y:S02]  /*0b70*/  IADD3 R5, R239, 0x3f, RZ ;  /* 0x0000003fef057810 */ /* 0x000fe40007ffe0ff */
[----:B------:R-:W-:Y:S01]  /*0b80*/  IADD3 R6, R6, 0x3f, RZ ;  /* 0x0000003f06067810 */ /* 0x000fe20007ffe0ff */
[----:B------:R-:W-:Y:S01]  /*0b90*/  IMAD R19, R214, c[0x0][0x17c], R19 ;  /* 0x00005f00d6137a24 */ /* 0x000fe200078e0213 */
[----:B------:R-:W-:-:S02]  /*0ba0*/  SHF.R.S32.HI R4, RZ, 0x1f, R5 ;  /* 0x0000001fff047819 */ /* 0x000fc40000011405 */
[----:B------:R-:W-:Y:S01]  /*0bb0*/  SHF.R.S32.HI R237, RZ, 0x1f, R6 ;  /* 0x0000001fffed7819 */ /* 0x000fe20000011406 */
[----:B------:R-:W-:Y:S01]  /*0bc0*/  IMAD.IADD R19, R21, 0x1, R19 ;  /* 0x0000000115137824 */ /* 0x000fe200078e0213 */
[----:B------:R-:W-:Y:S01]  /*0bd0*/  LEA.HI R4, R4, R5, RZ, 0x6 ;  /* 0x0000000504047211 */ /* 0x000fe200078f30ff */
[----:B------:R-:W-:Y:S01]  /*0be0*/  @P0 IMAD.IADD R12, R238, 0x1, R241 ;  /* 0x00000001ee0c0824 */ /* 0x000fe200078e02f1 */
[----:B------:R-:W-:Y:S01]  /*0bf0*/  LEA.HI R237, R237, R6, RZ, 0x6 ;  /* 0x00000006eded7211 */ /* 0x000fe200078f30ff */
[C---:B------:R-:W-:Y:S01]  /*0c00*/  IMAD.WIDE.U32 R6, R23.reuse, c[0x0][0x190], RZ ;  /* 0x0000640017067a25 */ /* 0x040fe200078e00ff */
[----:B------:R-:W-:Y:S02]  /*0c10*/  ISETP.NE.AND P1, PT, R23, -0x1, PT ;  /* 0xffffffff1700780c */ /* 0x000fe40003f25270 */
[----:B------:R-:W-:Y:S01]  /*0c20*/  SHF.R.S32.HI R4, RZ, 0x6, R4 ;  /* 0x00000006ff047819 */ /* 0x000fe20000011404 */
[----:B------:R-:W-:Y:S01]  /*0c30*/  @P0 IMAD.WIDE.U32 R8, R12, c[0x0][0x198], RZ ;  /* 0x000066000c080a25 */ /* 0x000fe200078e00ff */
[----:B------:R-:W-:-:S02]  /*0c40*/  SHF.R.S32.HI R237, RZ, 0x6, R237 ;  /* 0x00000006ffed7819 */ /* 0x000fc400000114ed */
[----:B------:R-:W-:Y:S01]  /*0c50*/  SEL R20, R20, R6, !P1 ;  /* 0x0000000614147207 */ /* 0x000fe20004800000 */
[----:B------:R-:W-:Y:S01]  /*0c60*/  @P0 IMAD R12, R12, c[0x0][0x19c], R9 ;  /* 0x000067000c0c0a24 */ /* 0x000fe200078e0209 */
[----:B------:R-:W-:Y:S01]  /*0c70*/  IMNMX R237, R4, R237, PT ;  /* 0x000000ed04ed7217 */ /* 0x000fe20003800200 */
[----:B------:R-:W-:Y:S02]  /*0c80*/  IMAD R4, R23, c[0x0][0x194], RZ ;  /* 0x0000650017047a24 */ /* 0x000fe400078e02ff */
[----:B------:R-:W-:Y:S01]  /*0c90*/  @P0 IMAD.MOV.U32 R14, RZ, RZ, R8 ;  /* 0x000000ffff0e0224 */ /* 0x000fe200078e0008 */
[----:B------:R-:W-:Y:S01]  /*0ca0*/  LEA R6, R237, 0xffffffc0, 0x6 ;  /* 0xffffffc0ed067811 */ /* 0x000fe200078e30ff */
[----:B------:R-:W-:-:S03]  /*0cb0*/  @P1 IMAD.IADD R19, R7, 0x1, R4 ;  /* 0x0000000107131824 */ /* 0x000fc600078e0204 */
[----:B------:R-:W-:Y:S01]  /*0cc0*/  SHF.R.S32.HI R25, RZ, 0x1f, R6 ;  /* 0x0000001fff197819 */ /* 0x000fe20000011406 */
[----:B------:R-:W-:Y:S05]  /*0cd0*/  @P0 BRA `(.L_x_827) ;  /* 0x000000a000000947 */ /* 0x000fea0003800000 */
[----:B------:R-:W-:Y:S01]  /*0ce0*/  SHF.R.S32.HI R5, RZ, 0x1f, R238 ;  /* 0x0000001fff057819 */ /* 0x000fe200000114ee */
[----:B------:R-:W-:-:S04]  /*0cf0*/  IMAD.WIDE.U32 R8, R238, c[0x0][0x198], RZ ;  /* 0x00006600ee087a25 */ /* 0x000fc800078e00ff */
[----:B------:R-:W-:-:S04]  /*0d00*/  IMAD R5, R5, c[0x0][0x198], RZ ;  /* 0x0000660005057a24 */ /* 0x000fc800078e02ff */
[----:B------:R-:W-:Y:S02]  /*0d10*/  IMAD R4, R238, c[0x0][0x19c], R5 ;  /* 0x00006700ee047a24 */ /* 0x000fe400078e0205 */
[----:B------:R-:W-:-:S03]  /*0d20*/  IMAD R5, R15, c[0x0][0x180], RZ ;  /* 0x000060000f057a24 */ /* 0x000fc600078e02ff */
[----:B------:R-:W-:Y:S01]  /*0d30*/  IADD3 R9, R9, R4, RZ ;  /* 0x0000000409097210 */ /* 0x000fe20007ffe0ff */
[----:B------:R-:W-:-:S04]  /*0d40*/  IMAD R5, R214, c[0x0][0x184], R5 ;  /* 0x00006100d6057a24 */ /* 0x000fc800078e0205 */
[----:B------:R-:W-:-:S05]  /*0d50*/  IMAD.WIDE.U32 R8, R214, c[0x0][0x180], R8 ;  /* 0x00006000d6087a25 */ /* 0x000fca00078e0008 */
[----:B------:R-:W-:Y:S02]  /*0d60*/  IADD3 R12, R9, R5, RZ ;  /* 0x00000005090c7210 */ /* 0x000fe40007ffe0ff */
[----:B------:R-:W-:Y:S02]  /*0d70*/  MOV R14, R8 ;  /* 0x00000008000e7202 */ /* 0x000fe40000000f00 */
.L_x_827:
[----:B------:R-:W-:-:S05]  /*0d80*/  @P0 IADD3 R13, R238, R241, RZ ;  /* 0x000000f1ee0d0210 */ /* 0x000fca0007ffe0ff */
[----:B------:R-:W-:-:S04]  /*0d90*/  @P0 IMAD.WIDE.U32 R16, R13, c[0x0][0x1a0], RZ ;  /* 0x000068000d100a25 */ /* 0x000fc800078e00ff */
[----:B------:R-:W-:Y:S01]  /*0da0*/  @P0 IMAD R13, R13, c[0x0][0x1a4], R17 ;  /* 0x000069000d0d0a24 */ /* 0x000fe200078e0211 */
        /* <DEDUP_REMOVED lines=10> */
.L_x_828:
[----:B------:R-:W-:Y:S01]  /*0e50*/  IABS R7, c[0x0][0x1c8] ;  /* 0x0000720000077a13 */ /* 0x000fe20000000000 */
[----:B------:R-:W-:Y:S01]  /*0e60*/  @!P1 IMAD R17, R15, c[0x0][0x368], RZ ;  /* 0x0000da000f119a24 */ /* 0x000fe200078e02ff */
[----:B------:R-:W-:Y:S01]  /*0e70*/  MOV R21, c[0x0][0x224] ;  /* 0x0000890000157a02 */ /* 0x000fe20000000f00 */
[----:B------:R-:W-:Y:S01]  /*0e80*/  @P1 IMAD.WIDE.U32 R32, R23, c[0x0][0x370], RZ ;  /* 0x0000dc0017201a25 */ /* 0x000fe200078e00ff */
[----:B------:R-:W1:Y:S01]  /*0e90*/  I2F.RP R5, R7 ;  /* 0x0000000700057306 */ /* 0x000e620000209400 */
[----:B------:R-:W-:Y:S02]  /*0ea0*/  LOP3.LUT R8, R231, c[0x0][0x1c8], RZ, 0x3c, !PT ;  /* 0x00007200e7087a12 */ /* 0x000fe400078e3cff */
[----:B------:R-:W-:Y:S01]  /*0eb0*/  SHF.R.S32.HI R21, RZ, 0x1f, R21 ;  /* 0x0000001fff157819 */ /* 0x000fe20000011415 */
[----:B------:R-:W-:Y:S01]  /*0ec0*/  @!P1 IMAD R17, R214, c[0x0][0x36c], R17 ;  /* 0x0000db00d6119a24 */ /* 0x000fe200078e0211 */
[----:B------:R-:W-:Y:S01]  /*0ed0*/  ISETP.GE.AND P4, PT, R8, RZ, PT ;  /* 0x000000ff0800720c */ /* 0x000fe20003f86270 */
[----:B------:R-:W-:Y:S01]  /*0ee0*/  IMAD.WIDE.U32 R36, R214, c[0x0][0x224], RZ ;  /* 0x00008900d6247a25 */ /* 0x000fe200078e00ff */
[----:B------:R-:W2:Y:S01]  /*0ef0*/  LDC.U8 R8, c[0x0][0x3d0] ;  /* 0x0000f400ff087b82 */ /* 0x000ea20000000000 */
[----:B------:R-:W-:-:S02]  /*0f00*/  MOV R30, c[0x0][0x22c] ;  /* 0x00008b00001e7a02 */ /* 0x000fc40000000f00 */
[----:B------:R-:W-:-:S03]  /*0f10*/  SHF.L.U64.HI R22, R214, 0x7, R15 ;  /* 0x00000007d6167819 */ /* 0x000fc6000001020f */
[----:B------:R-:W-:Y:S01]  /*0f20*/  IMAD.WIDE R28, R30, c[0x0][0x1c0], RZ ;  /* 0x000070001e1c7a25 */ /* 0x000fe200078e02ff */
[----:B------:R-:W-:Y:S01]  /*0f30*/  SEL R22, R22, RZ, P2 ;  /* 0x000000ff16167207 */ /* 0x000fe20001000000 */
[----:B-1----:R-:W1:Y:S02]  /*0f40*/  MUFU.RCP R26, R5 ;  /* 0x00000005001a7308 */ /* 0x002e640000001000 */
[----:B-1----:R-:W-:Y:S01]  /*0f50*/  IADD3 R26, R26, 0xffffffe, RZ ;  /* 0x0ffffffe1a1a7810 */ /* 0x002fe20007ffe0ff */
[----:B------:R-:W-:-:S05]  /*0f60*/  @P1 IMAD R5, R23, c[0x0][0x374], R33 ;  /* 0x0000dd0017051a24 */ /* 0x000fca00078e0221 */
[----:B------:R-:W1:Y:S02]  /*0f70*/  F2I.FTZ.U32.TRUNC.NTZ R27, R26 ;  /* 0x0000001a001b7305 */ /* 0x000e64000021f000 */
[----:B-1----:R-:W-:Y:S01]  /*0f80*/  IADD3 R4, RZ, -R27, RZ ;  /* 0x8000001bff047210 */ /* 0x002fe20007ffe0ff */
[----:B------:R-:W-:-:S04]  /*0f90*/  IMAD.MOV.U32 R26, RZ, RZ, RZ ;  /* 0x000000ffff1a7224 */ /* 0x000fc800078e00ff */
[----:B------:R-:W-:Y:S01]  /*0fa0*/  IMAD R9, R4, R7, RZ ;  /* 0x0000000704097224 */ /* 0x000fe200078e02ff */
[----:B------:R-:W-:-:S03]  /*0fb0*/  IABS R4, R231 ;  /* 0x000000e700047213 */ /* 0x000fc60000000000 */
[----:B------:R-:W-:-:S04]  /*0fc0*/  IMAD.HI.U32 R9, R27, R9, R26 ;  /* 0x000000091b097227 */ /* 0x000fc800078e001a */
[----:B------:R-:W-:-:S04]  /*0fd0*/  @!P1 IMAD.WIDE.U32 R26, R214, c[0x0][0x368], RZ ;  /* 0x0000da00d61a9a25 */ /* 0x000fc800078e00ff */
[----:B------:R-:W-:Y:S01]  /*0fe0*/  IMAD.HI.U32 R10, R9, R4, RZ ;  /* 0x00000004090a7227 */ /* 0x000fe200078e00ff */
[----:B------:R-:W-:Y:S01]  /*0ff0*/  @!P1 MOV R32, R26 ;  /* 0x0000001a00209202 */ /* 0x000fe20000000f00 */
[----:B------:R-:W1:Y:S02]  /*1000*/  LDC.U8 R9, c[0x0][0x328] ;  /* 0x0000ca00ff097b82 */ /* 0x000e640000000000 */
[----:B------:R-:W-:Y:S02]  /*1010*/  IMAD.MOV R24, RZ, RZ, -R10 ;  /* 0x000000ffff187224 */ /* 0x000fe400078e0a0a */
[----:B------:R-:W-:Y:S02]  /*1020*/  @!P1 IMAD.IADD R5, R27, 0x1, R17 ;  /* 0x000000011b059824 */ /* 0x000fe400078e0211 */
[----:B------:R-:W-:Y:S02]  /*1030*/  IMAD R24, R7, R24, R4 ;  /* 0x0000001807187224 */ /* 0x000fe400078e0204 */
[----:B------:R-:W-:-:S02]  /*1040*/  IMAD R4, R21, R214, RZ ;  /* 0x000000d615047224 */ /* 0x000fc400078e02ff */
[----:B------:R-:W-:Y:S01]  /*1050*/  IMAD R21, R29, R36, RZ ;  /* 0x000000241d157224 */ /* 0x000fe200078e02ff */
[----:B------:R-:W-:Y:S01]  /*1060*/  ISETP.GT.U32.AND P5, PT, R7, R24, PT ;  /* 0x000000180700720c */ /* 0x000fe20003fa4070 */
[----:B------:R-:W-:Y:S02]  /*1070*/  IMAD R17, R15, c[0x0][0x224], R4 ;  /* 0x000089000f117a24 */ /* 0x000fe400078e0204 */
[----:B------:R-:W3:Y:S01]  /*1080*/  S2R R4, SR_CTAID.X ;  /* 0x0000000000047919 */ /* 0x000ee20000002500 */
[----:B------:R-:W-:-:S04]  /*1090*/  IMAD.WIDE.U32 R26, R28, R23, RZ ;  /* 0x000000171c1a7225 */ /* 0x000fc800078e00ff */
[----:B------:R-:W-:Y:S01]  /*10a0*/  IMAD.IADD R18, R37, 0x1, R17 ;  /* 0x0000000125127824 */ /* 0x000fe200078e0211 */
[----:B------:R-:W-:Y:S01]  /*10b0*/  SHF.L.U32 R17, R214, 0x7, RZ ;  /* 0x00000007d6117819 */ /* 0x000fe200000006ff */
[----:B------:R-:W-:Y:S01]  /*10c0*/  IMAD.WIDE.U32 R36, R28, R36, RZ ;  /* 0x000000241c247225 */ /* 0x000fe200078e00ff */
[----:B-1----:R-:W-:-:S03]  /*10d0*/  ISETP.NE.AND P3, PT, R9, RZ, PT ;  /* 0x000000ff0900720c */ /* 0x002fc60003f65270 */
[----:B------:R-:W-:Y:S01]  /*10e0*/  @!P5 IMAD.IADD R24, R24, 0x1, -R7 ;  /* 0x000000011818d824 */ /* 0x000fe200078e0a07 */
[----:B------:R-:W-:Y:S01]  /*10f0*/  SEL R9, R17, RZ, P2 ;  /* 0x000000ff11097207 */ /* 0x000fe20001000000 */
[----:B------:R-:W-:Y:S01]  /*1100*/  IMAD R18, R28, R18, R21 ;  /* 0x000000121c127224 */ /* 0x000fe200078e0215 */
[----:B------:R-:W-:Y:S02]  /*1110*/  @!P5 IADD3 R10, R10, 0x1, RZ ;  /* 0x000000010a0ad810 */ /* 0x000fe40007ffe0ff */
[----:B------:R-:W-:Y:S02]  /*1120*/  ISETP.GE.U32.AND P6, PT, R24, R7, PT ;  /* 0x000000071800720c */ /* 0x000fe40003fc6070 */
[----:B------:R-:W-:Y:S01]  /*1130*/  IADD3 R34, P2, R6, R9, RZ ;  /* 0x0000000906227210 */ /* 0x000fe20007f5e0ff */
[----:B------:R-:W-:Y:S01]  /*1140*/  IMAD R9, R29, R23, RZ ;  /* 0x000000171d097224 */ /* 0x000fe200078e02ff */
[----:B------:R-:W-:Y:S02]  /*1150*/  ISETP.NE.AND P5, PT, RZ, c[0x0][0x1c8], PT ;  /* 0x00007200ff007a0c */ /* 0x000fe40003fa5270 */
[----:B------:R-:W-:Y:S01]  /*1160*/  IADD3.X R22, R25, R22, RZ, P2, !PT ;  /* 0x0000001619167210 */ /* 0x000fe200017fe4ff */
[----:B------:R-:W-:Y:S01]  /*1170*/  IMAD R7, R29, R34, RZ ;  /* 0x000000221d077224 */ /* 0x000fe200078e02ff */
[----:B------:R-:W-:Y:S01]  /*1180*/  IADD3 R18, R37, R18, RZ ;  /* 0x0000001225127210 */ /* 0x000fe20007ffe0ff */
[----:B------:R-:W-:Y:S01]  /*1190*/  @P1 IMAD.IADD R18, R27, 0x1, R9 ;  /* 0x000000011b121824 */ /* 0x000fe200078e0209 */
[----:B------:R-:W-:Y:S01]  /*11a0*/  SEL R24, R36, R26, !P1 ;  /* 0x0000001a24187207 */ /* 0x000fe20004800000 */
[----:B------:R-:W-:Y:S01]  /*11b0*/  IMAD R7, R28, R22, R7 ;  /* 0x000000161c077224 */ /* 0x000fe200078e0207 */
[----:B--2---:R-:W-:Y:S01]  /*11c0*/  ISETP.NE.AND P2, PT, R8, RZ, PT ;  /* 0x000000ff0800720c */ /* 0x004fe20003f45270 */
[----:B------:R-:W-:Y:S01]  /*11d0*/  @P3 IMAD R22, R214, c[0x0][0x214], RZ ;  /* 0x00008500d6163a24 */ /* 0x000fe200078e02ff */
[----:B------:R-:W-:Y:S01]  /*11e0*/  @P6 IADD3 R10, R10, 0x1, RZ ;  /* 0x000000010a0a6810 */ /* 0x000fe20007ffe0ff */
[----:B---3--:R-:W-:Y:S01]  /*11f0*/  IMAD.WIDE.U32 R26, R4, c[0x0][0x3d8], RZ ;  /* 0x0000f600041a7a25 */ /* 0x008fe200078e00ff */
[----:B------:R-:W-:-:S02]  /*1200*/  SHF.R.S32.HI R8, RZ, 0x1f, R11 ;  /* 0x0000001fff087819 */ /* 0x000fc4000001140b */
[----:B------:R-:W-:Y:S01]  /*1210*/  @P3 SEL R22, R22, R23, !P1 ;  /* 0x0000001716163207 */ /* 0x000fe20004800000 */
[----:B------:R-:W-:Y:S01]  /*1220*/  IMAD R21, R4, c[0x0][0x3dc], R27 ;  /* 0x0000f70004157a24 */ /* 0x000fe200078e021b */
[----:B------:R-:W-:Y:S01]  /*1230*/  SEL R27, R26, RZ, P2 ;  /* 0x000000ff1a1b7207 */ /* 0x000fe20001000000 */
[----:B------:R-:W-:Y:S01]  /*1240*/  IMAD.WIDE.U32 R34, R28, R34, RZ ;  /* 0x000000221c227225 */ /* 0x000fe200078e00ff */
[----:B------:R-:W-:Y:S02]  /*1250*/  @!P4 IADD3 R10, -R10, RZ, RZ ;  /* 0x000000ff0a0ac210 */ /* 0x000fe40007ffe1ff */
[----:B------:R-:W-:Y:S01]  /*1260*/  @!P5 LOP3.LUT R10, RZ, c[0x0][0x1c8], RZ, 0x33, !PT ;  /* 0x00007200ff0ada12 */ /* 0x000fe200078e33ff */
[----:B------:R-:W-:Y:S01]  /*1270*/  IMAD R26, R231, c[0x0][0x22c], RZ ;  /* 0x00008b00e71a7a24 */ /* 0x000fe200078e02ff */
[--C-:B------:R-:W-:Y:S01]  /*1280*/  SHF.R.S32.HI R17, RZ, 0x1f, R231.reuse ;  /* 0x0000001fff117819 */ /* 0x100fe200000114e7 */
        /* <DEDUP_REMOVED lines=15> */
.L_x_829:
[----:B------:R-:W-:-:S04]  /*1380*/  IMAD R227, R214, c[0x0][0x1c0], R231 ;  /* 0x00007000d6e37a24 */ /* 0x000fc800078e02e7 */
[----:B------:R-:W-:Y:S02]  /*1390*/  IMAD R227, R227, c[0x0][0x224], RZ ;  /* 0x00008900e3e37a24 */ /* 0x000fe400078e02ff */
.L_x_830:
[----:B------:R-:W1:Y:S01]  /*13a0*/  S2R R7, SR_TID.X ;  /* 0x0000000000077919 */ /* 0x000e620000002100 */
[----:B------:R-:W-:Y:S01]  /*13b0*/  IADD3 R32, P4, R212, R32, RZ ;  /* 0x00000020d4207210 */ /* 0x000fe20007f9e0ff */
[----:B------:R-:W-:Y:S01]  /*13c0*/  IMAD R30, R30, c[0x0][0x1c0], RZ ;  /* 0x000070001e1e7a24 */ /* 0x000fe200078e02ff */
[----:B------:R-:W-:Y:S01]  /*13d0*/  SHF.R.S32.HI R213, RZ, 0x1f, R212 ;  /* 0x0000001fffd57819 */ /* 0x000fe200000114d4 */
[----:B------:R-:W-:Y:S01]  /*13e0*/  IMAD R31, R25, c[0x0][0x370], RZ ;  /* 0x0000dc00191f7a24 */ /* 0x000fe200078e02ff */
[----:B------:R-:W-:Y:S01]  /*13f0*/  BSSY B1, `(.L_x_826) ;  /* 0x0000643000017945 */ /* 0x000fe20003800000 */
[----:B------:R-:W-:Y:S01]  /*1400*/  IMAD.SHL.U32 R29, R30, 0x40, RZ ;  /* 0x000000401e1d7824 */ /* 0x000fe200078e00ff */
[----:B------:R-:W-:Y:S01]  /*1410*/  IADD3 R223, R212, 0x40, RZ ;  /* 0x00000040d4df7810 */ /* 0x000fe20007ffe0ff */
[----:B------:R-:W-:Y:S01]  /*1420*/  IMAD.X R33, R213, 0x1, R5, P4 ;  /* 0x00000001d5217824 */ /* 0x000fe200020e0605 */
[----:B------:R-:W-:Y:S01]  /*1430*/  IADD3 R23, P4, R211, R6, RZ ;  /* 0x00000006d3177210 */ /* 0x000fe20007f9e0ff */
[----:B------:R-:W-:Y:S01]  /*1440*/  IMAD.IADD R227, R6, 0x1, R227 ;  /* 0x0000000106e37824 */ /* 0x000fe200078e02e3 */
[----:B------:R-:W-:Y:S01]  /*1450*/  IADD3 R26, P3, P1, R34, R29, R26 ;  /* 0x0000001d221a7210 */ /* 0x000fe2000797e01a */
[C---:B------:R-:W-:Y:S01]  /*1460*/  IMAD.IADD R247, R6.reuse, 0x1, R247 ;  /* 0x0000000106f77824 */ /* 0x040fe200078e02f7 */
[----:B------:R-:W-:Y:S01]  /*1470*/  SHF.R.S32.HI R29, RZ, 0x1f, R29 ;  /* 0x0000001fff1d7819 */ /* 0x000fe2000001141d */
[----:B------:R-:W-:-:S02]  /*1480*/  IMAD R31, R6, c[0x0][0x374], R31 ;  /* 0x0000dd00061f7a24 */ /* 0x000fc400078e021f */
[----:B------:R-:W-:Y:S01]  /*1490*/  IMAD.WIDE.U32 R32, R6, c[0x0][0x370], R32 ;  /* 0x0000dc0006207a25 */ /* 0x000fe200078e0020 */
[----:B------:R-:W-:Y:S02]  /*14a0*/  SHF.R.S32.HI R6, RZ, 0x1f, R211 ;  /* 0x0000001fff067819 */ /* 0x000fe400000114d3 */
[----:B------:R-:W-:Y:S01]  /*14b0*/  IADD3.X R22, R22, R29, R28, P3, P1 ;  /* 0x0000001d16167210 */ /* 0x000fe20001fe241c */
[----:B------:R-:W-:Y:S01]  /*14c0*/  IMAD.WIDE.U32 R28, R23, c[0x0][0x190], R212 ;  /* 0x00006400171c7a25 */ /* 0x000fe200078e00d4 */
[----:B------:R-:W-:Y:S02]  /*14d0*/  IADD3 R24, P3, P1, R27, R26, R24 ;  /* 0x0000001a1b187210 */ /* 0x000fe4000797e018 */
[----:B-1----:R-:W-:Y:S01]  /*14e0*/  SHF.R.S32.HI R4, RZ, 0x1f, R7 ;  /* 0x0000001fff047819 */ /* 0x002fe20000011407 */
[----:B------:R-:W-:Y:S01]  /*14f0*/  IMAD.X R25, R6, 0x1, R25, P4 ;  /* 0x0000000106197824 */ /* 0x000fe200020e0619 */
[----:B------:R-:W-:Y:S01]  /*1500*/  IADD3.X R18, R21, R22, R18, P3, P1 ;  /* 0x0000001615127210 */ /* 0x000fe20001fe2412 */
[----:B------:R-:W-:Y:S01]  /*1510*/  IMAD.IADD R33, R33, 0x1, R31 ;  /* 0x0000000121217824 */ /* 0x000fe200078e021f */
[----:B------:R-:W-:Y:S01]  /*1520*/  LEA.HI R5, R4, R7, RZ, 0x5 ;  /* 0x0000000704057211 */ /* 0x000fe200078f28ff */
[----:B------:R-:W-:Y:S01]  /*1530*/  IMAD R26, R25, c[0x0][0x190], RZ ;  /* 0x00006400191a7a24 */ /* 0x000fe200078e02ff */
[----:B------:R-:W-:Y:S01]  /*1540*/  IADD3 R20, P3, R20, R28, RZ ;  /* 0x0000001c14147210 */ /* 0x000fe20007f7e0ff */
[----:B------:R-:W-:Y:S01]  /*1550*/  IMAD.WIDE.U32 R32, R231, c[0x0][0x378], R32 ;  /* 0x0000de00e7207a25 */ /* 0x000fe200078e0020 */
[----:B------:R-:W-:-:S02]  /*1560*/  LOP3.LUT R228, R5, 0xffffffe0, RZ, 0xc0, !PT ;  /* 0xffffffe005e47812 */ /* 0x000fc400078ec0ff */
[----:B------:R-:W-:Y:S01]  /*1570*/  SHF.R.S32.HI R5, RZ, 0x5, R5 ;  /* 0x00000005ff057819 */ /* 0x000fe20000011405 */
[----:B------:R-:W-:Y:S02]  /*1580*/  IMAD R26, R23, c[0x0][0x194], R26 ;  /* 0x00006500171a7a24 */ /* 0x000fe400078e021a */
[----:B------:R-:W-:Y:S02]  /*1590*/  IMAD.IADD R228, R7, 0x1, -R228 ;  /* 0x0000000107e47824 */ /* 0x000fe400078e0ae4 */
[----:B------:R-:W-:Y:S01]  /*15a0*/  IMAD.MOV.U32 R246, RZ, RZ, 0x4 ;  /* 0x00000004fff67424 */ /* 0x000fe200078e00ff */
[----:B------:R-:W-:Y:S01]  /*15b0*/  IADD3.X R21, R19, R29, R26, P3, !PT ;  /* 0x0000001d13157210 */ /* 0x000fe20001ffe41a */
[----:B------:R-:W-:Y:S02]  /*15c0*/  IMAD R27, R5, R30, R228 ;  /* 0x0000001e051b7224 */ /* 0x000fe400078e02e4 */
[----:B------:R-:W-:Y:S02]  /*15d0*/  IMAD.IADD R5, R11, 0x1, R239 ;  /* 0x000000010b057824 */ /* 0x000fe400078e02ef */
[----:B------:R-:W-:Y:S01]  /*15e0*/  IMAD R30, R17, c[0x0][0x378], RZ ;  /* 0x0000de00111e7a24 */ /* 0x000fe200078e02ff */
[----:B------:R-:W-:Y:S01]  /*15f0*/  IADD3 R24, P1, R27, R24, RZ ;  /* 0x000000181b187210 */ /* 0x000fe20007f3e0ff */
[----:B------:R-:W-:Y:S01]  /*1600*/  IMAD.WIDE.U32 R20, R231, c[0x0][0x1a8], R20 ;  /* 0x00006a00e7147a25 */ /* 0x000fe200078e0014 */
[----:B------:R-:W-:-:S02]  /*1610*/  IADD3 R25, R5, -c[0x0][0x2e8], -R236 ;  /* 0x8000ba0005197a10 */ /* 0x000fc40007ffe8ec */
[----:B------:R-:W-:Y:S01]  /*1620*/  LEA.HI.X.SX32 R27, R27, R18, 0x1, P1 ;  /* 0x000000121b1b7211 */ /* 0x000fe200008f0eff */
[----:B------:R-:W-:Y:S01]  /*1630*/  IMAD R23, R231, c[0x0][0x37c], R30 ;  /* 0x0000df00e7177a24 */ /* 0x000fe200078e021e */
[----:B------:R-:W-:Y:S01]  /*1640*/  SHF.R.S32.HI R22, RZ, 0x1f, R25 ;  /* 0x0000001fff167819 */ /* 0x000fe20000011419 */
[----:B------:R-:W-:Y:S01]  /*1650*/  IMAD R18, R6, c[0x0][0x370], RZ ;  /* 0x0000dc0006127a24 */ /* 0x000fe200078e02ff */
[----:B------:R-:W-:Y:S01]  /*1660*/  LEA R248, P1, R24, c[0x0][0x350], 0x2 ;  /* 0x0000d40018f87a11 */ /* 0x000fe200078210ff */
[----:B------:R-:W-:Y:S01]  /*1670*/  IMAD.IADD R33, R33, 0x1, R23 ;  /* 0x0000000121217824 */ /* 0x000fe200078e0217 */
[----:B------:R-:W-:Y:S01]  /*1680*/  LEA.HI R25, R22, R25, RZ, 0x6 ;  /* 0x0000001916197211 */ /* 0x000fe200078f30ff */
[----:B------:R-:W-:Y:S01]  /*1690*/  IMAD R22, R17, c[0x0][0x1a8], RZ ;  /* 0x00006a0011167a24 */ /* 0x000fe200078e02ff */
[----:B------:R-:W-:Y:S01]  /*16a0*/  LEA.HI.X R249, R24, c[0x0][0x354], R27, 0x2, P1 ;  /* 0x0000d50018f97a11 */ /* 0x000fe200008f141b */
[----:B------:R-:W-:Y:S01]  /*16b0*/  IMAD R19, R211, c[0x0][0x374], R18 ;  /* 0x0000dd00d3137a24 */ /* 0x000fe200078e0212 */
[----:B------:R-:W-:Y:S01]  /*16c0*/  SHF.R.S32.HI R25, RZ, 0x6, R25 ;  /* 0x00000006ff197819 */ /* 0x000fe20000011419 */
[----:B------:R-:W-:Y:S01]  /*16d0*/  IMAD R23, R231, c[0x0][0x1ac], R22 ;  /* 0x00006b00e7177a24 */ /* 0x000fe200078e0216 */
[----:B------:R-:W-:Y:S01]  /*16e0*/  LEA R244, P3, R20, c[0x0][0x160], 0x1 ;  /* 0x0000580014f47a11 */ /* 0x000fe200078608ff */
[----:B------:R-:W-:Y:S01]  /*16f0*/  IMAD.WIDE.U32 R32, R211, c[0x0][0x370], R32 ;  /* 0x0000dc00d3207a25 */ /* 0x000fe200078e0020 */
[----:B------:R-:W-:-:S03]  /*1700*/  IMNMX R224, RZ, R25, !PT ;  /* 0x00000019ffe07217 */ /* 0x000fc60007800200 */
[----:B------:R-:W-:Y:S01]  /*1710*/  IMAD.IADD R18, R21, 0x1, R23 ;  /* 0x0000000115127824 */ /* 0x000fe200078e0217 */
[----:B------:R-:W-:Y:S01]  /*1720*/  ISETP.GT.AND P4, PT, R237, R224, PT ;  /* 0x000000e0ed00720c */ /* 0x000fe20003f84270 */
[----:B------:R-:W-:Y:S01]  /*1730*/  IMAD.IADD R19, R33, 0x1, R19 ;  /* 0x0000000121137824 */ /* 0x000fe200078e0213 */
[----:B------:R-:W-:Y:S01]  /*1740*/  LEA R242, P1, R32, c[0x0][0x330], 0x1 ;  /* 0x0000cc0020f27a11 */ /* 0x000fe200078208ff */
[-C--:B------:R-:W-:Y:S01]  /*1750*/  IMAD.WIDE R226, R227, R246.reuse, c[0x0][0x3c8] ;  /* 0x0000f200e3e27625 */ /* 0x080fe200078e02f6 */
[----:B------:R-:W-:Y:S02]  /*1760*/  IADD3 R237, R237, -0x1, RZ ;  /* 0xffffffffeded7810 */ /* 0x000fe40007ffe0ff */
[----:B------:R-:W-:Y:S01]  /*1770*/  LEA.HI.X R245, R20, c[0x0][0x164], R18, 0x1, P3 ;  /* 0x0000590014f57a11 */ /* 0x000fe200018f0c12 */
[----:B------:R-:W-:Y:S01]  /*1780*/  IMAD.WIDE R246, R247, R246, c[0x0][0x200] ;  /* 0x00008000f7f67625 */ /* 0x000fe200078e02f6 */
[----:B------:R-:W-:-:S05]  /*1790*/  LEA.HI.X R243, R32, c[0x0][0x334], R19, 0x1, P1 ;  /* 0x0000cd0020f37a11 */ /* 0x000fca00008f0c13 */
[----:B------:R-:W-:Y:S05]  /*17a0*/  @P4 BRA `(.L_x_831) ;  /* 0x0000070000004947 */ /* 0x000fea0003800000 */
        /* <DEDUP_REMOVED lines=13> */
.L_x_832:
        /* <DEDUP_REMOVED lines=15> */
.L_x_833:
        /* <DEDUP_REMOVED lines=25> */
.L_x_835:
[----:B------:R-:W-:Y:S05]  /*1b00*/  BSYNC B0 ;  /* 0x0000000000007941 */ /* 0x000fea0003800000 */
.L_x_834:
        /* <DEDUP_REMOVED lines=17> */
.L_x_837:
[----:B------:R-:W-:Y:S05]  /*1c20*/  BSYNC B0 ;  /* 0x0000000000007941 */ /* 0x000fea0003800000 */
.L_x_836:
[----:B-1----:R-:W-:Y:S01]  /*1c30*/  IMAD.WIDE.U32 R12, R11, c[0x0][0x3a8], R212 ;  /* 0x0000ea000b0c7a25 */ /* 0x002fe200078e00d4 */
[----:B------:R-:W-:Y:S03]  /*1c40*/  BSSY B0, `(.L_x_838) ;  /* 0x0000016000007945 */ /* 0x000fe60003800000 */
[----:B------:R-:W-:Y:S01]  /*1c50*/  IMAD R8, R8, c[0x0][0x3a8], RZ ;  /* 0x0000ea0008087a24 */ /* 0x000fe200078e02ff */
        /* <DEDUP_REMOVED lines=20> */
.L_x_839:
[----:B------:R-:W-:Y:S05]  /*1da0*/  BSYNC B0 ;  /* 0x0000000000007941 */ /* 0x000fea0003800000 */
.L_x_838:
        /* <DEDUP_REMOVED lines=16> */
.L_x_831:
[----:B------:R-:W-:Y:S01]  /*1eb0*/  @P2 BAR.SYNC.DEFER_BLOCKING 0x0 ;  /* 0x0000000000002b1d */ /* 0x000fe20000010000 */
[----:B------:R-:W-:Y:S01]  /*1ec0*/  IMAD R22, R217, -0x40, R236 ;  /* 0xffffffc0d9167824 */ /* 0x000fe200078e02ec */
[----:B------:R-:W-:Y:S01]  /*1ed0*/  SHF.L.U32 R222, R210, 0x1, RZ ;  /* 0x00000001d2de7819 */ /* 0x000fe200000006ff */
[----:B------:R-:W-:Y:S01]  /*1ee0*/  IMAD.WIDE.U32 R26, R11, c[0x0][0x1a0], R212 ;  /* 0x000068000b1a7a25 */ /* 0x000fe200078e00d4 */
[----:B------:R-:W-:Y:S02]  /*1ef0*/  LEA.HI R15, R237, R237, RZ, 0x1 ;  /* 0x000000eded0f7211 */ /* 0x000fe400078f08ff */
[----:B------:R-:W-:Y:S01]  /*1f00*/  ISETP.GE.AND P6, PT, R211, R22, PT ;  /* 0x00000016d300720c */ /* 0x000fe20003fc6270 */
[----:B------:R-:W-:Y:S01]  /*1f10*/  IMAD R24, R8, c[0x0][0x1a0], RZ ;  /* 0x0000680008187a24 */ /* 0x000fe200078e02ff */
[----:B------:R-:W-:Y:S01]  /*1f20*/  IADD3 R26, P0, R16, R26, RZ ;  /* 0x0000001a101a7210 */ /* 0x000fe20007f1e0ff */
[----:B------:R-:W-:Y:S01]  /*1f30*/  BSSY B0, `(.L_x_841) ;  /* 0x0000024000007945 */ /* 0x000fe20003800000 */
[----:B------:R-:W-:Y:S01]  /*1f40*/  LOP3.LUT R16, R15, 0xfffffffe, RZ, 0xc0, !PT ;  /* 0xfffffffe0f107812 */ /* 0x000fe200078ec0ff */
[----:B------:R-:W-:-:S02]  /*1f50*/  IMAD R24, R11, c[0x0][0x1a4], R24 ;  /* 0x000069000b187a24 */ /* 0x000fc400078e0218 */
[----:B------:R-:W-:Y:S01]  /*1f60*/  IMAD R15, R9, c[0x0][0x1b8], RZ ;  /* 0x00006e00090f7a24 */ /* 0x000fe200078e02ff */
[----:B------:R-:W-:Y:S02]  /*1f70*/  IADD3 R16, R237, -R16, RZ ;  /* 0x80000010ed107210 */ /* 0x000fe40007ffe0ff */
[----:B------:R-:W-:Y:S01]  /*1f80*/  IADD3.X R27, R13, R27, R24, P0, !PT ;  /* 0x0000001b0d1b7210 */ /* 0x000fe200007fe418 */
[----:B------:R-:W-:Y:S01]  /*1f90*/  IMAD R15, R10, c[0x0][0x1bc], R15 ;  /* 0x00006f000a0f7a24 */ /* 0x000fe200078e020f */
[----:B------:R-:W-:-:S03]  /*1fa0*/  ISETP.NE.AND P0, PT, R16, 0x1, PT ;  /* 0x000000011000780c */ /* 0x000fc60003f05270 */
[----:B------:R-:W-:Y:S01]  /*1fb0*/  IMAD.WIDE.U32 R24, R10, c[0x0][0x1b8], R26 ;  /* 0x00006e000a187a25 */ /* 0x000fe200078e001a */
[----:B------:R1:W-:Y:S04]  /*1fc0*/  @P6 STS.128 [R222+0x10000], RZ ;  /* 0x010000ffde006388 */ /* 0x0003e80000000c00 */
[----:B------:R-:W-:Y:S01]  /*1fd0*/  IADD3 R15, R25, R15, RZ ;  /* 0x0000000f190f7210 */ /* 0x000fe20007ffe0ff */
[----:B------:R1:W-:Y:S01]  /*1fe0*/  @P6 STS.128 [R222+0x12000], RZ ;  /* 0x012000ffde006388 */ /* 0x0003e20000000c00 */
        /* <DEDUP_REMOVED lines=24> */
.L_x_842:
[----:B------:R-:W-:Y:S05]  /*2170*/  BSYNC B0 ;  /* 0x0000000000007941 */ /* 0x000fea0003800000 */
.L_x_841:
[----:B------:R-:W-:Y:S01]  /*2180*/  IADD3 R13, R211, 0x20, RZ ;  /* 0x00000020d30d7810 */ /* 0x000fe20007ffe0ff */
[----:B------:R-:W-:Y:S03]  /*2190*/  BSSY B0, `(.L_x_843) ;  /* 0x000001e000007945 */ /* 0x000fe60003800000 */
[----:B------:R-:W-:-:S13]  /*21a0*/  ISETP.GE.AND P5, PT, R13, R22, PT ;  /* 0x000000160d00720c */ /* 0x000fda0003fa6270 */
[----:B------:R3:W-:Y:S04]  /*21b0*/  @P5 STS.128 [R222+0x11000], RZ ;  /* 0x011000ffde005388 */ /* 0x0007e80000000c00 */
[----:B------:R3:W-:Y:S01]  /*21c0*/  @P5 STS.128 [R222+0x13000], RZ ;  /* 0x013000ffde005388 */ /* 0x0007e20000000c00 */
[----:B------:R-:W-:Y:S05]  /*21d0*/  @P5 BRA `(.L_x_844) ;  /* 0x0000019000005947 */ /* 0x000fea0003800000 */
[----:B--2---:R-:W-:Y:S01]  /*21e0*/  IADD3 R17, P1, R211, 0x20, RZ ;  /* 0x00000020d3117810 */ /* 0x004fe20007f3e0ff */
        /* <DEDUP_REMOVED lines=24> */
.L_x_844:
[----:B------:R-:W-:Y:S05]  /*2370*/  BSYNC B0 ;  /* 0x0000000000007941 */ /* 0x000fea0003800000 */
.L_x_843:
[----:B--2---:R-:W-:Y:S01]  /*2380*/  IMAD R16, R237, -0x40, R239 ;  /* 0xffffffc0ed107824 */ /* 0x004fe200078e02ef */
        /* <DEDUP_REMOVED lines=19> */
.L_x_846:
[----:B------:R-:W-:Y:S05]  /*24c0*/  BSYNC B0 ;  /* 0x0000000000007941 */ /* 0x000fea0003800000 */
.L_x_845:
[----:B------:R-:W-:Y:S01]  /*24d0*/  ISETP.GE.AND P3, PT, R13, R16, PT ;  /* 0x000000100d00720c */ /* 0x000fe20003f66270 */
[----:B------:R-:W-:-:S12]  /*24e0*/  BSSY B0, `(.L_x_847) ;  /* 0x000001b000007945 */ /* 0x000fd80003800000 */
[----:B------:R1:W-:Y:S04]  /*24f0*/  @P3 STS.128 [R222+0x9000], RZ ;  /* 0x009000ffde003388 */ /* 0x0003e80000000c00 */
[----:B------:R1:W-:Y:S01]  /*2500*/  @P3 STS.128 [R222+0xb000], RZ ;  /* 0x00b000ffde003388 */ /* 0x0003e20000000c00 */
[----:B------:R-:W-:Y:S05]  /*2510*/  @P3 BRA `(.L_x_848) ;  /* 0x0000017000003947 */ /* 0x000fea0003800000 */
[----:B------:R-:W-:-:S13]  /*2520*/  ISETP.GE.AND P2, PT, R212, c[0x0][0x220], PT ;  /* 0x00008800d4007a0c */ /* 0x000fda0003f46270 */
[----:B------:R-:W-:Y:S01]  /*2530*/  @!P2 IMAD.MOV.U32 R15, RZ, RZ, c[0x0][0x370] ;  /* 0x0000dc00ff0fa624 */ /* 0x000fe200078e00ff */
        /* <DEDUP_REMOVED lines=12> */
[----:B-1----:R-:W-:-:S03]  /*2600*/  IMAD.MOV.U32 R22, RZ, RZ, c[0x0][0x374] ;  /* 0x0000dd00ff167624 */ /* 0x002fc600078e00ff */
        /* <DEDUP_REMOVED lines=8> */
.L_x_848:
[----:B------:R-:W-:Y:S05]  /*2690*/  BSYNC B0 ;  /* 0x0000000000007941 */ /* 0x000fea0003800000 */
.L_x_847:
        /* <DEDUP_REMOVED lines=14> */
.L_x_850:
        /* <DEDUP_REMOVED lines=19> */
.L_x_851:
[----:B------:R-:W-:Y:S05]  /*28b0*/  BSYNC B0 ;  /* 0x0000000000007941 */ /* 0x000fea0003800000 */
.L_x_849:
        /* <DEDUP_REMOVED lines=14> */
.L_x_853:
        /* <DEDUP_REMOVED lines=27> */
.L_x_854:
[----:B------:R-:W-:Y:S05]  /*2b50*/  BSYNC B0 ;  /* 0x0000000000007941 */ /* 0x000fea0003800000 */
.L_x_852:
[CC--:B------:R-:W-:Y:S01]  /*2b60*/  ISETP.GE.AND P2, PT, R215.reuse, R16.reuse, PT ;  /* 0x00000010d700720c */ /* 0x0c0fe20003f46270 */
[C---:B-1----:R-:W-:Y:S01]  /*2b70*/  IMAD.WIDE R18, R215.reuse, 0x4, R246 ;  /* 0x00000004d7127825 */ /* 0x042fe200078e02f6 */
[----:B------:R-:W-:Y:S02]  /*2b80*/  MOV R233, 0x7f800000 ;  /* 0x7f80000000e97802 */ /* 0x000fe40000000f00 */
[----:B------:R-:W-:Y:S02]  /*2b90*/  IADD3 R13, R215, 0x8, RZ ;  /* 0x00000008d70d7810 */ /* 0x000fe40007ffe0ff */
[----:B------:R-:W-:Y:S02]  /*2ba0*/  MOV R234, 0x7f800000 ;  /* 0x7f80000000ea7802 */ /* 0x000fe40000000f00 */
[----:B------:R-:W-:-:S05]  /*2bb0*/  ISETP.GE.AND P1, PT, R13, R16, PT ;  /* 0x000000100d00720c */ /* 0x000fca0003f26270 */
[----:B------:R1:W5:Y:S01]  /*2bc0*/  @!P2 LDG.E R233, [R18.64] ;  /* 0x0000000812e9a981 */ /* 0x000362000c1e1900 */
[----:B------:R-:W-:Y:S02]  /*2bd0*/  IMAD R8, R8, c[0x0][0x198], RZ ;  /* 0x0000660008087a24 */ /* 0x000fe400078e02ff */
[C---:B------:R-:W-:Y:S01]  /*2be0*/  IMAD.WIDE.U32 R16, R11.reuse, c[0x0][0x198], R212 ;  /* 0x000066000b107a25 */ /* 0x040fe200078e00d4 */
[----:B------:R1:W-:Y:S04]  /*2bf0*/  @P6 STS.128 [R222+0xc000], RZ ;  /* 0x00c000ffde006388 */ /* 0x0003e80000000c00 */
[----:B------:R1:W-:Y:S01]  /*2c00*/  @P6 STS.128 [R222+0xe000], RZ ;  /* 0x00e000ffde006388 */ /* 0x0003e20000000c00 */
[----:B------:R-:W-:-:S03]  /*2c10*/  IMAD R11, R11, c[0x0][0x19c], R8 ;  /* 0x000067000b0b7a24 */ /* 0x000fc600078e0208 */
[----:B------:R1:W5:Y:S01]  /*2c20*/  @!P1 LDG.E R234, [R18.64+0x20] ;  /* 0x0000200812ea9981 */ /* 0x000362000c1e1900 */
[----:B------:R-:W-:Y:S01]  /*2c30*/  IADD3 R14, P1, R14, R16, RZ ;  /* 0x000000100e0e7210 */ /* 0x000fe20007f3e0ff */
[----:B------:R-:W-:Y:S01]  /*2c40*/  IMAD R9, R9, c[0x0][0x1b0], RZ ;  /* 0x00006c0009097a24 */ /* 0x000fe200078e02ff */
[----:B------:R-:W-:Y:S02]  /*2c50*/  BSSY B0, `(.L_x_855) ;  /* 0x000001d000007945 */ /* 0x000fe40003800000 */
[----:B------:R-:W-:Y:S01]  /*2c60*/  IADD3.X R15, R12, R17, R11, P1, !PT ;  /* 0x000000110c0f7210 */ /* 0x000fe20000ffe40b */
[----:B------:R-:W-:-:S04]  /*2c70*/  IMAD R9, R10, c[0x0][0x1b4], R9 ;  /* 0x00006d000a097a24 */ /* 0x000fc800078e0209 */
[----:B------:R-:W-:-:S05]  /*2c80*/  IMAD.WIDE.U32 R10, R10, c[0x0][0x1b0], R14 ;  /* 0x00006c000a0a7a25 */ /* 0x000fca00078e000e */
[----:B------:R-:W-:Y:S01]  /*2c90*/  IADD3 R9, R11, R9, RZ ;  /* 0x000000090b097210 */ /* 0x000fe20007ffe0ff */
        /* <DEDUP_REMOVED lines=24> */
.L_x_856:
[----:B------:R-:W-:Y:S05]  /*2e20*/  BSYNC B0 ;  /* 0x0000000000007941 */ /* 0x000fea0003800000 */
.L_x_855:
[----:B------:R1:W-:Y:S01]  /*2e30*/  @P5 STS.128 [R222+0xd000], RZ ;  /* 0x00d000ffde005388 */ /* 0x0003e20000000c00 */
[----:B------:R-:W-:Y:S03]  /*2e40*/  BSSY B0, `(.L_x_857) ;  /* 0x000001c000007945 */ /* 0x000fe60003800000 */
        /* <DEDUP_REMOVED lines=27> */
.L_x_858:
[----:B------:R-:W-:Y:S05]  /*3000*/  BSYNC B0 ;  /* 0x0000000000007941 */ /* 0x000fea0003800000 */
.L_x_857:
[----:B------:R-:W0:Y:S01]  /*3010*/  LDGDEPBAR ;  /* 0x00000000000079af */ /* 0x000e220000000000 */
[----:B-1----:R-:W-:Y:S02]  /*3020*/  IMAD.MOV.U32 R14, RZ, RZ, c[0x0][0x308] ;  /* 0x0000c200ff0e7624 */ /* 0x002fe400078e00ff */
[----:B------:R-:W-:Y:S01]  /*3030*/  IMAD.MOV.U32 R15, RZ, RZ, c[0x0][0x30c] ;  /* 0x0000c300ff0f7624 */ /* 0x000fe200078e00ff */
[----:B------:R-:W-:-:S04]  /*3040*/  DEPBAR.LE SB0, 0x1 ;  /* 0x000080400000791a */ /* 0x000fc80000000000 */
[----:B------:R-:W-:Y:S06]  /*3050*/  BAR.SYNC.DEFER_BLOCKING 0x0 ;  /* 0x0000000000007b1d */ /* 0x000fec0000010000 */
[----:B--2---:R-:W2:Y:S04]  /*3060*/  LDG.E.64 R12, [R14.64+0x8] ;  /* 0x000008080e0c7981 */ /* 0x004ea8000c1e1b00 */
[----:B------:R1:W5:Y:S01]  /*3070*/  LDG.E.64 R206, [R14.64] ;  /* 0x000000080ece7981 */ /* 0x000362000c1e1b00 */
[-C--:B------:R-:W-:Y:S01]  /*3080*/  LEA.HI R6, R4, R7.reuse, RZ, 0x4 ;  /* 0x0000000704067211 */ /* 0x080fe200078f20ff */
[----:B------:R-:W-:Y:S01]  /*3090*/  IMAD R9, R214, c[0x0][0x1c0], R231 ;  /* 0x00007000d6097a24 */ /* 0x000fe200078e02e7 */
[----:B------:R-:W-:Y:S01]  /*30a0*/  LEA.HI R4, R4, R7, RZ, 0x3 ;  /* 0x0000000704047211 */ /* 0x000fe200078f18ff */
[----:B------:R1:W3:Y:S01]  /*30b0*/  LDSM.16.M88.4 R108, [R202+0x10000] ;  /* 0x01000000ca6c783b */ /* 0x0002e20000000200 */
[----:B------:R-:W-:Y:S01]  /*30c0*/  LOP3.LUT R6, R6, 0xfffffff0, RZ, 0xc0, !PT ;  /* 0xfffffff006067812 */ /* 0x000fe200078ec0ff */
[----:B------:R-:W-:Y:S01]  /*30d0*/  IMAD.SHL.U32 R9, R9, 0x20, RZ ;  /* 0x0000002009097824 */ /* 0x000fe200078e00ff */
[----:B------:R-:W-:Y:S01]  /*30e0*/  LOP3.LUT R4, R4, 0xfffffff8, RZ, 0xc0, !PT ;  /* 0xfffffff804047812 */ /* 0x000fe200078ec0ff */
[----:B------:R1:W4:Y:S01]  /*30f0*/  LDSM.16.M88.4 R112, [R202+0x10800] ;  /* 0x01080000ca70783b */ /* 0x0003220000000200 */
[----:B------:R-:W-:Y:S01]  /*3100*/  SHF.R.S32.HI R229, RZ, 0x1f, R228 ;  /* 0x0000001fffe57819 */ /* 0x000fe200000114e4 */
[C---:B------:R-:W-:Y:S01]  /*3110*/  IMAD.IADD R6, R7.reuse, 0x1, -R6 ;  /* 0x0000000107067824 */ /* 0x040fe200078e0a06 */
[----:B------:R-:W-:Y:S01]  /*3120*/  IADD3 R199, R204, 0x2000, RZ ;  /* 0x00002000ccc77810 */ /* 0x000fe20007ffe0ff */
[----:B------:R-:W-:Y:S01]  /*3130*/  IMAD.IADD R4, R7, 0x1, -R4 ;  /* 0x0000000107047824 */ /* 0x000fe200078e0a04 */
[----:B------:R1:W1:Y:S01]  /*3140*/  LDSM.16.M88.4 R116, [R192+0x10000] ;  /* 0x01000000c074783b */ /* 0x0002620000000200 */
[----:B------:R-:W-:Y:S01]  /*3150*/  IMAD.MOV.U32 R196, RZ, RZ, 0x40 ;  /* 0x00000040ffc47424 */ /* 0x000fe200078e00ff */
[----:B------:R-:W-:Y:S01]  /*3160*/  SHF.R.S32.HI R11, RZ, 0x1f, R6 ;  /* 0x0000001fff0b7819 */ /* 0x000fe20000011406 */
[----:B------:R-:W-:Y:S01]  /*3170*/  IMAD.MOV.U32 R232, RZ, RZ, c[0x0][0x2e4] ;  /* 0x0000b900ffe87624 */ /* 0x000fe200078e00ff */
[----:B------:R-:W-:Y:S01]  /*3180*/  LOP3.LUT P3, RZ, R4, 0x2, RZ, 0xc0, !PT ;  /* 0x0000000204ff7812 */ /* 0x000fe2000786c0ff */
[----:B------:R-:W-:Y:S01]  /*3190*/  IMAD.MOV.U32 R4, RZ, RZ, 0x20 ;  /* 0x00000020ff047424 */ /* 0x000fe200078e00ff */
[----:B------:R1:W1:Y:S01]  /*31a0*/  LDSM.16.M88.4 R120, [R192+0x10800] ;  /* 0x01080000c078783b */ /* 0x0002620000000200 */
[----:B------:R-:W-:Y:S01]  /*31b0*/  LEA.HI R11, R11, R6, RZ, 0x3 ;  /* 0x000000060b0b7211 */ /* 0x000fe200078f18ff */
[----:B------:R-:W-:Y:S01]  /*31c0*/  IMAD.MOV.U32 R230, RZ, RZ, R235 ;  /* 0x000000ffffe67224 */ /* 0x000fe200078e00eb */
[----:B------:R-:W-:Y:S01]  /*31d0*/  IADD3 R198, R203, 0x2000, RZ ;  /* 0x00002000cbc67810 */ /* 0x000fe20007ffe0ff */
[----:B------:R1:W1:Y:S01]  /*31e0*/  LDSM.16.M88.4 R128, [R3+0x10000] ;  /* 0x010000000380783b */ /* 0x0002620000000200 */
[----:B------:R-:W-:Y:S01]  /*31f0*/  SEL R4, R4, 0xffffffe0, !P3 ;  /* 0xffffffe004047807 */ /* 0x000fe20005800000 */
[----:B------:R-:W-:Y:S01]  /*3200*/  CS2R R94, SRZ ;  /* 0x00000000005e7805 */ /* 0x000fe2000001ff00 */
[----:B------:R-:W-:Y:S01]  /*3210*/  LOP3.LUT R11, R11, 0xfffffff8, RZ, 0xc0, !PT ;  /* 0xfffffff80b0b7812 */ /* 0x000fe200078ec0ff */
[----:B------:R1:W1:Y:S01]  /*3220*/  LDSM.16.M88.4 R132, [R3+0x10800] ;  /* 0x010800000384783b */ /* 0x0002620000000200 */
[----:B------:R-:W-:Y:S01]  /*3230*/  SEL R199, R199, R204, !P0 ;  /* 0x000000ccc7c77207 */ /* 0x000fe20004000000 */
[----:B------:R-:W-:Y:S01]  /*3240*/  IMAD.IADD R4, R4, 0x1, R3 ;  /* 0x0000000104047824 */ /* 0x000fe200078e0203 */
[----:B------:R-:W-:Y:S01]  /*3250*/  SEL R198, R198, R203, !P0 ;  /* 0x000000cbc6c67207 */ /* 0x000fe20004000000 */
[----:B------:R1:W1:Y:S01]  /*3260*/  LDSM.16.M88.4 R144, [R202+0x12000] ;  /* 0x01200000ca90783b */ /* 0x0002620000000200 */
[----:B------:R-:W-:Y:S01]  /*3270*/  IMAD.IADD R11, R6, 0x1, -R11 ;  /* 0x00000001060b7824 */ /* 0x000fe200078e0a0b */
[----:B------:R-:W-:Y:S01]  /*3280*/  IADD3 R240, -R236, 0x40, R5 ;  /* 0x00000040ecf07810 */ /* 0x000fe20007ffe105 */
        /* <DEDUP_REMOVED lines=42> */
[----:B------:R-:W-:Y:S01]  /*3530*/  IMAD.SHL.U32 R198, R198, 0x2, RZ ;  /* 0x00000002c6c67824 */ /* 0x000fe200078e00ff */
[----:B--2---:R-:W-:Y:S02]  /*3540*/  IADD3 R228, P5, P4, R9, R12, R228 ;  /* 0x0000000c09e47210 */ /* 0x004fe40007cbe0e4 */
[----:B------:R-:W-:Y:S02]  /*3550*/  SHF.R.S32.HI R12, RZ, 0x1f, R9 ;  /* 0x0000001fff0c7819 */ /* 0x000fe40000011409 */
[----:B------:R-:W-:Y:S02]  /*3560*/  R2P PR, R11, 0x6 ;  /* 0x000000060b007804 */ /* 0x000fe40000000000 */
[----:B------:R-:W-:-:S03]  /*3570*/  IADD3.X R229, R12, R13, R229, P5, P4 ;  /* 0x0000000d0ce57210 */ /* 0x000fc60002fe84e5 */
[----:B------:R-:W-:Y:S02]  /*3580*/  SEL R197, R197, 0xffffffe0, !P1 ;  /* 0xffffffe0c5c57807 */ /* 0x000fe40004800000 */
[----:B------:R-:W-:-:S03]  /*3590*/  SEL R196, R196, 0xffffffc0, !P2 ;  /* 0xffffffc0c4c47807 */ /* 0x000fc60005000000 */
[C---:B------:R-:W-:Y:S02]  /*35a0*/  IMAD.IADD R195, R200.reuse, 0x1, R197 ;  /* 0x00000001c8c37824 */ /* 0x040fe400078e02c5 */
[----:B------:R-:W-:Y:S02]  /*35b0*/  IMAD.IADD R193, R200, 0x1, R196 ;  /* 0x00000001c8c17824 */ /* 0x000fe400078e02c4 */
[----:B-1-34-:R-:W-:Y:S02]  /*35c0*/  IMAD.IADD R194, R196, 0x1, R195 ;  /* 0x00000001c4c27824 */ /* 0x01afe400078e02c3 */
.L_x_863:
[----:B------:R-:W0:Y:S01]  /*35d0*/  LDGDEPBAR ;  /* 0x00000000000079af */ /* 0x000e220000000000 */
[----:B------:R-:W-:Y:S01]  /*35e0*/  LEA R176, P0, R215, R226, 0x2 ;  /* 0x000000e2d7b07211 */ /* 0x000fe200078010ff */
[C---:B------:R-:W-:Y:S01]  /*35f0*/  IMAD.IADD R127, R199.reuse, 0x1, R197 ;  /* 0x00000001c77f7824 */ /* 0x040fe200078e02c5 */
[----:B------:R-:W-:Y:S01]  /*3600*/  MOV R126, c[0x0][0x2e4] ;  /* 0x0000b900007e7a02 */ /* 0x000fe20000000f00 */
[----:B------:R-:W-:Y:S01]  /*3610*/  IMAD.IADD R125, R199, 0x1, R196 ;  /* 0x00000001c77d7824 */ /* 0x000fe200078e02c4 */
[----:B------:R-:W-:Y:S02]  /*3620*/  LEA.HI.X.SX32 R177, R215, R227, 0x2, P0 ;  /* 0x000000e3d7b17211 */ /* 0x000fe400000f16ff */
[----:B------:R-:W-:Y:S01]  /*3630*/  IADD3 R124, R127, R196, RZ ;  /* 0x000000c47f7c7210 */ /* 0x000fe20007ffe0ff */
[----:B------:R-:W-:Y:S04]  /*3640*/  DEPBAR.LE SB0, 0x0 ;  /* 0x000080000000791a */ /* 0x000fe80000000000 */
[----:B------:R-:W-:Y:S06]  /*3650*/  BAR.SYNC.DEFER_BLOCKING 0x0 ;  /* 0x0000000000007b1d */ /* 0x000fec0000010000 */
[----:B------:R-:W-:Y:S04]  /*3660*/  LDSM.16.M88.4 R20, [R199] ;  /* 0x00000000c714783b */ /* 0x000fe80000000200 */
[----:B------:R-:W1:Y:S04]  /*3670*/  LDSM.16.M88.4 R24, [R202+0xc000] ;  /* 0x00c00000ca18783b */ /* 0x000e680000000200 */
[----:B-----5:R2:W5:Y:S04]  /*3680*/  LDG.E R181, [R176.64] ;  /* 0x00000008b0b57981 */ /* 0x020568000c1e1900 */
[----:B------:R2:W5:Y:S04]  /*3690*/  LDG.E R180, [R176.64+0x20] ;  /* 0x00002008b0b47981 */ /* 0x000568000c1e1900 */
[----:B------:R-:W3:Y:S04]  /*36a0*/  LDSM.16.M88.4 R28, [R202+0xc800] ;  /* 0x00c80000ca1c783b */ /* 0x000ee80000000200 */
[----:B------:R-:W-:Y:S04]  /*36b0*/  LDSM.16.M88.4 R32, [R127] ;  /* 0x000000007f20783b */ /* 0x000fe80000000200 */
[----:B------:R-:W4:Y:S04]  /*36c0*/  LDSM.16.M88.4 R100, [R192+0xc000] ;  /* 0x00c00000c064783b */ /* 0x000f280000000200 */
[----:B------:R-:W4:Y:S01]  /*36d0*/  LDSM.16.M88.4 R104, [R192+0xc800] ;  /* 0x00c80000c068783b */ /* 0x000f220000000200 */
[----:B--2---:R-:W-:Y:S05]  /*36e0*/  IMAD.SHL.U32 R176, R237, 0x40, RZ ;  /* 0x00000040edb07824 */ /* 0x004fea00078e00ff */
[----:B------:R-:W-:Y:S01]  /*36f0*/  ISETP.GE.AND P0, PT, R176, R240, PT ;  /* 0x000000f0b000720c */ /* 0x000fe20003f06270 */
[C---:B-1----:R-:W-:Y:S08]  /*3700*/  HMMA.16816.F32.BF16 R4, R20.reuse, R24, RZ ;  /* 0x000000181404723c */ /* 0x042ff000000418ff */
[C---:B------:R-:W-:Y:S01]  /*3710*/  HMMA.16816.F32.BF16 R8, R20.reuse, R26, RZ ;  /* 0x0000001a1408723c */ /* 0x040fe200000418ff */
[----:B------:R-:W-:Y:S07]  /*3720*/  LDSM.16.M88.4 R24, [R3+0xc000] ;  /* 0x00c000000318783b */ /* 0x000fee0000000200 */
[C---:B---3--:R-:W-:Y:S08]  /*3730*/  HMMA.16816.F32.BF16 R12, R20.reuse, R28, RZ ;  /* 0x0000001c140c723c */ /* 0x048ff000000418ff */
[----:B------:R-:W-:Y:S01]  /*3740*/  HMMA.16816.F32.BF16 R16, R20, R30, RZ ;  /* 0x0000001e1410723c */ /* 0x000fe200000418ff */
[----:B------:R-:W1:Y:S04]  /*3750*/  LDSM.16.M88.4 R20, [R125] ;  /* 0x000000007d14783b */ /* 0x000e680000000200 */
[----:B------:R-:W2:Y:S03]  /*3760*/  LDSM.16.M88.4 R28, [R3+0xc800] ;  /* 0x00c80000031c783b */ /* 0x000ea60000000200 */
[C---:B----4-:R-:W-:Y:S08]  /*3770*/  HMMA.16816.F32.BF16 R4, R32.reuse, R100, R4 ;  /* 0x000000642004723c */ /* 0x050ff00000041804 */
        /* <DEDUP_REMOVED lines=53> */
.L_x_859:
[--C-:B------:R-:W-:Y:S01]  /*3ad0*/  IADD3 R20, R236, 0x1, -R239.reuse ;  /* 0x00000001ec147810 */ /* 0x100fe20007ffe8ef */
[----:B------:R-:W1:Y:S01]  /*3ae0*/  S2R R21, SR_TID.X ;  /* 0x0000000000157919 */ /* 0x000e620000002100 */
[-C--:B------:R-:W-:Y:S01]  /*3af0*/  IADD3 R24, -R126, R236.reuse, -R239 ;  /* 0x000000ec7e187210 */ /* 0x080fe20007ffe9ef */
[----:B------:R-:W-:Y:S01]  /*3b00*/  IMAD.IADD R29, R215, 0x1, R176 ;  /* 0x00000001d71d7824 */ /* 0x000fe200078e02b0 */
[----:B------:R-:W-:Y:S01]  /*3b10*/  IADD3 R20, R20, c[0x0][0x2e8], RZ ;  /* 0x0000ba0014147a10 */ /* 0x000fe20007ffe0ff */
[----:B------:R-:W-:Y:S02]  /*3b20*/  IMAD.SHL.U32 R22, R208, 0x20, RZ ;  /* 0x00000020d0167824 */ /* 0x000fe400078e00ff */
[C---:B------:R-:W-:Y:S01]  /*3b30*/  IMAD.IADD R31, R29.reuse, 0x1, R24 ;  /* 0x000000011d1f7824 */ /* 0x040fe200078e0218 */
[C---:B------:R-:W-:Y:S01]  /*3b40*/  IADD3 R23, R29.reuse, 0x8, RZ ;  /* 0x000000081d177810 */ /* 0x040fe20007ffe0ff */
[----:B------:R-:W-:Y:S02]  /*3b50*/  IMAD.IADD R29, R29, 0x1, R20 ;  /* 0x000000011d1d7824 */ /* 0x000fe400078e0214 */
[----:B------:R-:W-:Y:S01]  /*3b60*/  IMAD.MOV.U32 R232, RZ, RZ, R126 ;  /* 0x000000ffffe87224 */ /* 0x000fe200078e007e */
[----:B------:R-:W-:Y:S02]  /*3b70*/  IMNMX R31, RZ, R31, !PT ;  /* 0x0000001fff1f7217 */ /* 0x000fe40007800200 */
[-C--:B------:R-:W-:Y:S01]  /*3b80*/  IMNMX R29, R29, R236.reuse, PT ;  /* 0x000000ec1d1d7217 */ /* 0x080fe20003800200 */
[----:B-1----:R-:W-:Y:S05]  /*3b90*/  IMAD.SHL.U32 R21, R21, 0x2, RZ ;  /* 0x0000000215157824 */ /* 0x002fea00078e00ff */
[----:B------:R-:W-:Y:S01]  /*3ba0*/  LOP3.LUT R22, R22, 0x6, R21, 0xf8, !PT ;  /* 0x0000000616167812 */ /* 0x000fe200078ef815 */
[--C-:B------:R-:W-:Y:S02]  /*3bb0*/  IMAD.IADD R21, R24, 0x1, R23.reuse ;  /* 0x0000000118157824 */ /* 0x100fe400078e0217 */
[----:B------:R-:W-:Y:S02]  /*3bc0*/  IMAD.IADD R23, R20, 0x1, R23 ;  /* 0x0000000114177824 */ /* 0x000fe400078e0217 */
[----:B------:R-:W-:Y:S01]  /*3bd0*/  IMAD R22, R217, 0x40, R22 ;  /* 0x00000040d9167824 */ /* 0x000fe200078e0216 */
[----:B------:R-:W-:Y:S02]  /*3be0*/  IMNMX R21, RZ, R21, !PT ;  /* 0x00000015ff157217 */ /* 0x000fe40007800200 */
[----:B------:R-:W-:Y:S02]  /*3bf0*/  IMNMX R20, R23, R236, PT ;  /* 0x000000ec17147217 */ /* 0x000fe40003800200 */
[C---:B------:R-:W-:Y:S02]  /*3c00*/  ISETP.GE.AND P1, PT, R22.reuse, R31, PT ;  /* 0x0000001f1600720c */ /* 0x040fe40003f26270 */
[C---:B------:R-:W-:Y:S02]  /*3c10*/  ISETP.GE.AND P0, PT, R22.reuse, R21, PT ;  /* 0x000000151600720c */ /* 0x040fe40003f06270 */
[C---:B------:R-:W-:Y:S02]  /*3c20*/  IADD3 R28, R22.reuse, 0x1, RZ ;  /* 0x00000001161c7810 */ /* 0x040fe40007ffe0ff */
[C---:B------:R-:W-:Y:S02]  /*3c30*/  IADD3 R27, R22.reuse, 0x8, RZ ;  /* 0x00000008161b7810 */ /* 0x040fe40007ffe0ff */
[C---:B------:R-:W-:Y:S02]  /*3c40*/  IADD3 R26, R22.reuse, 0x9, RZ ;  /* 0x00000009161a7810 */ /* 0x040fe40007ffe0ff */
[C---:B------:R-:W-:Y:S02]  /*3c50*/  IADD3 R25, R22.reuse, 0x10, RZ ;  /* 0x0000001016197810 */ /* 0x040fe40007ffe0ff */
[C---:B------:R-:W-:Y:S02]  /*3c60*/  IADD3 R24, R22.reuse, 0x11, RZ ;  /* 0x0000001116187810 */ /* 0x040fe40007ffe0ff */
[C---:B------:R-:W-:Y:S02]  /*3c70*/  IADD3 R23, R22.reuse, 0x18, RZ ;  /* 0x0000001816177810 */ /* 0x040fe40007ffe0ff */
[C---:B------:R-:W-:Y:S02]  /*3c80*/  ISETP.GE.OR P1, PT, R22.reuse, R29, !P1 ;  /* 0x0000001d1600720c */ /* 0x040fe40004f26670 */
[CC--:B------:R-:W-:Y:S02]  /*3c90*/  ISETP.GE.OR P0, PT, R22.reuse, R20.reuse, !P0 ;  /* 0x000000141600720c */ /* 0x0c0fe40004706670 */
[----:B------:R-:W-:Y:S02]  /*3ca0*/  IADD3 R22, R22, 0x19, RZ ;  /* 0x0000001916167810 */ /* 0x000fe40007ffe0ff */
[-C--:B------:R-:W-:Y:S02]  /*3cb0*/  ISETP.GE.AND P6, PT, R28, R31.reuse, PT ;  /* 0x0000001f1c00720c */ /* 0x080fe40003fc6270 */
        /* <DEDUP_REMOVED lines=43> */
.L_x_860:
[C---:B------:R-:W-:Y:S01]  /*3f70*/  FMUL.FTZ R191, R233.reuse, 1.4426950216293334961 ;  /* 0x3fb8aa3be9bf7820 */ /* 0x040fe20000410000 */
[----:B------:R-:W-:Y:S01]  /*3f80*/  FSETP.NEU.FTZ.AND P0, PT, R233, -INF , PT ;  /* 0xff800000e900780b */ /* 0x000fe20003f1d000 */
[----:B------:R-:W-:Y:S01]  /*3f90*/  FMUL.FTZ R205, R234, 1.4426950216293334961 ;  /* 0x3fb8aa3beacd7820 */ /* 0x000fe20000410000 */
[----:B------:R-:W-:Y:S01]  /*3fa0*/  IADD3 R189, R207, -0x4498517b, RZ ;  /* 0xbb67ae85cfbd7810 */ /* 0x000fe20007ffe0ff */
[----:B------:R-:W-:Y:S01]  /*3fb0*/  IMAD.WIDE.U32 R176, R228, -0x2daee0ad, RZ ;  /* 0xd2511f53e4b07825 */ /* 0x000fe200078e00ff */
[----:B------:R-:W-:Y:S02]  /*3fc0*/  FSEL R191, R191, RZ, P0 ;  /* 0x000000ffbfbf7208 */ /* 0x000fe40000000000 */
[----:B------:R-:W-:Y:S01]  /*3fd0*/  FSETP.NEU.FTZ.AND P0, PT, R234, -INF , PT ;  /* 0xff800000ea00780b */ /* 0x000fe20003f1d000 */
[----:B------:R-:W-:Y:S01]  /*3fe0*/  IMAD R187, R217, 0x2, R208 ;  /* 0x00000002d9bb7824 */ /* 0x000fe200078e02d0 */
[----:B------:R-:W-:Y:S01]  /*3ff0*/  IADD3 R252, R207, -0x126145ec, RZ ;  /* 0xed9eba14cffc7810 */ /* 0x000fe20007ffe0ff */
[----:B------:R-:W-:Y:S01]  /*4000*/  IMAD R188, R237, 0x4, R209 ;  /* 0x00000004edbc7824 */ /* 0x000fe200078e02d1 */
[----:B------:R-:W-:Y:S01]  /*4010*/  FSEL R205, R205, RZ, P0 ;  /* 0x000000ffcdcd7208 */ /* 0x000fe20000000000 */
[----:B------:R-:W-:Y:S01]  /*4020*/  FFMA.FTZ R183, R8, c[0x0][0x23c], -R191 ;  /* 0x00008f0008b77a23 */ /* 0x000fe200000108bf */
[----:B------:R-:W-:Y:S01]  /*4030*/  LOP3.LUT R187, R177, R207, R187, 0x96, !PT ;  /* 0x000000cfb1bb7212 */ /* 0x000fe200078e96bb */
[----:B------:R-:W-:Y:S04]  /*4040*/  IMAD.WIDE.U32 R178, R188, -0x326172a9, RZ ;  /* 0xcd9e8d57bcb27825 */ /* 0x000fe800078e00ff */
[--C-:B------:R-:W-:Y:S01]  /*4050*/  FFMA.FTZ R185, R7, c[0x0][0x23c], -R205.reuse ;  /* 0x00008f0007b97a23 */ /* 0x100fe200000108cd */
[----:B------:R-:W-:Y:S01]  /*4060*/  LOP3.LUT R250, R179, R229, R206, 0x96, !PT ;  /* 0x000000e5b3fa7212 */ /* 0x000fe200078e96ce */
[----:B------:R-:W-:Y:S01]  /*4070*/  FFMA.FTZ R188, R6, c[0x0][0x23c], -R205 ;  /* 0x00008f0006bc7a23 */ /* 0x000fe200000108cd */
[----:B------:R-:W-:Y:S01]  /*4080*/  MUFU.EX2 R183, R183 ;  /* 0x000000b700b77308 */ /* 0x000fe20000000800 */
[----:B------:R-:W-:Y:S01]  /*4090*/  IMAD.WIDE.U32 R6, R187, -0x326172a9, RZ ;  /* 0xcd9e8d57bb067825 */ /* 0x000fe200078e00ff */
[----:B------:R-:W-:Y:S03]  /*40a0*/  IADD3 R187, R206, -0x61c88647, RZ ;  /* 0x9e3779b9cebb7810 */ /* 0x000fe60007ffe0ff */
[----:B------:R-:W-:Y:S01]  /*40b0*/  IMAD.WIDE.U32 R250, R250, -0x2daee0ad, RZ ;  /* 0xd2511f53fafa7825 */ /* 0x000fe200078e00ff */
[----:B------:R-:W-:Y:S03]  /*40c0*/  LOP3.LUT R187, R7, R178, R187, 0x96, !PT ;  /* 0x000000b207bb7212 */ /* 0x000fe600078e96bb */
[----:B------:R-:W-:Y:S01]  /*40d0*/  FFMA.FTZ R190, R9, c[0x0][0x23c], -R191 ;  /* 0x00008f0009be7a23 */ /* 0x000fe200000108bf */
[----:B------:R-:W-:Y:S01]  /*40e0*/  LOP3.LUT R189, R251, R176, R189, 0x96, !PT ;  /* 0x000000b0fbbd7212 */ /* 0x000fe200078e96bd */
[----:B------:R-:W-:Y:S01]  /*40f0*/  IMAD.WIDE.U32 R8, R187, -0x2daee0ad, RZ ;  /* 0xd2511f53bb087825 */ /* 0x000fe200078e00ff */
[----:B------:R-:W-:Y:S01]  /*4100*/  IADD3 R187, R207, 0x76cf5d0a, RZ ;  /* 0x76cf5d0acfbb7810 */ /* 0x000fe20007ffe0ff */
[----:B------:R-:W-:Y:S01]  /*4110*/  MUFU.EX2 R185, R185 ;  /* 0x000000b900b97308 */ /* 0x000fe20000000800 */
[C---:B------:R-:W-:Y:S01]  /*4120*/  IADD3 R251, R206.reuse, -0x255992d5, RZ ;  /* 0xdaa66d2bcefb7810 */ /* 0x040fe20007ffe0ff */
[----:B------:R-:W-:Y:S01]  /*4130*/  IMAD.WIDE.U32 R178, R189, -0x326172a9, RZ ;  /* 0xcd9e8d57bdb27825 */ /* 0x000fe200078e00ff */
[----:B------:R-:W-:Y:S02]  /*4140*/  LOP3.LUT R250, R9, R250, R187, 0x96, !PT ;  /* 0x000000fa09fa7212 */ /* 0x000fe400078e96bb */
[----:B------:R-:W-:Y:S01]  /*4150*/  IADD3 R189, R206, 0x3c6ef372, RZ ;  /* 0x3c6ef372cebd7810 */ /* 0x000fe20007ffe0ff */
[--C-:B------:R-:W-:Y:S02]  /*4160*/  FFMA.FTZ R186, R4, c[0x0][0x23c], -R191.reuse ;  /* 0x00008f0004ba7a23 */ /* 0x100fe400000108bf */
[----:B------:R-:W-:Y:S01]  /*4170*/  FFMA.FTZ R187, R5, c[0x0][0x23c], -R191 ;  /* 0x00008f0005bb7a23 */ /* 0x000fe200000108bf */
[----:B------:R-:W-:Y:S01]  /*4180*/  LOP3.LUT R189, R179, R6, R189, 0x96, !PT ;  /* 0x00000006b3bd7212 */ /* 0x000fe200078e96bd */
[----:B------:R-:W-:Y:S01]  /*4190*/  IMAD.WIDE.U32 R6, R250, -0x326172a9, RZ ;  /* 0xcd9e8d57fa067825 */ /* 0x000fe200078e00ff */
[----:B------:R-:W-:Y:S01]  /*41a0*/  IADD3 R250, R207, 0x32370b8f, RZ ;  /* 0x32370b8fcffa7810 */ /* 0x000fe20007ffe0ff */
[----:B------:R-:W-:Y:S02]  /*41b0*/  MUFU.EX2 R186, R186 ;  /* 0x000000ba00ba7308 */ /* 0x000fe40000000800 */
[----:B------:R-:W-:Y:S01]  /*41c0*/  IMAD.WIDE.U32 R176, R189, -0x2daee0ad, RZ ;  /* 0xd2511f53bdb07825 */ /* 0x000fe200078e00ff */
[----:B------:R-:W-:Y:S03]  /*41d0*/  LOP3.LUT R251, R7, R178, R251, 0x96, !PT ;  /* 0x000000b207fb7212 */ /* 0x000fe600078e96fb */
[--C-:B------:R-:W-:Y:S01]  /*41e0*/  FFMA.FTZ R184, R11, c[0x0][0x23c], -R205.reuse ;  /* 0x00008f000bb87a23 */ /* 0x100fe200000108cd */
[----:B------:R-:W-:Y:S01]  /*41f0*/  LOP3.LUT R250, R177, R8, R250, 0x96, !PT ;  /* 0x00000008b1fa7212 */ /* 0x000fe200078e96fa */
[----:B------:R-:W-:Y:S01]  /*4200*/  IMAD.WIDE.U32 R4, R251, -0x2daee0ad, RZ ;  /* 0xd2511f53fb047825 */ /* 0x000fe200078e00ff */
[----:B------:R-:W-:Y:S01]  /*4210*/  IADD3 R251, R206, 0x78dde6e4, RZ ;  /* 0x78dde6e4cefb7810 */ /* 0x000fe20007ffe0ff */
[----:B------:R-:W-:Y:S02]  /*4220*/  MUFU.EX2 R188, R188 ;  /* 0x000000bc00bc7308 */ /* 0x000fe40000000800 */
[----:B------:R-:W-:Y:S01]  /*4230*/  FFMA.FTZ R189, R10, c[0x0][0x23c], -R205 ;  /* 0x00008f000abd7a23 */ /* 0x000fe200000108cd */
[----:B------:R-:W-:Y:S01]  /*4240*/  LOP3.LUT R252, R5, R176, R252, 0x96, !PT ;  /* 0x000000b005fc7212 */ /* 0x000fe200078e96fc */
[----:B------:R-:W-:Y:S01]  /*4250*/  IMAD.WIDE.U32 R8, R250, -0x326172a9, RZ ;  /* 0xcd9e8d57fa087825 */ /* 0x000fe200078e00ff */
[----:B------:R-:W-:Y:S03]  /*4260*/  IADD3 R250, R206, 0x1715609d, RZ ;  /* 0x1715609dcefa7810 */ /* 0x000fe60007ffe0ff */
[----:B------:R-:W-:Y:S01]  /*4270*/  IMAD.WIDE.U32 R10, R252, -0x326172a9, RZ ;  /* 0xcd9e8d57fc0a7825 */ /* 0x000fe200078e00ff */
[----:B------:R-:W-:Y:S01]  /*4280*/  LOP3.LUT R251, R9, R6, R251, 0x96, !PT ;  /* 0x0000000609fb7212 */ /* 0x000fe200078e96fb */
[----:B------:R-:W-:Y:S02]  /*4290*/  MUFU.EX2 R184, R184 ;  /* 0x000000b800b87308 */ /* 0x000fe40000000800 */
[----:B------:R-:W-:Y:S01]  /*42a0*/  FFMA.FTZ R19, R19, c[0x0][0x23c], -R205 ;  /* 0x00008f0013137a23 */ /* 0x000fe200000108cd */
[----:B------:R-:W-:Y:S01]  /*42b0*/  LOP3.LUT R5, R11, R8, R250, 0x96, !PT ;  /* 0x000000080b057212 */ /* 0x000fe200078e96fa */
[--C-:B------:R-:W-:Y:S01]  /*42c0*/  FFMA.FTZ R7, R12, c[0x0][0x23c], -R191.reuse ;  /* 0x00008f000c077a23 */ /* 0x100fe200000108bf */
[----:B------:R-:W-:Y:S01]  /*42d0*/  IADD3 R250, R207, -0x56f99767, RZ ;  /* 0xa9066899cffa7810 */ /* 0x000fe20007ffe0ff */
[--C-:B------:R-:W-:Y:S01]  /*42e0*/  FFMA.FTZ R6, R13, c[0x0][0x23c], -R191.reuse ;  /* 0x00008f000d067a23 */ /* 0x100fe200000108bf */
[----:B------:R-:W-:Y:S01]  /*42f0*/  IADD3 R11, R207, 0x646e171e, RZ ;  /* 0x646e171ecf0b7810 */ /* 0x000fe20007ffe0ff */
[----:B------:R-:W-:Y:S02]  /*4300*/  IMAD.WIDE.U32 R12, R251, -0x2daee0ad, RZ ;  /* 0xd2511f53fb0c7825 */ /* 0x000fe400078e00ff */
[----:B------:R-:W-:Y:S02]  /*4310*/  MUFU.EX2 R187, R187 ;  /* 0x000000bb00bb7308 */ /* 0x000fe40000000800 */
[----:B------:R-:W-:Y:S01]  /*4320*/  IMAD.WIDE.U32 R8, R5, -0x2daee0ad, RZ ;  /* 0xd2511f5305087825 */ /* 0x000fe200078e00ff */
[----:B------:R-:W-:Y:S03]  /*4330*/  LOP3.LUT R5, R13, R4, R250, 0x96, !PT ;  /* 0x000000040d057212 */ /* 0x000fe600078e96fa */
[--C-:B------:R-:W-:Y:S01]  /*4340*/  FFMA.FTZ R252, R17, c[0x0][0x23c], -R191.reuse ;  /* 0x00008f0011fc7a23 */ /* 0x100fe200000108bf */
[----:B------:R-:W-:Y:S01]  /*4350*/  IADD3 R17, R206, -0x4ab325aa, RZ ;  /* 0xb54cda56ce117810 */ /* 0x000fe20007ffe0ff */
[----:B------:R-:W-:Y:S01]  /*4360*/  FFMA.FTZ R182, R16, c[0x0][0x23c], -R191 ;  /* 0x00008f0010b67a23 */ /* 0x000fe200000108bf */
[----:B------:R-:W-:Y:S01]  /*4370*/  LOP3.LUT R11, R9, R12, R11, 0x96, !PT ;  /* 0x0000000c090b7212 */ /* 0x000fe200078e960b */
[----:B------:R1:W-:Y:S01]  /*4380*/  MUFU.EX2 R191, R19 ;  /* 0x0000001300bf7308 */ /* 0x0003e20000000800 */
[--C-:B------:R-:W-:Y:S01]  /*4390*/  FFMA.FTZ R250, R18, c[0x0][0x23c], -R205.reuse ;  /* 0x00008f0012fa7a23 */ /* 0x100fe200000108cd */
[----:B------:R-:W-:Y:S01]  /*43a0*/  SHF.R.U32.HI R13, RZ, 0x18, R8 ;  /* 0x00000018ff0d7819 */ /* 0x000fe20000011608 */
[--C-:B------:R-:W-:Y:S01]  /*43b0*/  FFMA.FTZ R251, R14, c[0x0][0x23c], -R205.reuse ;  /* 0x00008f000efb7a23 */ /* 0x100fe200000108cd */
[C---:B------:R-:W-:Y:S01]  /*43c0*/  LOP3.LUT R9, R8.reuse, 0xffff, RZ, 0xc0, !PT ;  /* 0x0000ffff08097812 */ /* 0x040fe200078ec0ff */
[----:B------:R-:W-:Y:S01]  /*43d0*/  FFMA.FTZ R15, R15, c[0x0][0x23c], -R205 ;  /* 0x00008f000f0f7a23 */ /* 0x000fe200000108cd */
[----:B------:R-:W-:Y:S01]  /*43e0*/  LOP3.LUT R205, R8, 0xff, RZ, 0xc0, !PT ;  /* 0x000000ff08cd7812 */ /* 0x000fe200078ec0ff */
[----:B------:R-:W-:Y:S01]  /*43f0*/  IMAD.WIDE.U32 R176, R5, -0x326172a9, RZ ;  /* 0xcd9e8d5705b07825 */ /* 0x000fe200078e00ff */
[----:B------:R-:W-:Y:S02]  /*4400*/  ISETP.LE.U32.AND P0, PT, R13, UR6, PT ;  /* 0x000000060d007c0c */ /* 0x000fe4000bf03070 */
[----:B------:R-:W-:Y:S01]  /*4410*/  ISETP.LE.U32.AND P2, PT, R205, UR6, PT ;  /* 0x00000006cd007c0c */ /* 0x000fe2000bf43070 */
[----:B------:R-:W2:Y:S01]  /*4420*/  MUFU.EX2 R182, R182 ;  /* 0x000000b600b67308 */ /* 0x000ea20000000800 */
[----:B------:R-:W-:Y:S01]  /*4430*/  LOP3.LUT R18, R176, 0xff, RZ, 0xc0, !PT ;  /* 0x000000ffb0127812 */ /* 0x000fe200078ec0ff */
[----:B------:R-:W-:Y:S01]  /*4440*/  IMAD.SHL.U32 R178, R204, 0x2, RZ ;  /* 0x00000002ccb27824 */ /* 0x000fe200078e00ff */
[----:B------:R-:W-:Y:S02]  /*4450*/  LOP3.LUT R14, R177, R10, R17, 0x96, !PT ;  /* 0x0000000ab10e7212 */ /* 0x000fe400078e9611 */
[----:B------:R-:W-:Y:S01]  /*4460*/  ISETP.LE.U32.AND P6, PT, R18, UR6, PT ;  /* 0x0000000612007c0c */ /* 0x000fe2000bfc3070 */
[----:B------:R-:W-:Y:S01]  /*4470*/  IMAD.IADD R179, R197, 0x1, R178 ;  /* 0x00000001c5b37824 */ /* 0x000fe200078e02b2 */
[----:B------:R-:W-:Y:S02]  /*4480*/  LOP3.LUT R18, R11, 0xff, RZ, 0xc0, !PT ;  /* 0x000000ff0b127812 */ /* 0x000fe400078ec0ff */
[----:B------:R-:W-:Y:S01]  /*4490*/  SHF.R.U32.HI R13, RZ, 0x18, R11 ;  /* 0x00000018ff0d7819 */ /* 0x000fe2000001160b */
[----:B------:R3:W-:Y:S01]  /*44a0*/  MUFU.EX2 R205, R15 ;  /* 0x0000000f00cd7308 */ /* 0x0007e20000000800 */
[----:B------:R-:W-:Y:S02]  /*44b0*/  ISETP.LE.U32.AND P5, PT, R18, UR6, PT ;  /* 0x0000000612007c0c */ /* 0x000fe4000bfa3070 */
[----:B-1----:R-:W-:Y:S02]  /*44c0*/  SHF.R.U32.HI R19, RZ, 0x18, R176 ;  /* 0x00000018ff137819 */ /* 0x002fe400000116b0 */
[----:B------:R-:W-:Y:S02]  /*44d0*/  LOP3.LUT R18, R14, 0xff, RZ, 0xc0, !PT ;  /* 0x000000ff0e127812 */ /* 0x000fe400078ec0ff */
[----:B------:R-:W-:Y:S02]  /*44e0*/  ISETP.LE.U32.AND P1, PT, R19, UR6, PT ;  /* 0x0000000613007c0c */ /* 0x000fe4000bf23070 */
[----:B------:R-:W-:Y:S01]  /*44f0*/  ISETP.LE.U32.AND P3, PT, R13, UR6, PT ;  /* 0x000000060d007c0c */ /* 0x000fe2000bf63070 */
[----:B------:R-:W-:Y:S01]  /*4500*/  MUFU.EX2 R190, R190 ;  /* 0x000000be00be7308 */ /* 0x000fe20000000800 */
[----:B------:R-:W-:Y:S02]  /*4510*/  SHF.R.U32.HI R13, RZ, 0x10, R14 ;  /* 0x00000010ff0d7819 */ /* 0x000fe4000001160e */
[----:B------:R-:W-:Y:S02]  /*4520*/  SHF.R.U32.HI R5, RZ, 0x10, R8 ;  /* 0x00000010ff057819 */ /* 0x000fe40000011608 */
[----:B------:R-:W-:Y:S01]  /*4530*/  LOP3.LUT R17, R176, 0xffff, RZ, 0xc0, !PT ;  /* 0x0000ffffb0117812 */ /* 0x000fe200078ec0ff */
[C---:B------:R-:W-:Y:S01]  /*4540*/  IMAD.IADD R177, R196.reuse, 0x1, R178 ;  /* 0x00000001c4b17824 */ /* 0x040fe200078e02b2 */
[----:B------:R-:W-:Y:S02]  /*4550*/  LOP3.LUT R5, R5, 0xff, RZ, 0xc0, !PT ;  /* 0x000000ff05057812 */ /* 0x000fe400078ec0ff */
[----:B------:R-:W-:Y:S01]  /*4560*/  LOP3.LUT R13, R13, 0xff, RZ, 0xc0, !PT ;  /* 0x000000ff0d0d7812 */ /* 0x000fe200078ec0ff */
[----:B------:R-:W-:Y:S01]  /*4570*/  MUFU.EX2 R189, R189 ;  /* 0x000000bd00bd7308 */ /* 0x000fe20000000800 */
[----:B------:R-:W-:Y:S02]  /*4580*/  SHF.R.U32.HI R17, RZ, 0x8, R17 ;  /* 0x00000008ff117819 */ /* 0x000fe40000011611 */
[----:B------:R-:W-:Y:S01]  /*4590*/  SHF.R.U32.HI R10, RZ, 0x10, R176 ;  /* 0x00000010ff0a7819 */ /* 0x000fe200000116b0 */
[----:B------:R-:W-:Y:S01]  /*45a0*/  IMAD.IADD R176, R196, 0x1, R179 ;  /* 0x00000001c4b07824 */ /* 0x000fe200078e02b3 */
[----:B---3--:R-:W-:Y:S02]  /*45b0*/  SHF.R.U32.HI R15, RZ, 0x18, R14 ;  /* 0x00000018ff0f7819 */ /* 0x008fe4000001160e */
[----:B------:R-:W-:Y:S02]  /*45c0*/  LOP3.LUT R14, R14, 0xffff, RZ, 0xc0, !PT ;  /* 0x0000ffff0e0e7812 */ /* 0x000fe400078ec0ff */
[----:B------:R-:W-:Y:S01]  /*45d0*/  ISETP.LE.U32.AND P4, PT, R15, UR6, PT ;  /* 0x000000060f007c0c */ /* 0x000fe2000bf83070 */
[----:B------:R-:W1:Y:S01]  /*45e0*/  MUFU.EX2 R7, R7 ;  /* 0x0000000700077308 */ /* 0x000e620000000800 */
[----:B------:R-:W-:Y:S02]  /*45f0*/  SHF.R.U32.HI R14, RZ, 0x8, R14 ;  /* 0x00000008ff0e7819 */ /* 0x000fe4000001160e */
[----:B------:R-:W-:Y:S02]  /*4600*/  LOP3.LUT R17, R17, 0xffff, RZ, 0xc0, !PT ;  /* 0x0000ffff11117812 */ /* 0x000fe400078ec0ff */
[----:B------:R-:W-:Y:S02]  /*4610*/  LOP3.LUT R14, R14, 0xffff, RZ, 0xc0, !PT ;  /* 0x0000ffff0e0e7812 */ /* 0x000fe400078ec0ff */
[----:B------:R-:W-:Y:S02]  /*4620*/  LOP3.LUT R10, R10, 0xff, RZ, 0xc0, !PT ;  /* 0x000000ff0a0a7812 */ /* 0x000fe400078ec0ff */
[----:B------:R-:W-:Y:S01]  /*4630*/  SHF.R.U32.HI R9, RZ, 0x8, R9 ;  /* 0x00000008ff097819 */ /* 0x000fe20000011609 */
[----:B------:R-:W-:Y:S03]  /*4640*/  MUFU.EX2 R6, R6 ;  /* 0x0000000600067308 */ /* 0x000fe60000000800 */
[----:B------:R-:W-:Y:S07]  /*4650*/  LOP3.LUT R9, R9, 0xffff, RZ, 0xc0, !PT ;  /* 0x0000ffff09097812 */ /* 0x000fee00078ec0ff */
[----:B------:R-:W-:Y:S01]  /*4660*/  MUFU.EX2 R251, R251 ;  /* 0x000000fb00fb7308 */ /* 0x000fe20000000800 */
[----:B--2---:R-:W-:Y:S01]  /*4670*/  @!P2 FADD.FTZ R182, -R182, -RZ ;  /* 0x800000ffb6b6a221 */ /* 0x004fe20000010100 */
[----:B------:R-:W-:Y:S01]  /*4680*/  ISETP.LE.U32.AND P2, PT, R18, UR6, PT ;  /* 0x0000000612007c0c */ /* 0x000fe2000bf43070 */
[----:B------:R-:W-:Y:S01]  /*4690*/  @!P1 FADD.FTZ R184, -R184, -RZ ;  /* 0x800000ffb8b89221 */ /* 0x000fe20000010100 */
[----:B------:R-:W-:Y:S01]  /*46a0*/  ISETP.LE.U32.AND P1, PT, R5, UR6, PT ;  /* 0x0000000605007c0c */ /* 0x000fe2000bf23070 */
[----:B------:R-:W-:Y:S01]  /*46b0*/  @!P6 FADD.FTZ R183, -R183, -RZ ;  /* 0x800000ffb7b7e221 */ /* 0x000fe20000010100 */
[----:B------:R-:W-:Y:S01]  /*46c0*/  ISETP.LE.U32.AND P6, PT, R13, UR6, PT ;  /* 0x000000060d007c0c */ /* 0x000fe2000bfc3070 */
[----:B------:R-:W-:Y:S01]  /*46d0*/  @!P4 FADD.FTZ R185, -R185, -RZ ;  /* 0x800000ffb9b9c221 */ /* 0x000fe20000010100 */
[----:B------:R-:W-:Y:S01]  /*46e0*/  ISETP.LE.U32.AND P4, PT, R17, UR6, PT ;  /* 0x0000000611007c0c */ /* 0x000fe2000bf83070 */
[----:B-1----:R-:W-:Y:S01]  /*46f0*/  @!P5 FADD.FTZ R7, -R7, -RZ ;  /* 0x800000ff0707d221 */ /* 0x002fe20000010100 */
[----:B------:R-:W1:Y:S01]  /*4700*/  MUFU.EX2 R5, R252 ;  /* 0x000000fc00057308 */ /* 0x000e620000000800 */
[----:B------:R-:W-:Y:S01]  /*4710*/  @!P3 FADD.FTZ R205, -R205, -RZ ;  /* 0x800000ffcdcdb221 */ /* 0x000fe20000010100 */
[----:B------:R-:W-:Y:S01]  /*4720*/  ISETP.GT.AND P5, PT, R237, R224, PT ;  /* 0x000000e0ed00720c */ /* 0x000fe20003fa4270 */
[----:B------:R-:W-:Y:S02]  /*4730*/  @!P0 FADD.FTZ R191, -R191, -RZ ;  /* 0x800000ffbfbf8221 */ /* 0x000fe40000010100 */
[----:B------:R-:W-:Y:S01]  /*4740*/  @!P2 FADD.FTZ R186, -R186, -RZ ;  /* 0x800000ffbabaa221 */ /* 0x000fe20000010100 */
[----:B------:R-:W-:Y:S03]  /*4750*/  ISETP.LE.U32.AND P2, PT, R14, UR6, PT ;  /* 0x000000060e007c0c */ /* 0x000fe6000bf43070 */
[----:B------:R-:W-:Y:S01]  /*4760*/  @!P6 FADD.FTZ R188, -R188, -RZ ;  /* 0x800000ffbcbce221 */ /* 0x000fe20000010100 */
[----:B------:R2:W3:Y:S01]  /*4770*/  MUFU.EX2 R252, R250 ;  /* 0x000000fa00fc7308 */ /* 0x0004e20000000800 */
[----:B------:R-:W-:Y:S01]  /*4780*/  ISETP.LE.U32.AND P6, PT, R10, UR6, PT ;  /* 0x000000060a007c0c */ /* 0x000fe2000bfc3070 */
[----:B------:R-:W-:Y:S01]  /*4790*/  @!P4 FADD.FTZ R190, -R190, -RZ ;  /* 0x800000ffbebec221 */ /* 0x000fe20000010100 */
[----:B------:R-:W-:Y:S02]  /*47a0*/  SHF.R.U32.HI R10, RZ, 0x10, R11 ;  /* 0x00000010ff0a7819 */ /* 0x000fe4000001160b */
[----:B------:R-:W-:Y:S02]  /*47b0*/  LOP3.LUT R11, R11, 0xffff, RZ, 0xc0, !PT ;  /* 0x0000ffff0b0b7812 */ /* 0x000fe400078ec0ff */
[----:B------:R-:W-:Y:S02]  /*47c0*/  LOP3.LUT R10, R10, 0xff, RZ, 0xc0, !PT ;  /* 0x000000ff0a0a7812 */ /* 0x000fe400078ec0ff */
[----:B------:R-:W-:Y:S01]  /*47d0*/  @!P2 FADD.FTZ R187, -R187, -RZ ;  /* 0x800000ffbbbba221 */ /* 0x000fe20000010100 */
[----:B------:R-:W-:Y:S02]  /*47e0*/  SHF.R.U32.HI R11, RZ, 0x8, R11 ;  /* 0x00000008ff0b7819 */ /* 0x000fe4000001160b */
[----:B------:R-:W-:Y:S02]  /*47f0*/  ISETP.LE.U32.AND P2, PT, R9, UR6, PT ;  /* 0x0000000609007c0c */ /* 0x000fe4000bf43070 */
[----:B------:R-:W-:Y:S01]  /*4800*/  F2FP.RELU.BF16.PACK_AB R9, R185, R188 ;  /* 0x000000bcb909723e */ /* 0x000fe200000018ff */
[----:B------:R-:W-:Y:S01]  /*4810*/  @!P6 FADD.FTZ R189, -R189, -RZ ;  /* 0x800000ffbdbde221 */ /* 0x000fe20000010100 */
[----:B------:R-:W-:Y:S02]  /*4820*/  ISETP.LE.U32.AND P4, PT, R10, UR6, PT ;  /* 0x000000060a007c0c */ /* 0x000fe4000bf83070 */
[----:B------:R-:W-:Y:S01]  /*4830*/  LOP3.LUT R10, R11, 0xffff, RZ, 0xc0, !PT ;  /* 0x0000ffff0b0a7812 */ /* 0x000fe200078ec0ff */
[----:B------:R-:W-:Y:S01]  /*4840*/  STS [R216+0x12400], R9 ;  /* 0x01240009d8007388 */ /* 0x000fe20000000800 */
[----:B------:R-:W-:Y:S02]  /*4850*/  F2FP.RELU.BF16.PACK_AB R11, R187, R186 ;  /* 0x000000babb0b723e */ /* 0x000fe400000018ff */
[----:B------:R-:W-:Y:S02]  /*4860*/  ISETP.LE.U32.AND P6, PT, R10, UR6, PT ;  /* 0x000000060a007c0c */ /* 0x000fe4000bfc3070 */
[----:B--2---:R-:W-:Y:S01]  /*4870*/  F2FP.RELU.BF16.PACK_AB R250, R190, R183 ;  /* 0x000000b7befa723e */ /* 0x004fe200000018ff */
[----:B------:R-:W-:Y:S01]  /*4880*/  STS [R216+0x12000], R11 ;  /* 0x0120000bd8007388 */ /* 0x000fe20000000800 */
[----:B------:R-:W-:Y:S01]  /*4890*/  F2FP.RELU.BF16.PACK_AB R13, R184, R189 ;  /* 0x000000bdb80d723e */ /* 0x000fe200000018ff */
[----:B-1----:R-:W-:Y:S01]  /*48a0*/  @!P2 FADD.FTZ R5, -R5, -RZ ;  /* 0x800000ff0505a221 */ /* 0x002fe20000010100 */
[----:B------:R-:W-:Y:S01]  /*48b0*/  FSETP.GE.FTZ.AND P3, PT, R186, RZ, PT ;  /* 0x000000ffba00720b */ /* 0x000fe20003f76000 */
[----:B------:R1:W-:Y:S01]  /*48c0*/  STS [R221+0x12000], R250 ;  /* 0x012000fadd007388 */ /* 0x0003e20000000800 */
[----:B------:R-:W-:Y:S01]  /*48d0*/  @!P4 FADD.FTZ R251, -R251, -RZ ;  /* 0x800000fffbfbc221 */ /* 0x000fe20000010100 */
[----:B------:R-:W-:Y:S01]  /*48e0*/  FSETP.GE.FTZ.AND P2, PT, R187, RZ, PT ;  /* 0x000000ffbb00720b */ /* 0x000fe20003f56000 */
[----:B---3--:R-:W-:Y:S01]  /*48f0*/  @!P1 FADD.FTZ R252, -R252, -RZ ;  /* 0x800000fffcfc9221 */ /* 0x008fe20000010100 */
[----:B------:R-:W-:Y:S01]  /*4900*/  STS [R221+0x12400], R13 ;  /* 0x0124000ddd007388 */ /* 0x000fe20000000800 */
[----:B------:R-:W-:Y:S01]  /*4910*/  F2FP.RELU.BF16.PACK_AB R10, R5, R182 ;  /* 0x000000b6050a723e */ /* 0x000fe200000018ff */
[----:B------:R-:W-:Y:S01]  /*4920*/  @!P6 FADD.FTZ R6, -R6, -RZ ;  /* 0x800000ff0606e221 */ /* 0x000fe20000010100 */
[----:B------:R-:W-:Y:S02]  /*4930*/  F2FP.RELU.BF16.PACK_AB R14, R205, R251 ;  /* 0x000000fbcd0e723e */ /* 0x000fe400000018ff */
[----:B------:R-:W-:Y:S02]  /*4940*/  FSETP.GE.FTZ.AND P1, PT, R188, RZ, PT ;  /* 0x000000ffbc00720b */ /* 0x000fe40003f36000 */
[----:B------:R-:W-:Y:S01]  /*4950*/  F2FP.RELU.BF16.PACK_AB R18, R6, R7 ;  /* 0x000000070612723e */ /* 0x000fe200000018ff */
[----:B------:R-:W-:Y:S01]  /*4960*/  STS [R219+0x12400], R14 ;  /* 0x0124000edb007388 */ /* 0x000fe20000000800 */
[----:B------:R-:W-:Y:S03]  /*4970*/  FSETP.GE.FTZ.AND P4, PT, R190, RZ, PT ;  /* 0x000000ffbe00720b */ /* 0x000fe60003f96000 */
[----:B------:R-:W-:Y:S04]  /*4980*/  STS [R219+0x12000], R18 ;  /* 0x01200012db007388 */ /* 0x000fe80000000800 */
[----:B------:R-:W-:Y:S01]  /*4990*/  STS [R225+0x12000], R10 ;  /* 0x0120000ae1007388 */ /* 0x000fe20000000800 */
[----:B-1----:R-:W-:Y:S05]  /*49a0*/  F2FP.RELU.BF16.PACK_AB R250, R191, R252 ;  /* 0x000000fcbffa723e */ /* 0x002fea00000018ff */
[----:B------:R1:W-:Y:S04]  /*49b0*/  STS [R225+0x12400], R250 ;  /* 0x012400fae1007388 */ /* 0x0003e80000000800 */
[----:B------:R-:W2:Y:S08]  /*49c0*/  LDSM.16.M88.4 R100, [R178+0x8000] ;  /* 0x00800000b264783b */ /* 0x000eb00000000200 */
[----:B------:R-:W3:Y:S08]  /*49d0*/  LDSM.16.M88.4 R104, [R179+0x8000] ;  /* 0x00800000b368783b */ /* 0x000ef00000000200 */
[----:B------:R-:W4:Y:S01]  /*49e0*/  LDSM.16.M88.4 R124, [R177+0x8000] ;  /* 0x00800000b17c783b */ /* 0x000f220000000200 */
[----:B-1----:R-:W-:Y:S04]  /*49f0*/  IMAD.MOV.U32 R250, RZ, RZ, c[0x0][0x22c] ;  /* 0x00008b00fffa7624 */ /* 0x002fe800078e00ff */
[----:B------:R-:W-:Y:S04]  /*4a00*/  IMAD R250, R250, c[0x0][0x1c0], RZ ;  /* 0x00007000fafa7a24 */ /* 0x000fe800078e02ff */
[----:B------:R-:W-:Y:S05]  /*4a10*/  IMAD.U32 R9, R250, -0x40, RZ ;  /* 0xffffffc0fa097824 */ /* 0x000fea00078e00ff */
[C---:B------:R-:W-:Y:S04]  /*4a20*/  LEA R248, P0, R9.reuse, R248, 0x2 ;  /* 0x000000f809f87211 */ /* 0x040fe800078010ff */
[----:B------:R-:W-:Y:S01]  /*4a30*/  LEA.HI.X.SX32 R249, R9, R249, 0x2, P0 ;  /* 0x000000f909f97211 */ /* 0x000fe200000f16ff */
[C---:B--2---:R-:W-:Y:S01]  /*4a40*/  HMMA.16816.F32.BF16 R20, R100.reuse, R108, RZ ;  /* 0x0000006c6414723c */ /* 0x044fe200000418ff */
[----:B------:R-:W-:Y:S07]  /*4a50*/  FSETP.GE.FTZ.AND P0, PT, R185, RZ, PT ;  /* 0x000000ffb900720b */ /* 0x000fee0003f16000 */
        /* <DEDUP_REMOVED lines=37> */
[----:B------:R-:W-:Y:S01]  /*4cb0*/  FADD.FTZ R11, -R180, R23 ;  /* 0x00000017b40b7221 */ /* 0x000fe20000010100 */
[-C--:B------:R-:W-:Y:S01]  /*4cc0*/  FSEL R19, R18, R181.reuse, P3 ;  /* 0x000000b512137208 */ /* 0x080fe20001800000 */
[----:B------:R-:W-:Y:S01]  /*4cd0*/  FADD.FTZ R10, -R181, R21 ;  /* 0x00000015b50a7221 */ /* 0x000fe20000010100 */
[----:B------:R-:W-:Y:S01]  /*4ce0*/  FSETP.GE.FTZ.AND P3, PT, R7, RZ, PT ;  /* 0x000000ff0700720b */ /* 0x000fe20003f76000 */
[----:B------:R-:W-:Y:S01]  /*4cf0*/  FADD.FTZ R14, -R181, R24 ;  /* 0x00000018b50e7221 */ /* 0x000fe20000010100 */
[----:B------:R-:W-:Y:S01]  /*4d00*/  FSEL R18, R11, R180, P0 ;  /* 0x000000b40b127208 */ /* 0x000fe20000000000 */
[C---:B------:R-:W-:Y:S01]  /*4d10*/  FADD.FTZ R9, -R180.reuse, R22 ;  /* 0x00000016b4097221 */ /* 0x040fe20000010100 */
[----:B------:R-:W-:Y:S02]  /*4d20*/  FSETP.GE.FTZ.AND P0, PT, R183, RZ, PT ;  /* 0x000000ffb700720b */ /* 0x000fe40003f16000 */
[----:B------:R-:W-:Y:S01]  /*4d30*/  FADD.FTZ R15, -R180, R26 ;  /* 0x0000001ab40f7221 */ /* 0x000fe20000010100 */
[-C--:B------:R-:W-:Y:S01]  /*4d40*/  FSEL R10, R10, R181.reuse, P2 ;  /* 0x000000b50a0a7208 */ /* 0x080fe20001000000 */
[----:B------:R-:W-:Y:S01]  /*4d50*/  FADD.FTZ R17, -R180, R27 ;  /* 0x0000001bb4117221 */ /* 0x000fe20000010100 */
[----:B------:R-:W-:Y:S01]  /*4d60*/  FSEL R14, R14, R181, P0 ;  /* 0x000000b50e0e7208 */ /* 0x000fe20000000000 */
[----:B------:R-:W-:Y:S01]  /*4d70*/  FMUL.FTZ R185, R185, R18 ;  /* 0x00000012b9b97220 */ /* 0x000fe20000410000 */
[----:B------:R-:W-:Y:S01]  /*4d80*/  FSEL R9, R9, R180, P1 ;  /* 0x000000b409097208 */ /* 0x000fe20000800000 */
[----:B------:R-:W-:Y:S01]  /*4d90*/  FMUL.FTZ R187, R187, R10 ;  /* 0x0000000abbbb7220 */ /* 0x000fe20000410000 */
[----:B------:R-:W-:Y:S01]  /*4da0*/  FSETP.GE.FTZ.AND P0, PT, R184, RZ, PT ;  /* 0x000000ffb800720b */ /* 0x000fe20003f16000 */
[----:B------:R-:W-:Y:S01]  /*4db0*/  FADD.FTZ R10, -R181, R28 ;  /* 0x0000001cb50a7221 */ /* 0x000fe20000010100 */
[----:B------:R-:W-:Y:S01]  /*4dc0*/  FSETP.GE.FTZ.AND P1, PT, R189, RZ, PT ;  /* 0x000000ffbd00720b */ /* 0x000fe20003f36000 */
[----:B------:R-:W-:Y:S01]  /*4dd0*/  FADD.FTZ R18, -R181, R29 ;  /* 0x0000001db5127221 */ /* 0x000fe20000010100 */
[----:B------:R-:W-:Y:S01]  /*4de0*/  FSETP.GE.FTZ.AND P2, PT, R6, RZ, PT ;  /* 0x000000ff0600720b */ /* 0x000fe20003f56000 */
[----:B------:R-:W-:Y:S01]  /*4df0*/  FMUL.FTZ R183, R183, R14 ;  /* 0x0000000eb7b77220 */ /* 0x000fe20000410000 */
[-C--:B------:R-:W-:Y:S01]  /*4e00*/  FSEL R14, R15, R180.reuse, P1 ;  /* 0x000000b40f0e7208 */ /* 0x080fe20000800000 */
[----:B------:R-:W-:Y:S01]  /*4e10*/  FADD.FTZ R13, -R181, R25 ;  /* 0x00000019b50d7221 */ /* 0x000fe20000010100 */
[----:B------:R-:W-:Y:S01]  /*4e20*/  FSEL R17, R17, R180, P0 ;  /* 0x000000b411117208 */ /* 0x000fe20000000000 */
[----:B------:R-:W-:Y:S01]  /*4e30*/  FADD.FTZ R11, -R180, R31 ;  /* 0x0000001fb40b7221 */ /* 0x000fe20000010100 */
[----:B------:R-:W-:Y:S01]  /*4e40*/  FSETP.GE.FTZ.AND P1, PT, R5, RZ, PT ;  /* 0x000000ff0500720b */ /* 0x000fe20003f36000 */
[----:B------:R-:W-:Y:S01]  /*4e50*/  FMUL.FTZ R188, R188, R9 ;  /* 0x00000009bcbc7220 */ /* 0x000fe20000410000 */
[----:B------:R-:W-:Y:S01]  /*4e60*/  FSETP.GE.FTZ.AND P0, PT, R191, RZ, PT ;  /* 0x000000ffbf00720b */ /* 0x000fe20003f16000 */
[----:B------:R-:W-:Y:S01]  /*4e70*/  FADD.FTZ R9, -R180, R30 ;  /* 0x0000001eb4097221 */ /* 0x000fe20000010100 */
[-C--:B------:R-:W-:Y:S01]  /*4e80*/  FSEL R10, R10, R181.reuse, P3 ;  /* 0x000000b50a0a7208 */ /* 0x080fe20001800000 */
[----:B------:R-:W-:Y:S01]  /*4e90*/  FMUL.FTZ R189, R189, R14 ;  /* 0x0000000ebdbd7220 */ /* 0x000fe20000410000 */
[-C--:B------:R-:W-:Y:S01]  /*4ea0*/  FSEL R15, R18, R181.reuse, P2 ;  /* 0x000000b5120f7208 */ /* 0x080fe20001000000 */
[----:B------:R-:W-:Y:S01]  /*4eb0*/  FADD.FTZ R18, -R181, R32 ;  /* 0x00000020b5127221 */ /* 0x000fe20000010100 */
[----:B------:R-:W-:Y:S01]  /*4ec0*/  FSETP.GE.FTZ.AND P2, PT, R205, RZ, PT ;  /* 0x000000ffcd00720b */ /* 0x000fe20003f56000 */
        /* <DEDUP_REMOVED lines=9> */
[----:B------:R-:W-:Y:S01]  /*4f60*/  FSETP.GE.FTZ.AND P2, PT, R252, RZ, PT ;  /* 0x000000fffc00720b */ /* 0x000fe20003f56000 */
[----:B------:R-:W-:Y:S01]  /*4f70*/  FMUL.FTZ R184, R184, R17 ;  /* 0x00000011b8b87220 */ /* 0x000fe20000410000 */
[----:B------:R-:W-:Y:S01]  /*4f80*/  FSEL R6, R9, R180, P3 ;  /* 0x000000b409067208 */ /* 0x000fe20001800000 */
[----:B------:R-:W-:Y:S01]  /*4f90*/  FMUL.FTZ R205, R205, R14 ;  /* 0x0000000ecdcd7220 */ /* 0x000fe20000410000 */
[----:B------:R-:W-:Y:S01]  /*4fa0*/  FSEL R9, R18, R181, P4 ;  /* 0x000000b512097208 */ /* 0x000fe20002000000 */
[----:B------:R-:W-:Y:S01]  /*4fb0*/  @P1 FADD.FTZ R181, -R181, R33 ;  /* 0x00000021b5b51221 */ /* 0x000fe20000010100 */
[----:B------:R-:W-:Y:S01]  /*4fc0*/  FSEL R7, R7, R180, P2 ;  /* 0x000000b407077208 */ /* 0x000fe20001000000 */
[----:B------:R-:W-:Y:S02]  /*4fd0*/  @P0 FADD.FTZ R180, -R180, R35 ;  /* 0x00000023b4b40221 */ /* 0x000fe40000010100 */
        /* <DEDUP_REMOVED lines=62> */
.L_x_861:
[----:B------:R-:W-:Y:S02]  /*53c0*/  F2FP.BF16.PACK_AB R187, R187, R186 ;  /* 0x000000babbbb723e */ /* 0x000fe400000010ff */
[----:B------:R-:W-:Y:S02]  /*53d0*/  F2FP.BF16.PACK_AB R185, R185, R188 ;  /* 0x000000bcb9b9723e */ /* 0x000fe400000010ff */
[----:B------:R-:W-:Y:S01]  /*53e0*/  F2FP.BF16.PACK_AB R190, R190, R183 ;  /* 0x000000b7bebe723e */ /* 0x000fe200000010ff */
[----:B------:R-:W-:Y:S01]  /*53f0*/  STS [R216+0x10000], R187 ;  /* 0x010000bbd8007388 */ /* 0x000fe20000000800 */
[----:B------:R-:W-:Y:S02]  /*5400*/  F2FP.BF16.PACK_AB R184, R184, R189 ;  /* 0x000000bdb8b8723e */ /* 0x000fe400000010ff */
[----:B------:R-:W-:Y:S01]  /*5410*/  F2FP.BF16.PACK_AB R24, R15, R10 ;  /* 0x0000000a0f18723e */ /* 0x000fe200000010ff */
[----:B------:R-:W-:Y:S01]  /*5420*/  STS [R216+0x10400], R185 ;  /* 0x010400b9d8007388 */ /* 0x000fe20000000800 */
[----:B------:R-:W-:Y:S01]  /*5430*/  F2FP.BF16.PACK_AB R28, R205, R251 ;  /* 0x000000fbcd1c723e */ /* 0x000fe200000010ff */
[----:B------:R-:W-:Y:S01]  /*5440*/  IMAD.SHL.U32 R205, R203, 0x2, RZ ;  /* 0x00000002cbcd7824 */ /* 0x000fe200078e00ff */
        /* <DEDUP_REMOVED lines=97> */
.L_x_862:
        /* <DEDUP_REMOVED lines=8> */
[----:B------:R-:W-:Y:S04]  /*5ae0*/  LDSM.16.MT88.4 R184, [R205+0xd000] ;  /* 0x00d00000cdb8783b */ /* 0x000fe80000004200 */
[----:B------:R-:W-:Y:S01]  /*5af0*/  LDSM.16.M88.4 R188, [R193+0x1000] ;  /* 0x00100000c1bc783b */ /* 0x000fe20000000200 */
        /* <DEDUP_REMOVED lines=8> */
[----:B------:R-:W1:Y:S07]  /*5b80*/  LDSM.16.M88.4 R100, [R193] ;  /* 0x00000000c164783b */ /* 0x000e6e0000000200 */
        /* <DEDUP_REMOVED lines=8> */
[----:B------:R-:W-:Y:S07]  /*5c10*/  LDSM.16.MT88.4 R176, [R205+0xd800] ;  /* 0x00d80000cdb0783b */ /* 0x000fee0000004200 */
[----:B------:R-:W-:Y:S01]  /*5c20*/  HMMA.16816.F32.BF16 R32, R104, R182, R32 ;  /* 0x000000b66820723c */ /* 0x000fe20000041820 */
[----:B------:R-:W3:Y:S04]  /*5c30*/  LDSM.16.M88.4 R104, [R194] ;  /* 0x00000000c268783b */ /* 0x000ee80000000200 */
[----:B------:R-:W4:Y:S03]  /*5c40*/  LDSM.16.M88.4 R180, [R194+0x1000] ;  /* 0x00100000c2b4783b */ /* 0x000f260000000200 */
[-C--:B-1----:R-:W-:Y:S08]  /*5c50*/  HMMA.16816.F32.BF16 R4, R100, R184.reuse, R4 ;  /* 0x000000b86404723c */ /* 0x082ff00000041804 */
[C---:B------:R-:W-:Y:S08]  /*5c60*/  HMMA.16816.F32.BF16 R8, R188.reuse, R184, R8 ;  /* 0x000000b8bc08723c */ /* 0x040ff00000041808 */
[-C--:B------:R-:W-:Y:S08]  /*5c70*/  HMMA.16816.F32.BF16 R12, R188, R186.reuse, R12 ;  /* 0x000000babc0c723c */ /* 0x080ff0000004180c */
[C---:B------:R-:W-:Y:S01]  /*5c80*/  HMMA.16816.F32.BF16 R16, R100.reuse, R186, R16 ;  /* 0x000000ba6410723c */ /* 0x040fe20000041810 */
[----:B------:R-:W1:Y:S07]  /*5c90*/  LDSM.16.MT88.4 R184, [R205+0xf800] ;  /* 0x00f80000cdb8783b */ /* 0x000e6e0000004200 */
[-C--:B--2---:R-:W-:Y:S08]  /*5ca0*/  HMMA.16816.F32.BF16 R20, R100, R124.reuse, R20 ;  /* 0x0000007c6414723c */ /* 0x084ff00000041814 */
[C---:B------:R-:W-:Y:S07]  /*5cb0*/  HMMA.16816.F32.BF16 R24, R188.reuse, R124, R24 ;  /* 0x0000007cbc18723c */ /* 0x040fee0000041818 */
[----:B------:R-:W-:Y:S01]  /*5cc0*/  @P5 IADD3 R124, P0, R246, -0x100, RZ ;  /* 0xffffff00f67c5810 */ /* 0x000fe20007f1e0ff */
[-C--:B------:R-:W-:Y:S04]  /*5cd0*/  HMMA.16816.F32.BF16 R28, R188, R126.reuse, R28 ;  /* 0x0000007ebc1c723c */ /* 0x080fe8000004181c */
[----:B------:R-:W-:Y:S01]  /*5ce0*/  @P5 IADD3.X R125, R247, -0x1, RZ, P0, !PT ;  /* 0xfffffffff77d5810 */ /* 0x000fe200007fe4ff */
[----:B------:R-:W-:Y:S03]  /*5cf0*/  @P5 IMAD.MOV.U32 R246, RZ, RZ, R124 ;  /* 0x000000fffff65224 */ /* 0x000fe600078e007c */
[----:B------:R-:W-:Y:S01]  /*5d00*/  HMMA.16816.F32.BF16 R32, R100, R126, R32 ;  /* 0x0000007e6420723c */ /* 0x000fe20000041820 */
[----:B------:R-:W-:Y:S03]  /*5d10*/  LDSM.16.MT88.4 R100, [R198+0x2800] ;  /* 0x00280000c664783b */ /* 0x000fe60000004200 */
[----:B------:R-:W-:Y:S02]  /*5d20*/  @P5 IMAD.MOV.U32 R247, RZ, RZ, R125 ;  /* 0x000000fffff75224 */ /* 0x000fe400078e007d */
[C---:B------:R-:W-:Y:S02]  /*5d30*/  IMAD.SHL.U32 R125, R250.reuse, 0x10, RZ ;  /* 0x00000010fa7d7824 */ /* 0x040fe400078e00ff */
[-C--:B---3--:R-:W-:Y:S05]  /*5d40*/  HMMA.16816.F32.BF16 R4, R104, R176.reuse, R4 ;  /* 0x000000b06804723c */ /* 0x088fea0000041804 */
[C---:B------:R-:W-:Y:S03]  /*5d50*/  IMAD.SHL.U32 R127, R250.reuse, 0x8, RZ ;  /* 0x00000008fa7f7824 */ /* 0x040fe600078e00ff */
[C---:B----4-:R-:W-:Y:S07]  /*5d60*/  HMMA.16816.F32.BF16 R8, R180.reuse, R176, R8 ;  /* 0x000000b0b408723c */ /* 0x050fee0000041808 */
[----:B------:R-:W-:Y:S01]  /*5d70*/  @P5 IMAD.WIDE R176, R215, 0x4, R246 ;  /* 0x00000004d7b05825 */ /* 0x000fe200078e02f6 */
[-C--:B------:R-:W-:Y:S04]  /*5d80*/  HMMA.16816.F32.BF16 R12, R180, R178.reuse, R12 ;  /* 0x000000b2b40c723c */ /* 0x080fe8000004180c */
[----:B------:R2:W5:Y:S04]  /*5d90*/  @P5 LDG.E R233, [R176.64] ;  /* 0x00000008b0e95981 */ /* 0x000568000c1e1900 */
[C---:B------:R-:W-:Y:S01]  /*5da0*/  HMMA.16816.F32.BF16 R16, R104.reuse, R178, R16 ;  /* 0x000000b26810723c */ /* 0x040fe20000041810 */
[----:B------:R2:W5:Y:S04]  /*5db0*/  @P5 LDG.E R234, [R176.64+0x20] ;  /* 0x00002008b0ea5981 */ /* 0x000568000c1e1900 */
[----:B------:R-:W-:Y:S02]  /*5dc0*/  RED.E.ADD.F32.FTZ.RN.STRONG.GPU [R248.64], R4 ;  /* 0x00000004f800798e */ /* 0x000fe4000c10e788 */
[CC--:B------:R-:W-:Y:S01]  /*5dd0*/  LEA R178, P0, R127.reuse, R248.reuse, 0x2 ;  /* 0x000000f87fb27211 */ /* 0x0c0fe200078010ff */
[-C--:B-1----:R-:W-:Y:S04]  /*5de0*/  HMMA.16816.F32.BF16 R20, R104, R184.reuse, R20 ;  /* 0x000000b86814723c */ /* 0x082fe80000041814 */
[-C--:B------:R-:W-:Y:S04]  /*5df0*/  LEA.HI.X.SX32 R179, R127, R249.reuse, 0x2, P0 ;  /* 0x000000f97fb37211 */ /* 0x080fe800000f16ff */
[C---:B------:R-:W-:Y:S01]  /*5e00*/  HMMA.16816.F32.BF16 R24, R180.reuse, R184, R24 ;  /* 0x000000b8b418723c */ /* 0x040fe20000041818 */
[----:B------:R1:W-:Y:S06]  /*5e10*/  RED.E.ADD.F32.FTZ.RN.STRONG.GPU [R178.64], R5 ;  /* 0x00000005b200798e */ /* 0x0003ec000c10e788 */
[CC--:B------:R-:W-:Y:S01]  /*5e20*/  LEA R184, P1, R125.reuse, R248.reuse, 0x2 ;  /* 0x000000f87db87211 */ /* 0x0c0fe200078210ff */
[-C--:B------:R-:W-:Y:S04]  /*5e30*/  HMMA.16816.F32.BF16 R28, R180, R186.reuse, R28 ;  /* 0x000000bab41c723c */ /* 0x080fe8000004181c */
[-C--:B------:R-:W-:Y:S01]  /*5e40*/  LEA.HI.X.SX32 R185, R125, R249.reuse, 0x2, P1 ;  /* 0x000000f97db97211 */ /* 0x080fe200008f16ff */
[C---:B--2---:R-:W-:Y:S03]  /*5e50*/  IMAD R177, R250.reuse, 0x28, RZ ;  /* 0x00000028fab17824 */ /* 0x044fe600078e02ff */
[----:B------:R-:W-:Y:S01]  /*5e60*/  HMMA.16816.F32.BF16 R32, R104, R186, R32 ;  /* 0x000000ba6820723c */ /* 0x000fe20000041820 */
[----:B------:R-:W-:Y:S06]  /*5e70*/  RED.E.ADD.F32.FTZ.RN.STRONG.GPU [R184.64], R6 ;  /* 0x00000006b800798e */ /* 0x000fec000c10e788 */
[C---:B------:R-:W-:Y:S02]  /*5e80*/  IMAD R105, R250.reuse, 0x18, RZ ;  /* 0x00000018fa697824 */ /* 0x040fe400078e02ff */
[C---:B------:R-:W-:Y:S03]  /*5e90*/  IMAD.SHL.U32 R107, R250.reuse, 0x20, RZ ;  /* 0x00000020fa6b7824 */ /* 0x040fe600078e00ff */
[-C--:B------:R-:W-:Y:S02]  /*5ea0*/  LEA R182, P0, R105, R248.reuse, 0x2 ;  /* 0x000000f869b67211 */ /* 0x080fe400078010ff */
[-C--:B------:R-:W-:Y:S02]  /*5eb0*/  LEA R180, P1, R107, R248.reuse, 0x2 ;  /* 0x000000f86bb47211 */ /* 0x080fe400078210ff */
[-C--:B------:R-:W-:Y:S01]  /*5ec0*/  LEA.HI.X.SX32 R183, R105, R249.reuse, 0x2, P0 ;  /* 0x000000f969b77211 */ /* 0x080fe200000f16ff */
[C---:B------:R-:W-:Y:S01]  /*5ed0*/  IMAD R105, R250.reuse, 0x30, RZ ;  /* 0x00000030fa697824 */ /* 0x040fe200078e02ff */
[-C--:B------:R-:W-:Y:S02]  /*5ee0*/  LEA R176, P0, R177, R248.reuse, 0x2 ;  /* 0x000000f8b1b07211 */ /* 0x080fe400078010ff */
[-C--:B------:R-:W-:Y:S01]  /*5ef0*/  LEA.HI.X.SX32 R181, R107, R249.reuse, 0x2, P1 ;  /* 0x000000f96bb57211 */ /* 0x080fe200008f16ff */
[----:B------:R2:W-:Y:S01]  /*5f00*/  RED.E.ADD.F32.FTZ.RN.STRONG.GPU [R182.64], R7 ;  /* 0x00000007b600798e */ /* 0x0005e2000c10e788 */
[-C--:B------:R-:W-:Y:S01]  /*5f10*/  LEA R104, P1, R105, R248.reuse, 0x2 ;  /* 0x000000f869687211 */ /* 0x080fe200078210ff */
[----:B------:R-:W-:Y:S01]  /*5f20*/  IMAD R107, R250, 0x38, RZ ;  /* 0x00000038fa6b7824 */ /* 0x000fe200078e02ff */
[-C--:B------:R-:W-:Y:S01]  /*5f30*/  LEA.HI.X.SX32 R177, R177, R249.reuse, 0x2, P0 ;  /* 0x000000f9b1b17211 */ /* 0x080fe200000f16ff */
[----:B------:R3:W-:Y:S01]  /*5f40*/  RED.E.ADD.F32.FTZ.RN.STRONG.GPU [R180.64], R8 ;  /* 0x00000008b400798e */ /* 0x0007e2000c10e788 */
[-C--:B------:R-:W-:Y:S02]  /*5f50*/  LEA.HI.X.SX32 R105, R105, R249.reuse, 0x2, P1 ;  /* 0x000000f969697211 */ /* 0x080fe400008f16ff */
[-C--:B------:R-:W-:Y:S01]  /*5f60*/  LEA R106, P0, R107, R248.reuse, 0x2 ;  /* 0x000000f86b6a7211 */ /* 0x080fe200078010ff */
[----:B------:R-:W-:Y:S01]  /*5f70*/  RED.E.ADD.F32.FTZ.RN.STRONG.GPU [R176.64], R9 ;  /* 0x00000009b000798e */ /* 0x000fe2000c10e788 */
[----:B-1----:R-:W-:Y:S02]  /*5f80*/  IADD3 R5, R125, 0x20, RZ ;  /* 0x000000207d057810 */ /* 0x002fe40007ffe0ff */
[-C--:B------:R-:W-:Y:S01]  /*5f90*/  LEA.HI.X.SX32 R107, R107, R249.reuse, 0x2, P0 ;  /* 0x000000f96b6b7211 */ /* 0x080fe200000f16ff */
[----:B------:R1:W-:Y:S04]  /*5fa0*/  RED.E.ADD.F32.FTZ.RN.STRONG.GPU [R104.64], R10 ;  /* 0x0000000a6800798e */ /* 0x0003e8000c10e788 */
[----:B------:R4:W-:Y:S04]  /*5fb0*/  RED.E.ADD.F32.FTZ.RN.STRONG.GPU [R106.64], R11 ;  /* 0x0000000b6a00798e */ /* 0x0009e8000c10e788 */
[----:B------:R4:W-:Y:S04]  /*5fc0*/  RED.E.ADD.F32.FTZ.RN.STRONG.GPU [R248.64+0x80], R16 ;  /* 0x00008010f800798e */ /* 0x0009e8000c10e788 */
[----:B------:R4:W-:Y:S01]  /*5fd0*/  RED.E.ADD.F32.FTZ.RN.STRONG.GPU [R178.64+0x80], R17 ;  /* 0x00008011b200798e */ /* 0x0009e2000c10e788 */
[----:B--2---:R-:W-:Y:S01]  /*5fe0*/  IMAD.IADD R7, R127, 0x1, R5 ;  /* 0x000000017f077824 */ /* 0x004fe200078e0205 */
[CC--:B------:R-:W-:Y:S04]  /*5ff0*/  LEA R182, P0, R5.reuse, R248.reuse, 0x2 ;  /* 0x000000f805b67211 */ /* 0x0c0fe800078010ff */
[-C--:B------:R-:W-:Y:S01]  /*6000*/  LEA.HI.X.SX32 R183, R5, R249.reuse, 0x2, P0 ;  /* 0x000000f905b77211 */ /* 0x080fe200000f16ff */
[----:B------:R-:W-:Y:S01]  /*6010*/  IMAD.IADD R5, R127, 0x1, R7 ;  /* 0x000000017f057824 */ /* 0x000fe200078e0207 */
[CC--:B---3--:R-:W-:Y:S03]  /*6020*/  LEA R180, P0, R7.reuse, R248.reuse, 0x2 ;  /* 0x000000f807b47211 */ /* 0x0c8fe600078010ff */
[----:B------:R2:W-:Y:S01]  /*6030*/  RED.E.ADD.F32.FTZ.RN.STRONG.GPU [R182.64], R18 ;  /* 0x00000012b600798e */ /* 0x0005e2000c10e788 */
[-C--:B------:R-:W-:Y:S01]  /*6040*/  LEA.HI.X.SX32 R181, R7, R249.reuse, 0x2, P0 ;  /* 0x000000f907b57211 */ /* 0x080fe200000f16ff */
[----:B------:R-:W-:Y:S01]  /*6050*/  IMAD.IADD R7, R127, 0x1, R5 ;  /* 0x000000017f077824 */ /* 0x000fe200078e0205 */
[-C--:B-1----:R-:W-:Y:S03]  /*6060*/  LEA R104, P1, R5, R248.reuse, 0x2 ;  /* 0x000000f805687211 */ /* 0x082fe600078210ff */
        /* <DEDUP_REMOVED lines=8> */
[-C--:B----4-:R-:W-:Y:S01]  /*60f0*/  LEA.HI.X.SX32 R11, R9, R249.reuse, 0x2, P0 ;  /* 0x000000f9090b7211 */ /* 0x090fe200000f16ff */
[----:B------:R-:W-:Y:S01]  /*6100*/  RED.E.ADD.F32.FTZ.RN.STRONG.GPU [R6.64], R13 ;  /* 0x0000000d0600798e */ /* 0x000fe2000c10e788 */
[-C--:B------:R-:W-:Y:S02]  /*6110*/  LEA R16, P0, R5, R248.reuse, 0x2 ;  /* 0x000000f805107211 */ /* 0x080fe400078010ff */
[----:B------:R-:W-:Y:S01]  /*6120*/  IADD3 R9, R125, 0x40, RZ ;  /* 0x000000407d097810 */ /* 0x000fe20007ffe0ff */
[----:B------:R4:W-:Y:S01]  /*6130*/  RED.E.ADD.F32.FTZ.RN.STRONG.GPU [R10.64], R14 ;  /* 0x0000000e0a00798e */ /* 0x0009e2000c10e788 */
[-C--:B------:R-:W-:Y:S02]  /*6140*/  LEA.HI.X.SX32 R17, R5, R249.reuse, 0x2, P0 ;  /* 0x000000f905117211 */ /* 0x080fe400000f16ff */
[----:B------:R-:W-:Y:S01]  /*6150*/  IADD3 R125, R125, 0x60, RZ ;  /* 0x000000607d7d7810 */ /* 0x000fe20007ffe0ff */
[----:B------:R-:W-:Y:S01]  /*6160*/  IMAD.IADD R5, R127, 0x1, R9 ;  /* 0x000000017f057824 */ /* 0x000fe200078e0209 */
[CC--:B--2---:R-:W-:Y:S01]  /*6170*/  LEA R18, P0, R9.reuse, R248.reuse, 0x2 ;  /* 0x000000f809127211 */ /* 0x0c4fe200078010ff */
[----:B------:R2:W-:Y:S04]  /*6180*/  RED.E.ADD.F32.FTZ.RN.STRONG.GPU [R16.64], R15 ;  /* 0x0000000f1000798e */ /* 0x0005e8000c10e788 */
[----:B------:R-:W-:Y:S01]  /*6190*/  RED.E.ADD.F32.FTZ.RN.STRONG.GPU [R248.64+0x100], R20 ;  /* 0x00010014f800798e */ /* 0x000fe2000c10e788 */
[-C--:B-1----:R-:W-:Y:S01]  /*61a0*/  LEA.HI.X.SX32 R19, R9, R249.reuse, 0x2, P0 ;  /* 0x000000f909137211 */ /* 0x082fe200000f16ff */
[----:B------:R-:W-:Y:S02]  /*61b0*/  IMAD.IADD R9, R127, 0x1, R5 ;  /* 0x000000017f097824 */ /* 0x000fe400078e0205 */
[----:B------:R-:W-:Y:S01]  /*61c0*/  RED.E.ADD.F32.FTZ.RN.STRONG.GPU [R178.64+0x100], R21 ;  /* 0x00010015b200798e */ /* 0x000fe2000c10e788 */
[CC--:B---3--:R-:W-:Y:S03]  /*61d0*/  LEA R104, P0, R5.reuse, R248.reuse, 0x2 ;  /* 0x000000f805687211 */ /* 0x0c8fe600078010ff */
[----:B------:R1:W-:Y:S01]  /*61e0*/  RED.E.ADD.F32.FTZ.RN.STRONG.GPU [R18.64], R22 ;  /* 0x000000161200798e */ /* 0x0003e2000c10e788 */
[-C--:B------:R-:W-:Y:S01]  /*61f0*/  LEA.HI.X.SX32 R105, R5, R249.reuse, 0x2, P0 ;  /* 0x000000f905697211 */ /* 0x080fe200000f16ff */
[----:B------:R-:W-:Y:S01]  /*6200*/  IMAD.IADD R5, R127, 0x1, R9 ;  /* 0x000000017f057824 */ /* 0x000fe200078e0209 */
[-C--:B----4-:R-:W-:Y:S03]  /*6210*/  LEA R10, P1, R9, R248.reuse, 0x2 ;  /* 0x000000f8090a7211 */ /* 0x090fe600078210ff */
        /* <DEDUP_REMOVED lines=15> */
[-C--:B--2---:R-:W-:Y:S03]  /*6310*/  LEA R16, P0, R125, R248.reuse, 0x2 ;  /* 0x000000f87d107211 */ /* 0x084fe600078010ff */
[----:B------:R-:W-:Y:S01]  /*6320*/  RED.E.ADD.F32.FTZ.RN.STRONG.GPU [R12.64], R27 ;  /* 0x0000001b0c00798e */ /* 0x000fe2000c10e788 */
[----:B------:R-:W-:Y:S01]  /*6330*/  IMAD.IADD R15, R127, 0x1, R5 ;  /* 0x000000017f0f7824 */ /* 0x000fe200078e0205 */
[-C--:B------:R-:W-:Y:S02]  /*6340*/  LEA.HI.X.SX32 R17, R125, R249.reuse, 0x2, P0 ;  /* 0x000000f97d117211 */ /* 0x080fe400000f16ff */
[----:B------:R-:W-:Y:S01]  /*6350*/  RED.E.ADD.F32.FTZ.RN.STRONG.GPU [R248.64+0x180], R32 ;  /* 0x00018020f800798e */ /* 0x000fe2000c10e788 */
[CC--:B-1----:R-:W-:Y:S03]  /*6360*/  LEA R18, P0, R5.reuse, R248.reuse, 0x2 ;  /* 0x000000f805127211 */ /* 0x0c2fe600078010ff */
[----:B------:R-:W-:Y:S01]  /*6370*/  RED.E.ADD.F32.FTZ.RN.STRONG.GPU [R178.64+0x180], R33 ;  /* 0x00018021b200798e */ /* 0x000fe2000c10e788 */
[-C--:B------:R-:W-:Y:S02]  /*6380*/  LEA.HI.X.SX32 R19, R5, R249.reuse, 0x2, P0 ;  /* 0x000000f905137211 */ /* 0x080fe400000f16ff */
[CC--:B---3--:R-:W-:Y:S01]  /*6390*/  LEA R104, P0, R15.reuse, R248.reuse, 0x2 ;  /* 0x000000f80f687211 */ /* 0x0c8fe200078010ff */
        /* <DEDUP_REMOVED lines=13> */
[----:B------:R-:W-:Y:S01]  /*6470*/  LEA R106, P0, R127, R248, 0x2 ;  /* 0x000000f87f6a7211 */ /* 0x000fe200078010ff */
[----:B------:R-:W-:Y:S01]  /*6480*/  LDSM.16.MT88.4 R4, [R201+0x10000] ;  /* 0x01000000c904783b */ /* 0x000fe20000004200 */
[----:B------:R-:W-:Y:S02]  /*6490*/  ISETP.GT.AND P2, PT, R237, R224, PT ;  /* 0x000000e0ed00720c */ /* 0x000fe40003f44270 */
[----:B------:R-:W-:Y:S01]  /*64a0*/  LEA.HI.X.SX32 R107, R127, R249, 0x2, P0 ;  /* 0x000000f97f6b7211 */ /* 0x000fe200000f16ff */
[----:B------:R-:W1:Y:S01]  /*64b0*/  LDSM.16.MT88.4 R8, [R198] ;  /* 0x00000000c608783b */ /* 0x000e620000004200 */
[----:B------:R-:W-:Y:S03]  /*64c0*/  @P5 IADD3 R226, P1, R226, -0x100, RZ ;  /* 0xffffff00e2e25810 */ /* 0x000fe60007f3e0ff */
[----:B------:R-:W-:Y:S01]  /*64d0*/  RED.E.ADD.F32.FTZ.RN.STRONG.GPU [R176.64], R29 ;  /* 0x0000001db000798e */ /* 0x000fe2000c10e788 */
[----:B------:R-:W-:Y:S03]  /*64e0*/  @P5 IADD3.X R227, R227, -0x1, RZ, P1, !PT ;  /* 0xffffffffe3e35810 */ /* 0x000fe60000ffe4ff */
        /* <DEDUP_REMOVED lines=34> */
[C---:B------:R-:W-:Y:S01]  /*6710*/  LOP3.LUT R4, R237.reuse, 0x1, RZ, 0xc0, !PT ;  /* 0x00000001ed047812 */ /* 0x040fe200078ec0ff */
[-C--:B------:R-:W-:Y:S03]  /*6720*/  HMMA.16816.F32.BF16 R92, R28, R6.reuse, R92 ;  /* 0x000000061c5c723c */ /* 0x080fe6000004185c */
[----:B------:R-:W-:Y:S02]  /*6730*/  ISETP.NE.U32.AND P0, PT, R4, 0x1, PT ;  /* 0x000000010400780c */ /* 0x000fe40003f05070 */
[C---:B------:R-:W-:Y:S02]  /*6740*/  IADD3 R4, R198.reuse, -0x4000, RZ ;  /* 0xffffc000c6047810 */ /* 0x040fe40007ffe0ff */
[----:B------:R-:W-:Y:S01]  /*6750*/  IADD3 R237, R237, -0x1, RZ ;  /* 0xffffffffeded7810 */ /* 0x000fe20007ffe0ff */
[----:B------:R-:W-:Y:S08]  /*6760*/  HMMA.16816.F32.BF16 R96, R8, R6, R96 ;  /* 0x000000060860723c */ /* 0x000ff00000041860 */
[-C--:B--2---:R-:W-:Y:S05]  /*6770*/  HMMA.16816.F32.BF16 R68, R16, R24.reuse, R68 ;  /* 0x000000181044723c */ /* 0x084fea0000041844 */
[----:B------:R-:W-:Y:S03]  /*6780*/  @P0 IADD3 R4, R198, 0x4000, RZ ;  /* 0x00004000c6040810 */ /* 0x000fe60007ffe0ff */
        /* <DEDUP_REMOVED lines=11> */
[----:B------:R-:W-:Y:S01]  /*6840*/  ISETP.NE.AND P0, PT, R241, -0x1, PT ;  /* 0xfffffffff100780c */ /* 0x000fe20003f05270 */
[----:B------:R-:W-:Y:S01]  /*6850*/  FMUL.FTZ R69, R69, c[0x0][0x2e0] ;  /* 0x0000b80045457a20 */ /* 0x000fe20000410000 */
[----:B------:R-:W-:Y:S01]  /*6860*/  SHF.R.S32.HI R4, RZ, 0x1f, R214 ;  /* 0x0000001fff047819 */ /* 0x000fe200000114d6 */
        /* <DEDUP_REMOVED lines=10> */
[----:B------:R-:W-:Y:S01]  /*6910*/  @P0 IADD3 R28, R238, R241, RZ ;  /* 0x000000f1ee1c0210 */ /* 0x000fe20007ffe0ff */
[----:B------:R-:W-:Y:S01]  /*6920*/  FMUL.FTZ R73, R73, c[0x0][0x2e0] ;  /* 0x0000b80049497a20 */ /* 0x000fe20000410000 */
[----:B------:R-:W-:Y:S01]  /*6930*/  F2FP.BF16.PACK_AB R83, R83, R82 ;  /* 0x000000525353723e */ /* 0x000fe200000010ff */
[----:B------:R-:W-:-:S02]  /*6940*/  FMUL.FTZ R74, R74, c[0x0][0x2e0] ;  /* 0x0000b8004a4a7a20 */ /* 0x000fc40000410000 */
        /* <DEDUP_REMOVED lines=106> */
[C---:B------:R-:W-:Y:S01]  /*6ff0*/  @P0 IMAD.WIDE.U32 R30, R28.reuse, c[0x0][0x3a0], RZ ;  /* 0x0000e8001c1e0a25 */ /* 0x040fe200078e00ff */
[----:B------:R1:W-:Y:S02]  /*7000*/  STS [R220+0x6000], R65 ;  /* 0x00600041dc007388 */ /* 0x0003e40000000800 */
[----:B------:R-:W-:Y:S01]  /*7010*/  F2FP.BF16.PACK_AB R63, R63, R62 ;  /* 0x0000003e3f3f723e */ /* 0x000fe200000010ff */
[----:B------:R-:W-:Y:S01]  /*7020*/  @P0 IMAD R28, R28, c[0x0][0x3a4], R31 ;  /* 0x0000e9001c1c0a24 */ /* 0x000fe200078e021f */
        /* <DEDUP_REMOVED lines=15> */
.L_x_864:
[----:B------:R-:W-:-:S05]  /*7120*/  @P0 IADD3 R36, R238, R241, RZ ;  /* 0x000000f1ee240210 */ /* 0x000fca0007ffe0ff */
[----:B-1----:R-:W-:-:S04]  /*7130*/  @P0 IMAD.WIDE.U32 R38, R36, c[0x0][0x3a8], RZ ;  /* 0x0000ea0024260a25 */ /* 0x002fc800078e00ff */
        /* <DEDUP_REMOVED lines=11> */
.L_x_865:
[----:B------:R-:W-:Y:S01]  /*71f0*/  BAR.SYNC.DEFER_BLOCKING 0x0 ;  /* 0x0000000000007b1d */ /* 0x000fe20000010000 */
[----:B------:R-:W-:Y:S01]  /*7200*/  IMAD.SHL.U32 R46, R210, 0x2, RZ ;  /* 0x00000002d22e7824 */ /* 0x000fe200078e00ff */
[----:B------:R-:W-:Y:S01]  /*7210*/  SHF.R.S32.HI R49, RZ, 0x1f, R212 ;  /* 0x0000001fff317819 */ /* 0x000fe200000114d4 */
[C---:B------:R-:W-:Y:S01]  /*7220*/  IMAD.SHL.U32 R40, R217.reuse, 0x40, RZ ;  /* 0x00000040d9287824 */ /* 0x040fe200078e00ff */
[----:B------:R-:W-:Y:S01]  /*7230*/  MOV R48, R212 ;  /* 0x000000d400307202 */ /* 0x000fe20000000f00 */
[----:B------:R-:W-:Y:S01]  /*7240*/  IMAD R236, R217, -0x40, R236 ;  /* 0xffffffc0d9ec7824 */ /* 0x000fe200078e02ec */
[----:B------:R-:W-:Y:S01]  /*7250*/  SHF.R.S32.HI R37, RZ, 0x1f, R231 ;  /* 0x0000001fff257819 */ /* 0x000fe200000114e7 */
[----:B------:R-:W-:Y:S01]  /*7260*/  BSSY B0, `(.L_x_866) ;  /* 0x0000023000007945 */ /* 0x000fe20003800000 */
[----:B------:R-:W-:Y:S01]  /*7270*/  SHF.R.S32.HI R39, RZ, 0x1f, R40 ;  /* 0x0000001fff277819 */ /* 0x000fe20000011428 */
[----:B------:R-:W-:Y:S01]  /*7280*/  IMAD.WIDE.U32 R32, R40, c[0x0][0x3a0], R48 ;  /* 0x0000e80028207a25 */ /* 0x000fe200078e0030 */
[----:B------:R-:W-:-:S02]  /*7290*/  ISETP.GE.AND P3, PT, R211, R236, PT ;  /* 0x000000ecd300720c */ /* 0x000fc40003f66270 */
[----:B------:R-:W-:Y:S01]  /*72a0*/  SHF.R.S32.HI R42, RZ, 0x1f, R211 ;  /* 0x0000001fff2a7819 */ /* 0x000fe200000114d3 */
[----:B------:R-:W-:Y:S01]  /*72b0*/  IMAD R29, R39, c[0x0][0x3a0], RZ ;  /* 0x0000e800271d7a24 */ /* 0x000fe200078e02ff */
[----:B------:R-:W-:Y:S02]  /*72c0*/  IADD3 R50, P0, R30, R32, RZ ;  /* 0x000000201e327210 */ /* 0x000fe40007f1e0ff */
[----:B------:R-:W-:Y:S01]  /*72d0*/  IADD3 R41, R212, 0x40, RZ ;  /* 0x00000040d4297810 */ /* 0x000fe20007ffe0ff */
[----:B------:R-:W-:-:S05]  /*72e0*/  IMAD R29, R40, c[0x0][0x3a4], R29 ;  /* 0x0000e900281d7a24 */ /* 0x000fca00078e021d */
[----:B------:R-:W-:Y:S01]  /*72f0*/  IADD3.X R51, R28, R33, R29, P0, !PT ;  /* 0x000000211c337210 */ /* 0x000fe200007fe41d */
[----:B------:R-:W-:Y:S01]  /*7300*/  IMAD R28, R37, c[0x0][0x3b8], RZ ;  /* 0x0000ee00251c7a24 */ /* 0x000fe200078e02ff */
[----:B------:R1:W2:Y:S03]  /*7310*/  LDS.128 R24, [R46+0xd000] ;  /* 0x00d000002e187984 */ /* 0x0002a60000000c00 */
[C---:B------:R-:W-:Y:S01]  /*7320*/  IMAD R45, R231.reuse, c[0x0][0x3bc], R28 ;  /* 0x0000ef00e72d7a24 */ /* 0x040fe200078e021c */
[----:B------:R1:W3:Y:S01]  /*7330*/  LDS.128 R20, [R46+0xf000] ;  /* 0x00f000002e147984 */ /* 0x0002e20000000c00 */
[----:B------:R-:W-:-:S03]  /*7340*/  IMAD.WIDE.U32 R50, R231, c[0x0][0x3b8], R50 ;  /* 0x0000ee00e7327a25 */ /* 0x000fc600078e0032 */
[----:B------:R1:W4:Y:S02]  /*7350*/  LDS.128 R16, [R46+0x10000] ;  /* 0x010000002e107984 */ /* 0x0003240000000c00 */
[----:B------:R-:W-:Y:S02]  /*7360*/  IADD3 R45, R45, R51, RZ ;  /* 0x000000332d2d7210 */ /* 0x000fe40007ffe0ff */
[----:B------:R1:W1:Y:S04]  /*7370*/  LDS.128 R12, [R46+0x11000] ;  /* 0x011000002e0c7984 */ /* 0x0002680000000c00 */
[----:B------:R1:W1:Y:S04]  /*7380*/  LDS.128 R8, [R46+0x12000] ;  /* 0x012000002e087984 */ /* 0x0002680000000c00 */
[----:B------:R1:W1:Y:S01]  /*7390*/  LDS.128 R4, [R46+0x13000] ;  /* 0x013000002e047984 */ /* 0x0002620000000c00 */
[----:B------:R-:W-:Y:S05]  /*73a0*/  @P3 BRA `(.L_x_867) ;  /* 0x000000e000003947 */ /* 0x000fea0003800000 */
[----:B------:R-:W-:Y:S01]  /*73b0*/  ISETP.GE.AND P1, PT, R212, c[0x0][0x220], PT ;  /* 0x00008800d4007a0c */ /* 0x000fe20003f26270 */
[----:B------:R-:W-:Y:S01]  /*73c0*/  LDS.128 R32, [R46+0xe000] ;  /* 0x00e000002e207984 */ /* 0x000fe20000000c00 */
[----:B------:R-:W-:Y:S01]  /*73d0*/  MOV R47, R45 ;  /* 0x0000002d002f7202 */ /* 0x000fe20000000f00 */
[----:B------:R-:W-:Y:S01]  /*73e0*/  IMAD R44, R42, c[0x0][0x3a0], RZ ;  /* 0x0000e8002a2c7a24 */ /* 0x000fe200078e02ff */
[----:B------:R-:W-:-:S03]  /*73f0*/  ISETP.GE.AND P0, PT, R41, c[0x0][0x220], PT ;  /* 0x0000880029007a0c */ /* 0x000fc60003f06270 */
[----:B------:R-:W-:-:S06]  /*7400*/  IMAD R43, R211, c[0x0][0x3a4], R44 ;  /* 0x0000e900d32b7a24 */ /* 0x000fcc00078e022c */
[----:B------:R4:W3:Y:S02]  /*7410*/  @!P1 LDS.128 R28, [R46+0xc000] ;  /* 0x00c000002e1c9984 */ /* 0x0008e40000000c00 */
[----:B-1--4-:R-:W-:-:S04]  /*7420*/  IMAD.MOV.U32 R46, RZ, RZ, R50 ;  /* 0x000000ffff2e7224 */ /* 0x012fc800078e0032 */
[----:B------:R-:W-:-:S04]  /*7430*/  IMAD.WIDE.U32 R52, R211, c[0x0][0x3a0], R46 ;  /* 0x0000e800d3347a25 */ /* 0x000fc800078e002e */
[----:B------:R-:W-:Y:S01]  /*7440*/  IMAD.IADD R43, R43, 0x1, R53 ;  /* 0x000000012b2b7824 */ /* 0x000fe200078e0235 */
[----:B------:R-:W-:-:S04]  /*7450*/  LEA R54, P2, R52, c[0x0][0x340], 0x1 ;  /* 0x0000d00034367a11 */ /* 0x000fc800078408ff */
[----:B------:R-:W-:-:S05]  /*7460*/  LEA.HI.X R55, R52, c[0x0][0x344], R43, 0x1, P2 ;  /* 0x0000d10034377a11 */ /* 0x000fca00010f0c2b */
[----:B---3--:R1:W-:Y:S04]  /*7470*/  @!P1 STG.E.128 [R54.64], R28 ;  /* 0x0000001c36009986 */ /* 0x0083e8000c101d08 */
[----:B------:R1:W-:Y:S02]  /*7480*/  @!P0 STG.E.128 [R54.64+0x80], R32 ;  /* 0x0000802036008986 */ /* 0x0003e4000c101d08 */
.L_x_867:
[----:B------:R-:W-:Y:S05]  /*7490*/  BSYNC B0 ;  /* 0x0000000000007941 */ /* 0x000fea0003800000 */
.L_x_866:
        /* <DEDUP_REMOVED lines=17> */
.L_x_869:
[----:B------:R-:W-:Y:S05]  /*75b0*/  BSYNC B0 ;  /* 0x0000000000007941 */ /* 0x000fea0003800000 */
.L_x_868:
[----:B------:R-:W-:Y:S01]  /*75c0*/  IMAD.WIDE.U32 R48, R40, c[0x0][0x3a8], R48 ;  /* 0x0000ea0028307a25 */ /* 0x000fe200078e0030 */
[----:B------:R-:W-:Y:S03]  /*75d0*/  BSSY B0, `(.L_x_870) ;  /* 0x0000016000007945 */ /* 0x000fe60003800000 */
[----:B------:R-:W-:Y:S01]  /*75e0*/  IMAD R39, R39, c[0x0][0x3a8], RZ ;  /* 0x0000ea0027277a24 */ /* 0x000fe200078e02ff */
[----:B-1-3--:R-:W-:Y:S01]  /*75f0*/  IADD3 R22, P0, R38, R48, RZ ;  /* 0x0000003026167210 */ /* 0x00afe20007f1e0ff */
[----:B------:R-:W-:-:S02]  /*7600*/  IMAD R20, R37, c[0x0][0x3c0], RZ ;  /* 0x0000f00025147a24 */ /* 0x000fc400078e02ff */
[----:B------:R-:W-:Y:S02]  /*7610*/  IMAD R39, R40, c[0x0][0x3ac], R39 ;  /* 0x0000eb0028277a24 */ /* 0x000fe400078e0227 */
[----:B------:R-:W-:-:S03]  /*7620*/  IMAD R20, R231, c[0x0][0x3c4], R20 ;  /* 0x0000f100e7147a24 */ /* 0x000fc600078e0214 */
[----:B------:R-:W-:-:S05]  /*7630*/  IADD3.X R23, R36, R49, R39, P0, !PT ;  /* 0x0000003124177210 */ /* 0x000fca00007fe427 */
[----:B------:R-:W-:-:S05]  /*7640*/  IMAD.WIDE.U32 R22, R231, c[0x0][0x3c0], R22 ;  /* 0x0000f000e7167a25 */ /* 0x000fca00078e0016 */
[----:B------:R-:W-:Y:S01]  /*7650*/  IADD3 R21, R20, R23, RZ ;  /* 0x0000001714157210 */ /* 0x000fe20007ffe0ff */
[----:B------:R-:W-:Y:S05]  /*7660*/  @P3 BRA `(.L_x_871) ;  /* 0x000000c000003947 */ /* 0x000fea0003800000 */
[----:B--2---:R-:W-:Y:S01]  /*7670*/  MOV R25, R21 ;  /* 0x0000001500197202 */ /* 0x004fe20000000f00 */
        /* <DEDUP_REMOVED lines=9> */
[----:B----4-:R1:W-:Y:S04]  /*7710*/  @!P1 STG.E.128 [R26.64], R16 ;  /* 0x000000101a009986 */ /* 0x0103e8000c101d08 */
[----:B------:R1:W-:Y:S02]  /*7720*/  @!P0 STG.E.128 [R26.64+0x80], R8 ;  /* 0x000080081a008986 */ /* 0x0003e4000c101d08 */
.L_x_871:
[----:B------:R-:W-:Y:S05]  /*7730*/  BSYNC B0 ;  /* 0x0000000000007941 */ /* 0x000fea0003800000 */
.L_x_870:
        /* <DEDUP_REMOVED lines=14> */
.L_x_840:
[----:B------:R-:W-:Y:S05]  /*7820*/  BSYNC B1 ;  /* 0x0000000000017941 */ /* 0x000fea0003800000 */
.L_x_826:
        /* <DEDUP_REMOVED lines=9> */
.L_x_872:
[----:B------:R-:W-:Y:S05]  /*78c0*/  EXIT ;  /* 0x000000000000794d */ /* 0x000fea0003800000 */
.L_x_874:
        /* <DEDUP_REMOVED lines=11> */
.L_x_2065:


//--------------------- .text._ZN5flash44flash_bwd_dq_dk_dv_loop_seqk_parallel_kernelI23Flash_bwd_kernel_traitsILi128ELi64ELi64ELi8ELi4ELi2ELi2ELb1ELb0EN7cutlass10bfloat16_tE19Flash_kernel_traitsILi128ELi64ELi64ELi8ES3_EELb0ELb0ELb1ELb0ELb0ELb0ELb1EEEvNS_16Flash_bwd_paramsE --------------------------
	.section	.text._ZN5flash44flash_bwd_dq_dk_dv_loop_seqk_parallel_kernelI23Flash_bwd_kernel_traitsILi128ELi64ELi64ELi8ELi4ELi2ELi2ELb1ELb0EN7cutlass10bfloat16_tE19Flash_kernel_traitsILi128ELi64ELi64ELi8ES3_EELb0ELb0ELb1ELb0ELb0ELb0ELb1EEEvNS_16Flash_bwd_paramsE,"ax",@progbits
	.sectioninfo	@"SHI_REGISTERS=255"
	.align	128
        .global         _ZN5flash44flash_bwd_dq_dk_dv_loop_seqk_parallel_kernelI23Flash_bwd_kernel_traitsILi128ELi64ELi64ELi8ELi4ELi2ELi2ELb1ELb0EN7cutlass10bfloat16_tE19Flash_kernel_traitsILi128ELi64ELi64ELi8ES3_EELb0ELb0ELb1ELb0ELb0ELb0ELb1EEEvNS_16Flash_bwd_paramsE
        .type           _ZN5flash44flash_bwd_dq_dk_dv_loop_seqk_parallel_kernelI23Flash_bwd_kernel_traitsILi128ELi64ELi64ELi8ELi4ELi2ELi2ELb1ELb0EN7cutlass10bfloat16_tE19Flash_kernel_traitsILi128ELi64ELi64ELi8ES3_EELb0ELb0ELb1ELb0ELb0ELb0ELb1EEEvNS_16Flash_bwd_paramsE,@function
        .size           _ZN5flash44flash_bwd_dq_dk_dv_loop_seqk_parallel_kernelI23Flash_bwd_kernel_traitsILi128ELi64ELi64ELi8ELi4ELi2ELi2ELb1ELb0EN7cutlass10bfloat16_tE19Flash_kernel_traitsILi128ELi64ELi64ELi8ES3_EELb0ELb0ELb1ELb0ELb0ELb0ELb1EEEvNS_16Flash_bwd_paramsE,(.L_x_2066 - _ZN5flash44flash_bwd_dq_dk_dv_loop_seqk_parallel_kernelI23Flash_bwd_kernel_traitsILi128ELi64ELi64ELi8ELi4ELi2ELi2ELb1ELb0EN7cutlass10bfloat16_tE19Flash_kernel_traitsILi128ELi64ELi64ELi8ES3_EELb0ELb0ELb1ELb0ELb0ELb0ELb1EEEvNS_16Flash_bwd_paramsE)
        .other          _ZN5flash44flash_bwd_dq_dk_dv_loop_seqk_parallel_kernelI23Flash_bwd_kernel_traitsILi128ELi64ELi64ELi8ELi4ELi2ELi2ELb1ELb0EN7cutlass10bfloat16_tE19Flash_kernel_traitsILi128ELi64ELi64ELi8ES3_EELb0ELb0ELb1ELb0ELb0ELb0ELb1EEEvNS_16Flash_bwd_paramsE,@"STO_CUDA_ENTRY STV_DEFAULT"
_ZN5flash44flash_bwd_dq_dk_dv_loop_seqk_parallel_kernelI23Flash_bwd_kernel_traitsILi128ELi64ELi64ELi8ELi4ELi2ELi2ELb1ELb0EN7cutlass10bfloat16_tE19Flash_kernel_traitsILi128ELi64ELi64ELi8ES3_EELb0ELb0ELb1ELb0ELb0ELb0ELb1EEEvNS_16Flash_bwd_paramsE:
.text._ZN5flash44flash_bwd_dq_dk_dv_loop_seqk_parallel_kernelI23Flash_bwd_kernel_traitsILi128ELi64ELi64ELi8ELi4ELi2ELi2ELb1ELb0EN7cutlass10bfloat16_tE19Flash_kernel_traitsILi128ELi64ELi64ELi8ES3_EELb0ELb0ELb1ELb0ELb0ELb0ELb1EEEvNS_16Flash_bwd_paramsE:
        /* <DEDUP_REMOVED lines=15> */
[----:B------:R-:W-:Y:S02]  /*00f0*/  LEA.HI R9, R10, R14, RZ, 0x4 ;  /* 0x0000000e0a097211 */ /* 0x000fe400078f20ff */
[--C-:B------:R-:W-:Y:S02]  /*0100*/  SHF.R.S32.HI R5, RZ, 0x5, R4.reuse ;  /* 0x00000005ff057819 */ /* 0x100fe40000011404 */
[----:B------:R-:W-:Y:S02]  /*0110*/  SHF.R.S32.HI R0, RZ, 0x1f, R4 ;  /* 0x0000001fff007819 */ /* 0x000fe40000011404 */
[-C--:B------:R-:W-:Y:S02]  /*0120*/  LEA.HI R3, R4, R5.reuse, RZ, 0x1 ;  /* 0x0000000504037211 */ /* 0x080fe400078f08ff */
[----:B------:R-:W-:-:S02]  /*0130*/  LEA.HI R0, R0, R5, RZ, 0x2 ;  /* 0x0000000500007211 */ /* 0x000fc400078f10ff */
[----:B------:R-:W-:Y:S02]  /*0140*/  LEA.HI R17, R10, R14, RZ, 0x2 ;  /* 0x0000000e0a117211 */ /* 0x000fe400078f10ff */
[----:B------:R-:W-:Y:S02]  /*0150*/  LOP3.LUT R2, R0, 0xfffffffc, RZ, 0xc0, !PT ;  /* 0xfffffffc00027812 */ /* 0x000fe400078ec0ff */
[----:B------:R-:W-:Y:S02]  /*0160*/  SHF.R.S32.HI R7, RZ, 0x4, R9 ;  /* 0x00000004ff077819 */ /* 0x000fe40000011409 */
[----:B------:R-:W-:Y:S01]  /*0170*/  LOP3.LUT R0, R3, 0xfffffffe, RZ, 0xc0, !PT ;  /* 0xfffffffe03007812 */ /* 0x000fe200078ec0ff */
[C---:B------:R-:W-:Y:S01]  /*0180*/  IMAD.IADD R13, R5.reuse, 0x1, -R2 ;  /* 0x00000001050d7824 */ /* 0x040fe200078e0a02 */
[--C-:B------:R-:W-:Y:S02]  /*0190*/  SHF.R.S32.HI R8, RZ, 0x2, R17.reuse ;  /* 0x00000002ff087819 */ /* 0x100fe40000011411 */
[----:B------:R-:W-:Y:S01]  /*01a0*/  SHF.R.S32.HI R6, RZ, 0x1f, R17 ;  /* 0x0000001fff067819 */ /* 0x000fe20000011411 */
[----:B------:R-:W-:Y:S01]  /*01b0*/  IMAD.IADD R194, R5, 0x1, -R0 ;  /* 0x0000000105c27824 */ /* 0x000fe200078e0a00 */
[----:B------:R-:W-:-:S02]  /*01c0*/  LEA.HI R3, R9, R7, RZ, 0x1 ;  /* 0x0000000709037211 */ /* 0x000fc400078f08ff */
[----:B------:R-:W-:Y:S02]  /*01d0*/  LEA.HI R0, R6, R8, RZ, 0x3 ;  /* 0x0000000806007211 */ /* 0x000fe400078f18ff */
[-C--:B------:R-:W-:Y:S02]  /*01e0*/  LEA.HI R15, R10, R14.reuse, RZ, 0x3 ;  /* 0x0000000e0a0f7211 */ /* 0x080fe400078f18ff */
[----:B------:R-:W-:Y:S02]  /*01f0*/  LOP3.LUT R2, R3, 0xfffffffe, RZ, 0xc0, !PT ;  /* 0xfffffffe03027812 */ /* 0x000fe400078ec0ff */
[----:B------:R-:W-:Y:S02]  /*0200*/  LOP3.LUT R3, R4, 0xffffffe0, RZ, 0xc0, !PT ;  /* 0xffffffe004037812 */ /* 0x000fe400078ec0ff */
[----:B------:R-:W-:Y:S01]  /*0210*/  LOP3.LUT R0, R0, 0xfffffff8, RZ, 0xc0, !PT ;  /* 0xfffffff800007812 */ /* 0x000fe200078ec0ff */
[----:B------:R-:W-:Y:S01]  /*0220*/  IMAD.IADD R11, R7, 0x1, -R2 ;  /* 0x00000001070b7824 */ /* 0x000fe200078e0a02 */
[----:B------:R-:W-:Y:S01]  /*0230*/  SHF.R.S32.HI R244, RZ, 0x3, R15 ;  /* 0x00000003fff47819 */ /* 0x000fe2000001140f */
[----:B------:R-:W-:Y:S01]  /*0240*/  IMAD.IADD R2, R14, 0x1, -R3 ;  /* 0x000000010e027824 */ /* 0x000fe200078e0a03 */
[----:B------:R-:W-:Y:S01]  /*0250*/  LOP3.LUT R4, R15, 0xfffffff8, RZ, 0xc0, !PT ;  /* 0xfffffff80f047812 */ /* 0x000fe200078ec0ff */
[----:B------:R-:W-:Y:S01]  /*0260*/  IMAD.IADD R8, R8, 0x1, -R0 ;  /* 0x0000000108087824 */ /* 0x000fe200078e0a00 */
[----:B------:R-:W-:Y:S01]  /*0270*/  LEA.HI R7, R10, R14, RZ, 0x7 ;  /* 0x0000000e0a077211 */ /* 0x000fe200078f38ff */
[----:B------:R-:W-:Y:S01]  /*0280*/  IMAD.SHL.U32 R3, R244, 0x40, RZ ;  /* 0x00000040f4037824 */ /* 0x000fe200078e00ff */
[----:B------:R-:W-:Y:S01]  /*0290*/  SHF.R.S32.HI R5, RZ, 0x1f, R2 ;  /* 0x0000001fff057819 */ /* 0x000fe20000011402 */
[----:B------:R-:W-:Y:S01]  /*02a0*/  IMAD.IADD R0, R14, 0x1, -R4 ;  /* 0x000000010e007824 */ /* 0x000fe200078e0a04 */
[----:B------:R-:W-:-:S02]  /*02b0*/  LOP3.LUT R4, R9, 0xfffffff0, RZ, 0xc0, !PT ;  /* 0xfffffff009047812 */ /* 0x000fc400078ec0ff */
[----:B------:R-:W-:Y:S01]  /*02c0*/  LOP3.LUT R3, R3, 0x1c0, RZ, 0xc0, !PT ;  /* 0x000001c003037812 */ /* 0x000fe200078ec0ff */
[----:B------:R-:W-:Y:S01]  /*02d0*/  IMAD.SHL.U32 R216, R0, 0x8, RZ ;  /* 0x0000000800d87824 */ /* 0x000fe200078e00ff */
[----:B------:R-:W-:Y:S01]  /*02e0*/  LEA.HI R16, R5, R2, RZ, 0x2 ;  /* 0x0000000205107211 */ /* 0x000fe200078f10ff */
[----:B------:R-:W-:Y:S01]  /*02f0*/  IMAD.IADD R2, R14, 0x1, -R4 ;  /* 0x000000010e027824 */ /* 0x000fe200078e0a04 */
[C---:B------:R-:W-:Y:S02]  /*0300*/  LOP3.LUT P4, RZ, R0.reuse, 0x2, RZ, 0xc0, !PT ;  /* 0x0000000200ff7812 */ /* 0x040fe4000788c0ff */
[----:B------:R-:W-:Y:S02]  /*0310*/  LOP3.LUT R4, R3, 0x38, R216, 0xf8, !PT ;  /* 0x0000003803047812 */ /* 0x000fe400078ef8d8 */
[C---:B------:R-:W-:Y:S01]  /*0320*/  LOP3.LUT P3, RZ, R0.reuse, 0x4, RZ, 0xc0, !PT ;  /* 0x0000000400ff7812 */ /* 0x040fe2000786c0ff */
[----:B------:R-:W-:Y:S01]  /*0330*/  IMAD.SHL.U32 R0, R0, 0x40, RZ ;  /* 0x0000004000007824 */ /* 0x000fe200078e00ff */
[----:B------:R-:W-:-:S02]  /*0340*/  SHF.R.U32.HI R3, RZ, 0x3, R3 ;  /* 0x00000003ff037819 */ /* 0x000fc40000011603 */
[----:B------:R-:W-:Y:S02]  /*0350*/  SHF.R.S32.HI R5, RZ, 0x1f, R2 ;  /* 0x0000001fff057819 */ /* 0x000fe40000011402 */
[----:B------:R-:W-:Y:S01]  /*0360*/  LOP3.LUT R9, R4, R3, RZ, 0x3c, !PT ;  /* 0x0000000304097212 */ /* 0x000fe200078e3cff */
[----:B------:R-:W-:Y:S01]  /*0370*/  IMAD.SHL.U32 R3, R194, 0x10, RZ ;  /* 0x00000010c2037824 */ /* 0x000fe200078e00ff */
[----:B------:R-:W-:Y:S02]  /*0380*/  LOP3.LUT R0, R0, 0x1c0, RZ, 0xc0, !PT ;  /* 0x000001c000007812 */ /* 0x000fe400078ec0ff */
[----:B------:R-:W-:Y:S02]  /*0390*/  LEA.HI R12, R5, R2, RZ, 0x3 ;  /* 0x00000002050c7211 */ /* 0x000fe400078f18ff */
[----:B------:R-:W-:Y:S02]  /*03a0*/  SHF.R.S32.HI R7, RZ, 0x7, R7 ;  /* 0x00000007ff077819 */ /* 0x000fe40000011407 */
[----:B------:R-:W-:-:S02]  /*03b0*/  LOP3.LUT R189, R0, 0x8, R15, 0xf8, !PT ;  /* 0x0000000800bd7812 */ /* 0x000fc400078ef80f */
[----:B------:R-:W-:Y:S01]  /*03c0*/  LOP3.LUT R6, R0, 0x10, R3, 0xf8, !PT ;  /* 0x0000001000067812 */ /* 0x000fe200078ef803 */
[----:B------:R-:W-:Y:S01]  /*03d0*/  IMAD.SHL.U32 R3, R11, 0x200, RZ ;  /* 0x000002000b037824 */ /* 0x000fe200078e00ff */
[----:B------:R-:W-:Y:S02]  /*03e0*/  SHF.R.U32.HI R186, RZ, 0x3, R0 ;  /* 0x00000003ffba7819 */ /* 0x000fe40000011600 */
[----:B------:R-:W-:Y:S01]  /*03f0*/  LOP3.LUT R5, R12, 0xfffffff8, RZ, 0xc0, !PT ;  /* 0xfffffff80c057812 */ /* 0x000fe200078ec0ff */
[----:B------:R-:W-:Y:S01]  /*0400*/  IMAD R0, R7, 0x800, R3 ;  /* 0x0000080007007824 */ /* 0x000fe200078e0203 */
[----:B------:R-:W-:Y:S02]  /*0410*/  LOP3.LUT R4, R8, 0x1, RZ, 0xc0, !PT ;  /* 0x0000000108047812 */ /* 0x000fe400078ec0ff */
[----:B------:R-:W-:Y:S01]  /*0420*/  LOP3.LUT R189, R189, R186, RZ, 0x3c, !PT ;  /* 0x000000babdbd7212 */ /* 0x000fe200078e3cff */
[----:B------:R-:W-:Y:S01]  /*0430*/  IMAD.IADD R5, R2, 0x1, -R5 ;  /* 0x0000000102057824 */ /* 0x000fe200078e0a05 */
[----:B------:R-:W-:-:S02]  /*0440*/  LEA.HI R10, R10, R14, RZ, 0x6 ;  /* 0x0000000e0a0a7211 */ /* 0x000fc400078f30ff */
[----:B------:R-:W-:Y:S01]  /*0450*/  ISETP.NE.U32.AND P0, PT, R4, 0x1, PT ;  /* 0x000000010400780c */ /* 0x000fe20003f05070 */
[----:B------:R-:W-:Y:S01]  /*0460*/  IMAD.IADD R189, R0, 0x1, R189 ;  /* 0x0000000100bd7824 */ /* 0x000fe200078e02bd */
[----:B------:R-:W-:Y:S01]  /*0470*/  LOP3.LUT R2, R6, 0x8, R15, 0xf8, !PT ;  /* 0x0000000806027812 */ /* 0x000fe200078ef80f */
[----:B------:R-:W-:Y:S01]  /*0480*/  IMAD.SHL.U32 R6, R5, 0x40, RZ ;  /* 0x0000004005067824 */ /* 0x000fe200078e00ff */
[----:B------:R-:W-:Y:S01]  /*0490*/  LOP3.LUT R4, R17, 0x7ffffffc, RZ, 0xc0, !PT ;  /* 0x7ffffffc11047812 */ /* 0x000fe200078ec0ff */
[----:B------:R-:W-:Y:S01]  /*04a0*/  IMAD.SHL.U32 R189, R189, 0x2, RZ ;  /* 0x00000002bdbd7824 */ /* 0x000fe200078e00ff */
[----:B------:R-:W-:Y:S02]  /*04b0*/  SHF.R.S32.HI R0, RZ, 0x6, R10 ;  /* 0x00000006ff007819 */ /* 0x000fe4000001140a */
[----:B------:R-:W-:Y:S01]  /*04c0*/  LOP3.LUT R186, R3, R2, R186, 0xf6, !PT ;  /* 0x0000000203ba7212 */ /* 0x000fe200078ef6ba */
[----:B------:R-:W-:Y:S01]  /*04d0*/  IMAD.IADD R3, R14, 0x1, -R4 ;  /* 0x000000010e037824 */ /* 0x000fe200078e0a04 */
[----:B------:R-:W-:Y:S01]  /*04e0*/  R2P PR, R8, 0x6 ;  /* 0x0000000608007804 */ /* 0x000fe20000000000 */
[C---:B------:R-:W-:Y:S01]  /*04f0*/  IMAD R18, R0.reuse, 0x200, R9 ;  /* 0x0000020000127824 */ /* 0x040fe200078e0209 */
[----:B------:R-:W-:Y:S01]  /*0500*/  SEL R223, R223, 0x10, !P0 ;  /* 0x00000010dfdf7807 */ /* 0x000fe20004000000 */
[----:B------:R-:W-:Y:S01]  /*0510*/  IMAD.SHL.U32 R4, R0, 0x8, RZ ;  /* 0x0000000800047824 */ /* 0x000fe200078e00ff */
[----:B------:R-:W-:Y:S01]  /*0520*/  IADD3 R226, R216, 0x40, RZ ;  /* 0x00000040d8e27810 */ /* 0x000fe20007ffe0ff */
[----:B------:R-:W-:Y:S01]  /*0530*/  IMAD.SHL.U32 R0, R8, 0x40, RZ ;  /* 0x0000004008007824 */ /* 0x000fe200078e00ff */
[----:B------:R-:W-:Y:S01]  /*0540*/  STL [R1+0x14], R18 ;  /* 0x0000141201007387 */ /* 0x000fe20000100800 */
[----:B------:R-:W-:Y:S01]  /*0550*/  IMAD.SHL.U32 R14, R14, 0x2, RZ ;  /* 0x000000020e0e7824 */ /* 0x000fe200078e00ff */
[----:B------:R-:W-:Y:S01]  /*0560*/  LOP3.LUT R4, R4, 0x18, RZ, 0xc0, !PT ;  /* 0x0000001804047812 */ /* 0x000fe200078ec0ff */
[----:B------:R-:W-:Y:S01]  /*0570*/  IMAD.SHL.U32 R2, R7, 0x20, RZ ;  /* 0x0000002007027824 */ /* 0x000fe200078e00ff */
[----:B------:R-:W-:Y:S01]  /*0580*/  LOP3.LUT R0, R0, 0x1c0, RZ, 0xc0, !PT ;  /* 0x000001c000007812 */ /* 0x000fe200078ec0ff */
[----:B------:R-:W-:-:S02]  /*0590*/  IMAD.SHL.U32 R7, R3, 0x2, RZ ;  /* 0x0000000203077824 */ /* 0x000fc400078e00ff */
[----:B------:R-:W-:Y:S01]  /*05a0*/  IMAD.SHL.U32 R3, R11, 0x20, RZ ;  /* 0x000000200b037824 */ /* 0x000fe200078e00ff */
[----:B------:R-:W-:Y:S01]  /*05b0*/  LOP3.LUT R8, R2, 0x6, R14, 0xf8, !PT ;  /* 0x0000000602087812 */ /* 0x000fe200078ef80e */
[----:B------:R-:W-:Y:S01]  /*05c0*/  IMAD.SHL.U32 R202, R18, 0x2, RZ ;  /* 0x0000000212ca7824 */ /* 0x000fe200078e00ff */
[----:B------:R-:W-:Y:S02]  /*05d0*/  LOP3.LUT R5, R0, 0x20, R2, 0xf8, !PT ;  /* 0x0000002000057812 */ /* 0x000fe400078ef802 */
[----:B------:R-:W-:Y:S01]  /*05e0*/  SHF.R.U32.HI R2, RZ, 0x3, R0 ;  /* 0x00000003ff027819 */ /* 0x000fe20000011600 */
[----:B------:R1:W-:Y:S01]  /*05f0*/  STL [R1+0xc], R8 ;  /* 0x00000c0801007387 */ /* 0x0003e20000100800 */
[----:B------:R-:W-:Y:S02]  /*0600*/  LOP3.LUT R9, R4, 0x20, R3, 0xf8, !PT ;  /* 0x0000002004097812 */ /* 0x000fe400078ef803 */
[----:B------:R-:W-:Y:S02]  /*0610*/  LOP3.LUT R5, R5, R2, RZ, 0x3c, !PT ;  /* 0x0000000205057212 */ /* 0x000fe400078e3cff */
[----:B------:R-:W-:Y:S01]  /*0620*/  LOP3.LUT R10, R2, R0, R4, 0x1e, !PT ;  /* 0x00000000020a7212 */ /* 0x000fe200078e1e04 */
[----:B------:R-:W-:Y:S01]  /*0630*/  IMAD.SHL.U32 R0, R11, 0x8, RZ ;  /* 0x000000080b007824 */ /* 0x000fe200078e00ff */
[----:B------:R-:W-:Y:S01]  /*0640*/  LOP3.LUT R3, R6, 0x1c0, RZ, 0xc0, !PT ;  /* 0x000001c006037812 */ /* 0x000fe200078ec0ff */
[----:B------:R-:W-:Y:S01]  /*0650*/  IMAD.SHL.U32 R4, R12, 0x40, RZ ;  /* 0x000000400c047824 */ /* 0x000fe200078e00ff */
[----:B------:R-:W-:-:S02]  /*0660*/  SHF.R.S32.HI R6, RZ, 0x2, R16 ;  /* 0x00000002ff067819 */ /* 0x000fc40000011410 */
[----:B------:R-:W-:-:S03]  /*0670*/  SHF.R.U32.HI R2, RZ, 0x3, R3 ;  /* 0x00000003ff027819 */ /* 0x000fc60000011603 */
[----:B------:R-:W-:-:S05]  /*0680*/  IMAD R6, R13, 0x10, R6 ;  /* 0x000000100d067824 */ /* 0x000fca00078e0206 */
[----:B------:R2:W-:Y:S01]  /*0690*/  STL [R1], R6 ;  /* 0x0000000601007387 */ /* 0x0005e20000100800 */
[----:B-1----:R-:W-:-:S04]  /*06a0*/  IMAD R8, R13, 0x400, R7 ;  /* 0x000004000d087824 */ /* 0x002fc800078e0207 */
[----:B------:R-:W-:Y:S01]  /*06b0*/  IMAD.IADD R8, R8, 0x1, R5 ;  /* 0x0000000108087824 */ /* 0x000fe200078e0205 */
[----:B------:R-:W-:Y:S02]  /*06c0*/  LOP3.LUT R5, R3, 0x8, R0, 0xf8, !PT ;  /* 0x0000000803057812 */ /* 0x000fe400078ef800 */
[----:B------:R-:W-:Y:S01]  /*06d0*/  LOP3.LUT R0, R4, 0xfffffe00, RZ, 0xc0, !PT ;  /* 0xfffffe0004007812 */ /* 0x000fe200078ec0ff */
[----:B------:R-:W-:Y:S01]  /*06e0*/  IMAD.SHL.U32 R222, R8, 0x2, RZ ;  /* 0x0000000208de7824 */ /* 0x000fe200078e00ff */
[----:B------:R-:W-:Y:S02]  /*06f0*/  LOP3.LUT R3, R2, R9, R3, 0x1e, !PT ;  /* 0x0000000902037212 */ /* 0x000fe400078e1e03 */
[----:B------:R-:W-:Y:S01]  /*0700*/  LOP3.LUT R2, R5, R2, RZ, 0x3c, !PT ;  /* 0x0000000205027212 */ /* 0x000fe200078e3cff */
[----:B------:R-:W-:Y:S01]  /*0710*/  IMAD R5, R194, 0x400, R7 ;  /* 0x00000400c2057824 */ /* 0x000fe200078e0207 */
[----:B------:R-:W-:Y:S01]  /*0720*/  LOP3.LUT R199, R3, R0, RZ, 0xfc, !PT ;  /* 0x0000000003c77212 */ /* 0x000fe200078efcff */
[--C-:B------:R-:W-:Y:S01]  /*0730*/  IMAD R4, R13, 0x400, R0.reuse ;  /* 0x000004000d047824 */ /* 0x100fe200078e0200 */
[----:B------:R-:W-:Y:S01]  /*0740*/  IADD3 R221, R222, 0x20, RZ ;  /* 0x00000020dedd7810 */ /* 0x000fe20007ffe0ff */
[----:B------:R-:W-:Y:S01]  /*0750*/  IMAD R194, R194, 0x400, R0 ;  /* 0x00000400c2c27824 */ /* 0x000fe200078e0200 */
[----:B------:R-:W-:Y:S01]  /*0760*/  @P1 IADD3 R221, R222, -0x20, RZ ;  /* 0xffffffe0dedd1810 */ /* 0x000fe20007ffe0ff */
[----:B------:R-:W-:-:S02]  /*0770*/  IMAD.IADD R198, R4, 0x1, R2 ;  /* 0x0000000104c67824 */ /* 0x000fc400078e0202 */
[----:B------:R-:W-:Y:S02]  /*0780*/  IMAD.IADD R194, R2, 0x1, R194 ;  /* 0x0000000102c27824 */ /* 0x000fe400078e02c2 */
[----:B------:R-:W-:Y:S02]  /*0790*/  IMAD.MOV.U32 R0, RZ, RZ, 0x40 ;  /* 0x00000040ff007424 */ /* 0x000fe400078e00ff */
[----:B------:R-:W-:Y:S01]  /*07a0*/  IMAD.MOV.U32 R2, RZ, RZ, 0x20 ;  /* 0x00000020ff027424 */ /* 0x000fe200078e00ff */
[----:B------:R-:W-:Y:S01]  /*07b0*/  LEA R194, R194, 0x10000, 0x1 ;  /* 0x00010000c2c27811 */ /* 0x000fe200078e08ff */
[----:B------:R-:W-:Y:S01]  /*07c0*/  IMAD.IADD R5, R5, 0x1, R10 ;  /* 0x0000000105057824 */ /* 0x000fe200078e020a */
[----:B------:R-:W-:Y:S01]  /*07d0*/  SEL R0, R0, 0xffffffc0, !P3 ;  /* 0xffffffc000007807 */ /* 0x000fe20005800000 */
[----:B------:R-:W-:Y:S01]  /*07e0*/  IMAD.IADD R224, R222, 0x1, R223 ;  /* 0x00000001dee07824 */ /* 0x000fe200078e02df */
[----:B------:R-:W-:Y:S01]  /*07f0*/  SEL R2, R2, 0xffffffe0, !P4 ;  /* 0xffffffe002027807 */ /* 0x000fe20006000000 */
[----:B------:R-:W-:Y:S01]  /*0800*/  IMAD.IADD R223, R223, 0x1, R221 ;  /* 0x00000001dfdf7824 */ /* 0x000fe200078e02dd */
[----:B------:R-:W-:Y:S01]  /*0810*/  LEA R3, R5, 0xc000, 0x1 ;  /* 0x0000c00005037811 */ /* 0x000fe200078e08ff */
[----:B------:R-:W-:Y:S01]  /*0820*/  IMAD.IADD R191, R189, 0x1, R0 ;  /* 0x00000001bdbf7824 */ /* 0x000fe200078e0200 */
[----:B------:R-:W-:Y:S01]  /*0830*/  IADD3 R192, R0, R189, R2 ;  /* 0x000000bd00c07210 */ /* 0x000fe20007ffe002 */
[C---:B------:R-:W-:Y:S01]  /*0840*/  IMAD R185, R186.reuse, 0x2, R0 ;  /* 0x00000002bab97824 */ /* 0x040fe200078e0200 */
[C---:B------:R-:W-:Y:S01]  /*0850*/  IADD3 R0, R3.reuse, 0x40, RZ ;  /* 0x0000004003007810 */ /* 0x040fe20007ffe0ff */
[----:B------:R2:W-:Y:S01]  /*0860*/  STL [R1+0x4], R3 ;  /* 0x0000040301007387 */ /* 0x0005e20000100800 */
[----:B------:R-:W-:Y:S01]  /*0870*/  @P2 IADD3 R0, R3, -0x40, RZ ;  /* 0xffffffc003002810 */ /* 0x000fe20007ffe0ff */
[----:B------:R-:W-:-:S02]  /*0880*/  IMAD.SHL.U32 R186, R186, 0x2, RZ ;  /* 0x00000002baba7824 */ /* 0x000fc400078e00ff */
[----:B------:R-:W-:Y:S02]  /*0890*/  IMAD.IADD R190, R189, 0x1, R2 ;  /* 0x00000001bdbe7824 */ /* 0x000fe400078e0202 */
[----:B------:R2:W-:Y:S01]  /*08a0*/  STL [R1+0x8], R0 ;  /* 0x0000080001007387 */ /* 0x0005e20000100800 */
[----:B------:R-:W-:-:S03]  /*08b0*/  IMAD.IADD R200, R2, 0x1, R191 ;  /* 0x0000000102c87824 */ /* 0x000fc600078e02bf */
.L_x_923:
[----:B-1----:R-:W1:Y:S01]  /*08c0*/  S2R R37, SR_CTAID.Y ;  /* 0x0000000000257919 */ /* 0x002e620000002600 */
[----:B--2---:R-:W2:Y:S01]  /*08d0*/  LDC.U8 R0, c[0x0][0x312] ;  /* 0x0000c480ff007b82 */ /* 0x004ea20000000000 */
[----:B------:R-:W-:Y:S02]  /*08e0*/  ISETP.NE.U32.AND P2, PT, RZ, c[0x0][0x240], PT ;  /* 0x00009000ff007a0c */ /* 0x000fe40003f45070 */
[----:B------:R-:W-:Y:S02]  /*08f0*/  ISETP.EQ.U32.AND P5, PT, RZ, c[0x0][0x248], PT ;  /* 0x00009200ff007a0c */ /* 0x000fe40003fa2070 */
[----:B------:R-:W-:Y:S02]  /*0900*/  ISETP.NE.AND.EX P2, PT, RZ, c[0x0][0x244], PT, P2 ;  /* 0x00009100ff007a0c */ /* 0x000fe40003f45320 */
[----:B------:R-:W-:Y:S01]  /*0910*/  ISETP.NE.U32.AND P3, PT, RZ, c[0x0][0x250], PT ;  /* 0x00009400ff007a0c */ /* 0x000fe20003f65070 */
[----:B------:R-:W-:-:S03]  /*0920*/  IMAD.MOV.U32 R38, RZ, RZ, -0x1 ;  /* 0xffffffffff267424 */ /* 0x000fc600078e00ff */
[----:B------:R-:W-:Y:S01]  /*0930*/  ISETP.NE.AND.EX P3, PT, RZ, c[0x0][0x254], PT, P3 ;  /* 0x00009500ff007a0c */ /* 0x000fe20003f65330 */
[C---:B-1----:R-:W-:Y:S01]  /*0940*/  IMAD.SHL.U32 R8, R37.reuse, 0x4, RZ ;  /* 0x0000000425087824 */ /* 0x042fe200078e00ff */
[----:B---3--:R-:W-:Y:S02]  /*0950*/  SHF.R.S32.HI R29, RZ, 0x1f, R37 ;  /* 0x0000001fff1d7819 */ /* 0x008fe40000011425 */
        /* <DEDUP_REMOVED lines=25> */
.L_x_875:
        /* <DEDUP_REMOVED lines=32> */
[----:B------:R-:W-:Y:S01]  /*0cf0*/  SEL R25, R8, R4, !P1 ;  /* 0x0000000408197207 */ /* 0x000fe20004800000 */
[----:B------:R-:W-:Y:S01]  /*0d00*/  IMAD R7, R0, c[0x0][0x194], RZ ;  /* 0x0000650000077a24 */ /* 0x000fe200078e02ff */
[----:B------:R-:W-:Y:S01]  /*0d10*/  LEA R8, R203, 0xffffffc0, 0x6 ;  /* 0xffffffc0cb087811 */ /* 0x000fe200078e30ff */
[----:B------:R-:W-:-:S03]  /*0d20*/  @P0 IMAD.WIDE.U32 R2, R6, c[0x0][0x198], RZ ;  /* 0x0000660006020a25 */ /* 0x000fc600078e00ff */
[----:B------:R-:W-:Y:S01]  /*0d30*/  SHF.R.S32.HI R16, RZ, 0x1f, R8 ;  /* 0x0000001fff107819 */ /* 0x000fe20000011408 */
        /* <DEDUP_REMOVED lines=14> */
.L_x_877:
        /* <DEDUP_REMOVED lines=15> */
.L_x_878:
        /* <DEDUP_REMOVED lines=8> */
[----:B------:R-:W-:Y:S01]  /*0f90*/  @P1 MOV R10, R4 ;  /* 0x00000004000a1202 */ /* 0x000fe20000000f00 */
[C---:B------:R-:W-:Y:S01]  /*0fa0*/  @!P1 IMAD.WIDE.U32 R4, R37.reuse, c[0x0][0x368], RZ ;  /* 0x0000da0025049a25 */ /* 0x040fe200078e00ff */
[----:B------:R-:W5:Y:S03]  /*0fb0*/  LDC.U8 R19, c[0x0][0x3d0] ;  /* 0x0000f400ff137b82 */ /* 0x000f660000000000 */
        /* <DEDUP_REMOVED lines=25> */
[----:B------:R-:W2:Y:S01]  /*1150*/  S2R R13, SR_CTAID.X ;  /* 0x00000000000d7919 */ /* 0x000ea20000002500 */
[----:B------:R-:W-:Y:S01]  /*1160*/  ISETP.GT.U32.AND P5, PT, R11, R3, PT ;  /* 0x000000030b00720c */ /* 0x000fe20003fa4070 */
[----:B------:R-:W-:Y:S02]  /*1170*/  IMAD R5, R29, c[0x0][0x224], R7 ;  /* 0x000089001d057a24 */ /* 0x000fe400078e0207 */
[----:B------:R-:W-:Y:S02]  /*1180*/  IMAD.SHL.U32 R6, R37, 0x80, RZ ;  /* 0x0000008025067824 */ /* 0x000fe400078e00ff */
[-C--:B------:R-:W-:Y:S01]  /*1190*/  IMAD R7, R21, R14.reuse, RZ ;  /* 0x0000000e15077224 */ /* 0x080fe200078e02ff */
[----:B------:R-:W-:Y:S01]  /*11a0*/  IADD3 R4, R15, R5, RZ ;  /* 0x000000050f047210 */ /* 0x000fe20007ffe0ff */
[----:B------:R-:W-:Y:S01]  /*11b0*/  IMAD.WIDE.U32 R14, R20, R14, RZ ;  /* 0x0000000e140e7225 */ /* 0x000fe200078e00ff */
[----:B------:R-:W-:-:S03]  /*11c0*/  SEL R6, R6, RZ, P2 ;  /* 0x000000ff06067207 */ /* 0x000fc60001000000 */
[----:B------:R-:W-:Y:S01]  /*11d0*/  IMAD R7, R20, R4, R7 ;  /* 0x0000000414077224 */ /* 0x000fe200078e0207 */
[----:B------:R-:W-:Y:S01]  /*11e0*/  IADD3 R6, P2, R8, R6, RZ ;  /* 0x0000000608067210 */ /* 0x000fe20007f5e0ff */
[----:B------:R-:W-:Y:S01]  /*11f0*/  IMAD.WIDE.U32 R4, R20, R0, RZ ;  /* 0x0000000014047225 */ /* 0x000fe200078e00ff */
[-C--:B------:R-:W-:Y:S02]  /*1200*/  @!P5 IADD3 R3, R3, -R11.reuse, RZ ;  /* 0x8000000b0303d210 */ /* 0x080fe40007ffe0ff */
[----:B------:R-:W-:Y:S01]  /*1210*/  @!P5 IADD3 R2, R2, 0x1, RZ ;  /* 0x000000010202d810 */ /* 0x000fe20007ffe0ff */
[----:B------:R-:W-:Y:S01]  /*1220*/  IMAD.X R9, R16, 0x1, R9, P2 ;  /* 0x0000000110097824 */ /* 0x000fe200010e0609 */
[----:B------:R-:W-:Y:S01]  /*1230*/  ISETP.GE.U32.AND P6, PT, R3, R11, PT ;  /* 0x0000000b0300720c */ /* 0x000fe20003fc6070 */
[C---:B------:R-:W-:Y:S01]  /*1240*/  IMAD R11, R21.reuse, R6, RZ ;  /* 0x00000006150b7224 */ /* 0x040fe200078e02ff */
[----:B------:R-:W-:Y:S01]  /*1250*/  SEL R18, R14, R4, !P1 ;  /* 0x000000040e127207 */ /* 0x000fe20004800000 */
[----:B------:R-:W-:Y:S01]  /*1260*/  IMAD R3, R21, R0, RZ ;  /* 0x0000000015037224 */ /* 0x000fe200078e02ff */
[----:B------:R-:W-:Y:S01]  /*1270*/  IADD3 R15, R15, R7, RZ ;  /* 0x000000070f0f7210 */ /* 0x000fe20007ffe0ff */
[----:B------:R-:W-:Y:S01]  /*1280*/  @P3 IMAD R4, R37, c[0x0][0x214], RZ ;  /* 0x0000850025043a24 */ /* 0x000fe200078e02ff */
[----:B------:R-:W-:Y:S01]  /*1290*/  ISETP.NE.AND P5, PT, RZ, c[0x0][0x1c8], PT ;  /* 0x00007200ff007a0c */ /* 0x000fe20003fa5270 */
[----:B------:R-:W-:Y:S01]  /*12a0*/  IMAD.WIDE.U32 R6, R20, R6, RZ ;  /* 0x0000000614067225 */ /* 0x000fe200078e00ff */
[----:B------:R-:W-:-:S02]  /*12b0*/  @P1 IADD3 R15, R5, R3, RZ ;  /* 0x00000003050f1210 */ /* 0x000fc40007ffe0ff */
[----:B------:R-:W-:Y:S01]  /*12c0*/  @P3 SEL R3, R4, R0, !P1 ;  /* 0x0000000004033207 */ /* 0x000fe20004800000 */
[----:B------:R-:W-:Y:S01]  /*12d0*/  IMAD R9, R20, R9, R11 ;  /* 0x0000000914097224 */ /* 0x000fe200078e020b */
[----:B-----5:R-:W-:Y:S01]  /*12e0*/  ISETP.NE.AND P2, PT, R19, RZ, PT ;  /* 0x000000ff1300720c */ /* 0x020fe20003f45270 */
[C---:B--2---:R-:W-:Y:S01]  /*12f0*/  IMAD.WIDE.U32 R20, R13.reuse, c[0x0][0x3d8], RZ ;  /* 0x0000f6000d147a25 */ /* 0x044fe200078e00ff */
[----:B------:R-:W-:Y:S02]  /*1300*/  @P6 IADD3 R2, R2, 0x1, RZ ;  /* 0x0000000102026810 */ /* 0x000fe40007ffe0ff */
[----:B------:R-:W-:Y:S01]  /*1310*/  SHF.R.S32.HI R19, RZ, 0x1f, R243 ;  /* 0x0000001fff137819 */ /* 0x000fe200000114f3 */
[----:B------:R-:W-:Y:S01]  /*1320*/  IMAD R4, R13, c[0x0][0x3dc], R21 ;  /* 0x0000f7000d047a24 */ /* 0x000fe200078e0215 */
[----:B------:R-:W-:Y:S01]  /*1330*/  SEL R21, R20, RZ, P2 ;  /* 0x000000ff14157207 */ /* 0x000fe20001000000 */
[----:B------:R-:W-:Y:S01]  /*1340*/  IMAD.MOV.U32 R13, RZ, RZ, R2 ;  /* 0x000000ffff0d7224 */ /* 0x000fe200078e0002 */
[----:B------:R-:W-:Y:S01]  /*1350*/  IADD3 R9, R7, R9, RZ ;  /* 0x0000000907097210 */ /* 0x000fe20007ffe0ff */
[----:B------:R-:W-:Y:S01]  /*1360*/  IMAD R14, R36, c[0x0][0x22c], RZ ;  /* 0x00008b00240e7a24 */ /* 0x000fe200078e02ff */
[----:B------:R-:W-:Y:S01]  /*1370*/  SEL R17, R4, RZ, P2 ;  /* 0x000000ff04117207 */ /* 0x000fe20001000000 */
[----:B------:R-:W-:Y:S01]  /*1380*/  @!P3 IMAD R5, R37, c[0x0][0x1c0], R36 ;  /* 0x000070002505ba24 */ /* 0x000fe200078e0224 */
[----:B------:R-:W-:Y:S01]  /*1390*/  @!P4 IADD3 R13, -R13, RZ, RZ ;  /* 0x000000ff0d0dc210 */ /* 0x000fe20007ffe1ff */
[----:B------:R-:W-:Y:S01]  /*13a0*/  @P3 IMAD R2, R36, c[0x0][0x234], R3 ;  /* 0x00008d0024023a24 */ /* 0x000fe200078e0203 */
[----:B------:R-:W-:Y:S01]  /*13b0*/  @!P5 LOP3.LUT R13, RZ, c[0x0][0x1c8], RZ, 0x33, !PT ;  /* 0x00007200ff0dda12 */ /* 0x000fe200078e33ff */
[----:B------:R-:W-:Y:S01]  /*13c0*/  @!P3 IMAD R2, R5, c[0x0][0x214], RZ ;  /* 0x000085000502ba24 */ /* 0x000fe200078e02ff */
[----:B------:R-:W-:-:S02]  /*13d0*/  SHF.R.S32.HI R34, RZ, 0x1f, R14 ;  /* 0x0000001fff227819 */ /* 0x000fc4000001140e */
        /* <DEDUP_REMOVED lines=9> */
.L_x_879:
[----:B------:R-:W-:-:S04]  /*1470*/  IMAD R0, R37, c[0x0][0x1c0], R36 ;  /* 0x0000700025007a24 */ /* 0x000fc800078e0224 */
[----:B------:R-:W-:Y:S02]  /*1480*/  IMAD R0, R0, c[0x0][0x224], RZ ;  /* 0x0000890000007a24 */ /* 0x000fe400078e02ff */
.L_x_880:
[----:B------:R-:W2:Y:S01]  /*1490*/  S2R R30, SR_TID.X ;  /* 0x00000000001e7919 */ /* 0x000ea20000002100 */
[----:B------:R-:W-:Y:S01]  /*14a0*/  IMAD.IADD R3, R8, 0x1, R2 ;  /* 0x0000000108037824 */ /* 0x000fe200078e0202 */
[----:B------:R-:W-:Y:S01]  /*14b0*/  IADD3 R2, P4, R216, R10, RZ ;  /* 0x0000000ad8027210 */ /* 0x000fe20007f9e0ff */
[----:B------:R-:W-:Y:S01]  /*14c0*/  IMAD.MOV.U32 R35, RZ, RZ, 0x4 ;  /* 0x00000004ff237424 */ /* 0x000fe200078e00ff */
[----:B------:R-:W-:Y:S01]  /*14d0*/  SHF.R.S32.HI R217, RZ, 0x1f, R216 ;  /* 0x0000001fffd97819 */ /* 0x000fe200000114d8 */
[----:B------:R-:W-:Y:S01]  /*14e0*/  IMAD R31, R31, c[0x0][0x1c0], RZ ;  /* 0x000070001f1f7a24 */ /* 0x000fe200078e02ff */
[----:B------:R-:W-:Y:S01]  /*14f0*/  BSSY B1, `(.L_x_876) ;  /* 0x0000610000017945 */ /* 0x000fe20003800000 */
[----:B------:R-:W-:-:S04]  /*1500*/  IMAD.WIDE R10, R3, R35, c[0x0][0x200] ;  /* 0x00008000030a7625 */ /* 0x000fc800078e0223 */
[----:B------:R-:W-:Y:S01]  /*1510*/  IMAD.X R3, R217, 0x1, R12, P4 ;  /* 0x00000001d9037824 */ /* 0x000fe200020e060c */
[----:B------:R-:W-:Y:S01]  /*1520*/  MOV R228, R11 ;  /* 0x0000000b00e47202 */ /* 0x000fe20000000f00 */
[----:B------:R-:W-:Y:S02]  /*1530*/  IMAD.SHL.U32 R28, R31, 0x40, RZ ;  /* 0x000000401f1c7824 */ /* 0x000fe400078e00ff */
[----:B------:R-:W-:Y:S02]  /*1540*/  IMAD R4, R16, c[0x0][0x370], RZ ;  /* 0x0000dc0010047a24 */ /* 0x000fe400078e02ff */
[----:B------:R-:W-:Y:S01]  /*1550*/  IMAD.IADD R12, R8, 0x1, R0 ;  /* 0x00000001080c7824 */ /* 0x000fe200078e0200 */
[----:B------:R-:W-:Y:S01]  /*1560*/  IADD3 R14, P3, P1, R6, R28, R14 ;  /* 0x0000001c060e7210 */ /* 0x000fe2000797e00e */
[C---:B------:R-:W-:Y:S01]  /*1570*/  IMAD R7, R8.reuse, c[0x0][0x374], R4 ;  /* 0x0000dd0008077a24 */ /* 0x040fe200078e0204 */
[----:B------:R-:W-:Y:S01]  /*1580*/  SHF.R.S32.HI R4, RZ, 0x1f, R28 ;  /* 0x0000001fff047819 */ /* 0x000fe2000001141c */
[----:B------:R-:W-:Y:S01]  /*1590*/  IMAD.WIDE.U32 R2, R8, c[0x0][0x370], R2 ;  /* 0x0000dc0008027a25 */ /* 0x000fe200078e0002 */
[----:B------:R-:W-:-:S02]  /*15a0*/  IADD3 R6, P4, R244, R8, RZ ;  /* 0x00000008f4067210 */ /* 0x000fc40007f9e0ff */
[----:B--2---:R-:W-:Y:S01]  /*15b0*/  SHF.R.S32.HI R33, RZ, 0x1f, R30 ;  /* 0x0000001fff217819 */ /* 0x004fe2000001141e */
[----:B------:R-:W-:Y:S01]  /*15c0*/  IMAD.IADD R3, R3, 0x1, R7 ;  /* 0x0000000103037824 */ /* 0x000fe200078e0207 */
[----:B------:R-:W-:Y:S01]  /*15d0*/  IADD3.X R9, R9, R4, R34, P3, P1 ;  /* 0x0000000409097210 */ /* 0x000fe20001fe2422 */
[----:B------:R-:W-:Y:S01]  /*15e0*/  IMAD.MOV.U32 R229, RZ, RZ, R10 ;  /* 0x000000ffffe57224 */ /* 0x000fe200078e000a */
[----:B------:R-:W-:Y:S01]  /*15f0*/  LEA.HI R5, R33, R30, RZ, 0x5 ;  /* 0x0000001e21057211 */ /* 0x000fe200078f28ff */
[----:B------:R-:W-:Y:S01]  /*1600*/  IMAD.WIDE.U32 R2, R36, c[0x0][0x378], R2 ;  /* 0x0000de0024027a25 */ /* 0x000fe200078e0002 */
[----:B------:R-:W-:Y:S02]  /*1610*/  SHF.R.S32.HI R28, RZ, 0x1f, R244 ;  /* 0x0000001fff1c7819 */ /* 0x000fe400000114f4 */
[----:B------:R-:W-:Y:S02]  /*1620*/  LOP3.LUT R0, R5, 0xffffffe0, RZ, 0xc0, !PT ;  /* 0xffffffe005007812 */ /* 0x000fe400078ec0ff */
[----:B------:R-:W-:-:S02]  /*1630*/  SHF.R.S32.HI R5, RZ, 0x5, R5 ;  /* 0x00000005ff057819 */ /* 0x000fc40000011405 */
[----:B------:R-:W-:Y:S01]  /*1640*/  IADD3.X R7, R28, R16, RZ, P4, !PT ;  /* 0x000000101c077210 */ /* 0x000fe200027fe4ff */
[----:B------:R-:W-:Y:S01]  /*1650*/  IMAD.IADD R0, R30, 0x1, -R0 ;  /* 0x000000011e007824 */ /* 0x000fe200078e0a00 */
[----:B------:R-:W-:-:S03]  /*1660*/  IADD3 R14, P3, P1, R21, R14, R18 ;  /* 0x0000000e150e7210 */ /* 0x000fc6000797e012 */
[----:B------:R-:W-:Y:S01]  /*1670*/  IMAD R4, R5, R31, R0 ;  /* 0x0000001f05047224 */ /* 0x000fe200078e0200 */
[----:B------:R-:W-:Y:S01]  /*1680*/  IADD3 R0, -R205, R230, R243 ;  /* 0x000000e6cd007210 */ /* 0x000fe20007ffe1f3 */
[----:B------:R-:W-:Y:S01]  /*1690*/  IMAD R7, R7, c[0x0][0x190], RZ ;  /* 0x0000640007077a24 */ /* 0x000fe200078e02ff */
[----:B------:R-:W-:Y:S01]  /*16a0*/  IADD3.X R9, R17, R9, R15, P3, P1 ;  /* 0x0000000911097210 */ /* 0x000fe20001fe240f */
[----:B------:R-:W-:Y:S01]  /*16b0*/  IMAD R5, R32, c[0x0][0x378], RZ ;  /* 0x0000de0020057a24 */ /* 0x000fe200078e02ff */
[----:B------:R-:W-:Y:S01]  /*16c0*/  IADD3 R0, R0, -c[0x0][0x2e8], RZ ;  /* 0x8000ba0000007a10 */ /* 0x000fe20007ffe0ff */
[----:B------:R-:W-:Y:S01]  /*16d0*/  IMAD R10, R6, c[0x0][0x194], R7 ;  /* 0x00006500060a7a24 */ /* 0x000fe200078e0207 */
[----:B------:R-:W-:Y:S01]  /*16e0*/  IADD3 R178, P1, R4, R14, RZ ;  /* 0x0000000e04b27210 */ /* 0x000fe20007f3e0ff */
[----:B------:R-:W-:Y:S01]  /*16f0*/  IMAD.WIDE.U32 R6, R6, c[0x0][0x190], R216 ;  /* 0x0000640006067a25 */ /* 0x000fe200078e00d8 */
[----:B------:R-:W-:Y:S02]  /*1700*/  SHF.R.S32.HI R8, RZ, 0x1f, R0 ;  /* 0x0000001fff087819 */ /* 0x000fe40000011400 */
[----:B------:R-:W-:Y:S01]  /*1710*/  LEA.HI.X.SX32 R9, R4, R9, 0x1, P1 ;  /* 0x0000000904097211 */ /* 0x000fe200008f0eff */
[----:B------:R-:W-:Y:S01]  /*1720*/  IMAD R5, R36, c[0x0][0x37c], R5 ;  /* 0x0000df0024057a24 */ /* 0x000fe200078e0205 */
[----:B------:R-:W-:Y:S01]  /*1730*/  LEA.HI R0, R8, R0, RZ, 0x6 ;  /* 0x0000000008007211 */ /* 0x000fe200078f30ff */
[----:B------:R-:W-:Y:S01]  /*1740*/  IMAD.MOV.U32 R4, RZ, RZ, R2 ;  /* 0x000000ffff047224 */ /* 0x000fe200078e0002 */
[----:B------:R-:W-:Y:S01]  /*1750*/  IADD3 R6, P3, R25, R6, RZ ;  /* 0x0000000619067210 */ /* 0x000fe20007f7e0ff */
[----:B------:R-:W-:Y:S01]  /*1760*/  IMAD.IADD R5, R3, 0x1, R5 ;  /* 0x0000000103057824 */ /* 0x000fe200078e0205 */
[----:B------:R-:W-:Y:S01]  /*1770*/  SHF.R.S32.HI R0, RZ, 0x6, R0 ;  /* 0x00000006ff007819 */ /* 0x000fe20000011400 */
[----:B------:R-:W-:Y:S01]  /*1780*/  IMAD R8, R32, c[0x0][0x1a8], RZ ;  /* 0x00006a0020087a24 */ /* 0x000fe200078e02ff */
[----:B------:R-:W-:Y:S01]  /*1790*/  IADD3.X R7, R23, R7, R10, P3, !PT ;  /* 0x0000000717077210 */ /* 0x000fe20001ffe40a */
[----:B------:R-:W-:Y:S01]  /*17a0*/  IMAD R2, R28, c[0x0][0x370], RZ ;  /* 0x0000dc001c027a24 */ /* 0x000fe200078e02ff */
[----:B------:R-:W-:Y:S01]  /*17b0*/  IMNMX R242, RZ, R0, !PT ;  /* 0x00000000fff27217 */ /* 0x000fe20007800200 */
[----:B------:R-:W-:Y:S01]  /*17c0*/  IMAD R8, R36, c[0x0][0x1ac], R8 ;  /* 0x00006b0024087a24 */ /* 0x000fe200078e0208 */
[----:B------:R-:W-:Y:S01]  /*17d0*/  LEA R179, P1, R178, c[0x0][0x350], 0x2 ;  /* 0x0000d400b2b37a11 */ /* 0x000fe200078210ff */
[----:B------:R-:W-:Y:S01]  /*17e0*/  IMAD.WIDE.U32 R10, R36, c[0x0][0x1a8], R6 ;  /* 0x00006a00240a7a25 */ /* 0x000fe200078e0006 */
[----:B------:R-:W-:-:S02]  /*17f0*/  ISETP.GT.AND P5, PT, R203, R242, PT ;  /* 0x000000f2cb00720c */ /* 0x000fc40003fa4270 */
[----:B------:R-:W-:Y:S01]  /*1800*/  LEA.HI.X R178, R178, c[0x0][0x354], R9, 0x2, P1 ;  /* 0x0000d500b2b27a11 */ /* 0x000fe200008f1409 */
[----:B------:R-:W-:Y:S01]  /*1810*/  IMAD R0, R244, c[0x0][0x374], R2 ;  /* 0x0000dd00f4007a24 */ /* 0x000fe200078e0202 */
[----:B------:R-:W-:Y:S01]  /*1820*/  LEA R208, P4, R10, c[0x0][0x160], 0x1 ;  /* 0x000058000ad07a11 */ /* 0x000fe200078808ff */
[----:B------:R-:W-:Y:S01]  /*1830*/  IMAD.WIDE.U32 R4, R244, c[0x0][0x370], R4 ;  /* 0x0000dc00f4047a25 */ /* 0x000fe200078e0004 */
[----:B------:R-:W-:-:S03]  /*1840*/  IADD3 R203, R203, -0x1, RZ ;  /* 0xffffffffcbcb7810 */ /* 0x000fc60007ffe0ff */
[----:B------:R-:W-:Y:S01]  /*1850*/  IMAD.IADD R16, R11, 0x1, R8 ;  /* 0x000000010b107824 */ /* 0x000fe200078e0208 */
[----:B------:R-:W-:Y:S01]  /*1860*/  IADD3 R15, R5, R0, RZ ;  /* 0x00000000050f7210 */ /* 0x000fe20007ffe0ff */
[----:B------:R-:W-:Y:S01]  /*1870*/  IMAD.WIDE R2, R12, R35, c[0x0][0x3c8] ;  /* 0x0000f2000c027625 */ /* 0x000fe200078e0223 */
[----:B------:R-:W-:Y:S02]  /*1880*/  LEA R206, P3, R4, c[0x0][0x330], 0x1 ;  /* 0x0000cc0004ce7a11 */ /* 0x000fe400078608ff */
[----:B------:R-:W-:Y:S01]  /*1890*/  LEA.HI.X R209, R10, c[0x0][0x164], R16, 0x1, P4 ;  /* 0x000059000ad17a11 */ /* 0x000fe200020f0c10 */
[----:B------:R-:W-:Y:S01]  /*18a0*/  IMAD.MOV.U32 R227, RZ, RZ, R2 ;  /* 0x000000ffffe37224 */ /* 0x000fe200078e0002 */
[----:B------:R-:W-:Y:S01]  /*18b0*/  LEA.HI.X R207, R4, c[0x0][0x334], R15, 0x1, P3 ;  /* 0x0000cd0004cf7a11 */ /* 0x000fe200018f0c0f */
[----:B------:R-:W-:Y:S01]  /*18c0*/  IMAD.MOV.U32 R225, RZ, RZ, R3 ;  /* 0x000000ffffe17224 */ /* 0x000fe200078e0003 */
        /* <DEDUP_REMOVED lines=16> */
.L_x_882:
        /* <DEDUP_REMOVED lines=15> */
.L_x_883:
        /* <DEDUP_REMOVED lines=25> */
.L_x_885:
[----:B------:R-:W-:Y:S05]  /*1c50*/  BSYNC B0 ;  /* 0x0000000000007941 */ /* 0x000fea0003800000 */
.L_x_884:
        /* <DEDUP_REMOVED lines=17> */
.L_x_887:
[----:B------:R-:W-:Y:S05]  /*1d70*/  BSYNC B0 ;  /* 0x0000000000007941 */ /* 0x000fea0003800000 */
.L_x_886:
        /* <DEDUP_REMOVED lines=23> */
.L_x_889:
[----:B------:R-:W-:Y:S05]  /*1ef0*/  BSYNC B0 ;  /* 0x0000000000007941 */ /* 0x000fea0003800000 */
.L_x_888:
        /* <DEDUP_REMOVED lines=16> */
.L_x_881:
        /* <DEDUP_REMOVED lines=43> */
.L_x_892:
[----:B------:R-:W-:Y:S05]  /*22b0*/  BSYNC B0 ;  /* 0x0000000000007941 */ /* 0x000fea0003800000 */
.L_x_891:
        /* <DEDUP_REMOVED lines=30> */
.L_x_894:
[----:B------:R-:W-:Y:S05]  /*24a0*/  BSYNC B0 ;  /* 0x0000000000007941 */ /* 0x000fea0003800000 */
.L_x_893:
        /* <DEDUP_REMOVED lines=20> */
.L_x_896:
[----:B------:R-:W-:Y:S05]  /*25f0*/  BSYNC B0 ;  /* 0x0000000000007941 */ /* 0x000fea0003800000 */
.L_x_895:
        /* <DEDUP_REMOVED lines=28> */
.L_x_898:
[----:B------:R-:W-:Y:S05]  /*27c0*/  BSYNC B0 ;  /* 0x0000000000007941 */ /* 0x000fea0003800000 */
.L_x_897:
        /* <DEDUP_REMOVED lines=15> */
.L_x_900:
        /* <DEDUP_REMOVED lines=19> */
.L_x_901:
[----:B------:R-:W-:Y:S05]  /*29f0*/  BSYNC B0 ;  /* 0x0000000000007941 */ /* 0x000fea0003800000 */
.L_x_899:
        /* <DEDUP_REMOVED lines=14> */
.L_x_903:
        /* <DEDUP_REMOVED lines=27> */
.L_x_904:
[----:B------:R-:W-:Y:S05]  /*2c90*/  BSYNC B0 ;  /* 0x0000000000007941 */ /* 0x000fea0003800000 */
.L_x_902:
[----:B--2---:R-:W2:Y:S01]  /*2ca0*/  LDL R4, [R1] ;  /* 0x0000000001047983 */ /* 0x004ea20000100800 */
        /* <DEDUP_REMOVED lines=48> */
.L_x_906:
[----:B------:R-:W-:Y:S05]  /*2fb0*/  BSYNC B0 ;  /* 0x0000000000007941 */ /* 0x000fea0003800000 */
.L_x_905:
        /* <DEDUP_REMOVED lines=28> */
.L_x_908:
[----:B------:R-:W-:Y:S05]  /*3180*/  BSYNC B0 ;  /* 0x0000000000007941 */ /* 0x000fea0003800000 */
.L_x_907:
[----:B------:R-:W0:Y:S01]  /*3190*/  LDGDEPBAR ;  /* 0x00000000000079af */ /* 0x000e220000000000 */
[----:B------:R-:W-:Y:S01]  /*31a0*/  LEA.HI R0, R33, R30, RZ, 0x4 ;  /* 0x0000001e21007211 */ /* 0x000fe200078f20ff */
[----:B------:R-:W-:Y:S01]  /*31b0*/  IMAD.MOV.U32 R188, RZ, RZ, 0x40 ;  /* 0x00000040ffbc7424 */ /* 0x000fe200078e00ff */
[----:B------:R-:W-:Y:S01]  /*31c0*/  IADD3 R247, R243, R230, RZ ;  /* 0x000000e6f3f77210 */ /* 0x000fe20007ffe0ff */
[----:B------:R-:W-:Y:S01]  /*31d0*/  IMAD.MOV.U32 R218, RZ, RZ, c[0x0][0x2e4] ;  /* 0x0000b900ffda7624 */ /* 0x000fe200078e00ff */
[----:B------:R-:W-:Y:S01]  /*31e0*/  LOP3.LUT R0, R0, 0xfffffff0, RZ, 0xc0, !PT ;  /* 0xfffffff000007812 */ /* 0x000fe200078ec0ff */
[----:B------:R-:W-:Y:S01]  /*31f0*/  IMAD.MOV.U32 R204, RZ, RZ, R201 ;  /* 0x000000ffffcc7224 */ /* 0x000fe200078e00c9 */
        /* <DEDUP_REMOVED lines=17> */
[----:B------:R-:W-:-:S04]  /*3310*/  DEPBAR.LE SB0, 0x1 ;  /* 0x000080400000791a */ /* 0x000fc80000000000 */
[----:B------:R-:W-:Y:S01]  /*3320*/  BAR.SYNC.DEFER_BLOCKING 0x0 ;  /* 0x0000000000007b1d */ /* 0x000fe20000010000 */
[----:B------:R-:W-:Y:S01]  /*3330*/  IMAD.IADD R0, R0, 0x1, -R2 ;  /* 0x0000000100007824 */ /* 0x000fe200078e0a02 */
[----:B------:R-:W-:Y:S01]  /*3340*/  IADD3 R2, R198, 0x2000, RZ ;  /* 0x00002000c6027810 */ /* 0x000fe20007ffe0ff */
[----:B------:R-:W-:Y:S01]  /*3350*/  CS2R R74, SRZ ;  /* 0x00000000004a7805 */ /* 0x000fe2000001ff00 */
[----:B------:R-:W-:Y:S01]  /*3360*/  CS2R R72, SRZ ;  /* 0x0000000000487805 */ /* 0x000fe2000001ff00 */
[----:B------:R-:W-:Y:S01]  /*3370*/  CS2R R70, SRZ ;  /* 0x0000000000467805 */ /* 0x000fe2000001ff00 */
[----:B------:R-:W-:Y:S01]  /*3380*/  R2P PR, R0, 0x6 ;  /* 0x0000000600007804 */ /* 0x000fe20000000000 */
[----:B------:R-:W-:Y:S01]  /*3390*/  CS2R R68, SRZ ;  /* 0x0000000000447805 */ /* 0x000fe2000001ff00 */
[----:B------:R-:W-:Y:S01]  /*33a0*/  IADD3 R0, R199, 0x2000, RZ ;  /* 0x00002000c7007810 */ /* 0x000fe20007ffe0ff */
[----:B------:R-:W-:Y:S01]  /*33b0*/  CS2R R46, SRZ ;  /* 0x00000000002e7805 */ /* 0x000fe2000001ff00 */
[----:B------:R-:W-:Y:S01]  /*33c0*/  SEL R2, R2, R198, !P0 ;  /* 0x000000c602027207 */ /* 0x000fe20004000000 */
[----:B------:R-:W-:Y:S01]  /*33d0*/  CS2R R44, SRZ ;  /* 0x00000000002c7805 */ /* 0x000fe2000001ff00 */
[----:B------:R-:W-:Y:S01]  /*33e0*/  SEL R0, R0, R199, !P0 ;  /* 0x000000c700007207 */ /* 0x000fe20004000000 */
[----:B------:R-:W-:Y:S01]  /*33f0*/  CS2R R50, SRZ ;  /* 0x0000000000327805 */ /* 0x000fe2000001ff00 */
[----:B------:R-:W-:Y:S01]  /*3400*/  SEL R193, R193, 0xffffffe0, !P1 ;  /* 0xffffffe0c1c17807 */ /* 0x000fe20004800000 */
[----:B------:R-:W-:Y:S01]  /*3410*/  IMAD.SHL.U32 R187, R2, 0x2, RZ ;  /* 0x0000000202bb7824 */ /* 0x000fe200078e00ff */
[----:B------:R-:W-:Y:S01]  /*3420*/  SHF.L.U32 R184, R0, 0x1, RZ ;  /* 0x0000000100b87819 */ /* 0x000fe200000006ff */
[----:B------:R-:W-:Y:S01]  /*3430*/  IMAD.MOV.U32 R0, RZ, RZ, c[0x0][0x22c] ;  /* 0x00008b00ff007624 */ /* 0x000fe200078e00ff */
[----:B------:R-:W-:Y:S01]  /*3440*/  SEL R188, R188, 0xffffffc0, !P2 ;  /* 0xffffffc0bcbc7807 */ /* 0x000fe20005000000 */
[----:B------:R-:W-:Y:S01]  /*3450*/  IMAD.IADD R195, R194, 0x1, R193 ;  /* 0x00000001c2c37824 */ /* 0x000fe200078e02c1 */
[----:B------:R-:W-:Y:S01]  /*3460*/  CS2R R48, SRZ ;  /* 0x0000000000307805 */ /* 0x000fe2000001ff00 */
[----:B------:R-:W-:Y:S01]  /*3470*/  IMAD R0, R0, c[0x0][0x1c0], RZ ;  /* 0x0000700000007a24 */ /* 0x000fe200078e02ff */
[----:B------:R-:W-:Y:S01]  /*3480*/  CS2R R42, SRZ ;  /* 0x00000000002a7805 */ /* 0x000fe2000001ff00 */
[----:B------:R-:W-:Y:S01]  /*3490*/  CS2R R40, SRZ ;  /* 0x0000000000287805 */ /* 0x000fe2000001ff00 */
[----:B------:R1:W2:Y:S01]  /*34a0*/  LDSM.16.M88.4 R104, [R189+0x10000] ;  /* 0x01000000bd68783b */ /* 0x0002a20000000200 */
[C---:B------:R-:W-:Y:S01]  /*34b0*/  IMAD.SHL.U32 R212, R0.reuse, 0x8, RZ ;  /* 0x0000000800d47824 */ /* 0x040fe200078e00ff */
[----:B------:R-:W-:Y:S01]  /*34c0*/  SHF.L.U32 R249, R0, 0x4, RZ ;  /* 0x0000000400f97819 */ /* 0x000fe200000006ff */
[----:B------:R-:W-:Y:S01]  /*34d0*/  CS2R R38, SRZ ;  /* 0x0000000000267805 */ /* 0x000fe2000001ff00 */
[----:B------:R1:W3:Y:S01]  /*34e0*/  LDSM.16.M88.4 R108, [R189+0x10800] ;  /* 0x01080000bd6c783b */ /* 0x0002e20000000200 */
[----:B------:R-:W-:Y:S01]  /*34f0*/  CS2R R36, SRZ ;  /* 0x0000000000247805 */ /* 0x000fe2000001ff00 */
[C---:B------:R-:W-:Y:S01]  /*3500*/  IADD3 R4, R249.reuse, 0x20, RZ ;  /* 0x00000020f9047810 */ /* 0x040fe20007ffe0ff */
[----:B------:R-:W-:Y:S01]  /*3510*/  CS2R R30, SRZ ;  /* 0x00000000001e7805 */ /* 0x000fe2000001ff00 */
[----:B------:R1:W4:Y:S01]  /*3520*/  LDSM.16.M88.4 R112, [R190+0x10000] ;  /* 0x01000000be70783b */ /* 0x0003220000000200 */
[C---:B------:R-:W-:Y:S01]  /*3530*/  IADD3 R2, R249.reuse, 0x60, RZ ;  /* 0x00000060f9027810 */ /* 0x040fe20007ffe0ff */
[----:B------:R-:W-:Y:S01]  /*3540*/  CS2R R28, SRZ ;  /* 0x00000000001c7805 */ /* 0x000fe2000001ff00 */
[----:B------:R-:W-:Y:S01]  /*3550*/  IADD3 R3, R249, 0x40, RZ ;  /* 0x00000040f9037810 */ /* 0x000fe20007ffe0ff */
[----:B------:R1:W1:Y:S01]  /*3560*/  LDSM.16.M88.4 R116, [R190+0x10800] ;  /* 0x01080000be74783b */ /* 0x0002620000000200 */
[C---:B------:R-:W-:Y:S01]  /*3570*/  IMAD.IADD R252, R212.reuse, 0x1, R4 ;  /* 0x00000001d4fc7824 */ /* 0x040fe200078e0204 */
[----:B------:R-:W-:Y:S01]  /*3580*/  CS2R R34, SRZ ;  /* 0x0000000000227805 */ /* 0x000fe2000001ff00 */
[C---:B------:R-:W-:Y:S01]  /*3590*/  IADD3 R251, R212.reuse, R3, RZ ;  /* 0x00000003d4fb7210 */ /* 0x040fe20007ffe0ff */
[----:B------:R1:W1:Y:S01]  /*35a0*/  LDSM.16.M88.4 R120, [R191+0x10000] ;  /* 0x01000000bf78783b */ /* 0x0002620000000200 */
[C---:B------:R-:W-:Y:S01]  /*35b0*/  IMAD.IADD R250, R212.reuse, 0x1, R2 ;  /* 0x00000001d4fa7824 */ /* 0x040fe200078e0202 */
[----:B------:R-:W-:Y:S01]  /*35c0*/  CS2R R32, SRZ ;  /* 0x0000000000207805 */ /* 0x000fe2000001ff00 */
[C---:B------:R-:W-:Y:S01]  /*35d0*/  IMAD.IADD R4, R212.reuse, 0x1, R252 ;  /* 0x00000001d4047824 */ /* 0x040fe200078e02fc */
[----:B------:R1:W1:Y:S01]  /*35e0*/  LDSM.16.M88.4 R124, [R191+0x10800] ;  /* 0x01080000bf7c783b */ /* 0x0002620000000200 */
[C---:B------:R-:W-:Y:S01]  /*35f0*/  IADD3 R3, R212.reuse, R251, RZ ;  /* 0x000000fbd4037210 */ /* 0x040fe20007ffe0ff */
[C---:B------:R-:W-:Y:S01]  /*3600*/  IMAD.IADD R2, R212.reuse, 0x1, R250 ;  /* 0x00000001d4027824 */ /* 0x040fe200078e02fa */
[----:B------:R-:W-:Y:S01]  /*3610*/  CS2R R26, SRZ ;  /* 0x00000000001a7805 */ /* 0x000fe2000001ff00 */
[----:B------:R1:W1:Y:S01]  /*3620*/  LDSM.16.M88.4 R128, [R200+0x10000] ;  /* 0x01000000c880783b */ /* 0x0002620000000200 */
[C---:B------:R-:W-:Y:S01]  /*3630*/  IMAD.IADD R236, R212.reuse, 0x1, R4 ;  /* 0x00000001d4ec7824 */ /* 0x040fe200078e0204 */
[C---:B------:R-:W-:Y:S01]  /*3640*/  IADD3 R234, R212.reuse, R3, RZ ;  /* 0x00000003d4ea7210 */ /* 0x040fe20007ffe0ff */
[C---:B------:R-:W-:Y:S01]  /*3650*/  IMAD.IADD R232, R212.reuse, 0x1, R2 ;  /* 0x00000001d4e87824 */ /* 0x040fe200078e0202 */
[----:B------:R1:W1:Y:S01]  /*3660*/  LDSM.16.M88.4 R132, [R200+0x10800] ;  /* 0x01080000c884783b */ /* 0x0002620000000200 */
[C---:B------:R-:W-:Y:S01]  /*3670*/  IMAD.IADD R235, R212.reuse, 0x1, R236 ;  /* 0x00000001d4eb7824 */ /* 0x040fe200078e02ec */
[C---:B------:R-:W-:Y:S01]  /*3680*/  IADD3 R233, R212.reuse, R234, RZ ;  /* 0x000000ead4e97210 */ /* 0x040fe20007ffe0ff */
[----:B------:R-:W-:Y:S01]  /*3690*/  IMAD.IADD R231, R212, 0x1, R232 ;  /* 0x00000001d4e77824 */ /* 0x000fe200078e02e8 */
[----:B------:R1:W1:Y:S01]  /*36a0*/  LDSM.16.M88.4 R136, [R189+0x12000] ;  /* 0x01200000bd88783b */ /* 0x0002620000000200 */
[----:B------:R-:W-:Y:S01]  /*36b0*/  CS2R R24, SRZ ;  /* 0x0000000000187805 */ /* 0x000fe2000001ff00 */
[----:B------:R-:W-:Y:S01]  /*36c0*/  CS2R R22, SRZ ;  /* 0x0000000000167805 */ /* 0x000fe2000001ff00 */
[----:B------:R-:W-:Y:S01]  /*36d0*/  CS2R R20, SRZ ;  /* 0x0000000000147805 */ /* 0x000fe2000001ff00 */
[----:B------:R1:W1:Y:S01]  /*36e0*/  LDSM.16.M88.4 R140, [R189+0x12800] ;  /* 0x01280000bd8c783b */ /* 0x0002620000000200 */
[----:B------:R-:W-:Y:S01]  /*36f0*/  IADD3 R248, R248, -c[0x0][0x2e8], RZ ;  /* 0x8000ba00f8f87a10 */ /* 0x000fe20007ffe0ff */
[----:B------:R-:W-:Y:S01]  /*3700*/  IMAD.IADD R196, R194, 0x1, R188 ;  /* 0x00000001c2c47824 */ /* 0x000fe200078e02bc */
[----:B------:R-:W-:Y:S01]  /*3710*/  IADD3 R238, R212, R233, RZ ;  /* 0x000000e9d4ee7210 */ /* 0x000fe20007ffe0ff */
[----:B------:R1:W1:Y:S01]  /*3720*/  LDSM.16.M88.4 R144, [R190+0x12000] ;  /* 0x01200000be90783b */ /* 0x0002620000000200 */
[----:B------:R-:W-:-:S02]  /*3730*/  IMAD.IADD R197, R188, 0x1, R195 ;  /* 0x00000001bcc57824 */ /* 0x000fc400078e02c3 */
[C---:B------:R-:W-:Y:S01]  /*3740*/  IMAD.IADD R239, R212.reuse, 0x1, R235 ;  /* 0x00000001d4ef7824 */ /* 0x040fe200078e02eb */
[----:B------:R1:W1:Y:S01]  /*3750*/  LDSM.16.M88.4 R148, [R190+0x12800] ;  /* 0x01280000be94783b */ /* 0x0002620000000200 */
[----:B------:R-:W-:-:S03]  /*3760*/  IMAD.IADD R237, R212, 0x1, R231 ;  /* 0x00000001d4ed7824 */ /* 0x000fc600078e02e7 */
[----:B------:R1:W1:Y:S04]  /*3770*/  LDSM.16.M88.4 R152, [R191+0x12000] ;  /* 0x01200000bf98783b */ /* 0x0002680000000200 */
[----:B------:R1:W1:Y:S04]  /*3780*/  LDSM.16.M88.4 R156, [R191+0x12800] ;  /* 0x01280000bf9c783b */ /* 0x0002680000000200 */
[----:B------:R1:W1:Y:S04]  /*3790*/  LDSM.16.M88.4 R160, [R200+0x12000] ;  /* 0x01200000c8a0783b */ /* 0x0002680000000200 */
[----:B--234-:R1:W1:Y:S02]  /*37a0*/  LDSM.16.M88.4 R164, [R200+0x12800] ;  /* 0x01280000c8a4783b */ /* 0x01c2640000000200 */
.L_x_913:
[----:B------:R-:W0:Y:S01]  /*37b0*/  LDGDEPBAR ;  /* 0x00000000000079af */ /* 0x000e220000000000 */
[C---:B------:R-:W-:Y:S02]  /*37c0*/  IADD3 R0, R187.reuse, R193, RZ ;  /* 0x000000c1bb007210 */ /* 0x040fe40007ffe0ff */
[-C--:B------:R-:W-:Y:S02]  /*37d0*/  IADD3 R3, R187, R188.reuse, RZ ;  /* 0x000000bcbb037210 */ /* 0x080fe40007ffe0ff */
[----:B------:R-:W-:Y:S02]  /*37e0*/  IADD3 R2, R0, R188, RZ ;  /* 0x000000bc00027210 */ /* 0x000fe40007ffe0ff */
[----:B------:R-:W-:Y:S02]  /*37f0*/  MOV R210, R179 ;  /* 0x000000b300d27202 */ /* 0x000fe40000000f00 */
[----:B------:R-:W-:Y:S01]  /*3800*/  MOV R211, R178 ;  /* 0x000000b200d37202 */ /* 0x000fe20000000f00 */
[----:B------:R-:W-:Y:S04]  /*3810*/  DEPBAR.LE SB0, 0x0 ;  /* 0x000080000000791a */ /* 0x000fe80000000000 */
[----:B------:R-:W-:Y:S06]  /*3820*/  BAR.SYNC.DEFER_BLOCKING 0x0 ;  /* 0x0000000000007b1d */ /* 0x000fec0000010000 */
[----:B------:R-:W-:Y:S06]  /*3830*/  LDSM.16.M88.4 R16, [R187] ;  /* 0x00000000bb10783b */ /* 0x000fec0000000200 */
[----:B------:R-:W2:Y:S06]  /*3840*/  LDSM.16.M88.4 R8, [R189+0xc000] ;  /* 0x00c00000bd08783b */ /* 0x000eac0000000200 */
[----:B------:R-:W3:Y:S06]  /*3850*/  LDSM.16.M88.4 R52, [R189+0xc800] ;  /* 0x00c80000bd34783b */ /* 0x000eec0000000200 */
[----:B------:R-:W-:Y:S06]  /*3860*/  LDSM.16.M88.4 R56, [R0] ;  /* 0x000000000038783b */ /* 0x000fec0000000200 */
[----:B------:R-:W4:Y:S06]  /*3870*/  LDSM.16.M88.4 R60, [R190+0xc000] ;  /* 0x00c00000be3c783b */ /* 0x000f2c0000000200 */
[----:B------:R-:W1:Y:S06]  /*3880*/  LDSM.16.M88.4 R64, [R190+0xc800] ;  /* 0x00c80000be40783b */ /* 0x000e6c0000000200 */
[----:B------:R-:W-:Y:S01]  /*3890*/  LDSM.16.M88.4 R100, [R191+0xc800] ;  /* 0x00c80000bf64783b */ /* 0x000fe20000000200 */
[C---:B--2---:R-:W-:Y:S08]  /*38a0*/  HMMA.16816.F32.BF16 R4, R16.reuse, R8, RZ ;  /* 0x000000081004723c */ /* 0x044ff000000418ff */
[C---:B------:R-:W-:Y:S08]  /*38b0*/  HMMA.16816.F32.BF16 R8, R16.reuse, R10, RZ ;  /* 0x0000000a1008723c */ /* 0x040ff000000418ff */
[C---:B---3--:R-:W-:Y:S08]  /*38c0*/  HMMA.16816.F32.BF16 R12, R16.reuse, R52, RZ ;  /* 0x00000034100c723c */ /* 0x048ff000000418ff */
[----:B------:R-:W-:Y:S01]  /*38d0*/  HMMA.16816.F32.BF16 R16, R16, R54, RZ ;  /* 0x000000361010723c */ /* 0x000fe200000418ff */
[----:B------:R-:W-:Y:S07]  /*38e0*/  LDSM.16.M88.4 R52, [R3] ;  /* 0x000000000334783b */ /* 0x000fee0000000200 */
[C---:B----4-:R-:W-:Y:S08]  /*38f0*/  HMMA.16816.F32.BF16 R4, R56.reuse, R60, R4 ;  /* 0x0000003c3804723c */ /* 0x050ff00000041804 */
[C---:B------:R-:W-:Y:S01]  /*3900*/  HMMA.16816.F32.BF16 R8, R56.reuse, R62, R8 ;  /* 0x0000003e3808723c */ /* 0x040fe20000041808 */
[----:B------:R-:W2:Y:S07]  /*3910*/  LDSM.16.M88.4 R60, [R191+0xc000] ;  /* 0x00c00000bf3c783b */ /* 0x000eae0000000200 */
[C---:B-1----:R-:W-:Y:S07]  /*3920*/  HMMA.16816.F32.BF16 R12, R56.reuse, R64, R12 ;  /* 0x00000040380c723c */ /* 0x042fee000004180c */
[----:B------:R-:W-:Y:S01]  /*3930*/  IADD3 R64, P0, R241, R227, RZ ;  /* 0x000000e3f1407210 */ /* 0x000fe20007f1e0ff */
[----:B------:R-:W-:Y:S01]  /*3940*/  HMMA.16816.F32.BF16 R16, R56, R66, R16 ;  /* 0x000000423810723c */ /* 0x000fe20000041810 */
[----:B------:R-:W-:Y:S03]  /*3950*/  LDSM.16.M88.4 R56, [R2] ;  /* 0x000000000238783b */ /* 0x000fe60000000200 */
[----:B------:R-:W-:Y:S04]  /*3960*/  IADD3.X R65, R240, R225, RZ, P0, !PT ;  /* 0x000000e1f0417210 */ /* 0x000fe800007fe4ff */
[C---:B--2---:R-:W-:Y:S08]  /*3970*/  HMMA.16816.F32.BF16 R4, R52.reuse, R60, R4 ;  /* 0x0000003c3404723c */ /* 0x044ff00000041804 */
[C---:B------:R-:W-:Y:S01]  /*3980*/  HMMA.16816.F32.BF16 R8, R52.reuse, R62, R8 ;  /* 0x0000003e3408723c */ /* 0x040fe20000041808 */
[----:B------:R-:W1:Y:S07]  /*3990*/  LDSM.16.M88.4 R60, [R192+0xc000] ;  /* 0x00c00000c03c783b */ /* 0x000e6e0000000200 */
[C---:B------:R-:W-:Y:S01]  /*39a0*/  HMMA.16816.F32.BF16 R12, R52.reuse, R100, R12 ;  /* 0x00000064340c723c */ /* 0x040fe2000004180c */
[----:B-----5:R2:W5:Y:S06]  /*39b0*/  LDG.E R101, [R64.64] ;  /* 0x0000000640657981 */ /* 0x02056c000c1e1900 */
[----:B------:R2:W5:Y:S01]  /*39c0*/  LDG.E R100, [R64.64+0x20] ;  /* 0x0000200640647981 */ /* 0x000562000c1e1900 */
[----:B------:R-:W-:Y:S05]  /*39d0*/  HMMA.16816.F32.BF16 R16, R52, R102, R16 ;  /* 0x000000663410723c */ /* 0x000fea0000041810 */
[----:B------:R-:W3:Y:S06]  /*39e0*/  LDSM.16.M88.4 R52, [R192+0xc800] ;  /* 0x00c80000c034783b */ /* 0x000eec0000000200 */
[----:B--2---:R-:W-:Y:S01]  /*39f0*/  LDSM.16.M88.4 R64, [R190+0xe000] ;  /* 0x00e00000be40783b */ /* 0x004fe20000000200 */
[C---:B-1----:R-:W-:Y:S08]  /*3a00*/  HMMA.16816.F32.BF16 R4, R56.reuse, R60, R4 ;  /* 0x0000003c3804723c */ /* 0x042ff00000041804 */
[C---:B------:R-:W-:Y:S01]  /*3a10*/  HMMA.16816.F32.BF16 R8, R56.reuse, R62, R8 ;  /* 0x0000003e3808723c */ /* 0x040fe20000041808 */
[----:B------:R-:W-:Y:S07]  /*3a20*/  LDSM.16.M88.4 R60, [R187+0x2000] ;  /* 0x00200000bb3c783b */ /* 0x000fee0000000200 */
[C---:B---3--:R-:W-:Y:S08]  /*3a30*/  HMMA.16816.F32.BF16 R12, R56.reuse, R52, R12 ;  /* 0x00000034380c723c */ /* 0x048ff0000004180c */
[----:B------:R-:W-:Y:S01]  /*3a40*/  HMMA.16816.F32.BF16 R16, R56, R54, R16 ;  /* 0x000000363810723c */ /* 0x000fe20000041810 */
[----:B------:R-:W1:Y:S06]  /*3a50*/  LDSM.16.M88.4 R52, [R189+0xe000] ;  /* 0x00e00000bd34783b */ /* 0x000e6c0000000200 */
[----:B------:R-:W2:Y:S01]  /*3a60*/  LDSM.16.M88.4 R56, [R189+0xe800] ;  /* 0x00e80000bd38783b */ /* 0x000ea20000000200 */
[C---:B-1----:R-:W-:Y:S08]  /*3a70*/  HMMA.16816.F32.BF16 R4, R60.reuse, R52, R4 ;  /* 0x000000343c04723c */ /* 0x042ff00000041804 */
[C---:B------:R-:W-:Y:S01]  /*3a80*/  HMMA.16816.F32.BF16 R8, R60.reuse, R54, R8 ;  /* 0x000000363c08723c */ /* 0x040fe20000041808 */
[----:B------:R1:W3:Y:S07]  /*3a90*/  LDSM.16.M88.4 R52, [R0+0x2000] ;  /* 0x002000000034783b */ /* 0x0002ee0000000200 */
[C---:B--2---:R-:W-:Y:S08]  /*3aa0*/  HMMA.16816.F32.BF16 R12, R60.reuse, R56, R12 ;  /* 0x000000383c0c723c */ /* 0x044ff0000004180c */
[----:B------:R-:W-:Y:S01]  /*3ab0*/  HMMA.16816.F32.BF16 R16, R60, R58, R16 ;  /* 0x0000003a3c10723c */ /* 0x000fe20000041810 */
[----:B------:R-:W2:Y:S06]  /*3ac0*/  LDSM.16.M88.4 R56, [R190+0xe800] ;  /* 0x00e80000be38783b */ /* 0x000eac0000000200 */
[----:B------:R-:W-:Y:S01]  /*3ad0*/  LDSM.16.M88.4 R60, [R3+0x2000] ;  /* 0x00200000033c783b */ /* 0x000fe20000000200 */
[----:B-1----:R-:W-:Y:S04]  /*3ae0*/  SHF.L.U32 R0, R203, 0x6, RZ ;  /* 0x00000006cb007819 */ /* 0x002fe800000006ff */
[----:B------:R-:W-:Y:S01]  /*3af0*/  ISETP.GE.AND P0, PT, R0, R248, PT ;  /* 0x000000f80000720c */ /* 0x000fe20003f06270 */
[C---:B---3--:R-:W-:Y:S08]  /*3b00*/  HMMA.16816.F32.BF16 R4, R52.reuse, R64, R4 ;  /* 0x000000403404723c */ /* 0x048ff00000041804 */
[C---:B------:R-:W-:Y:S01]  /*3b10*/  HMMA.16816.F32.BF16 R8, R52.reuse, R66, R8 ;  /* 0x000000423408723c */ /* 0x040fe20000041808 */
[----:B------:R-:W1:Y:S07]  /*3b20*/  LDSM.16.M88.4 R64, [R191+0xe000] ;  /* 0x00e00000bf40783b */ /* 0x000e6e0000000200 */
[C---:B--2---:R-:W-:Y:S08]  /*3b30*/  HMMA.16816.F32.BF16 R12, R52.reuse, R56, R12 ;  /* 0x00000038340c723c */ /* 0x044ff0000004180c */
[----:B------:R-:W-:Y:S01]  /*3b40*/  HMMA.16816.F32.BF16 R16, R52, R58, R16 ;  /* 0x0000003a3410723c */ /* 0x000fe20000041810 */
[----:B------:R-:W2:Y:S06]  /*3b50*/  LDSM.16.M88.4 R52, [R191+0xe800] ;  /* 0x00e80000bf34783b */ /* 0x000eac0000000200 */
[----:B------:R-:W-:Y:S01]  /*3b60*/  LDSM.16.M88.4 R56, [R2+0x2000] ;  /* 0x002000000238783b */ /* 0x000fe20000000200 */
[C---:B-1----:R-:W-:Y:S08]  /*3b70*/  HMMA.16816.F32.BF16 R4, R60.reuse, R64, R4 ;  /* 0x000000403c04723c */ /* 0x042ff00000041804 */
[C---:B------:R-:W-:Y:S01]  /*3b80*/  HMMA.16816.F32.BF16 R8, R60.reuse, R66, R8 ;  /* 0x000000423c08723c */ /* 0x040fe20000041808 */
[----:B------:R-:W1:Y:S07]  /*3b90*/  LDSM.16.M88.4 R64, [R192+0xe000] ;  /* 0x00e00000c040783b */ /* 0x000e6e0000000200 */
[C---:B--2---:R-:W-:Y:S08]  /*3ba0*/  HMMA.16816.F32.BF16 R12, R60.reuse, R52, R12 ;  /* 0x000000343c0c723c */ /* 0x044ff0000004180c */
[----:B------:R-:W-:Y:S01]  /*3bb0*/  HMMA.16816.F32.BF16 R16, R60, R54, R16 ;  /* 0x000000363c10723c */ /* 0x000fe20000041810 */
[----:B------:R-:W2:Y:S07]  /*3bc0*/  LDSM.16.M88.4 R52, [R192+0xe800] ;  /* 0x00e80000c034783b */ /* 0x000eae0000000200 */
[C---:B-1----:R-:W-:Y:S08]  /*3bd0*/  HMMA.16816.F32.BF16 R4, R56.reuse, R64, R4 ;  /* 0x000000403804723c */ /* 0x042ff00000041804 */
[C---:B------:R-:W-:Y:S08]  /*3be0*/  HMMA.16816.F32.BF16 R8, R56.reuse, R66, R8 ;  /* 0x000000423808723c */ /* 0x040ff00000041808 */
[C---:B--2---:R-:W-:Y:S08]  /*3bf0*/  HMMA.16816.F32.BF16 R12, R56.reuse, R52, R12 ;  /* 0x00000034380c723c */ /* 0x044ff0000004180c */
[----:B------:R-:W-:Y:S04]  /*3c00*/  HMMA.16816.F32.BF16 R16, R56, R54, R16 ;  /* 0x000000363810723c */ /* 0x000fe80000041810 */
[----:B------:R-:W-:Y:S02]  /*3c10*/  FMUL.FTZ R4, R4, c[0x0][0x2ec] ;  /* 0x0000bb0004047a20 */ /* 0x000fe40000410000 */
[----:B------:R-:W-:Y:S02]  /*3c20*/  FMUL.FTZ R5, R5, c[0x0][0x2ec] ;  /* 0x0000bb0005057a20 */ /* 0x000fe40000410000 */
[----:B------:R-:W1:Y:S01]  /*3c30*/  MUFU.TANH R67, R4 ;  /* 0x0000000400437308 */ /* 0x000e620000002400 */
[----:B------:R-:W-:Y:S03]  /*3c40*/  FMUL.FTZ R6, R6, c[0x0][0x2ec] ;  /* 0x0000bb0006067a20 */ /* 0x000fe60000410000 */
[----:B------:R-:W-:Y:S02]  /*3c50*/  FMUL.FTZ R7, R7, c[0x0][0x2ec] ;  /* 0x0000bb0007077a20 */ /* 0x000fe40000410000 */
[----:B------:R-:W-:Y:S02]  /*3c60*/  FMUL.FTZ R8, R8, c[0x0][0x2ec] ;  /* 0x0000bb0008087a20 */ /* 0x000fe40000410000 */
[----:B------:R-:W-:Y:S02]  /*3c70*/  FMUL.FTZ R12, R12, c[0x0][0x2ec] ;  /* 0x0000bb000c0c7a20 */ /* 0x000fe40000410000 */
[----:B------:R-:W2:Y:S01]  /*3c80*/  MUFU.TANH R66, R5 ;  /* 0x0000000500427308 */ /* 0x000ea20000002400 */
[----:B------:R-:W-:Y:S02]  /*3c90*/  FMUL.FTZ R9, R9, c[0x0][0x2ec] ;  /* 0x0000bb0009097a20 */ /* 0x000fe40000410000 */
[----:B------:R-:W-:Y:S02]  /*3ca0*/  FMUL.FTZ R10, R10, c[0x0][0x2ec] ;  /* 0x0000bb000a0a7a20 */ /* 0x000fe40000410000 */
[----:B------:R-:W-:Y:S02]  /*3cb0*/  FMUL.FTZ R11, R11, c[0x0][0x2ec] ;  /* 0x0000bb000b0b7a20 */ /* 0x000fe40000410000 */
[----:B------:R-:W-:Y:S02]  /*3cc0*/  FMUL.FTZ R13, R13, c[0x0][0x2ec] ;  /* 0x0000bb000d0d7a20 */ /* 0x000fe40000410000 */
[----:B------:R-:W-:Y:S01]  /*3cd0*/  FMUL.FTZ R14, R14, c[0x0][0x2ec] ;  /* 0x0000bb000e0e7a20 */ /* 0x000fe20000410000 */
[----:B------:R3:W4:Y:S01]  /*3ce0*/  MUFU.TANH R63, R12 ;  /* 0x0000000c003f7308 */ /* 0x0007220000002400 */
[----:B------:R-:W-:Y:S02]  /*3cf0*/  FMUL.FTZ R15, R15, c[0x0][0x2ec] ;  /* 0x0000bb000f0f7a20 */ /* 0x000fe40000410000 */
[----:B------:R-:W-:Y:S02]  /*3d00*/  FMUL.FTZ R16, R16, c[0x0][0x2ec] ;  /* 0x0000bb0010107a20 */ /* 0x000fe40000410000 */
[----:B------:R-:W-:Y:S02]  /*3d10*/  FMUL.FTZ R17, R17, c[0x0][0x2ec] ;  /* 0x0000bb0011117a20 */ /* 0x000fe40000410000 */
[----:B------:R-:W-:Y:S02]  /*3d20*/  FMUL.FTZ R18, R18, c[0x0][0x2ec] ;  /* 0x0000bb0012127a20 */ /* 0x000fe40000410000 */
[----:B------:R-:W-:Y:S01]  /*3d30*/  FMUL.FTZ R19, R19, c[0x0][0x2ec] ;  /* 0x0000bb0013137a20 */ /* 0x000fe20000410000 */
[----:B------:R1:W1:Y:S10]  /*3d40*/  MUFU.TANH R65, R6 ;  /* 0x0000000600417308 */ /* 0x0002740000002400 */
[----:B------:R1:W1:Y:S01]  /*3d50*/  MUFU.TANH R64, R7 ;  /* 0x0000000700407308 */ /* 0x0002620000002400 */
[----:B---3--:R-:W-:Y:S09]  /*3d60*/  MOV R12, c[0x0][0x2e4] ;  /* 0x0000b900000c7a02 */ /* 0x008ff20000000f00 */
[----:B------:R3:W1:Y:S10]  /*3d70*/  MUFU.TANH R173, R8 ;  /* 0x0000000800ad7308 */ /* 0x0006740000002400 */
        /* <DEDUP_REMOVED lines=9> */
[----:B------:R3:W1:Y:S01]  /*3e10*/  MUFU.TANH R102, R19 ;  /* 0x0000001300667308 */ /* 0x0006620000002400 */
[----:B------:R-:W-:-:S05]  /*3e20*/  @!P0 BRA `(.L_x_909) ;  /* 0x0000017000008947 */ /* 0x000fca0003800000 */
[----:B--2-4-:R-:W-:Y:S01]  /*3e30*/  IADD3 R3, R218, R247, -R205 ;  /* 0x000000f7da037210 */ /* 0x014fe20007ffe8cd */
[----:B------:R-:W-:Y:S01]  /*3e40*/  IMAD.MOV.U32 R12, RZ, RZ, R218 ;  /* 0x000000ffff0c7224 */ /* 0x000fe200078e00da */
[----:B------:R-:W-:Y:S01]  /*3e50*/  IADD3 R2, R0, 0x40, RZ ;  /* 0x0000004000027810 */ /* 0x000fe20007ffe0ff */
[----:B-1-3--:R-:W-:Y:S01]  /*3e60*/  IMAD.MOV.U32 R9, RZ, RZ, R102 ;  /* 0x000000ffff097224 */ /* 0x00afe200078e0066 */
[----:B------:R-:W-:Y:S01]  /*3e70*/  IADD3 R4, R243, 0x40, RZ ;  /* 0x00000040f3047810 */ /* 0x000fe20007ffe0ff */
[----:B------:R-:W-:Y:S01]  /*3e80*/  IMAD.MOV.U32 R19, RZ, RZ, R168 ;  /* 0x000000ffff137224 */ /* 0x000fe200078e00a8 */
[----:B------:R-:W-:Y:S01]  /*3e90*/  ISETP.GE.AND P1, PT, R2, R3, PT ;  /* 0x000000030200720c */ /* 0x000fe20003f26270 */
[----:B------:R-:W-:Y:S01]  /*3ea0*/  IMAD.MOV.U32 R18, RZ, RZ, R169 ;  /* 0x000000ffff127224 */ /* 0x000fe200078e00a9 */
[----:B------:R-:W-:Y:S01]  /*3eb0*/  ISETP.LT.AND P0, PT, R4, R205, PT ;  /* 0x000000cd0400720c */ /* 0x000fe20003f01270 */
[----:B------:R-:W-:Y:S01]  /*3ec0*/  IMAD.MOV.U32 R6, RZ, RZ, R61 ;  /* 0x000000ffff067224 */ /* 0x000fe200078e003d */
[----:B------:R-:W-:Y:S01]  /*3ed0*/  MOV R8, R103 ;  /* 0x0000006700087202 */ /* 0x000fe20000000f00 */
        /* <DEDUP_REMOVED lines=9> */
[----:B------:R-:W-:Y:S02]  /*3f70*/  MOV R13, R65 ;  /* 0x00000041000d7202 */ /* 0x000fe40000000f00 */
[----:B------:R-:W-:Y:S01]  /*3f80*/  MOV R53, R67 ;  /* 0x0000004300357202 */ /* 0x000fe20000000f00 */
[----:B------:R-:W-:-:S05]  /*3f90*/  @!P1 BRA P0, `(.L_x_910) ;  /* 0x0000048000009947 */ /* 0x000fca0000000000 */
.L_x_909:
[--C-:B--2-4-:R-:W-:Y:S01]  /*3fa0*/  IADD3 R4, R205, 0x1, -R230.reuse ;  /* 0x00000001cd047810 */ /* 0x114fe20007ffe8e6 */
[----:B------:R-:W2:Y:S01]  /*3fb0*/  LDL R2, [R1] ;  /* 0x0000000001027983 */ /* 0x000ea20000100800 */
[-C--:B------:R-:W-:Y:S01]  /*3fc0*/  IADD3 R5, -R12, R205.reuse, -R230 ;  /* 0x000000cd0c057210 */ /* 0x080fe20007ffe9e6 */
[----:B------:R-:W-:Y:S01]  /*3fd0*/  IMAD.MOV.U32 R218, RZ, RZ, R12 ;  /* 0x000000ffffda7224 */ /* 0x000fe200078e000c */
[----:B------:R-:W-:Y:S01]  /*3fe0*/  IADD3 R4, R4, c[0x0][0x2e8], RZ ;  /* 0x0000ba0004047a10 */ /* 0x000fe20007ffe0ff */
[----:B---3--:R-:W3:Y:S01]  /*3ff0*/  LDL R10, [R1+0xc] ;  /* 0x00000c00010a7983 */ /* 0x008ee20000100800 */
[----:B--2---:R-:W-:Y:S02]  /*4000*/  IMAD.IADD R2, R2, 0x1, R0 ;  /* 0x0000000102027824 */ /* 0x004fe400078e0200 */
[----:B---3--:R-:W-:Y:S03]  /*4010*/  IMAD R0, R246, 0x40, R10 ;  /* 0x00000040f6007824 */ /* 0x008fe600078e020a */
[C---:B------:R-:W-:Y:S01]  /*4020*/  IADD3 R3, R2.reuse, 0x8, RZ ;  /* 0x0000000802037810 */ /* 0x040fe20007ffe0ff */
[C---:B-1----:R-:W-:Y:S02]  /*4030*/  IMAD.IADD R6, R2.reuse, 0x1, R5 ;  /* 0x0000000102067824 */ /* 0x042fe400078e0205 */
        /* <DEDUP_REMOVED lines=62> */
.L_x_910:
[C---:B------:R-:W-:Y:S01]  /*4420*/  FMUL.FTZ R2, R219.reuse, 1.4426950216293334961 ;  /* 0x3fb8aa3bdb027820 */ /* 0x040fe20000410000 */
[----:B------:R-:W-:Y:S01]  /*4430*/  FSETP.NEU.FTZ.AND P0, PT, R219, -INF , PT ;  /* 0xff800000db00780b */ /* 0x000fe20003f1d000 */
[----:B------:R-:W-:Y:S01]  /*4440*/  FMUL.FTZ R10, R220, 1.4426950216293334961 ;  /* 0x3fb8aa3bdc0a7820 */ /* 0x000fe20000410000 */
[----:B------:R-:W-:Y:S02]  /*4450*/  ISETP.GT.AND P6, PT, R203, R242, PT ;  /* 0x000000f2cb00720c */ /* 0x000fe40003fc4270 */
[----:B------:R-:W-:Y:S02]  /*4460*/  FSEL R2, R2, RZ, P0 ;  /* 0x000000ff02027208 */ /* 0x000fe40000000000 */
[----:B------:R-:W-:Y:S03]  /*4470*/  FSETP.NEU.FTZ.AND P0, PT, R220, -INF , PT ;  /* 0xff800000dc00780b */ /* 0x000fe60003f1d000 */
[--C-:B------:R-:W-:Y:S04]  /*4480*/  FFMA.FTZ R0, R53, c[0x0][0x23c], -R2.reuse ;  /* 0x00008f0035007a23 */ /* 0x100fe80000010802 */
[----:B------:R1:W-:Y:S02]  /*4490*/  MUFU.EX2 R57, R0 ;  /* 0x0000000000397308 */ /* 0x0003e40000000800 */
[----:B-1----:R-:W-:Y:S08]  /*44a0*/  FFMA.FTZ R0, R52, c[0x0][0x23c], -R2 ;  /* 0x00008f0034007a23 */ /* 0x002ff00000010802 */
[----:B------:R1:W2:Y:S02]  /*44b0*/  MUFU.EX2 R174, R0 ;  /* 0x0000000000ae7308 */ /* 0x0002a40000000800 */
[----:B-1----:R-:W-:Y:S05]  /*44c0*/  FSEL R0, R10, RZ, P0 ;  /* 0x000000ff0a007208 */ /* 0x002fea0000000000 */
[--C-:B------:R-:W-:Y:S02]  /*44d0*/  FFMA.FTZ R3, R3, c[0x0][0x23c], -R0.reuse ;  /* 0x00008f0003037a23 */ /* 0x100fe40000010800 */
[----:B------:R-:W-:Y:S02]  /*44e0*/  FFMA.FTZ R10, R13, c[0x0][0x23c], -R0 ;  /* 0x00008f000d0a7a23 */ /* 0x000fe40000010800 */
[----:B------:R1:W-:Y:S10]  /*44f0*/  MUFU.EX2 R58, R3 ;  /* 0x00000003003a7308 */ /* 0x0003f40000000800 */
[----:B------:R-:W-:Y:S01]  /*4500*/  MUFU.EX2 R59, R10 ;  /* 0x0000000a003b7308 */ /* 0x000fe20000000800 */
[--C-:B-1----:R-:W-:Y:S09]  /*4510*/  FFMA.FTZ R3, R14, c[0x0][0x23c], -R2.reuse ;  /* 0x00008f000e037a23 */ /* 0x102ff20000010802 */
[----:B------:R1:W-:Y:S02]  /*4520*/  MUFU.EX2 R178, R3 ;  /* 0x0000000300b27308 */ /* 0x0003e40000000800 */
[----:B-1----:R-:W-:Y:S08]  /*4530*/  FFMA.FTZ R3, R15, c[0x0][0x23c], -R2 ;  /* 0x00008f000f037a23 */ /* 0x002ff00000010802 */
[----:B------:R1:W-:Y:S02]  /*4540*/  MUFU.EX2 R177, R3 ;  /* 0x0000000300b17308 */ /* 0x0003e40000000800 */
[--C-:B-1----:R-:W-:Y:S01]  /*4550*/  FFMA.FTZ R3, R4, c[0x0][0x23c], -R0.reuse ;  /* 0x00008f0004037a23 */ /* 0x102fe20000010800 */
[----:B--2---:R-:W-:Y:S07]  /*4560*/  F2FP.BF16.PACK_AB R4, R174, R57 ;  /* 0x00000039ae04723e */ /* 0x004fee00000010ff */
[----:B------:R1:W-:Y:S01]  /*4570*/  MUFU.EX2 R176, R3 ;  /* 0x0000000300b07308 */ /* 0x0003e20000000800 */
[----:B------:R2:W-:Y:S01]  /*4580*/  STS [R222+0x12000], R4 ;  /* 0x01200004de007388 */ /* 0x0005e20000000800 */
[----:B-1----:R-:W-:Y:S08]  /*4590*/  FFMA.FTZ R3, R5, c[0x0][0x23c], -R0 ;  /* 0x00008f0005037a23 */ /* 0x002ff00000010800 */
[----:B------:R1:W-:Y:S02]  /*45a0*/  MUFU.EX2 R175, R3 ;  /* 0x0000000300af7308 */ /* 0x0003e40000000800 */
[--C-:B-1----:R-:W-:Y:S08]  /*45b0*/  FFMA.FTZ R3, R16, c[0x0][0x23c], -R2.reuse ;  /* 0x00008f0010037a23 */ /* 0x102ff00000010802 */
[----:B------:R1:W-:Y:S02]  /*45c0*/  MUFU.EX2 R182, R3 ;  /* 0x0000000300b67308 */ /* 0x0003e40000000800 */
[----:B-1----:R-:W-:Y:S08]  /*45d0*/  FFMA.FTZ R3, R17, c[0x0][0x23c], -R2 ;  /* 0x00008f0011037a23 */ /* 0x002ff00000010802 */
[----:B------:R1:W3:Y:S02]  /*45e0*/  MUFU.EX2 R181, R3 ;  /* 0x0000000300b57308 */ /* 0x0002e40000000800 */
[--C-:B-1----:R-:W-:Y:S01]  /*45f0*/  FFMA.FTZ R3, R6, c[0x0][0x23c], -R0.reuse ;  /* 0x00008f0006037a23 */ /* 0x102fe20000010800 */
[----:B---3--:R-:W-:Y:S07]  /*4600*/  F2FP.BF16.PACK_AB R5, R181, R182 ;  /* 0x000000b6b505723e */ /* 0x008fee00000010ff */
[----:B------:R1:W-:Y:S02]  /*4610*/  MUFU.EX2 R180, R3 ;  /* 0x0000000300b47308 */ /* 0x0003e40000000800 */
[----:B-1----:R-:W-:Y:S08]  /*4620*/  FFMA.FTZ R3, R7, c[0x0][0x23c], -R0 ;  /* 0x00008f0007037a23 */ /* 0x002ff00000010800 */
[----:B------:R1:W2:Y:S02]  /*4630*/  MUFU.EX2 R179, R3 ;  /* 0x0000000300b37308 */ /* 0x0002a40000000800 */
[--C-:B-1----:R-:W-:Y:S01]  /*4640*/  FFMA.FTZ R3, R18, c[0x0][0x23c], -R2.reuse ;  /* 0x00008f0012037a23 */ /* 0x102fe20000010802 */
[----:B--2---:R-:W-:Y:S01]  /*4650*/  F2FP.BF16.PACK_AB R4, R179, R180 ;  /* 0x000000b4b304723e */ /* 0x004fe200000010ff */
[----:B------:R-:W-:Y:S06]  /*4660*/  FFMA.FTZ R2, R19, c[0x0][0x23c], -R2 ;  /* 0x00008f0013027a23 */ /* 0x000fec0000010802 */
[----:B------:R1:W-:Y:S10]  /*4670*/  MUFU.EX2 R215, R3 ;  /* 0x0000000300d77308 */ /* 0x0003f40000000800 */
[----:B------:R2:W3:Y:S01]  /*4680*/  MUFU.EX2 R214, R2 ;  /* 0x0000000200d67308 */ /* 0x0004e20000000800 */
[----:B-1----:R-:W-:Y:S05]  /*4690*/  F2FP.BF16.PACK_AB R3, R58, R59 ;  /* 0x0000003b3a03723e */ /* 0x002fea00000010ff */
[----:B------:R3:W-:Y:S01]  /*46a0*/  STS [R222+0x12400], R3 ;  /* 0x01240003de007388 */ /* 0x0007e20000000800 */
[--C-:B--2---:R-:W-:Y:S02]  /*46b0*/  FFMA.FTZ R2, R8, c[0x0][0x23c], -R0.reuse ;  /* 0x00008f0008027a23 */ /* 0x104fe40000010800 */
[----:B------:R-:W-:Y:S02]  /*46c0*/  FFMA.FTZ R0, R9, c[0x0][0x23c], -R0 ;  /* 0x00008f0009007a23 */ /* 0x000fe40000010800 */
[----:B------:R1:W-:Y:S10]  /*46d0*/  MUFU.EX2 R213, R2 ;  /* 0x0000000200d57308 */ /* 0x0003f40000000800 */
[----:B------:R2:W4:Y:S01]  /*46e0*/  MUFU.EX2 R183, R0 ;  /* 0x0000000000b77308 */ /* 0x0005220000000800 */
[----:B---3--:R-:W-:Y:S02]  /*46f0*/  F2FP.BF16.PACK_AB R3, R214, R215 ;  /* 0x000000d7d603723e */ /* 0x008fe400000010ff */
[----:B-1----:R-:W-:Y:S05]  /*4700*/  F2FP.BF16.PACK_AB R2, R177, R178 ;  /* 0x000000b2b102723e */ /* 0x002fea00000010ff */
[----:B------:R4:W-:Y:S01]  /*4710*/  STS [R224+0x12000], R2 ;  /* 0x01200002e0007388 */ /* 0x0009e20000000800 */
[----:B--2---:R-:W-:Y:S05]  /*4720*/  F2FP.BF16.PACK_AB R0, R175, R176 ;  /* 0x000000b0af00723e */ /* 0x004fea00000010ff */
[----:B------:R1:W-:Y:S04]  /*4730*/  STS [R224+0x12400], R0 ;  /* 0x01240000e0007388 */ /* 0x0003e80000000800 */
[----:B------:R-:W-:Y:S04]  /*4740*/  STS [R221+0x12000], R5 ;  /* 0x01200005dd007388 */ /* 0x000fe80000000800 */
[----:B------:R-:W-:Y:S04]  /*4750*/  STS [R221+0x12400], R4 ;  /* 0x01240004dd007388 */ /* 0x000fe80000000800 */
[----:B------:R-:W-:Y:S01]  /*4760*/  STS [R223+0x12000], R3 ;  /* 0x01200003df007388 */ /* 0x000fe20000000800 */
[----:B----4-:R-:W-:Y:S05]  /*4770*/  F2FP.BF16.PACK_AB R2, R183, R213 ;  /* 0x000000d5b702723e */ /* 0x010fea00000010ff */
[----:B------:R2:W-:Y:S01]  /*4780*/  STS [R223+0x12400], R2 ;  /* 0x01240002df007388 */ /* 0x0005e20000000800 */
[----:B-1----:R-:W-:Y:S04]  /*4790*/  SHF.L.U32 R0, R198, 0x1, RZ ;  /* 0x00000001c6007819 */ /* 0x002fe800000006ff */
[CC--:B------:R-:W-:Y:S01]  /*47a0*/  IADD3 R56, R188.reuse, R0.reuse, RZ ;  /* 0x00000000bc387210 */ /* 0x0c0fe20007ffe0ff */
[----:B------:R-:W1:Y:S01]  /*47b0*/  LDSM.16.M88.4 R16, [R0+0x8000] ;  /* 0x008000000010783b */ /* 0x000e620000000200 */
[----:B--2---:R-:W-:Y:S04]  /*47c0*/  IADD3 R2, R193, R0, RZ ;  /* 0x00000000c1027210 */ /* 0x004fe80007ffe0ff */
[----:B------:R-:W-:Y:S03]  /*47d0*/  IADD3 R3, R188, R2, RZ ;  /* 0x00000002bc037210 */ /* 0x000fe60007ffe0ff */
[----:B------:R-:W2:Y:S01]  /*47e0*/  LDSM.16.M88.4 R52, [R2+0x8000] ;  /* 0x008000000234783b */ /* 0x000ea20000000200 */
        /* <DEDUP_REMOVED lines=18> */
[----:B------:R1:W2:Y:S03]  /*4910*/  LDSM.16.M88.4 R52, [R0+0xa000] ;  /* 0x00a000000034783b */ /* 0x0002a60000000200 */
[----:B-1----:R-:W-:Y:S04]  /*4920*/  FFMA.FTZ R0, -R64, R64, 1 ;  /* 0x3f80000040007423 */ /* 0x002fe80000010140 */
[----:B------:R-:W-:Y:S01]  /*4930*/  FMUL.FTZ R0, R0, c[0x0][0x2ec] ;  /* 0x0000bb0000007a20 */ /* 0x000fe20000410000 */
[C---:B--2---:R-:W-:Y:S08]  /*4940*/  HMMA.16816.F32.BF16 R4, R52.reuse, R136, R4 ;  /* 0x000000883404723c */ /* 0x044ff00000041804 */
        /* <DEDUP_REMOVED lines=27> */
[----:B------:R-:W-:Y:S02]  /*4b00*/  FFMA.FTZ R4, -R67, R67, 1 ;  /* 0x3f80000043047423 */ /* 0x000fe40000010143 */
[----:B------:R-:W-:Y:S02]  /*4b10*/  FMUL.FTZ R5, R174, R5 ;  /* 0x00000005ae057220 */ /* 0x000fe40000410000 */
[----:B------:R-:W-:Y:S02]  /*4b20*/  FMUL.FTZ R6, R59, R6 ;  /* 0x000000063b067220 */ /* 0x000fe40000410000 */
[----:B------:R-:W-:Y:S02]  /*4b30*/  FMUL.FTZ R7, R58, R7 ;  /* 0x000000073a077220 */ /* 0x000fe40000410000 */
[----:B------:R-:W-:Y:S02]  /*4b40*/  FMUL.FTZ R4, R4, c[0x0][0x2ec] ;  /* 0x0000bb0004047a20 */ /* 0x000fe40000410000 */
        /* <DEDUP_REMOVED lines=8> */
[----:B------:R-:W-:Y:S02]  /*4bd0*/  FFMA.FTZ R4, -R173, R173, 1 ;  /* 0x3f800000ad047423 */ /* 0x000fe400000101ad */
[----:B------:R-:W-:Y:S02]  /*4be0*/  FFMA.FTZ R3, -R172, R172, 1 ;  /* 0x3f800000ac037423 */ /* 0x000fe400000101ac */
[----:B------:R-:W-:Y:S02]  /*4bf0*/  FFMA.FTZ R2, -R171, R171, 1 ;  /* 0x3f800000ab027423 */ /* 0x000fe400000101ab */
[----:B------:R-:W-:Y:S02]  /*4c00*/  FFMA.FTZ R0, -R170, R170, 1 ;  /* 0x3f800000aa007423 */ /* 0x000fe400000101aa */
        /* <DEDUP_REMOVED lines=109> */
.L_x_911:
        /* <DEDUP_REMOVED lines=106> */
.L_x_912:
[----:B------:R-:W-:Y:S01]  /*5980*/  LDSM.16.M88.4 R64, [R194] ;  /* 0x00000000c240783b */ /* 0x000fe20000000200 */
[----:B-1----:R-:W-:Y:S02]  /*5990*/  IMAD.MOV.U32 R2, RZ, RZ, c[0x0][0x22c] ;  /* 0x00008b00ff027624 */ /* 0x002fe400078e00ff */
[----:B------:R-:W-:Y:S01]  /*59a0*/  IMAD.MOV.U32 R213, RZ, RZ, c[0x0][0x22c] ;  /* 0x00008b00ffd57624 */ /* 0x000fe200078e00ff */
[----:B------:R-:W1:Y:S01]  /*59b0*/  LDSM.16.MT88.4 R16, [R0+0xc000] ;  /* 0x00c000000010783b */ /* 0x000e620000004200 */
[----:B------:R-:W-:Y:S02]  /*59c0*/  IMAD R2, R2, c[0x0][0x1c0], RZ ;  /* 0x0000700002027a24 */ /* 0x000fe400078e02ff */
[----:B------:R-:W-:Y:S01]  /*59d0*/  IMAD R213, R213, c[0x0][0x1c0], RZ ;  /* 0x00007000d5d57a24 */ /* 0x000fe200078e02ff */
[----:B------:R-:W2:Y:S01]  /*59e0*/  LDSM.16.M88.4 R60, [R194+0x1000] ;  /* 0x00100000c23c783b */ /* 0x000ea20000000200 */
[----:B------:R-:W-:Y:S02]  /*59f0*/  IMAD.U32 R2, R2, -0x40, RZ ;  /* 0xffffffc002027824 */ /* 0x000fe400078e00ff */
[----:B------:R-:W-:Y:S01]  /*5a00*/  IMAD R213, R213, 0x18, RZ ;  /* 0x00000018d5d57824 */ /* 0x000fe200078e02ff */
[----:B------:R-:W3:Y:S01]  /*5a10*/  LDSM.16.MT88.4 R100, [R0+0xe000] ;  /* 0x00e000000064783b */ /* 0x000ee20000004200 */
[----:B------:R-:W-:Y:S02]  /*5a20*/  IMAD.MOV.U32 R215, RZ, RZ, c[0x0][0x22c] ;  /* 0x00008b00ffd77624 */ /* 0x000fe400078e00ff */
[----:B------:R-:W-:Y:S01]  /*5a30*/  IMAD.MOV.U32 R214, RZ, RZ, c[0x0][0x22c] ;  /* 0x00008b00ffd67624 */ /* 0x000fe200078e00ff */
[----:B------:R-:W-:Y:S01]  /*5a40*/  LDSM.16.M88.4 R168, [R195] ;  /* 0x00000000c3a8783b */ /* 0x000fe20000000200 */
[----:B------:R-:W-:Y:S02]  /*5a50*/  IMAD R215, R215, c[0x0][0x1c0], RZ ;  /* 0x00007000d7d77a24 */ /* 0x000fe400078e02ff */
[----:B------:R-:W-:Y:S01]  /*5a60*/  IMAD R214, R214, c[0x0][0x1c0], RZ ;  /* 0x00007000d6d67a24 */ /* 0x000fe200078e02ff */
[----:B------:R-:W4:Y:S01]  /*5a70*/  LDSM.16.MT88.4 R172, [R0+0xc800] ;  /* 0x00c8000000ac783b */ /* 0x000f220000004200 */
[----:B------:R-:W-:Y:S02]  /*5a80*/  IMAD.SHL.U32 R215, R215, 0x20, RZ ;  /* 0x00000020d7d77824 */ /* 0x000fe400078e00ff */
[----:B------:R-:W-:Y:S01]  /*5a90*/  IMAD R214, R214, 0x28, RZ ;  /* 0x00000028d6d67824 */ /* 0x000fe200078e02ff */
        /* <DEDUP_REMOVED lines=29> */
[C---:B------:R-:W-:Y:S07]  /*5c70*/  HMMA.16816.F32.BF16 R56, R176.reuse, R168, R56 ;  /* 0x000000a8b038723c */ /* 0x040fee0000041838 */
[----:B------:R-:W-:Y:S01]  /*5c80*/  @P6 IADD3 R168, P1, R241, R229, RZ ;  /* 0x000000e5f1a86210 */ /* 0x000fe20007f3e0ff */
[-C--:B------:R-:W-:Y:S01]  /*5c90*/  HMMA.16816.F32.BF16 R60, R176, R170.reuse, R60 ;  /* 0x000000aab03c723c */ /* 0x080fe2000004183c */
[----:B------:R-:W1:Y:S03]  /*5ca0*/  LDSM.16.MT88.4 R176, [R0+0xd800] ;  /* 0x00d8000000b0783b */ /* 0x000e660000004200 */
[----:B------:R-:W-:Y:S04]  /*5cb0*/  @P6 IMAD.X R169, R240, 0x1, R228, P1 ;  /* 0x00000001f0a96824 */ /* 0x000fe800008e06e4 */
[----:B------:R-:W-:Y:S01]  /*5cc0*/  HMMA.16816.F32.BF16 R64, R100, R170, R64 ;  /* 0x000000aa6440723c */ /* 0x000fe20000041840 */
[----:B------:R2:W3:Y:S04]  /*5cd0*/  LDSM.16.MT88.4 R100, [R0+0xf800] ;  /* 0x00f800000064783b */ /* 0x0004e80000004200 */
[----:B------:R4:W5:Y:S04]  /*5ce0*/  @P6 LDG.E R219, [R168.64+-0x100] ;  /* 0xffff0006a8db6981 */ /* 0x000968000c1e1900 */
[----:B------:R4:W5:Y:S03]  /*5cf0*/  @P6 LDG.E R220, [R168.64+-0xe0] ;  /* 0xffff2006a8dc6981 */ /* 0x000966000c1e1900 */
[----:B--2---:R-:W-:Y:S04]  /*5d00*/  IMAD.MOV.U32 R0, RZ, RZ, c[0x0][0x22c] ;  /* 0x00008b00ff007624 */ /* 0x004fe800078e00ff */
[----:B------:R-:W-:Y:S04]  /*5d10*/  IMAD R0, R0, c[0x0][0x1c0], RZ ;  /* 0x0000700000007a24 */ /* 0x000fe800078e02ff */
[----:B------:R-:W-:Y:S01]  /*5d20*/  IMAD R0, R0, 0x38, RZ ;  /* 0x0000003800007824 */ /* 0x000fe200078e02ff */
[-C--:B-1----:R-:W-:Y:S08]  /*5d30*/  HMMA.16816.F32.BF16 R4, R172, R176.reuse, R4 ;  /* 0x000000b0ac04723c */ /* 0x082ff00000041804 */
[C---:B------:R-:W-:Y:S08]  /*5d40*/  HMMA.16816.F32.BF16 R8, R180.reuse, R176, R8 ;  /* 0x000000b0b408723c */ /* 0x040ff00000041808 */
[-C--:B------:R-:W-:Y:S08]  /*5d50*/  HMMA.16816.F32.BF16 R12, R180, R178.reuse, R12 ;  /* 0x000000b2b40c723c */ /* 0x080ff0000004180c */
[C---:B------:R-:W-:Y:S07]  /*5d60*/  HMMA.16816.F32.BF16 R16, R172.reuse, R178, R16 ;  /* 0x000000b2ac10723c */ /* 0x040fee0000041810 */
[C---:B------:R-:W-:Y:S01]  /*5d70*/  LEA R179, P0, R2.reuse, R210, 0x2 ;  /* 0x000000d202b37211 */ /* 0x040fe200078010ff */
[-C--:B---3--:R-:W-:Y:S04]  /*5d80*/  HMMA.16816.F32.BF16 R52, R172, R100.reuse, R52 ;  /* 0x00000064ac34723c */ /* 0x088fe80000041834 */
[----:B------:R-:W-:Y:S01]  /*5d90*/  LEA.HI.X.SX32 R178, R2, R211, 0x2, P0 ;  /* 0x000000d302b27211 */ /* 0x000fe200000f16ff */
[----:B------:R-:W-:Y:S03]  /*5da0*/  IMAD.MOV.U32 R2, RZ, RZ, R179 ;  /* 0x000000ffff027224 */ /* 0x000fe600078e00b3 */
[C---:B------:R-:W-:Y:S04]  /*5db0*/  HMMA.16816.F32.BF16 R56, R180.reuse, R100, R56 ;  /* 0x00000064b438723c */ /* 0x040fe80000041838 */
[----:B------:R-:W-:Y:S01]  /*5dc0*/  IMAD.MOV.U32 R3, RZ, RZ, R178 ;  /* 0x000000ffff037224 */ /* 0x000fe200078e00b2 */
[-C--:B------:R-:W-:Y:S02]  /*5dd0*/  LEA R176, P0, R249, R2.reuse, 0x2 ;  /* 0x00000002f9b07211 */ /* 0x080fe400078010ff */
[CC--:B------:R-:W-:Y:S01]  /*5de0*/  LEA R100, P1, R212.reuse, R2.reuse, 0x2 ;  /* 0x00000002d4647211 */ /* 0x0c0fe200078210ff */
[-C--:B------:R-:W-:Y:S01]  /*5df0*/  HMMA.16816.F32.BF16 R60, R180, R102.reuse, R60 ;  /* 0x00000066b43c723c */ /* 0x080fe2000004183c */
[----:B------:R1:W-:Y:S03]  /*5e00*/  RED.E.ADD.F32.FTZ.RN.STRONG.GPU [R2.64], R4 ;  /* 0x000000040200798e */ /* 0x0003e6000c10e786 */
[-C--:B------:R-:W-:Y:S02]  /*5e10*/  LEA.HI.X.SX32 R101, R212, R3.reuse, 0x2, P1 ;  /* 0x00000003d4657211 */ /* 0x080fe400008f16ff */
[CC--:B------:R-:W-:Y:S02]  /*5e20*/  LEA R170, P1, R213.reuse, R2.reuse, 0x2 ;  /* 0x00000002d5aa7211 */ /* 0x0c0fe400078210ff */
[----:B------:R-:W-:Y:S01]  /*5e30*/  HMMA.16816.F32.BF16 R64, R172, R102, R64 ;  /* 0x00000066ac40723c */ /* 0x000fe20000041840 */
[----:B------:R2:W-:Y:S03]  /*5e40*/  RED.E.ADD.F32.FTZ.RN.STRONG.GPU [R100.64], R5 ;  /* 0x000000056400798e */ /* 0x0005e6000c10e786 */
[-C--:B------:R-:W-:Y:S01]  /*5e50*/  LEA.HI.X.SX32 R171, R213, R3.reuse, 0x2, P1 ;  /* 0x00000003d5ab7211 */ /* 0x080fe200008f16ff */
[----:B------:R-:W-:Y:S01]  /*5e60*/  IMAD.MOV.U32 R213, RZ, RZ, c[0x0][0x22c] ;  /* 0x00008b00ffd57624 */ /* 0x000fe200078e00ff */
[-C--:B------:R-:W-:Y:S02]  /*5e70*/  LEA.HI.X.SX32 R177, R249, R3.reuse, 0x2, P0 ;  /* 0x00000003f9b17211 */ /* 0x080fe400000f16ff */
[-C--:B----4-:R-:W-:Y:S01]  /*5e80*/  LEA R168, P0, R215, R2.reuse, 0x2 ;  /* 0x00000002d7a87211 */ /* 0x090fe200078010ff */
[----:B------:R-:W-:Y:S02]  /*5e90*/  IMAD R213, R213, c[0x0][0x1c0], RZ ;  /* 0x00007000d5d57a24 */ /* 0x000fe400078e02ff */
[----:B------:R3:W-:Y:S01]  /*5ea0*/  RED.E.ADD.F32.FTZ.RN.STRONG.GPU [R176.64], R6 ;  /* 0x00000006b000798e */ /* 0x0007e2000c10e786 */
[CC--:B------:R-:W-:Y:S01]  /*5eb0*/  LEA R102, P2, R214.reuse, R2.reuse, 0x2 ;  /* 0x00000002d6667211 */ /* 0x0c0fe200078410ff */
[----:B------:R-:W-:Y:S01]  /*5ec0*/  IMAD R213, R213, 0x30, RZ ;  /* 0x00000030d5d57824 */ /* 0x000fe200078e02ff */
[-C--:B------:R-:W-:Y:S01]  /*5ed0*/  LEA.HI.X.SX32 R169, R215, R3.reuse, 0x2, P0 ;  /* 0x00000003d7a97211 */ /* 0x080fe200000f16ff */
[----:B------:R4:W-:Y:S01]  /*5ee0*/  RED.E.ADD.F32.FTZ.RN.STRONG.GPU [R170.64], R7 ;  /* 0x00000007aa00798e */ /* 0x0009e2000c10e786 */
[-C--:B------:R-:W-:Y:S02]  /*5ef0*/  LEA.HI.X.SX32 R103, R214, R3.reuse, 0x2, P2 ;  /* 0x00000003d6677211 */ /* 0x080fe400010f16ff */
[----:B------:R-:W-:Y:S01]  /*5f00*/  IADD3 R172, R249, 0x40, RZ ;  /* 0x00000040f9ac7810 */ /* 0x000fe20007ffe0ff */
[----:B------:R4:W-:Y:S01]  /*5f10*/  RED.E.ADD.F32.FTZ.RN.STRONG.GPU [R168.64], R8 ;  /* 0x00000008a800798e */ /* 0x0009e2000c10e786 */
[CC--:B-1----:R-:W-:Y:S03]  /*5f20*/  LEA R4, P1, R213.reuse, R2.reuse, 0x2 ;  /* 0x00000002d5047211 */ /* 0x0c2fe600078210ff */
[----:B------:R1:W-:Y:S01]  /*5f30*/  RED.E.ADD.F32.FTZ.RN.STRONG.GPU [R102.64], R9 ;  /* 0x000000096600798e */ /* 0x0003e2000c10e786 */
[-C--:B--2---:R-:W-:Y:S02]  /*5f40*/  LEA.HI.X.SX32 R5, R213, R3.reuse, 0x2, P1 ;  /* 0x00000003d5057211 */ /* 0x084fe400008f16ff */
[----:B------:R-:W-:Y:S03]  /*5f50*/  IADD3 R213, R249, 0x20, RZ ;  /* 0x00000020f9d57810 */ /* 0x000fe60007ffe0ff */
[----:B------:R2:W-:Y:S01]  /*5f60*/  RED.E.ADD.F32.FTZ.RN.STRONG.GPU [R4.64], R10 ;  /* 0x0000000a0400798e */ /* 0x0005e2000c10e786 */
[CC--:B---3--:R-:W-:Y:S04]  /*5f70*/  LEA R6, P0, R0.reuse, R2.reuse, 0x2 ;  /* 0x0000000200067211 */ /* 0x0c8fe800078010ff */
[-C--:B----4-:R-:W-:Y:S01]  /*5f80*/  LEA.HI.X.SX32 R7, R0, R3.reuse, 0x2, P0 ;  /* 0x0000000300077211 */ /* 0x090fe200000f16ff */
[----:B------:R-:W-:Y:S01]  /*5f90*/  IMAD.IADD R0, R212, 0x1, R252 ;  /* 0x00000001d4007824 */ /* 0x000fe200078e02fc */
[CC--:B------:R-:W-:Y:S03]  /*5fa0*/  LEA R8, P2, R236.reuse, R2.reuse, 0x2 ;  /* 0x00000002ec087211 */ /* 0x0c0fe600078410ff */
[----:B------:R3:W-:Y:S01]  /*5fb0*/  RED.E.ADD.F32.FTZ.RN.STRONG.GPU [R6.64], R11 ;  /* 0x0000000b0600798e */ /* 0x0007e2000c10e786 */
[-C--:B-1----:R-:W-:Y:S03]  /*5fc0*/  LEA.HI.X.SX32 R9, R236, R3.reuse, 0x2, P2 ;  /* 0x00000003ec097211 */ /* 0x082fe600010f16ff */
[----:B------:R1:W-:Y:S04]  /*5fd0*/  RED.E.ADD.F32.FTZ.RN.STRONG.GPU [R2.64+0x80], R16 ;  /* 0x000080100200798e */ /* 0x0003e8000c10e786 */
[----:B------:R-:W-:Y:S01]  /*5fe0*/  RED.E.ADD.F32.FTZ.RN.STRONG.GPU [R100.64+0x80], R17 ;  /* 0x000080116400798e */ /* 0x000fe2000c10e786 */
[CC--:B--2---:R-:W-:Y:S04]  /*5ff0*/  LEA R4, P0, R213.reuse, R2.reuse, 0x2 ;  /* 0x00000002d5047211 */ /* 0x0c4fe800078010ff */
[-C--:B------:R-:W-:Y:S02]  /*6000*/  LEA.HI.X.SX32 R5, R213, R3.reuse, 0x2, P0 ;  /* 0x00000003d5057211 */ /* 0x080fe400000f16ff */
[-C--:B------:R-:W-:Y:S03]  /*6010*/  LEA R10, P0, R0, R2.reuse, 0x2 ;  /* 0x00000002000a7211 */ /* 0x080fe600078010ff */
[----:B------:R2:W-:Y:S01]  /*6020*/  RED.E.ADD.F32.FTZ.RN.STRONG.GPU [R4.64], R18 ;  /* 0x000000120400798e */ /* 0x0005e2000c10e786 */
[-C--:B---3--:R-:W-:Y:S02]  /*6030*/  LEA R6, P1, R252, R2.reuse, 0x2 ;  /* 0x00000002fc067211 */ /* 0x088fe400078210ff */
[-C--:B------:R-:W-:Y:S01]  /*6040*/  LEA.HI.X.SX32 R11, R0, R3.reuse, 0x2, P0 ;  /* 0x00000003000b7211 */ /* 0x080fe200000f16ff */
[----:B------:R-:W-:Y:S01]  /*6050*/  IMAD.IADD R0, R212, 0x1, R251 ;  /* 0x00000001d4007824 */ /* 0x000fe200078e02fb */
[-C--:B------:R-:W-:Y:S02]  /*6060*/  LEA.HI.X.SX32 R7, R252, R3.reuse, 0x2, P1 ;  /* 0x00000003fc077211 */ /* 0x080fe400008f16ff */
[----:B-1----:R-:W-:Y:S03]  /*6070*/  IADD3 R16, R249, 0x60, RZ ;  /* 0x00000060f9107810 */ /* 0x002fe60007ffe0ff */
[----:B------:R1:W-:Y:S04]  /*6080*/  RED.E.ADD.F32.FTZ.RN.STRONG.GPU [R6.64], R19 ;  /* 0x000000130600798e */ /* 0x0003e8000c10e786 */
[----:B------:R3:W-:Y:S04]  /*6090*/  RED.E.ADD.F32.FTZ.RN.STRONG.GPU [R10.64], R12 ;  /* 0x0000000c0a00798e */ /* 0x0007e8000c10e786 */
[----:B------:R4:W-:Y:S01]  /*60a0*/  RED.E.ADD.F32.FTZ.RN.STRONG.GPU [R8.64], R13 ;  /* 0x0000000d0800798e */ /* 0x0009e2000c10e786 */
[CC--:B--2---:R-:W-:Y:S04]  /*60b0*/  LEA R4, P1, R235.reuse, R2.reuse, 0x2 ;  /* 0x00000002eb047211 */ /* 0x0c4fe800078210ff */
[-C--:B------:R-:W-:Y:S05]  /*60c0*/  LEA.HI.X.SX32 R5, R235, R3.reuse, 0x2, P1 ;  /* 0x00000003eb057211 */ /* 0x080fea00008f16ff */
[----:B------:R2:W-:Y:S01]  /*60d0*/  RED.E.ADD.F32.FTZ.RN.STRONG.GPU [R4.64], R14 ;  /* 0x0000000e0400798e */ /* 0x0005e2000c10e786 */
[CC--:B-1----:R-:W-:Y:S04]  /*60e0*/  LEA R6, P0, R239.reuse, R2.reuse, 0x2 ;  /* 0x00000002ef067211 */ /* 0x0c2fe800078010ff */
        /* <DEDUP_REMOVED lines=8> */
[-C--:B--2---:R-:W-:Y:S02]  /*6170*/  LEA R4, P0, R172, R2.reuse, 0x2 ;  /* 0x00000002ac047211 */ /* 0x084fe400078010ff */
[-C--:B------:R-:W-:Y:S02]  /*6180*/  LEA R14, P5, R16, R2.reuse, 0x2 ;  /* 0x00000002100e7211 */ /* 0x080fe400078a10ff */
[-C--:B------:R-:W-:Y:S02]  /*6190*/  LEA.HI.X.SX32 R5, R172, R3.reuse, 0x2, P0 ;  /* 0x00000003ac057211 */ /* 0x080fe400000f16ff */
[CC--:B------:R-:W-:Y:S03]  /*61a0*/  LEA R10, P0, R0.reuse, R2.reuse, 0x2 ;  /* 0x00000002000a7211 */ /* 0x0c0fe600078010ff */
[----:B------:R2:W-:Y:S01]  /*61b0*/  RED.E.ADD.F32.FTZ.RN.STRONG.GPU [R4.64], R54 ;  /* 0x000000360400798e */ /* 0x0005e2000c10e786 */
[-C--:B------:R-:W-:Y:S01]  /*61c0*/  LEA.HI.X.SX32 R11, R0, R3.reuse, 0x2, P0 ;  /* 0x00000003000b7211 */ /* 0x080fe200000f16ff */
[----:B------:R-:W-:Y:S02]  /*61d0*/  IMAD.IADD R0, R212, 0x1, R250 ;  /* 0x00000001d4007824 */ /* 0x000fe400078e02fa */
[----:B------:R3:W-:Y:S01]  /*61e0*/  RED.E.ADD.F32.FTZ.RN.STRONG.GPU [R12.64], R55 ;  /* 0x000000370c00798e */ /* 0x0007e2000c10e786 */
[CC--:B-1----:R-:W-:Y:S02]  /*61f0*/  LEA R6, P1, R233.reuse, R2.reuse, 0x2 ;  /* 0x00000002e9067211 */ /* 0x0c2fe400078210ff */
[-C--:B------:R-:W-:Y:S01]  /*6200*/  LEA.HI.X.SX32 R15, R16, R3.reuse, 0x2, P5 ;  /* 0x00000003100f7211 */ /* 0x080fe200028f16ff */
[----:B------:R1:W-:Y:S01]  /*6210*/  RED.E.ADD.F32.FTZ.RN.STRONG.GPU [R10.64], R56 ;  /* 0x000000380a00798e */ /* 0x0003e2000c10e786 */
[-C--:B------:R-:W-:Y:S03]  /*6220*/  LEA.HI.X.SX32 R7, R233, R3.reuse, 0x2, P1 ;  /* 0x00000003e9077211 */ /* 0x080fe600008f16ff */
[----:B------:R4:W-:Y:S04]  /*6230*/  RED.E.ADD.F32.FTZ.RN.STRONG.GPU [R8.64], R57 ;  /* 0x000000390800798e */ /* 0x0009e8000c10e786 */
[----:B------:R4:W-:Y:S04]  /*6240*/  RED.E.ADD.F32.FTZ.RN.STRONG.GPU [R6.64], R58 ;  /* 0x0000003a0600798e */ /* 0x0009e8000c10e786 */
[----:B------:R-:W-:Y:S04]  /*6250*/  LDSM.16.MT88.4 R16, [R184+0x2000] ;  /* 0x00200000b810783b */ /* 0x000fe80000004200 */
[----:B------:R-:W-:Y:S01]  /*6260*/  LDSM.16.MT88.4 R52, [R186+0x10800] ;  /* 0x01080000ba34783b */ /* 0x000fe20000004200 */
[CC--:B--2---:R-:W-:Y:S04]  /*6270*/  LEA R4, P0, R238.reuse, R2.reuse, 0x2 ;  /* 0x00000002ee047211 */ /* 0x0c4fe800078010ff */
[-C--:B------:R-:W-:Y:S02]  /*6280*/  LEA.HI.X.SX32 R5, R238, R3.reuse, 0x2, P0 ;  /* 0x00000003ee057211 */ /* 0x080fe400000f16ff */
[-C--:B---3--:R-:W-:Y:S02]  /*6290*/  LEA R12, P4, R250, R2.reuse, 0x2 ;  /* 0x00000002fa0c7211 */ /* 0x088fe400078810ff */
[-C--:B-1----:R-:W-:Y:S01]  /*62a0*/  LEA R10, P3, R0, R2.reuse, 0x2 ;  /* 0x00000002000a7211 */ /* 0x082fe200078610ff */
[----:B------:R1:W-:Y:S01]  /*62b0*/  RED.E.ADD.F32.FTZ.RN.STRONG.GPU [R4.64], R59 ;  /* 0x0000003b0400798e */ /* 0x0003e2000c10e786 */
[-C--:B------:R-:W-:Y:S02]  /*62c0*/  LEA.HI.X.SX32 R13, R250, R3.reuse, 0x2, P4 ;  /* 0x00000003fa0d7211 */ /* 0x080fe400020f16ff */
[-C--:B----4-:R-:W-:Y:S01]  /*62d0*/  LEA R8, P2, R232, R2.reuse, 0x2 ;  /* 0x00000002e8087211 */ /* 0x090fe200078410ff */
[----:B------:R2:W-:Y:S01]  /*62e0*/  RED.E.ADD.F32.FTZ.RN.STRONG.GPU [R2.64+0x180], R64 ;  /* 0x000180400200798e */ /* 0x0005e2000c10e786 */
[-C--:B------:R-:W-:Y:S02]  /*62f0*/  LEA.HI.X.SX32 R11, R0, R3.reuse, 0x2, P3 ;  /* 0x00000003000b7211 */ /* 0x080fe400018f16ff */
[CC--:B------:R-:W-:Y:S01]  /*6300*/  LEA R6, P1, R231.reuse, R2.reuse, 0x2 ;  /* 0x00000002e7067211 */ /* 0x0c0fe200078210ff */
[----:B------:R-:W-:Y:S01]  /*6310*/  RED.E.ADD.F32.FTZ.RN.STRONG.GPU [R100.64+0x180], R65 ;  /* 0x000180416400798e */ /* 0x000fe2000c10e786 */
[-C--:B------:R-:W-:Y:S02]  /*6320*/  LEA.HI.X.SX32 R9, R232, R3.reuse, 0x2, P2 ;  /* 0x00000003e8097211 */ /* 0x080fe400010f16ff */
[-C--:B------:R-:W-:Y:S01]  /*6330*/  LEA.HI.X.SX32 R7, R231, R3.reuse, 0x2, P1 ;  /* 0x00000003e7077211 */ /* 0x080fe200008f16ff */
[----:B------:R-:W-:Y:S01]  /*6340*/  RED.E.ADD.F32.FTZ.RN.STRONG.GPU [R14.64], R66 ;  /* 0x000000420e00798e */ /* 0x000fe2000c10e786 */
[----:B------:R-:W-:Y:S02]  /*6350*/  LOP3.LUT R0, R203, 0x1, RZ, 0xc0, !PT ;  /* 0x00000001cb007812 */ /* 0x000fe400078ec0ff */
[----:B------:R-:W-:Y:S01]  /*6360*/  @P6 IADD3 R227, P1, R227, -0x100, RZ ;  /* 0xffffff00e3e36810 */ /* 0x000fe20007f3e0ff */
[----:B------:R-:W-:Y:S03]  /*6370*/  RED.E.ADD.F32.FTZ.RN.STRONG.GPU [R12.64], R67 ;  /* 0x000000430c00798e */ /* 0x000fe6000c10e786 */
[----:B------:R-:W-:Y:S01]  /*6380*/  @P6 IADD3.X R225, R225, -0x1, RZ, P1, !PT ;  /* 0xffffffffe1e16810 */ /* 0x000fe20000ffe4ff */
[----:B------:R-:W-:Y:S04]  /*6390*/  RED.E.ADD.F32.FTZ.RN.STRONG.GPU [R10.64], R60 ;  /* 0x0000003c0a00798e */ /* 0x000fe8000c10e786 */
[----:B------:R-:W-:Y:S01]  /*63a0*/  RED.E.ADD.F32.FTZ.RN.STRONG.GPU [R8.64], R61 ;  /* 0x0000003d0800798e */ /* 0x000fe2000c10e786 */
[C---:B-1----:R-:W-:Y:S03]  /*63b0*/  LEA R4, P0, R237.reuse, R2, 0x2 ;  /* 0x00000002ed047211 */ /* 0x042fe600078010ff */
[----:B------:R-:W-:Y:S01]  /*63c0*/  RED.E.ADD.F32.FTZ.RN.STRONG.GPU [R6.64], R62 ;  /* 0x0000003e0600798e */ /* 0x000fe2000c10e786 */
[----:B------:R-:W-:Y:S03]  /*63d0*/  LEA.HI.X.SX32 R5, R237, R3, 0x2, P0 ;  /* 0x00000003ed057211 */ /* 0x000fe600000f16ff */
[----:B------:R-:W-:Y:S01]  /*63e0*/  LDSM.16.MT88.4 R8, [R184] ;  /* 0x00000000b808783b */ /* 0x000fe20000004200 */
[----:B------:R-:W-:Y:S02]  /*63f0*/  ISETP.NE.U32.AND P0, PT, R0, 0x1, PT ;  /* 0x000000010000780c */ /* 0x000fe40003f05070 */
[----:B------:R-:W-:Y:S01]  /*6400*/  @P6 IADD3 R0, P2, R229, -0x100, RZ ;  /* 0xffffff00e5006810 */ /* 0x000fe20007f5e0ff */
[----:B------:R-:W-:Y:S01]  /*6410*/  RED.E.ADD.F32.FTZ.RN.STRONG.GPU [R4.64], R63 ;  /* 0x0000003f0400798e */ /* 0x000fe2000c10e786 */
[C---:B--2---:R-:W-:Y:S02]  /*6420*/  IADD3 R3, R203.reuse, -0x1, RZ ;  /* 0xffffffffcb037810 */ /* 0x044fe40007ffe0ff */
[----:B------:R-:W-:Y:S01]  /*6430*/  @P6 IADD3.X R2, R228, -0x1, RZ, P2, !PT ;  /* 0xffffffffe4026810 */ /* 0x000fe200017fe4ff */
[----:B------:R-:W1:Y:S01]  /*6440*/  LDSM.16.MT88.4 R4, [R186+0x10000] ;  /* 0x01000000ba04783b */ /* 0x000e620000004200 */
[----:B------:R-:W-:Y:S01]  /*6450*/  @P6 IMAD.MOV.U32 R229, RZ, RZ, R0 ;  /* 0x000000ffffe56224 */ /* 0x000fe200078e0000 */
[----:B------:R-:W-:Y:S01]  /*6460*/  ISETP.GT.AND P2, PT, R203, R242, PT ;  /* 0x000000f2cb00720c */ /* 0x000fe20003f44270 */
[----:B------:R-:W-:Y:S01]  /*6470*/  IMAD.MOV.U32 R203, RZ, RZ, R3 ;  /* 0x000000ffffcb7224 */ /* 0x000fe200078e0003 */
        /* <DEDUP_REMOVED lines=167> */
.L_x_914:
        /* <DEDUP_REMOVED lines=15> */
.L_x_915:
[----:B------:R-:W-:Y:S01]  /*6fe0*/  BAR.SYNC.DEFER_BLOCKING 0x0 ;  /* 0x0000000000007b1d */ /* 0x000fe20000010000 */
[----:B------:R-:W-:Y:S01]  /*6ff0*/  SHF.R.S32.HI R20, RZ, 0x1f, R243 ;  /* 0x0000001fff147819 */ /* 0x000fe200000114f3 */
[----:B------:R-:W-:Y:S01]  /*7000*/  IMAD R11, R246, -0x40, R205 ;  /* 0xffffffc0f60b7824 */ /* 0x000fe200078e02cd */
[----:B------:R-:W-:Y:S02]  /*7010*/  SHF.R.S32.HI R3, RZ, 0x1f, R216 ;  /* 0x0000001fff037819 */ /* 0x000fe400000114d8 */
[----:B------:R-:W-:Y:S01]  /*7020*/  MOV R2, R216 ;  /* 0x000000d800027202 */ /* 0x000fe20000000f00 */
[----:B------:R-:W1:Y:S01]  /*7030*/  S2R R49, SR_CTAID.Z ;  /* 0x0000000000317919 */ /* 0x000e620000002700 */
[----:B------:R-:W-:Y:S01]  /*7040*/  IMAD R0, R20, c[0x0][0x3a0], RZ ;  /* 0x0000e80014007a24 */ /* 0x000fe200078e02ff */
[----:B------:R-:W-:Y:S01]  /*7050*/  ISETP.GE.AND P3, PT, R244, R11, PT ;  /* 0x0000000bf400720c */ /* 0x000fe20003f66270 */
[----:B------:R-:W-:Y:S01]  /*7060*/  BSSY B0, `(.L_x_916) ;  /* 0x0000020000007945 */ /* 0x000fe20003800000 */
[----:B------:R-:W-:Y:S01]  /*7070*/  IMAD.WIDE.U32 R4, R243, c[0x0][0x3a0], R2 ;  /* 0x0000e800f3047a25 */ /* 0x000fe200078e0002 */
[----:B------:R-:W-:-:S03]  /*7080*/  SHF.R.S32.HI R23, RZ, 0x1f, R244 ;  /* 0x0000001fff177819 */ /* 0x000fc600000114f4 */
        /* <DEDUP_REMOVED lines=18> */
[----:B------:R-:W-:Y:S01]  /*71b0*/  IMAD R0, R23, c[0x0][0x3a0], RZ ;  /* 0x0000e80017007a24 */ /* 0x000fe200078e02ff */
[----:B------:R-:W-:Y:S01]  /*71c0*/  ISETP.GE.AND P0, PT, R226, c[0x0][0x220], PT ;  /* 0x00008800e2007a0c */ /* 0x000fe20003f06270 */
[----:B------:R-:W-:-:S02]  /*71d0*/  IMAD.MOV.U32 R6, RZ, RZ, R4 ;  /* 0x000000ffff067224 */ /* 0x000fc400078e0004 */
[C---:B------:R-:W-:Y:S02]  /*71e0*/  IMAD R0, R244.reuse, c[0x0][0x3a4], R0 ;  /* 0x0000e900f4007a24 */ /* 0x040fe400078e0200 */
[----:B------:R-:W-:-:S04]  /*71f0*/  IMAD.WIDE.U32 R8, R244, c[0x0][0x3a0], R6 ;  /* 0x0000e800f4087a25 */ /* 0x000fc800078e0006 */
[----:B------:R-:W4:Y:S01]  /*7200*/  @!P1 LDS.128 R12, [R202+0xc000] ;  /* 0x00c00000ca0c9984 */ /* 0x000f220000000c00 */
[----:B------:R-:W-:Y:S01]  /*7210*/  IMAD.IADD R0, R0, 0x1, R9 ;  /* 0x0000000100007824 */ /* 0x000fe200078e0209 */
[----:B------:R-:W-:-:S04]  /*7220*/  LEA R6, P2, R8, c[0x0][0x340], 0x1 ;  /* 0x0000d00008067a11 */ /* 0x000fc800078408ff */
[----:B------:R-:W-:-:S05]  /*7230*/  LEA.HI.X R7, R8, c[0x0][0x344], R0, 0x1, P2 ;  /* 0x0000d10008077a11 */ /* 0x000fca00010f0c00 */
[----:B--2---:R2:W-:Y:S04]  /*7240*/  @!P0 STG.E.128 [R6.64+0x80], R16 ;  /* 0x0000801006008986 */ /* 0x0045e8000c101d06 */
[----:B----4-:R2:W-:Y:S02]  /*7250*/  @!P1 STG.E.128 [R6.64], R12 ;  /* 0x0000000c06009986 */ /* 0x0105e4000c101d06 */
.L_x_917:
[----:B------:R-:W-:Y:S05]  /*7260*/  BSYNC B0 ;  /* 0x0000000000007941 */ /* 0x000fea0003800000 */
.L_x_916:
        /* <DEDUP_REMOVED lines=15> */
[----:B---3--:R2:W-:Y:S04]  /*7360*/  @!P1 STG.E.128 [R4.64], R28 ;  /* 0x0000001c04009986 */ /* 0x0085e8000c101d06 */
[----:B----4-:R2:W-:Y:S02]  /*7370*/  @!P0 STG.E.128 [R4.64+0x80], R24 ;  /* 0x0000801804008986 */ /* 0x0105e4000c101d06 */
.L_x_919:
[----:B------:R-:W-:Y:S05]  /*7380*/  BSYNC B0 ;  /* 0x0000000000007941 */ /* 0x000fea0003800000 */
.L_x_918:
[----:B------:R-:W-:Y:S01]  /*7390*/  IMAD.WIDE.U32 R2, R243, c[0x0][0x3a8], R2 ;  /* 0x0000ea00f3027a25 */ /* 0x000fe200078e0002 */
[----:B------:R-:W-:Y:S03]  /*73a0*/  BSSY B0, `(.L_x_920) ;  /* 0x0000016000007945 */ /* 0x000fe60003800000 */
[----:B------:R-:W-:Y:S01]  /*73b0*/  IMAD R0, R20, c[0x0][0x3a8], RZ ;  /* 0x0000ea0014007a24 */ /* 0x000fe200078e02ff */
[----:B------:R-:W-:Y:S01]  /*73c0*/  IADD3 R2, P0, R21, R2, RZ ;  /* 0x0000000215027210 */ /* 0x000fe20007f1e0ff */
[----:B--2---:R-:W-:-:S02]  /*73d0*/  IMAD R4, R48, c[0x0][0x3c0], RZ ;  /* 0x0000f00030047a24 */ /* 0x004fc400078e02ff */
        /* <DEDUP_REMOVED lines=18> */
.L_x_921:
[----:B------:R-:W-:Y:S05]  /*7500*/  BSYNC B0 ;  /* 0x0000000000007941 */ /* 0x000fea0003800000 */
.L_x_920:
        /* <DEDUP_REMOVED lines=14> */
.L_x_890:
[----:B------:R-:W-:Y:S05]  /*75f0*/  BSYNC B1 ;  /* 0x0000000000017941 */ /* 0x000fea0003800000 */
.L_x_876:
        /* <DEDUP_REMOVED lines=9> */
.L_x_922:
[----:B------:R-:W-:Y:S05]  /*7690*/  EXIT ;  /* 0x000000000000794d */ /* 0x000fea0003800000 */
.L_x_924:
        /* <DEDUP_REMOVED lines=14> */
.L_x_2066:


//--------------------- .text._ZN5flash44flash_bwd_dq_dk_dv_loop_seqk_parallel_kernelI23Flash_bwd_kernel_traitsILi128ELi64ELi64ELi8ELi4ELi2ELi2ELb1ELb0EN7cutlass10bfloat16_tE19Flash_kernel_traitsILi128ELi64ELi64ELi8ES3_EELb1ELb0ELb0ELb0ELb1ELb1ELb0EEEvNS_16Flash_bwd_paramsE --------------------------
	.section	.text._ZN5flash44flash_bwd_dq_dk_dv_loop_seqk_parallel_kernelI23Flash_bwd_kernel_traitsILi128ELi64ELi64ELi8ELi4ELi2ELi2ELb1ELb0EN7cutlass10bfloat16_tE19Flash_kernel_traitsILi128ELi64ELi64ELi8ES3_EELb1ELb0ELb0ELb0ELb1ELb1ELb0EEEvNS_16Flash_bwd_paramsE,"ax",@progbits
	.sectioninfo	@"SHI_REGISTERS=255"
	.align	128
        .global         _ZN5flash44flash_bwd_dq_dk_dv_loop_seqk_parallel_kernelI23Flash_bwd_kernel_traitsILi128ELi64ELi64ELi8ELi4ELi2ELi2ELb1ELb0EN7cutlass10bfloat16_tE19Flash_kernel_traitsILi128ELi64ELi64ELi8ES3_EELb1ELb0ELb0ELb0ELb1ELb1ELb0EEEvNS_16Flash_bwd_paramsE
        .type           _ZN5flash44flash_bwd_dq_dk_dv_loop_seqk_parallel_kernelI23Flash_bwd_kernel_traitsILi128ELi64ELi64ELi8ELi4ELi2ELi2ELb1ELb0EN7cutlass10bfloat16_tE19Flash_kernel_traitsILi128ELi64ELi64ELi8ES3_EELb1ELb0ELb0ELb0ELb1ELb1ELb0EEEvNS_16Flash_bwd_paramsE,@function
        .size           _ZN5flash44flash_bwd_dq_dk_dv_loop_seqk_parallel_kernelI23Flash_bwd_kernel_traitsILi128ELi64ELi64ELi8ELi4ELi2ELi2ELb1ELb0EN7cutlass10bfloat16_tE19Flash_kernel_traitsILi128ELi64ELi64ELi8ES3_EELb1ELb0ELb0ELb0ELb1ELb1ELb0EEEvNS_16Flash_bwd_paramsE,(.L_x_2067 - _ZN5flash44flash_bwd_dq_dk_dv_loop_seqk_parallel_kernelI23Flash_bwd_kernel_traitsILi128ELi64ELi64ELi8ELi4ELi2ELi2ELb1ELb0EN7cutlass10bfloat16_tE19Flash_kernel_traitsILi128ELi64ELi64ELi8ES3_EELb1ELb0ELb0ELb0ELb1ELb1ELb0EEEvNS_16Flash_bwd_paramsE)
        .other          _ZN5flash44flash_bwd_dq_dk_dv_loop_seqk_parallel_kernelI23Flash_bwd_kernel_traitsILi128ELi64ELi64ELi8ELi4ELi2ELi2ELb1ELb0EN7cutlass10bfloat16_tE19Flash_kernel_traitsILi128ELi64ELi64ELi8ES3_EELb1ELb0ELb0ELb0ELb1ELb1ELb0EEEvNS_16Flash_bwd_paramsE,@"STO_CUDA_ENTRY STV_DEFAULT"
_ZN5flash44flash_bwd_dq_dk_dv_loop_seqk_parallel_kernelI23Flash_bwd_kernel_traitsILi128ELi64ELi64ELi8ELi4ELi2ELi2ELb1ELb0EN7cutlass10bfloat16_tE19Flash_kernel_traitsILi128ELi64ELi64ELi8ES3_EELb1ELb0ELb0ELb0ELb1ELb1ELb0EEEvNS_16Flash_bwd_paramsE:
.text._ZN5flash44flash_bwd_dq_dk_dv_loop_seqk_parallel_kernelI23Flash_bwd_kernel_traitsILi128ELi64ELi64ELi8ELi4ELi2ELi2ELb1ELb0EN7cutlass10bfloat16_tE19Flash_kernel_traitsILi128ELi64ELi64ELi8ES3_EELb1ELb0ELb0ELb0ELb1ELb1ELb0EEEvNS_16Flash_bwd_paramsE:
        /* <DEDUP_REMOVED lines=12> */
[----:B------:R-:W-:Y:S01]  /*00c0*/  UMOV UR7, 0x80 ;  /* 0x0000008000077882 */ /* 0x000fe20000000000 */
[----:B------:R-:W-:Y:S01]  /*00d0*/  IMAD.MOV.U32 R215, RZ, RZ, -0x10 ;  /* 0xfffffff0ffd77424 */ /* 0x000fe200078e00ff */
[----:B------:R-:W-:Y:S02]  /*00e0*/  ULDC UR8, c[0x0][0x210] ;  /* 0x0000840000087ab9 */ /* 0x000fe40000000800 */
[----:B------:R-:W-:Y:S02]  /*00f0*/  ULDC UR12, c[0x0][0x234] ;  /* 0x00008d00000c7ab9 */ /* 0x000fe40000000800 */
[----:B------:R-:W-:Y:S02]  /*0100*/  ULDC UR11, c[0x0][0x224] ;  /* 0x00008900000b7ab9 */ /* 0x000fe40000000800 */
[----:B------:R-:W-:-:S02]  /*0110*/  ULDC UR4, c[0x0][0x22c] ;  /* 0x00008b0000047ab9 */ /* 0x000fc40000000800 */
[----:B------:R-:W-:Y:S02]  /*0120*/  UIMAD UR12, UR7, UR8, UR12 ;  /* 0x00000008070c72a4 */ /* 0x000fe4000f8e020c */
[----:B------:R-:W-:Y:S02]  /*0130*/  UIADD3 UR11, UR7, UR11, URZ ;  /* 0x0000000b070b7290 */ /* 0x000fe4000fffe03f */
[----:B------:R-:W-:Y:S02]  /*0140*/  USHF.R.S32.HI UR7, URZ, 0x1f, UR4 ;  /* 0x0000001f3f077899 */ /* 0x000fe40008011404 */
[----:B------:R-:W-:Y:S02]  /*0150*/  ULDC UR5, c[0x0][0x1c0] ;  /* 0x0000700000057ab9 */ /* 0x000fe40000000800 */
[----:B------:R-:W-:Y:S02]  /*0160*/  ULDC UR6, c[0x0][0x1c0] ;  /* 0x0000700000067ab9 */ /* 0x000fe40000000800 */
[----:B------:R-:W-:Y:S01]  /*0170*/  UIMAD UR10, UR4, UR5, URZ ;  /* 0x00000005040a72a4 */ /* 0x000fe2000f8e023f */
[----:B-1----:R-:W-:Y:S01]  /*0180*/  SHF.R.S32.HI R3, RZ, 0x1f, R11 ;  /* 0x0000001fff037819 */ /* 0x002fe2000001140b */
[----:B------:R-:W-:-:S02]  /*0190*/  UIMAD.WIDE.U32 UR14, UR4, UR5, URZ ;  /* 0x00000005040e72a5 */ /* 0x000fc4000f8e003f */
[----:B------:R-:W-:Y:S01]  /*01a0*/  USHF.R.S32.HI UR6, URZ, 0x1f, UR6 ;  /* 0x0000001f3f067899 */ /* 0x000fe20008011406 */
[CC--:B------:R-:W-:Y:S01]  /*01b0*/  LEA.HI R2, R3.reuse, R11.reuse, RZ, 0x4 ;  /* 0x0000000b03027211 */ /* 0x0c0fe200078f20ff */
[----:B------:R-:W-:Y:S01]  /*01c0*/  UIMAD UR5, UR7, UR5, URZ ;  /* 0x00000005070572a4 */ /* 0x000fe2000f8e023f */
[CC--:B------:R-:W-:Y:S01]  /*01d0*/  LEA.HI R0, R3.reuse, R11.reuse, RZ, 0x2 ;  /* 0x0000000b03007211 */ /* 0x0c0fe200078f10ff */
[----:B------:R-:W-:Y:S01]  /*01e0*/  USHF.L.U32 UR9, UR10, 0x6, URZ ;  /* 0x000000060a097899 */ /* 0x000fe2000800063f */
[----:B------:R-:W-:Y:S01]  /*01f0*/  SHF.R.S32.HI R4, RZ, 0x4, R2 ;  /* 0x00000004ff047819 */ /* 0x000fe20000011402 */
[----:B------:R-:W-:Y:S01]  /*0200*/  UIMAD UR5, UR6, UR4, UR5 ;  /* 0x00000004060572a4 */ /* 0x000fe2000f8e0205 */
[CC--:B------:R-:W-:Y:S01]  /*0210*/  LEA.HI R10, R3.reuse, R11.reuse, RZ, 0x5 ;  /* 0x0000000b030a7211 */ /* 0x0c0fe200078f28ff */
[----:B------:R-:W-:Y:S01]  /*0220*/  ULDC.64 UR16, c[0x0][0x118] ;  /* 0x0000460000107ab9 */ /* 0x000fe20000000a00 */
[----:B------:R-:W-:Y:S01]  /*0230*/  LEA.HI R8, R3, R11, RZ, 0x3 ;  /* 0x0000000b03087211 */ /* 0x000fe200078f18ff */
[----:B------:R-:W-:Y:S01]  /*0240*/  USHF.R.S32.HI UR8, URZ, 0x1f, UR9 ;  /* 0x0000001f3f087899 */ /* 0x000fe20008011409 */
[C---:B------:R-:W-:Y:S01]  /*0250*/  LOP3.LUT R5, R2.reuse, 0xfffffff0, RZ, 0xc0, !PT ;  /* 0xfffffff002057812 */ /* 0x040fe200078ec0ff */
[----:B------:R-:W-:Y:S01]  /*0260*/  UIADD3 UR7, UR15, UR5, URZ ;  /* 0x000000050f077290 */ /* 0x000fe2000fffe03f */
[----:B------:R-:W-:Y:S01]  /*0270*/  LEA.HI R2, R2, R4, RZ, 0x1 ;  /* 0x0000000402027211 */ /* 0x000fe200078f08ff */
[----:B------:R-:W-:Y:S01]  /*0280*/  ULDC.U8 UR6, c[0x0][0x3d0] ;  /* 0x0000f40000067ab9 */ /* 0x000fe20000000000 */
[----:B------:R-:W-:-:S02]  /*0290*/  SHF.R.S32.HI R6, RZ, 0x2, R0 ;  /* 0x00000002ff067819 */ /* 0x000fc40000011400 */
[----:B------:R-:W-:Y:S02]  /*02a0*/  SHF.R.S32.HI R7, RZ, 0x1f, R0 ;  /* 0x0000001fff077819 */ /* 0x000fe40000011400 */
[CC--:B------:R-:W-:Y:S02]  /*02b0*/  LEA.HI R12, R3.reuse, R11.reuse, RZ, 0x7 ;  /* 0x0000000b030c7211 */ /* 0x0c0fe400078f38ff */
[----:B------:R-:W-:Y:S02]  /*02c0*/  LEA.HI R13, R3, R11, RZ, 0x6 ;  /* 0x0000000b030d7211 */ /* 0x000fe400078f30ff */
[----:B------:R-:W-:Y:S02]  /*02d0*/  LOP3.LUT R0, R0, 0x7ffffffc, RZ, 0xc0, !PT ;  /* 0x7ffffffc00007812 */ /* 0x000fe400078ec0ff */
[----:B------:R-:W-:Y:S02]  /*02e0*/  LOP3.LUT R9, R10, 0xffffffe0, RZ, 0xc0, !PT ;  /* 0xffffffe00a097812 */ /* 0x000fe400078ec0ff */
[----:B------:R-:W-:Y:S01]  /*02f0*/  LOP3.LUT R3, R8, 0xfffffff8, RZ, 0xc0, !PT ;  /* 0xfffffff808037812 */ /* 0x000fe200078ec0ff */
[C---:B------:R-:W-:Y:S01]  /*0300*/  IMAD.IADD R14, R11.reuse, 0x1, -R0 ;  /* 0x000000010b0e7824 */ /* 0x040fe200078e0a00 */
[----:B------:R-:W-:Y:S01]  /*0310*/  SHF.R.S32.HI R19, RZ, 0x3, R8 ;  /* 0x00000003ff137819 */ /* 0x000fe20000011408 */
[C---:B------:R-:W-:Y:S01]  /*0320*/  IMAD.IADD R18, R11.reuse, 0x1, -R9 ;  /* 0x000000010b127824 */ /* 0x040fe200078e0a09 */
[----:B------:R-:W-:Y:S01]  /*0330*/  LOP3.LUT R2, R2, 0xfffffffe, RZ, 0xc0, !PT ;  /* 0xfffffffe02027812 */ /* 0x000fe200078ec0ff */
[C---:B------:R-:W-:Y:S01]  /*0340*/  IMAD.IADD R3, R11.reuse, 0x1, -R3 ;  /* 0x000000010b037824 */ /* 0x040fe200078e0a03 */
[----:B------:R-:W-:Y:S01]  /*0350*/  SHF.R.S32.HI R21, RZ, 0x5, R10 ;  /* 0x00000005ff157819 */ /* 0x000fe2000001140a */
[----:B------:R-:W-:Y:S01]  /*0360*/  IMAD.IADD R9, R11, 0x1, -R5 ;  /* 0x000000010b097824 */ /* 0x000fe200078e0a05 */
[----:B------:R-:W-:Y:S01]  /*0370*/  LEA.HI R0, R7, R6, RZ, 0x3 ;  /* 0x0000000607007211 */ /* 0x000fe200078f18ff */
[----:B------:R-:W-:Y:S01]  /*0380*/  IMAD.SHL.U32 R5, R19, 0x40, RZ ;  /* 0x0000004013057824 */ /* 0x000fe200078e00ff */
[C---:B------:R-:W-:Y:S01]  /*0390*/  LOP3.LUT P4, RZ, R3.reuse, 0x2, RZ, 0xc0, !PT ;  /* 0x0000000203ff7812 */ /* 0x040fe2000788c0ff */
[----:B------:R-:W-:Y:S01]  /*03a0*/  IMAD.IADD R11, R4, 0x1, -R2 ;  /* 0x00000001040b7824 */ /* 0x000fe200078e0a02 */
[----:B------:R-:W-:Y:S01]  /*03b0*/  LEA.HI R4, R10, R21, RZ, 0x1 ;  /* 0x000000150a047211 */ /* 0x000fe200078f08ff */
[----:B------:R-:W-:Y:S01]  /*03c0*/  IMAD.SHL.U32 R16, R3, 0x8, RZ ;  /* 0x0000000803107824 */ /* 0x000fe200078e00ff */
[----:B------:R-:W-:Y:S01]  /*03d0*/  LOP3.LUT R2, R0, 0xfffffff8, RZ, 0xc0, !PT ;  /* 0xfffffff800027812 */ /* 0x000fe200078ec0ff */
[----:B------:R-:W-:Y:S01]  /*03e0*/  IMAD.SHL.U32 R190, R11, 0x200, RZ ;  /* 0x000002000bbe7824 */ /* 0x000fe200078e00ff */
[----:B------:R-:W-:Y:S01]  /*03f0*/  LOP3.LUT R0, R5, 0x1c0, RZ, 0xc0, !PT ;  /* 0x000001c005007812 */ /* 0x000fe200078ec0ff */
[----:B------:R-:W-:Y:S01]  /*0400*/  STL [R1+0x20], R18 ;  /* 0x0000201201007387 */ /* 0x000fe20000100800 */
[----:B------:R-:W-:Y:S01]  /*0410*/  LOP3.LUT R4, R4, 0xfffffffe, RZ, 0xc0, !PT ;  /* 0xfffffffe04047812 */ /* 0x000fe200078ec0ff */
[----:B------:R-:W-:Y:S01]  /*0420*/  IMAD.IADD R6, R6, 0x1, -R2 ;  /* 0x0000000106067824 */ /* 0x000fe200078e0a02 */
[----:B------:R-:W-:-:S02]  /*0430*/  LOP3.LUT R5, R0, 0x38, R16, 0xf8, !PT ;  /* 0x0000003800057812 */ /* 0x000fc400078ef810 */
[----:B------:R-:W-:Y:S01]  /*0440*/  SHF.R.U32.HI R2, RZ, 0x3, R0 ;  /* 0x00000003ff027819 */ /* 0x000fe20000011600 */
[C---:B------:R-:W-:Y:S01]  /*0450*/  IMAD.SHL.U32 R0, R3.reuse, 0x40, RZ ;  /* 0x0000004003007824 */ /* 0x040fe200078e00ff */
[----:B------:R-:W-:Y:S01]  /*0460*/  LOP3.LUT P3, RZ, R3, 0x4, RZ, 0xc0, !PT ;  /* 0x0000000403ff7812 */ /* 0x000fe2000786c0ff */
[----:B------:R-:W-:Y:S01]  /*0470*/  IMAD.IADD R197, R21, 0x1, -R4 ;  /* 0x0000000115c57824 */ /* 0x000fe200078e0a04 */
[----:B------:R-:W-:Y:S02]  /*0480*/  LOP3.LUT R7, R5, R2, RZ, 0x3c, !PT ;  /* 0x0000000205077212 */ /* 0x000fe400078e3cff */
[----:B------:R-:W-:Y:S01]  /*0490*/  SHF.R.S32.HI R3, RZ, 0x1f, R9 ;  /* 0x0000001fff037819 */ /* 0x000fe20000011409 */
[----:B------:R-:W-:Y:S01]  /*04a0*/  IMAD.SHL.U32 R2, R197, 0x10, RZ ;  /* 0x00000010c5027824 */ /* 0x000fe200078e00ff */
[----:B------:R-:W-:Y:S02]  /*04b0*/  LOP3.LUT R0, R0, 0x1c0, RZ, 0xc0, !PT ;  /* 0x000001c000007812 */ /* 0x000fe400078ec0ff */
[----:B------:R-:W-:-:S02]  /*04c0*/  SHF.R.S32.HI R22, RZ, 0x7, R12 ;  /* 0x00000007ff167819 */ /* 0x000fc4000001140c */
[----:B------:R-:W-:Y:S02]  /*04d0*/  LEA.HI R12, R3, R9, RZ, 0x3 ;  /* 0x00000009030c7211 */ /* 0x000fe400078f18ff */
[----:B------:R-:W-:Y:S01]  /*04e0*/  LOP3.LUT R3, R0, 0x10, R2, 0xf8, !PT ;  /* 0x0000001000037812 */ /* 0x000fe200078ef802 */
[----:B------:R-:W-:Y:S01]  /*04f0*/  IMAD R2, R22, 0x800, R190 ;  /* 0x0000080016027824 */ /* 0x000fe200078e02be */
[----:B------:R-:W-:Y:S02]  /*0500*/  LOP3.LUT R194, R0, 0x8, R8, 0xf8, !PT ;  /* 0x0000000800c27812 */ /* 0x000fe400078ef808 */
[----:B------:R-:W-:Y:S02]  /*0510*/  SHF.R.U32.HI R0, RZ, 0x3, R0 ;  /* 0x00000003ff007819 */ /* 0x000fe40000011600 */
[----:B------:R-:W-:Y:S02]  /*0520*/  LOP3.LUT R3, R3, 0x8, R8, 0xf8, !PT ;  /* 0x0000000803037812 */ /* 0x000fe400078ef808 */
[----:B------:R-:W-:-:S02]  /*0530*/  LOP3.LUT R5, R12, 0xfffffff8, RZ, 0xc0, !PT ;  /* 0xfffffff80c057812 */ /* 0x000fc400078ec0ff */
[----:B------:R-:W-:Y:S02]  /*0540*/  LOP3.LUT R194, R194, R0, RZ, 0x3c, !PT ;  /* 0x00000000c2c27212 */ /* 0x000fe400078e3cff */
[----:B------:R-:W-:Y:S01]  /*0550*/  LOP3.LUT R190, R190, R3, R0, 0xf6, !PT ;  /* 0x00000003bebe7212 */ /* 0x000fe200078ef600 */
[----:B------:R-:W-:Y:S01]  /*0560*/  IMAD.IADD R20, R9, 0x1, -R5 ;  /* 0x0000000109147824 */ /* 0x000fe200078e0a05 */
[C---:B------:R-:W-:Y:S01]  /*0570*/  LOP3.LUT R4, R6.reuse, 0x1, RZ, 0xc0, !PT ;  /* 0x0000000106047812 */ /* 0x040fe200078ec0ff */
[----:B------:R-:W-:Y:S01]  /*0580*/  IMAD.SHL.U32 R3, R6, 0x40, RZ ;  /* 0x0000004006037824 */ /* 0x000fe200078e00ff */
[----:B------:R-:W-:Y:S01]  /*0590*/  SHF.R.S32.HI R0, RZ, 0x6, R13 ;  /* 0x00000006ff007819 */ /* 0x000fe2000001140d */
[----:B------:R-:W-:Y:S01]  /*05a0*/  IMAD.IADD R194, R2, 0x1, R194 ;  /* 0x0000000102c27824 */ /* 0x000fe200078e02c2 */
[----:B------:R-:W-:Y:S01]  /*05b0*/  ISETP.NE.U32.AND P0, PT, R4, 0x1, PT ;  /* 0x000000010400780c */ /* 0x000fe20003f05070 */
[----:B------:R-:W-:Y:S01]  /*05c0*/  STL [R1], R20 ;  /* 0x0000001401007387 */ /* 0x000fe20000100800 */
[----:B------:R-:W-:Y:S01]  /*05d0*/  SHF.R.S32.HI R4, RZ, 0x1f, R10 ;  /* 0x0000001fff047819 */ /* 0x000fe2000001140a */
[----:B------:R-:W-:Y:S01]  /*05e0*/  IMAD R5, R0, 0x200, R7 ;  /* 0x0000020000057824 */ /* 0x000fe200078e0207 */
[----:B------:R-:W-:Y:S01]  /*05f0*/  R2P PR, R6, 0x6 ;  /* 0x0000000606007804 */ /* 0x000fe20000000000 */
[----:B------:R-:W-:Y:S01]  /*0600*/  IMAD.SHL.U32 R2, R0, 0x8, RZ ;  /* 0x0000000800027824 */ /* 0x000fe200078e00ff */
[----:B------:R-:W-:Y:S01]  /*0610*/  LEA.HI R6, R4, R21, RZ, 0x2 ;  /* 0x0000001504067211 */ /* 0x000fe200078f10ff */
[----:B------:R-:W-:Y:S01]  /*0620*/  IMAD.SHL.U32 R4, R11, 0x20, RZ ;  /* 0x000000200b047824 */ /* 0x000fe200078e00ff */
[----:B------:R-:W-:Y:S01]  /*0630*/  LOP3.LUT R0, R3, 0x1c0, RZ, 0xc0, !PT ;  /* 0x000001c003007812 */ /* 0x000fe200078ec0ff */
[----:B------:R1:W-:Y:S01]  /*0640*/  STL [R1+0x18], R5 ;  /* 0x0000180501007387 */ /* 0x0003e20000100800 */
[----:B------:R-:W-:-:S02]  /*0650*/  LOP3.LUT R2, R2, 0x18, RZ, 0xc0, !PT ;  /* 0x0000001802027812 */ /* 0x000fc400078ec0ff */
[----:B------:R-:W-:Y:S01]  /*0660*/  SHF.R.U32.HI R3, RZ, 0x3, R0 ;  /* 0x00000003ff037819 */ /* 0x000fe20000011600 */
[----:B------:R2:W-:Y:S01]  /*0670*/  STL [R1+0x14], R15 ;  /* 0x0000140f01007387 */ /* 0x0005e20000100800 */
[----:B------:R-:W-:Y:S02]  /*0680*/  LOP3.LUT R6, R6, 0xfffffffc, RZ, 0xc0, !PT ;  /* 0xfffffffc06067812 */ /* 0x000fe400078ec0ff */
[----:B------:R-:W-:Y:S02]  /*0690*/  LOP3.LUT R7, R2, 0x20, R4, 0xf8, !PT ;  /* 0x0000002002077812 */ /* 0x000fe400078ef804 */
[----:B------:R-:W-:Y:S01]  /*06a0*/  SHF.R.S32.HI R17, RZ, 0x1f, R16 ;  /* 0x0000001fff117819 */ /* 0x000fe20000011410 */
[----:B------:R-:W-:Y:S01]  /*06b0*/  IMAD.IADD R252, R21, 0x1, -R6 ;  /* 0x0000000115fc7824 */ /* 0x000fe200078e0a06 */
[----:B------:R-:W-:Y:S02]  /*06c0*/  SEL R189, R189, 0xffffffc0, !P3 ;  /* 0xffffffc0bdbd7807 */ /* 0x000fe40005800000 */
[----:B------:R-:W-:-:S03]  /*06d0*/  SEL R215, R215, 0x10, !P0 ;  /* 0x00000010d7d77807 */ /* 0x000fc60004000000 */
[----:B------:R-:W-:Y:S02]  /*06e0*/  IMAD R192, R194, 0x2, R189 ;  /* 0x00000002c2c07824 */ /* 0x000fe400078e02bd */
[----:B-1----:R-:W-:-:S05]  /*06f0*/  IMAD.SHL.U32 R5, R22, 0x20, RZ ;  /* 0x0000002016057824 */ /* 0x002fca00078e00ff */
[----:B------:R-:W-:Y:S02]  /*0700*/  LOP3.LUT R4, R0, 0x20, R5, 0xf8, !PT ;  /* 0x0000002000047812 */ /* 0x000fe400078ef805 */
[----:B------:R-:W-:Y:S01]  /*0710*/  LOP3.LUT R5, R3, R0, R2, 0x1e, !PT ;  /* 0x0000000003057212 */ /* 0x000fe200078e1e02 */
[----:B------:R-:W-:Y:S01]  /*0720*/  IMAD.SHL.U32 R0, R14, 0x2, RZ ;  /* 0x000000020e007824 */ /* 0x000fe200078e00ff */
[----:B------:R-:W-:Y:S01]  /*0730*/  LOP3.LUT R3, R4, R3, RZ, 0x3c, !PT ;  /* 0x0000000304037212 */ /* 0x000fe200078e3cff */
[----:B------:R-:W-:Y:S02]  /*0740*/  IMAD.SHL.U32 R4, R20, 0x40, RZ ;  /* 0x0000004014047824 */ /* 0x000fe400078e00ff */
[--C-:B------:R-:W-:Y:S02]  /*0750*/  IMAD R2, R252, 0x400, R0.reuse ;  /* 0x00000400fc027824 */ /* 0x100fe400078e0200 */
[----:B------:R-:W-:Y:S02]  /*0760*/  IMAD R0, R197, 0x400, R0 ;  /* 0x00000400c5007824 */ /* 0x000fe400078e0200 */
[----:B------:R-:W-:Y:S01]  /*0770*/  IMAD.IADD R213, R2, 0x1, R3 ;  /* 0x0000000102d57824 */ /* 0x000fe200078e0203 */
[----:B------:R-:W-:Y:S01]  /*0780*/  LOP3.LUT R2, R4, 0x1c0, RZ, 0xc0, !PT ;  /* 0x000001c004027812 */ /* 0x000fe200078ec0ff */
[----:B------:R-:W-:-:S02]  /*0790*/  IMAD.IADD R250, R0, 0x1, R5 ;  /* 0x0000000100fa7824 */ /* 0x000fc400078e0205 */
[----:B------:R-:W-:Y:S01]  /*07a0*/  IMAD.SHL.U32 R0, R11, 0x8, RZ ;  /* 0x000000080b007824 */ /* 0x000fe200078e00ff */
[----:B------:R-:W-:Y:S01]  /*07b0*/  SHF.R.U32.HI R3, RZ, 0x3, R2 ;  /* 0x00000003ff037819 */ /* 0x000fe20000011602 */
[----:B------:R-:W-:Y:S01]  /*07c0*/  IMAD.SHL.U32 R4, R12, 0x40, RZ ;  /* 0x000000400c047824 */ /* 0x000fe200078e00ff */
[----:B------:R-:W-:Y:S01]  /*07d0*/  LEA R250, R250, 0xc000, 0x1 ;  /* 0x0000c000fafa7811 */ /* 0x000fe200078e08ff */
[----:B------:R-:W-:Y:S01]  /*07e0*/  IMAD.SHL.U32 R213, R213, 0x2, RZ ;  /* 0x00000002d5d57824 */ /* 0x000fe200078e00ff */
[----:B------:R-:W-:Y:S02]  /*07f0*/  LOP3.LUT R5, R2, 0x8, R0, 0xf8, !PT ;  /* 0x0000000802057812 */ /* 0x000fe400078ef800 */
[----:B------:R-:W-:Y:S01]  /*0800*/  LOP3.LUT R0, R4, 0xfffffe00, RZ, 0xc0, !PT ;  /* 0xfffffe0004007812 */ /* 0x000fe200078ec0ff */
[----:B------:R-:W-:Y:S01]  /*0810*/  IMAD.IADD R216, R213, 0x1, R215 ;  /* 0x00000001d5d87824 */ /* 0x000fe200078e02d7 */
[----:B------:R-:W-:Y:S02]  /*0820*/  LOP3.LUT R2, R3, R7, R2, 0x1e, !PT ;  /* 0x0000000703027212 */ /* 0x000fe400078e1e02 */
[----:B------:R-:W-:Y:S01]  /*0830*/  LOP3.LUT R3, R5, R3, RZ, 0x3c, !PT ;  /* 0x0000000305037212 */ /* 0x000fe200078e3cff */
[--C-:B------:R-:W-:Y:S01]  /*0840*/  IMAD R200, R252, 0x400, R0.reuse ;  /* 0x00000400fcc87824 */ /* 0x100fe200078e0200 */
[----:B------:R-:W-:Y:S01]  /*0850*/  LOP3.LUT R198, R2, R0, RZ, 0xfc, !PT ;  /* 0x0000000002c67212 */ /* 0x000fe200078efcff */
[----:B------:R-:W-:Y:S01]  /*0860*/  IMAD R197, R197, 0x400, R0 ;  /* 0x00000400c5c57824 */ /* 0x000fe200078e0200 */
[--C-:B------:R-:W-:Y:S01]  /*0870*/  SHF.R.S32.HI R0, RZ, 0x1f, R18.reuse ;  /* 0x0000001fff007819 */ /* 0x100fe20000011412 */
[----:B------:R-:W-:Y:S01]  /*0880*/  IMAD.IADD R200, R200, 0x1, R3 ;  /* 0x00000001c8c87824 */ /* 0x000fe200078e0203 */
[----:B------:R-:W-:Y:S01]  /*0890*/  SHF.R.S32.HI R5, RZ, 0x1f, R19 ;  /* 0x0000001fff057819 */ /* 0x000fe20000011413 */
[----:B------:R-:W-:Y:S01]  /*08a0*/  IMAD.IADD R197, R3, 0x1, R197 ;  /* 0x0000000103c57824 */ /* 0x000fe200078e02c5 */
[----:B------:R-:W-:Y:S01]  /*08b0*/  LEA.HI R0, R0, R18, RZ, 0x2 ;  /* 0x0000001200007211 */ /* 0x000fe200078f10ff */
[----:B------:R-:W-:Y:S01]  /*08c0*/  IMAD.MOV.U32 R3, RZ, RZ, 0x20 ;  /* 0x00000020ff037424 */ /* 0x000fe200078e00ff */
[----:B------:R-:W-:Y:S01]  /*08d0*/  SHF.R.S32.HI R4, RZ, 0x1f, R18 ;  /* 0x0000001fff047819 */ /* 0x000fe20000011412 */
[----:B------:R2:W-:Y:S01]  /*08e0*/  STL [R1+0x24], R5 ;  /* 0x0000240501007387 */ /* 0x0005e20000100800 */
[----:B------:R-:W-:-:S02]  /*08f0*/  SHF.R.S32.HI R2, RZ, 0x2, R0 ;  /* 0x00000002ff027819 */ /* 0x000fc40000011400 */
[----:B------:R-:W-:Y:S01]  /*0900*/  SEL R0, R3, 0xffffffe0, !P4 ;  /* 0xffffffe003007807 */ /* 0x000fe20006000000 */
[----:B------:R2:W-:Y:S01]  /*0910*/  STL [R1+0x28], R4 ;  /* 0x0000280401007387 */ /* 0x0005e20000100800 */
[C---:B------:R-:W-:Y:S01]  /*0920*/  IADD3 R214, R213.reuse, 0x20, RZ ;  /* 0x00000020d5d67810 */ /* 0x040fe20007ffe0ff */
[----:B------:R-:W-:Y:S01]  /*0930*/  IMAD R2, R252, 0x10, R2 ;  /* 0x00000010fc027824 */ /* 0x000fe200078e0202 */
[----:B------:R-:W-:Y:S01]  /*0940*/  @P1 IADD3 R214, R213, -0x20, RZ ;  /* 0xffffffe0d5d61810 */ /* 0x000fe20007ffe0ff */
[----:B------:R2:W-:Y:S01]  /*0950*/  STL.64 [R1+0x8], R16 ;  /* 0x0000081001007387 */ /* 0x0005e20000100a00 */
[----:B------:R-:W-:Y:S01]  /*0960*/  IMAD R193, R194, 0x2, R0 ;  /* 0x00000002c2c17824 */ /* 0x000fe200078e0200 */
[----:B------:R-:W-:Y:S01]  /*0970*/  IADD3 R251, R250, 0x40, RZ ;  /* 0x00000040fafb7810 */ /* 0x000fe20007ffe0ff */
[----:B------:R-:W-:Y:S01]  /*0980*/  IMAD.SHL.U32 R194, R194, 0x2, RZ ;  /* 0x00000002c2c27824 */ /* 0x000fe200078e00ff */
[----:B------:R2:W-:Y:S01]  /*0990*/  STL [R1+0x1c], R2 ;  /* 0x00001c0201007387 */ /* 0x0005e20000100800 */
[----:B------:R-:W-:Y:S01]  /*09a0*/  IMAD.IADD R196, R189, 0x1, R193 ;  /* 0x00000001bdc47824 */ /* 0x000fe200078e02c1 */
[----:B------:R-:W-:Y:S01]  /*09b0*/  LEA R197, R197, 0x10000, 0x1 ;  /* 0x00010000c5c57811 */ /* 0x000fe200078e08ff */
[----:B------:R-:W-:Y:S01]  /*09c0*/  IMAD R189, R190, 0x2, R189 ;  /* 0x00000002bebd7824 */ /* 0x000fe200078e02bd */
[----:B------:R-:W-:Y:S01]  /*09d0*/  @P2 IADD3 R251, R250, -0x40, RZ ;  /* 0xffffffc0fafb2810 */ /* 0x000fe20007ffe0ff */
[----:B------:R-:W-:-:S02]  /*09e0*/  IMAD.IADD R199, R0, 0x1, R192 ;  /* 0x0000000100c77824 */ /* 0x000fc400078e02c0 */
[----:B------:R-:W-:Y:S02]  /*09f0*/  IMAD.SHL.U32 R190, R190, 0x2, RZ ;  /* 0x00000002bebe7824 */ /* 0x000fe400078e00ff */
[----:B------:R-:W-:Y:S02]  /*0a00*/  IMAD.IADD R215, R215, 0x1, R214 ;  /* 0x00000001d7d77824 */ /* 0x000fe400078e02d6 */
.L_x_933:
[----:B------:R-:W-:Y:S01]  /*0a10*/  ISETP.NE.U32.AND P0, PT, RZ, c[0x0][0x250], PT ;  /* 0x00009400ff007a0c */ /* 0x000fe20003f05070 */
[----:B------:R-:W3:Y:S01]  /*0a20*/  LDL R55, [R1+0x14] ;  /* 0x0000140001377983 */ /* 0x000ee20000100800 */
[----:B------:R-:W-:Y:S01]  /*0a30*/  ISETP.NE.U32.AND P1, PT, RZ, c[0x0][0x258], PT ;  /* 0x00009600ff007a0c */ /* 0x000fe20003f25070 */
[----:B-12---:R-:W-:Y:S01]  /*0a40*/  IMAD.MOV.U32 R4, RZ, RZ, RZ ;  /* 0x000000ffff047224 */ /* 0x006fe200078e00ff */
[----:B------:R-:W-:Y:S02]  /*0a50*/  ISETP.NE.AND.EX P0, PT, RZ, c[0x0][0x254], PT, P0 ;  /* 0x00009500ff007a0c */ /* 0x000fe40003f05300 */
[----:B------:R-:W-:-:S11]  /*0a60*/  ISETP.NE.AND.EX P1, PT, RZ, c[0x0][0x25c], PT, P1 ;  /* 0x00009700ff007a0c */ /* 0x000fd60003f25310 */
[----:B------:R-:W1:Y:S01]  /*0a70*/  @P0 S2R R7, SR_CTAID.Y ;  /* 0x0000000000070919 */ /* 0x000e620000002600 */
[----:B------:R-:W-:Y:S02]  /*0a80*/  @P0 IMAD.MOV.U32 R6, RZ, RZ, 0x4 ;  /* 0x00000004ff060424 */ /* 0x000fe400078e00ff */
[----:B------:R-:W-:Y:S01]  /*0a90*/  @P1 IMAD.MOV.U32 R2, RZ, RZ, 0x4 ;  /* 0x00000004ff021424 */ /* 0x000fe200078e00ff */
[----:B------:R-:W2:Y:S01]  /*0aa0*/  @P1 S2R R3, SR_CTAID.Y ;  /* 0x0000000000031919 */ /* 0x000ea20000002600 */
[----:B-1----:R-:W-:-:S04]  /*0ab0*/  @P0 IMAD.WIDE R6, R7, R6, c[0x0][0x250] ;  /* 0x0000940007060625 */ /* 0x002fc800078e0206 */
[----:B--2---:R-:W-:Y:S01]  /*0ac0*/  @P1 IMAD.WIDE R2, R3, R2, c[0x0][0x258] ;  /* 0x0000960003021625 */ /* 0x004fe200078e0202 */
[----:B------:R-:W2:Y:S04]  /*0ad0*/  @P0 LDG.E R4, [R6.64] ;  /* 0x0000001006040981 */ /* 0x000ea8000c1e1900 */
[----:B------:R-:W2:Y:S01]  /*0ae0*/  @P1 LDG.E R0, [R2.64] ;  /* 0x0000001002001981 */ /* 0x000ea2000c1e1900 */
[----:B------:R-:W-:-:S04]  /*0af0*/  @!P1 ISETP.NE.U32.AND P0, PT, RZ, c[0x0][0x268], PT ;  /* 0x00009a00ff009a0c */ /* 0x000fc80003f05070 */
[----:B------:R-:W-:-:S04]  /*0b00*/  @!P1 ISETP.NE.AND.EX P0, PT, RZ, c[0x0][0x26c], PT, P0 ;  /* 0x00009b00ff009a0c */ /* 0x000fc80003f05300 */
[----:B------:R-:W-:Y:S01]  /*0b10*/  @!P1 SEL R2, RZ, c[0x0][0x21c], !P0 ;  /* 0x00008700ff029a07 */ /* 0x000fe20004000000 */
[----:B---3--:R-:W-:Y:S02]  /*0b20*/  IMAD.SHL.U32 R5, R55, 0x40, RZ ;  /* 0x0000004037057824 */ /* 0x008fe400078e00ff */
[--C-:B--2---:R-:W-:Y:S01]  /*0b30*/  @P1 IMAD.IADD R0, R0, 0x1, -R4.reuse ;  /* 0x0000000100001824 */ /* 0x104fe200078e0a04 */
[----:B------:R-:W-:-:S04]  /*0b40*/  @!P1 IADD3 R0, R2, c[0x0][0x218], -R4 ;  /* 0x0000860002009a10 */ /* 0x000fc80007ffe804 */
[----:B------:R-:W-:-:S13]  /*0b50*/  ISETP.GE.AND P0, PT, R5, R0, PT ;  /* 0x000000000500720c */ /* 0x000fda0003f06270 */
[----:B------:R-:W-:Y:S05]  /*0b60*/  @P0 BRA `(.L_x_925) ;  /* 0x00004b8000000947 */ /* 0x000fea0003800000 */
[----:B------:R-:W-:Y:S01]  /*0b70*/  IABS R6, c[0x0][0x1c8] ;  /* 0x0000720000067a13 */ /* 0x000fe20000000000 */
[----:B------:R-:W1:Y:S01]  /*0b80*/  S2R R53, SR_CTAID.Z ;  /* 0x0000000000357919 */ /* 0x000e620000002700 */
[----:B------:R-:W-:Y:S01]  /*0b90*/  ISETP.NE.U32.AND P1, PT, RZ, c[0x0][0x240], PT ;  /* 0x00009000ff007a0c */ /* 0x000fe20003f25070 */
[----:B------:R-:W-:Y:S01]  /*0ba0*/  IMAD.MOV.U32 R28, RZ, RZ, c[0x0][0x214] ;  /* 0x00008500ff1c7624 */ /* 0x000fe200078e00ff */
[----:B------:R-:W2:Y:S01]  /*0bb0*/  I2F.RP R2, R6 ;  /* 0x0000000600027306 */ /* 0x000ea20000209400 */
[----:B------:R-:W3:Y:S01]  /*0bc0*/  S2R R52, SR_CTAID.Y ;  /* 0x0000000000347919 */ /* 0x000ee20000002600 */
[----:B------:R-:W-:Y:S02]  /*0bd0*/  ISETP.NE.AND.EX P1, PT, RZ, c[0x0][0x244], PT, P1 ;  /* 0x00009100ff007a0c */ /* 0x000fe40003f25310 */
[----:B------:R-:W-:Y:S01]  /*0be0*/  IADD3 R203, R28, 0x3f, RZ ;  /* 0x0000003f1ccb7810 */ /* 0x000fe20007ffe0ff */
[----:B------:R-:W4:Y:S01]  /*0bf0*/  S2R R9, SR_CTAID.X ;  /* 0x0000000000097919 */ /* 0x000f220000002500 */
[----:B------:R-:W-:-:S02]  /*0c00*/  ISETP.NE.AND P5, PT, RZ, UR6, PT ;  /* 0x00000006ff007c0c */ /* 0x000fc4000bfa5270 */
[----:B------:R-:W-:Y:S01]  /*0c10*/  SHF.R.S32.HI R8, RZ, 0x1f, R4 ;  /* 0x0000001fff087819 */ /* 0x000fe20000011404 */
[----:B--2---:R-:W2:Y:S01]  /*0c20*/  MUFU.RCP R2, R2 ;  /* 0x0000000200027308 */ /* 0x004ea20000001000 */
[----:B-1----:R-:W-:Y:S01]  /*0c30*/  IABS R7, R53 ;  /* 0x0000003500077213 */ /* 0x002fe20000000000 */
[----:B------:R-:W-:Y:S01]  /*0c40*/  IMAD R26, R53, c[0x0][0x22c], RZ ;  /* 0x00008b00351a7a24 */ /* 0x000fe200078e02ff */
[----:B------:R-:W-:Y:S01]  /*0c50*/  SHF.R.S32.HI R25, RZ, 0x1f, R53 ;  /* 0x0000001fff197819 */ /* 0x000fe20000011435 */
[----:B---3--:R-:W-:Y:S01]  /*0c60*/  IMAD.WIDE R22, R52, 0x80, RZ ;  /* 0x0000008034167825 */ /* 0x008fe200078e02ff */
[----:B------:R-:W-:Y:S02]  /*0c70*/  SHF.R.S32.HI R24, RZ, 0x1f, R52 ;  /* 0x0000001fff187819 */ /* 0x000fe40000011434 */
[----:B------:R-:W-:Y:S02]  /*0c80*/  SHF.R.S32.HI R27, RZ, 0x1f, R26 ;  /* 0x0000001fff1b7819 */ /* 0x000fe4000001141a */
[----:B------:R-:W-:-:S02]  /*0c90*/  SEL R21, R22, RZ, P1 ;  /* 0x000000ff16157207 */ /* 0x000fc40000800000 */
[----:B--2---:R-:W-:Y:S02]  /*0ca0*/  IADD3 R2, R2, 0xffffffe, RZ ;  /* 0x0ffffffe02027810 */ /* 0x004fe40007ffe0ff */
[----:B------:R-:W-:Y:S02]  /*0cb0*/  SEL R22, R23, RZ, P1 ;  /* 0x000000ff17167207 */ /* 0x000fe40000800000 */
[----:B------:R-:W1:Y:S02]  /*0cc0*/  F2I.FTZ.U32.TRUNC.NTZ R3, R2 ;  /* 0x0000000200037305 */ /* 0x000e64000021f000 */
[----:B-1----:R-:W-:Y:S02]  /*0cd0*/  IMAD.MOV R0, RZ, RZ, -R3 ;  /* 0x000000ffff007224 */ /* 0x002fe400078e0a03 */
[----:B------:R-:W-:Y:S02]  /*0ce0*/  IMAD.MOV.U32 R2, RZ, RZ, RZ ;  /* 0x000000ffff027224 */ /* 0x000fe400078e00ff */
[----:B------:R-:W-:-:S04]  /*0cf0*/  IMAD R0, R0, R6, RZ ;  /* 0x0000000600007224 */ /* 0x000fc800078e02ff */
[----:B------:R-:W-:-:S04]  /*0d00*/  IMAD.HI.U32 R0, R3, R0, R2 ;  /* 0x0000000003007227 */ /* 0x000fc800078e0002 */
[----:B------:R-:W-:Y:S02]  /*0d10*/  IMAD.MOV.U32 R3, RZ, RZ, R7 ;  /* 0x000000ffff037224 */ /* 0x000fe400078e0007 */
[----:B------:R-:W1:Y:S02]  /*0d20*/  LDC.U8 R7, c[0x0][0x328] ;  /* 0x0000ca00ff077b82 */ /* 0x000e640000000000 */
[----:B------:R-:W-:-:S04]  /*0d30*/  IMAD.HI.U32 R0, R0, R3, RZ ;  /* 0x0000000300007227 */ /* 0x000fc800078e00ff */
[----:B------:R-:W-:-:S04]  /*0d40*/  IMAD.MOV R2, RZ, RZ, -R0 ;  /* 0x000000ffff027224 */ /* 0x000fc800078e0a00 */
[----:B------:R-:W-:-:S05]  /*0d50*/  IMAD R2, R6, R2, R3 ;  /* 0x0000000206027224 */ /* 0x000fca00078e0203 */
[----:B------:R-:W-:Y:S02]  /*0d60*/  ISETP.GT.U32.AND P2, PT, R6, R2, PT ;  /* 0x000000020600720c */ /* 0x000fe40003f44070 */
[----:B-1----:R-:W-:Y:S02]  /*0d70*/  ISETP.NE.AND P0, PT, R7, RZ, PT ;  /* 0x000000ff0700720c */ /* 0x002fe40003f05270 */
[----:B------:R-:W-:-:S09]  /*0d80*/  SHF.R.S32.HI R7, RZ, 0x1f, R5 ;  /* 0x0000001fff077819 */ /* 0x000fd20000011405 */
[----:B------:R-:W-:Y:S01]  /*0d90*/  @!P2 IMAD.IADD R2, R2, 0x1, -R6 ;  /* 0x000000010202a824 */ /* 0x000fe200078e0a06 */
[----:B------:R-:W-:Y:S02]  /*0da0*/  @!P2 IADD3 R0, R0, 0x1, RZ ;  /* 0x000000010000a810 */ /* 0x000fe40007ffe0ff */
[----:B------:R-:W-:Y:S02]  /*0db0*/  ISETP.NE.AND P2, PT, RZ, c[0x0][0x1c8], PT ;  /* 0x00007200ff007a0c */ /* 0x000fe40003f45270 */
[----:B------:R-:W-:Y:S01]  /*0dc0*/  ISETP.GE.U32.AND P3, PT, R2, R6, PT ;  /* 0x000000060200720c */ /* 0x000fe20003f66070 */
[----:B----4-:R-:W-:Y:S01]  /*0dd0*/  IMAD.WIDE.U32 R2, R9, c[0x0][0x3d8], RZ ;  /* 0x0000f60009027a25 */ /* 0x010fe200078e00ff */
[----:B------:R-:W-:-:S03]  /*0de0*/  LOP3.LUT R6, R53, c[0x0][0x1c8], RZ, 0x3c, !PT ;  /* 0x0000720035067a12 */ /* 0x000fc600078e3cff */
[----:B------:R-:W-:Y:S01]  /*0df0*/  IMAD R9, R9, c[0x0][0x3dc], R3 ;  /* 0x0000f70009097a24 */ /* 0x000fe200078e0203 */
[----:B------:R-:W-:Y:S01]  /*0e00*/  ISETP.GE.AND P1, PT, R6, RZ, PT ;  /* 0x000000ff0600720c */ /* 0x000fe20003f26270 */
[----:B------:R-:W-:Y:S01]  /*0e10*/  @P0 IMAD R6, R52, c[0x0][0x214], RZ ;  /* 0x0000850034060a24 */ /* 0x000fe200078e02ff */
[----:B------:R-:W-:Y:S02]  /*0e20*/  SHF.R.S32.HI R3, RZ, 0x1f, R203 ;  /* 0x0000001fff037819 */ /* 0x000fe400000114cb */
[----:B------:R-:W-:Y:S01]  /*0e30*/  SEL R23, R2, RZ, P5 ;  /* 0x000000ff02177207 */ /* 0x000fe20002800000 */
[----:B------:R-:W-:Y:S01]  /*0e40*/  @!P0 IMAD R2, R52, c[0x0][0x1c0], R53 ;  /* 0x0000700034028a24 */ /* 0x000fe200078e0235 */
[----:B------:R-:W-:Y:S01]  /*0e50*/  LEA.HI R203, R3, R203, RZ, 0x6 ;  /* 0x000000cb03cb7211 */ /* 0x000fe200078f30ff */
[----:B------:R-:W-:Y:S01]  /*0e60*/  @P0 IMAD R6, R53, c[0x0][0x234], R6 ;  /* 0x00008d0035060a24 */ /* 0x000fe200078e0206 */
[----:B------:R-:W-:Y:S01]  /*0e70*/  @P3 IADD3 R0, R0, 0x1, RZ ;  /* 0x0000000100003810 */ /* 0x000fe20007ffe0ff */
[----:B------:R-:W-:Y:S01]  /*0e80*/  @!P0 IMAD R6, R2, c[0x0][0x214], RZ ;  /* 0x0000850002068a24 */ /* 0x000fe200078e02ff */
[----:B------:R-:W-:-:S02]  /*0e90*/  LOP3.LUT R2, R203, 0xffffffc0, RZ, 0xc0, !PT ;  /* 0xffffffc0cb027812 */ /* 0x000fc400078ec0ff */
[----:B------:R-:W-:Y:S01]  /*0ea0*/  SEL R20, R9, RZ, P5 ;  /* 0x000000ff09147207 */ /* 0x000fe20002800000 */
[----:B------:R-:W-:Y:S01]  /*0eb0*/  @!P1 IMAD.MOV R0, RZ, RZ, -R0 ;  /* 0x000000ffff009224 */ /* 0x000fe200078e0a00 */
[----:B------:R-:W-:Y:S02]  /*0ec0*/  IADD3 R2, R2, -0x40, RZ ;  /* 0xffffffc002027810 */ /* 0x000fe40007ffe0ff */
[----:B------:R-:W-:Y:S02]  /*0ed0*/  @!P2 LOP3.LUT R0, RZ, c[0x0][0x1c8], RZ, 0x33, !PT ;  /* 0x00007200ff00aa12 */ /* 0x000fe400078e33ff */
[----:B------:R-:W-:Y:S02]  /*0ee0*/  SHF.R.S32.HI R3, RZ, 0x1f, R2 ;  /* 0x0000001fff037819 */ /* 0x000fe40000011402 */
[----:B------:R-:W-:Y:S01]  /*0ef0*/  SHF.R.S32.HI R17, RZ, 0x1f, R0 ;  /* 0x0000001fff117819 */ /* 0x000fe20000011400 */
[----:B------:R-:W-:Y:S05]  /*0f00*/  @!P0 BRA `(.L_x_926) ;  /* 0x0000003000008947 */ /* 0x000fea0003800000 */
[----:B------:R-:W-:-:S04]  /*0f10*/  IMAD R9, R52, UR11, RZ ;  /* 0x0000000b34097c24 */ /* 0x000fc8000f8e02ff */
[----:B------:R-:W-:Y:S01]  /*0f20*/  IMAD R19, R53, UR12, R9 ;  /* 0x0000000c35137c24 */ /* 0x000fe2000f8e0209 */
[----:B------:R-:W-:Y:S05]  /*0f30*/  BRA `(.L_x_927) ;  /* 0x0000002000007947 */ /* 0x000fea0003800000 */
.L_x_926:
[----:B------:R-:W-:-:S04]  /*0f40*/  IMAD R9, R52, c[0x0][0x1c0], R53 ;  /* 0x0000700034097a24 */ /* 0x000fc800078e0235 */
[----:B------:R-:W-:Y:S02]  /*0f50*/  IMAD R19, R9, c[0x0][0x224], RZ ;  /* 0x0000890009137a24 */ /* 0x000fe400078e02ff */
.L_x_927:
[----:B------:R-:W2:Y:S04]  /*0f60*/  LDL.64 R32, [R1+0x8] ;  /* 0x0000080001207983 */ /* 0x000ea80000100a00 */
[----:B------:R-:W3:Y:S01]  /*0f70*/  LDL R31, [R1+0x24] ;  /* 0x00002400011f7983 */ /* 0x000ee20000100800 */
[----:B------:R-:W-:Y:S01]  /*0f80*/  IADD3 R12, P0, R5, R4, RZ ;  /* 0x00000004050c7210 */ /* 0x000fe20007f1e0ff */
[----:B------:R-:W-:Y:S01]  /*0f90*/  IMAD.IADD R5, R2, 0x1, R6 ;  /* 0x0000000102057824 */ /* 0x000fe200078e0206 */
[----:B------:R-:W-:Y:S01]  /*0fa0*/  MOV R54, 0x4 ;  /* 0x0000000400367802 */ /* 0x000fe20000000f00 */
[----:B------:R-:W1:Y:S01]  /*0fb0*/  S2R R29, SR_TID.X ;  /* 0x00000000001d7919 */ /* 0x000e620000002100 */
[----:B------:R-:W-:Y:S01]  /*0fc0*/  IADD3.X R8, R8, R7, RZ, P0, !PT ;  /* 0x0000000708087210 */ /* 0x000fe200007fe4ff */
[----:B------:R-:W-:Y:S01]  /*0fd0*/  IMAD R14, R24, c[0x0][0x368], RZ ;  /* 0x0000da00180e7a24 */ /* 0x000fe200078e02ff */
[----:B------:R-:W-:Y:S01]  /*0fe0*/  LEA.HI.SX32 R203, R203, 0xffffffff, 0x1a ;  /* 0xffffffffcbcb7811 */ /* 0x000fe200078fd2ff */
[----:B------:R-:W4:Y:S01]  /*0ff0*/  S2R R30, SR_TID.X ;  /* 0x00000000001e7919 */ /* 0x000f220000002100 */
[----:B------:R-:W-:-:S03]  /*1000*/  IMAD.WIDE R10, R5, R54, c[0x0][0x200] ;  /* 0x00008000050a7625 */ /* 0x000fc600078e0236 */
[----:B------:R-:W-:Y:S01]  /*1010*/  STL [R1+0x4], R12 ;  /* 0x0000040c01007387 */ /* 0x000fe20000100800 */
[----:B------:R-:W-:Y:S01]  /*1020*/  IMAD R4, R8, c[0x0][0x1a0], RZ ;  /* 0x0000680008047a24 */ /* 0x000fe200078e02ff */
[----:B------:R-:W-:Y:S01]  /*1030*/  MOV R222, R10 ;  /* 0x0000000a00de7202 */ /* 0x000fe20000000f00 */
[----:B------:R-:W-:Y:S01]  /*1040*/  IMAD R14, R52, c[0x0][0x36c], R14 ;  /* 0x0000db00340e7a24 */ /* 0x000fe200078e020e */
[----:B------:R4:W-:Y:S01]  /*1050*/  STL [R1+0x10], R8 ;  /* 0x0000100801007387 */ /* 0x0009e20000100800 */
[----:B------:R-:W-:Y:S01]  /*1060*/  IMAD R9, R12, c[0x0][0x1a4], R4 ;  /* 0x000069000c097a24 */ /* 0x000fe200078e0204 */
[----:B------:R-:W-:Y:S01]  /*1070*/  MOV R221, R11 ;  /* 0x0000000b00dd7202 */ /* 0x000fe20000000f00 */
[C---:B------:R-:W-:Y:S01]  /*1080*/  IMAD R16, R24.reuse, c[0x0][0x188], RZ ;  /* 0x0000620018107a24 */ /* 0x040fe200078e02ff */
[----:B------:R-:W3:Y:S01]  /*1090*/  LDL R56, [R1+0x20] ;  /* 0x0000200001387983 */ /* 0x000ee20000100800 */
[----:B------:R-:W-:Y:S02]  /*10a0*/  IMAD R18, R24, c[0x0][0x180], RZ ;  /* 0x0000600018127a24 */ /* 0x000fe400078e02ff */
[----:B------:R-:W-:Y:S01]  /*10b0*/  IMAD R16, R52, c[0x0][0x18c], R16 ;  /* 0x0000630034107a24 */ /* 0x000fe200078e0210 */
[----:B-1----:R-:W-:-:S04]  /*10c0*/  SHF.R.S32.HI R29, RZ, 0x1f, R29 ;  /* 0x0000001fff1d7819 */ /* 0x002fc8000001141d */
[----:B----4-:R-:W-:-:S04]  /*10d0*/  LEA.HI R29, R29, R30, RZ, 0x3 ;  /* 0x0000001e1d1d7211 */ /* 0x010fc800078f18ff */
[----:B------:R-:W-:Y:S01]  /*10e0*/  SHF.R.S32.HI R29, RZ, 0x3, R29 ;  /* 0x00000003ff1d7819 */ /* 0x000fe2000001141d */
[----:B------:R-:W-:-:S04]  /*10f0*/  IMAD R8, R8, c[0x0][0x198], RZ ;  /* 0x0000660008087a24 */ /* 0x000fc800078e02ff */
[C---:B------:R-:W-:Y:S01]  /*1100*/  IMAD R8, R12.reuse, c[0x0][0x19c], R8 ;  /* 0x000067000c087a24 */ /* 0x040fe200078e0208 */
[----:B------:R-:W-:Y:S01]  /*1110*/  @P5 BAR.SYNC.DEFER_BLOCKING 0x0 ;  /* 0x0000000000005b1d */ /* 0x000fe20000010000 */
[----:B--2---:R-:W-:-:S04]  /*1120*/  IMAD.WIDE.U32 R6, R12, c[0x0][0x1a0], R32 ;  /* 0x000068000c067a25 */ /* 0x004fc800078e0020 */
[----:B------:R-:W-:Y:S01]  /*1130*/  IMAD.WIDE.U32 R4, R12, c[0x0][0x198], R32 ;  /* 0x000066000c047a25 */ /* 0x000fe200078e0020 */
[----:B------:R-:W-:-:S03]  /*1140*/  IADD3 R12, P0, R29, R2, RZ ;  /* 0x000000021d0c7210 */ /* 0x000fc60007f1e0ff */
[----:B------:R-:W-:-:S04]  /*1150*/  IMAD.WIDE.U32 R10, R52, c[0x0][0x368], R32 ;  /* 0x0000da00340a7a25 */ /* 0x000fc800078e0020 */
[----:B---3--:R-:W-:Y:S01]  /*1160*/  IMAD.X R13, R31, 0x1, R3, P0 ;  /* 0x000000011f0d7824 */ /* 0x008fe200000e0603 */
[----:B------:R-:W-:Y:S01]  /*1170*/  IADD3 R11, R11, R14, RZ ;  /* 0x0000000e0b0b7210 */ /* 0x000fe20007ffe0ff */
[----:B------:R-:W-:Y:S02]  /*1180*/  IMAD.IADD R7, R7, 0x1, R9 ;  /* 0x0000000107077824 */ /* 0x000fe400078e0209 */
[----:B------:R-:W-:Y:S02]  /*1190*/  IMAD R15, R13, c[0x0][0x190], RZ ;  /* 0x000064000d0f7a24 */ /* 0x000fe400078e02ff */
[----:B------:R-:W-:-:S04]  /*11a0*/  IMAD.WIDE.U32 R6, R52, c[0x0][0x188], R6 ;  /* 0x0000620034067a25 */ /* 0x000fc800078e0006 */
[----:B------:R-:W-:Y:S01]  /*11b0*/  IMAD R13, R13, c[0x0][0x370], RZ ;  /* 0x0000dc000d0d7a24 */ /* 0x000fe200078e02ff */
[----:B------:R-:W-:Y:S01]  /*11c0*/  IADD3 R7, R7, R16, RZ ;  /* 0x0000001007077210 */ /* 0x000fe20007ffe0ff */
[----:B------:R-:W-:Y:S02]  /*11d0*/  IMAD.IADD R5, R5, 0x1, R8 ;  /* 0x0000000105057824 */ /* 0x000fe400078e0208 */
[----:B------:R-:W-:Y:S02]  /*11e0*/  IMAD R14, R52, c[0x0][0x184], R18 ;  /* 0x00006100340e7a24 */ /* 0x000fe400078e0212 */
[----:B------:R-:W-:-:S04]  /*11f0*/  IMAD.WIDE.U32 R8, R12, c[0x0][0x190], R32 ;  /* 0x000064000c087a25 */ /* 0x000fc800078e0020 */
[C---:B------:R-:W-:Y:S02]  /*1200*/  IMAD R15, R12.reuse, c[0x0][0x194], R15 ;  /* 0x000065000c0f7a24 */ /* 0x040fe400078e020f */
[C---:B------:R-:W-:Y:S02]  /*1210*/  IMAD R18, R12.reuse, c[0x0][0x374], R13 ;  /* 0x0000dd000c127a24 */ /* 0x040fe400078e020d */
[----:B------:R-:W-:-:S04]  /*1220*/  IMAD.WIDE.U32 R12, R12, c[0x0][0x370], R10 ;  /* 0x0000dc000c0c7a25 */ /* 0x000fc800078e000a */
[----:B------:R-:W-:-:S04]  /*1230*/  IMAD.WIDE.U32 R4, R52, c[0x0][0x180], R4 ;  /* 0x0000600034047a25 */ /* 0x000fc800078e0004 */
[----:B------:R-:W-:Y:S02]  /*1240*/  IMAD R11, R17, c[0x0][0x1b8], RZ ;  /* 0x00006e00110b7a24 */ /* 0x000fe400078e02ff */
[----:B------:R-:W-:Y:S01]  /*1250*/  IMAD.IADD R5, R5, 0x1, R14 ;  /* 0x0000000105057824 */ /* 0x000fe200078e020e */
[----:B------:R-:W-:Y:S01]  /*1260*/  LEA.HI R14, R203, R203, RZ, 0x1 ;  /* 0x000000cbcb0e7211 */ /* 0x000fe200078f08ff */
[----:B------:R-:W-:Y:S02]  /*1270*/  IMAD R10, R17, c[0x0][0x1b0], RZ ;  /* 0x00006c00110a7a24 */ /* 0x000fe400078e02ff */
[----:B------:R-:W-:Y:S01]  /*1280*/  IMAD R16, R0, c[0x0][0x1bc], R11 ;  /* 0x00006f0000107a24 */ /* 0x000fe200078e020b */
[----:B------:R-:W-:Y:S01]  /*1290*/  LOP3.LUT R14, R14, 0xfffffffe, RZ, 0xc0, !PT ;  /* 0xfffffffe0e0e7812 */ /* 0x000fe200078ec0ff */
[----:B------:R-:W-:-:S03]  /*12a0*/  IMAD.WIDE.U32 R6, R0, c[0x0][0x1b8], R6 ;  /* 0x00006e0000067a25 */ /* 0x000fc600078e0006 */
[----:B------:R-:W-:Y:S01]  /*12b0*/  IADD3 R14, R203, -R14, RZ ;  /* 0x8000000ecb0e7210 */ /* 0x000fe20007ffe0ff */
[C---:B------:R-:W-:Y:S02]  /*12c0*/  IMAD R17, R0.reuse, c[0x0][0x1b4], R10 ;  /* 0x00006d0000117a24 */ /* 0x040fe400078e020a */
[----:B------:R-:W-:Y:S01]  /*12d0*/  IMAD.WIDE.U32 R4, R0, c[0x0][0x1b0], R4 ;  /* 0x00006c0000047a25 */ /* 0x000fe200078e0004 */
[----:B------:R-:W-:-:S03]  /*12e0*/  ISETP.NE.AND P0, PT, R14, 0x1, PT ;  /* 0x000000010e00780c */ /* 0x000fc60003f05270 */
[----:B------:R-:W-:Y:S01]  /*12f0*/  IMAD.IADD R7, R7, 0x1, R16 ;  /* 0x0000000107077824 */ /* 0x000fe200078e0210 */
[----:B------:R-:W-:Y:S01]  /*1300*/  IADD3 R5, R5, R17, RZ ;  /* 0x0000001105057210 */ /* 0x000fe20007ffe0ff */
[----:B------:R-:W-:Y:S02]  /*1310*/  IMAD.IADD R9, R9, 0x1, R15 ;  /* 0x0000000109097824 */ /* 0x000fe400078e020f */
[C---:B------:R-:W-:Y:S02]  /*1320*/  IMAD R0, R25.reuse, c[0x0][0x378], RZ ;  /* 0x0000de0019007a24 */ /* 0x040fe400078e02ff */
[----:B------:R-:W-:Y:S02]  /*1330*/  IMAD R16, R25, c[0x0][0x1a8], RZ ;  /* 0x00006a0019107a24 */ /* 0x000fe400078e02ff */
[----:B------:R-:W-:Y:S01]  /*1340*/  IMAD R15, R24, c[0x0][0x178], RZ ;  /* 0x00005e00180f7a24 */ /* 0x000fe200078e02ff */
[----:B------:R-:W2:Y:S01]  /*1350*/  LDL R25, [R1+0x1c] ;  /* 0x00001c0001197983 */ /* 0x000ea20000100800 */
[----:B------:R-:W-:-:S03]  /*1360*/  IMAD.WIDE.U32 R10, R52, c[0x0][0x178], R8 ;  /* 0x00005e00340a7a25 */ /* 0x000fc600078e0008 */
[----:B------:R-:W3:Y:S01]  /*1370*/  LDL R24, [R1+0x18] ;  /* 0x0000180001187983 */ /* 0x000ee20000100800 */
[----:B------:R-:W-:Y:S02]  /*1380*/  IMAD R15, R52, c[0x0][0x17c], R15 ;  /* 0x00005f00340f7a24 */ /* 0x000fe400078e020f */
[----:B------:R-:W-:Y:S02]  /*1390*/  IMAD.IADD R9, R13, 0x1, R18 ;  /* 0x000000010d097824 */ /* 0x000fe400078e0212 */
[----:B------:R-:W-:Y:S01]  /*13a0*/  IMAD.MOV.U32 R8, RZ, RZ, R12 ;  /* 0x000000ffff087224 */ /* 0x000fe200078e000c */
[----:B------:R-:W-:Y:S01]  /*13b0*/  IADD3 R11, R11, R15, RZ ;  /* 0x0000000f0b0b7210 */ /* 0x000fe20007ffe0ff */
[C---:B------:R-:W-:Y:S02]  /*13c0*/  IMAD R17, R31.reuse, c[0x0][0x1a0], RZ ;  /* 0x000068001f117a24 */ /* 0x040fe400078e02ff */
[----:B------:R-:W-:Y:S02]  /*13d0*/  IMAD R18, R31, c[0x0][0x198], RZ ;  /* 0x000066001f127a24 */ /* 0x000fe400078e02ff */
[----:B------:R-:W-:-:S04]  /*13e0*/  IMAD.WIDE.U32 R12, R53, c[0x0][0x1a8], R10 ;  /* 0x00006a00350c7a25 */ /* 0x000fc800078e000a */
[----:B------:R-:W-:-:S04]  /*13f0*/  IMAD.WIDE.U32 R14, R53, c[0x0][0x378], R8 ;  /* 0x0000de00350e7a25 */ /* 0x000fc800078e0008 */
[C---:B------:R-:W-:Y:S02]  /*1400*/  IMAD R17, R29.reuse, c[0x0][0x1a4], R17 ;  /* 0x000069001d117a24 */ /* 0x040fe400078e0211 */
[----:B------:R-:W-:-:S04]  /*1410*/  IMAD.WIDE.U32 R10, R29, c[0x0][0x1a0], R6 ;  /* 0x000068001d0a7a25 */ /* 0x000fc800078e0006 */
[C---:B------:R-:W-:Y:S02]  /*1420*/  IMAD R18, R29.reuse, c[0x0][0x19c], R18 ;  /* 0x000067001d127a24 */ /* 0x040fe400078e0212 */
[----:B------:R-:W-:Y:S01]  /*1430*/  IMAD.WIDE.U32 R8, R29, c[0x0][0x198], R4 ;  /* 0x000066001d087a25 */ /* 0x000fe200078e0004 */
[----:B------:R-:W-:-:S03]  /*1440*/  LEA R6, P2, R10, c[0x0][0x170], 0x1 ;  /* 0x00005c000a067a11 */ /* 0x000fc600078408ff */
[C---:B------:R-:W-:Y:S02]  /*1450*/  IMAD R0, R53.reuse, c[0x0][0x37c], R0 ;  /* 0x0000df0035007a24 */ /* 0x040fe400078e0200 */
[----:B------:R-:W-:Y:S02]  /*1460*/  IMAD R16, R53, c[0x0][0x1ac], R16 ;  /* 0x00006b0035107a24 */ /* 0x000fe400078e0210 */
[----:B------:R-:W-:Y:S01]  /*1470*/  IMAD.IADD R5, R11, 0x1, R17 ;  /* 0x000000010b057824 */ /* 0x000fe200078e0211 */
[----:B------:R-:W-:Y:S02]  /*1480*/  IADD3 R9, R9, R18, RZ ;  /* 0x0000001209097210 */ /* 0x000fe40007ffe0ff */
[----:B------:R-:W-:Y:S02]  /*1490*/  LEA R4, P1, R8, c[0x0][0x168], 0x1 ;  /* 0x00005a0008047a11 */ /* 0x000fe400078208ff */
[----:B------:R-:W-:Y:S02]  /*14a0*/  IADD3 R15, R15, R0, RZ ;  /* 0x000000000f0f7210 */ /* 0x000fe40007ffe0ff */
[----:B------:R-:W-:-:S02]  /*14b0*/  IADD3 R0, R13, R16, RZ ;  /* 0x000000100d007210 */ /* 0x000fc40007ffe0ff */
[----:B------:R-:W-:Y:S02]  /*14c0*/  LEA R208, P4, R12, c[0x0][0x160], 0x1 ;  /* 0x000058000cd07a11 */ /* 0x000fe400078808ff */
[----:B------:R-:W-:Y:S02]  /*14d0*/  LEA.HI.X R7, R10, c[0x0][0x174], R5, 0x1, P2 ;  /* 0x00005d000a077a11 */ /* 0x000fe400010f0c05 */
[----:B------:R-:W-:Y:S02]  /*14e0*/  LEA R206, P3, R14, c[0x0][0x330], 0x1 ;  /* 0x0000cc000ece7a11 */ /* 0x000fe400078608ff */
[----:B------:R-:W-:Y:S01]  /*14f0*/  LEA.HI.X R5, R8, c[0x0][0x16c], R9, 0x1, P1 ;  /* 0x00005b0008057a11 */ /* 0x000fe200008f0c09 */
[----:B------:R-:W-:Y:S01]  /*1500*/  IMAD.MOV.U32 R9, RZ, RZ, c[0x0][0x190] ;  /* 0x00006400ff097624 */ /* 0x000fe200078e00ff */
[----:B------:R-:W-:Y:S02]  /*1510*/  MOV R11, c[0x0][0x370] ;  /* 0x0000dc00000b7a02 */ /* 0x000fe40000000f00 */
[----:B------:R-:W-:-:S02]  /*1520*/  LEA.HI.X R209, R12, c[0x0][0x164], R0, 0x1, P4 ;  /* 0x000059000cd17a11 */ /* 0x000fc400020f0c00 */
[----:B------:R-:W-:Y:S02]  /*1530*/  MOV R0, c[0x0][0x198] ;  /* 0x0000660000007a02 */ /* 0x000fe40000000f00 */
[----:B------:R-:W-:Y:S01]  /*1540*/  LEA.HI.X R207, R14, c[0x0][0x334], R15, 0x1, P3 ;  /* 0x0000cd000ecf7a11 */ /* 0x000fe200018f0c0f */
[----:B------:R-:W-:Y:S01]  /*1550*/  IMAD.MOV.U32 R16, RZ, RZ, c[0x0][0x19c] ;  /* 0x00006700ff107624 */ /* 0x000fe200078e00ff */
[----:B------:R-:W-:Y:S02]  /*1560*/  MOV R13, c[0x0][0x374] ;  /* 0x0000dd00000d7a02 */ /* 0x000fe40000000f00 */
[----:B------:R-:W-:Y:S02]  /*1570*/  LEA R12, P3, R11, R206, 0x6 ;  /* 0x000000ce0b0c7211 */ /* 0x000fe400078630ff */
[----:B------:R-:W-:Y:S02]  /*1580*/  MOV R17, c[0x0][0x194] ;  /* 0x0000650000117a02 */ /* 0x000fe40000000f00 */
[----:B------:R-:W-:-:S02]  /*1590*/  LEA R10, P2, R9, R208, 0x6 ;  /* 0x000000d0090a7211 */ /* 0x000fc400078430ff */
[----:B------:R-:W-:Y:S02]  /*15a0*/  MOV R15, c[0x0][0x1a0] ;  /* 0x00006800000f7a02 */ /* 0x000fe40000000f00 */
[C---:B------:R-:W-:Y:S01]  /*15b0*/  LEA R8, P1, R0.reuse, R4, 0x6 ;  /* 0x0000000400087211 */ /* 0x040fe200078230ff */
[----:B------:R-:W-:Y:S01]  /*15c0*/  IMAD.MOV.U32 R18, RZ, RZ, c[0x0][0x1a4] ;  /* 0x00006900ff127624 */ /* 0x000fe200078e00ff */
[----:B------:R-:W-:Y:S02]  /*15d0*/  LEA.HI.X R13, R11, R207, R13, 0x6, P3 ;  /* 0x000000cf0b0d7211 */ /* 0x000fe400018f340d */
[----:B------:R-:W-:Y:S02]  /*15e0*/  LEA.HI.X R11, R9, R209, R17, 0x6, P2 ;  /* 0x000000d1090b7211 */ /* 0x000fe400010f3411 */
[----:B------:R-:W-:Y:S02]  /*15f0*/  LEA R14, P4, R15, R6, 0x6 ;  /* 0x000000060f0e7211 */ /* 0x000fe400078830ff */
[----:B------:R-:W-:-:S02]  /*1600*/  LEA.HI.X R9, R0, R5, R16, 0x6, P1 ;  /* 0x0000000500097211 */ /* 0x000fc400008f3410 */
[----:B------:R-:W-:Y:S02]  /*1610*/  LEA.HI.X R15, R15, R7, R18, 0x6, P4 ;  /* 0x000000070f0f7211 */ /* 0x000fe400020f3412 */
        /* <DEDUP_REMOVED lines=28> */
[----:B--2---:R-:W-:-:S02]  /*17e0*/  SHF.R.S32.HI R0, RZ, 0x1f, R25 ;  /* 0x0000001fff007819 */ /* 0x004fc40000011419 */
[C---:B---3--:R-:W-:Y:S02]  /*17f0*/  SHF.L.U32 R211, R24.reuse, 0x1, RZ ;  /* 0x0000000118d37819 */ /* 0x048fe400000006ff */
[----:B------:R-:W-:Y:S02]  /*1800*/  IADD3 R16, R24, 0x2000, RZ ;  /* 0x0000200018107810 */ /* 0x000fe40007ffe0ff */
[----:B------:R-:W-:Y:S01]  /*1810*/  SHF.L.U64.HI R231, R25, 0x2, R0 ;  /* 0x0000000219e77819 */ /* 0x000fe20000010200 */
[----:B------:R-:W-:Y:S01]  /*1820*/  @!PT LDS RZ, [RZ] ;  /* 0x00000000fffff984 */ /* 0x000fe20000000800 */
[----:B------:R-:W-:Y:S01]  /*1830*/  @!PT LDS RZ, [RZ] ;  /* 0x00000000fffff984 */ /* 0x000fe20000000800 */
[----:B------:R-:W-:Y:S01]  /*1840*/  @!PT LDS RZ, [RZ] ;  /* 0x00000000fffff984 */ /* 0x000fe20000000800 */
[----:B------:R1:W-:Y:S01]  /*1850*/  LDGSTS.E.BYPASS.LTC128B.128 [R211+0x10000], [R6.64] ;  /* 0x1000000006d37fae */ /* 0x0003e2000b901d50 */
[----:B------:R-:W-:-:S03]  /*1860*/  SEL R0, R16, R24, !P0 ;  /* 0x0000001810007207 */ /* 0x000fc60004000000 */
[----:B------:R-:W2:Y:S01]  /*1870*/  S2R R24, SR_TID.X ;  /* 0x0000000000187919 */ /* 0x000ea20000002100 */
[----:B------:R-:W-:-:S03]  /*1880*/  SHF.L.U32 R234, R25, 0x2, RZ ;  /* 0x0000000219ea7819 */ /* 0x000fc600000006ff */
[----:B------:R1:W-:Y:S01]  /*1890*/  LDGSTS.E.BYPASS.LTC128B.128 [R211+0x12000], [R6.64+0x80] ;  /* 0x1200008006d37fae */ /* 0x0003e2000b901d50 */
[----:B------:R-:W-:-:S03]  /*18a0*/  SHF.L.U32 R210, R0, 0x1, RZ ;  /* 0x0000000100d27819 */ /* 0x000fc600000006ff */
[----:B------:R3:W-:Y:S04]  /*18b0*/  LDGSTS.E.BYPASS.LTC128B.128 [R211+0x11000], [R14.64] ;  /* 0x110000000ed37fae */ /* 0x0007e8000b901d50 */
[----:B------:R3:W-:Y:S04]  /*18c0*/  LDGSTS.E.BYPASS.LTC128B.128 [R211+0x13000], [R14.64+0x80] ;  /* 0x130000800ed37fae */ /* 0x0007e8000b901d50 */
[----:B------:R-:W0:Y:S04]  /*18d0*/  LDGDEPBAR ;  /* 0x00000000000079af */ /* 0x000e280000000000 */
[----:B------:R-:W4:Y:S04]  /*18e0*/  S2R R25, SR_TID.X ;  /* 0x0000000000197919 */ /* 0x000f280000002100 */
        /* <DEDUP_REMOVED lines=13> */
[----:B--2---:R-:W-:-:S02]  /*19c0*/  SHF.R.S32.HI R24, RZ, 0x1f, R24 ;  /* 0x0000001fff187819 */ /* 0x004fc40000011418 */
[----:B-1----:R-:W-:Y:S02]  /*19d0*/  IADD3 R6, P1, R234, R222, RZ ;  /* 0x000000deea067210 */ /* 0x002fe40007f3e0ff */
[----:B----4-:R-:W-:-:S04]  /*19e0*/  LEA.HI R24, R24, R25, RZ, 0x5 ;  /* 0x0000001918187211 */ /* 0x010fc800078f28ff */
[----:B------:R-:W-:Y:S01]  /*19f0*/  SHF.R.S32.HI R24, RZ, 0x5, R24 ;  /* 0x00000005ff187819 */ /* 0x000fe20000011418 */
[----:B------:R-:W-:-:S04]  /*1a00*/  IMAD.X R7, R231, 0x1, R221, P1 ;  /* 0x00000001e7077824 */ /* 0x000fc800008e06dd */
[----:B------:R-:W-:Y:S01]  /*1a10*/  IMAD R0, R24, UR10, R56 ;  /* 0x0000000a18007c24 */ /* 0x000fe2000f8e0238 */
[----:B------:R1:W5:Y:S01]  /*1a20*/  LDG.E R218, [R6.64] ;  /* 0x0000001006da7981 */ /* 0x000362000c1e1900 */
[----:B---3--:R-:W-:-:S03]  /*1a30*/  IMAD.WIDE R4, R52, c[0x0][0x224], R2 ;  /* 0x0000890034047a25 */ /* 0x008fc600078e0202 */
[----:B------:R-:W-:Y:S02]  /*1a40*/  IADD3 R3, P2, P1, R0, UR9, R26 ;  /* 0x0000000900037c10 */ /* 0x000fe4000f95e01a */
[----:B------:R-:W-:Y:S01]  /*1a50*/  SHF.R.S32.HI R0, RZ, 0x1f, R0 ;  /* 0x0000001fff007819 */ /* 0x000fe20000011400 */
[----:B------:R-:W-:-:S04]  /*1a60*/  DEPBAR.LE SB0, 0x1 ;  /* 0x000080400000791a */ /* 0x000fc80000000000 */
[----:B-1----:R1:W5:Y:S04]  /*1a70*/  LDG.E R7, [R6.64+0x20] ;  /* 0x0000201006077981 */ /* 0x002368000c1e1900 */
[----:B------:R-:W-:Y:S01]  /*1a80*/  BAR.SYNC.DEFER_BLOCKING 0x0 ;  /* 0x0000000000007b1d */ /* 0x000fe20000010000 */
[----:B-1----:R-:W-:Y:S02]  /*1a90*/  IADD3.X R6, R0, UR8, R27, P2, P1 ;  /* 0x0000000800067c10 */ /* 0x002fe400097e241b */
[----:B------:R-:W-:-:S03]  /*1aa0*/  IADD3 R0, P2, R4, R21, RZ ;  /* 0x0000001504007210 */ /* 0x000fc60007f5e0ff */
[----:B------:R1:W2:Y:S01]  /*1ab0*/  LDSM.16.M88.4 R104, [R194+0x10000] ;  /* 0x01000000c268783b */ /* 0x0002a20000000200 */
        /* <DEDUP_REMOVED lines=10> */
[C---:B------:R-:W-:Y:S02]  /*1b60*/  LEA R204, P1, R4.reuse, c[0x0][0x350], 0x2 ;  /* 0x0000d40004cc7a11 */ /* 0x040fe400078210ff */
[----:B------:R1:W1:Y:S02]  /*1b70*/  LDSM.16.M88.4 R120, [R192+0x10000] ;  /* 0x01000000c078783b */ /* 0x0002640000000200 */
[----:B------:R-:W-:Y:S02]  /*1b80*/  IADD3 R0, R5, R3, RZ ;  /* 0x0000000305007210 */ /* 0x000fe40007ffe0ff */
[----:B------:R1:W1:Y:S01]  /*1b90*/  LDSM.16.M88.4 R124, [R192+0x10800] ;  /* 0x01080000c07c783b */ /* 0x0002620000000200 */
[----:B------:R-:W-:Y:S01]  /*1ba0*/  CS2R R28, SRZ ;  /* 0x00000000001c7805 */ /* 0x000fe2000001ff00 */
[----:B------:R-:W-:-:S02]  /*1bb0*/  LEA.HI.X R205, R4, c[0x0][0x354], R0, 0x2, P1 ;  /* 0x0000d50004cd7a11 */ /* 0x000fc400008f1400 */
        /* <DEDUP_REMOVED lines=12> */
[----:B------:R1:W1:Y:S04]  /*1c80*/  LDSM.16.M88.4 R156, [R192+0x12800] ;  /* 0x01280000c09c783b */ /* 0x0002680000000200 */
[----:B------:R1:W1:Y:S04]  /*1c90*/  LDSM.16.M88.4 R160, [R199+0x12000] ;  /* 0x01200000c7a0783b */ /* 0x0002680000000200 */
[----:B------:R1:W1:Y:S01]  /*1ca0*/  LDSM.16.M88.4 R164, [R199+0x12800] ;  /* 0x01280000c7a4783b */ /* 0x0002620000000200 */
[----:B------:R-:W-:Y:S05]  /*1cb0*/  @!P2 BRA `(.L_x_928) ;  /* 0x00002d600000a947 */ /* 0x000fea0003800000 */
[----:B--234-:R-:W-:Y:S01]  /*1cc0*/  IMAD.MOV.U32 R232, RZ, RZ, c[0x0][0x308] ;  /* 0x0000c200ffe87624 */ /* 0x01cfe200078e00ff */
[----:B------:R-:W2:Y:S01]  /*1cd0*/  LDL R8, [R1+0x28] ;  /* 0x0000280001087983 */ /* 0x000ea20000100800 */
[----:B------:R-:W-:-:S05]  /*1ce0*/  IMAD.MOV.U32 R233, RZ, RZ, c[0x0][0x30c] ;  /* 0x0000c300ffe97624 */ /* 0x000fca00078e00ff */
[----:B------:R3:W4:Y:S04]  /*1cf0*/  LDG.E.64 R2, [R232.64+0x8] ;  /* 0x00000810e8027981 */ /* 0x000728000c1e1b00 */
[----:B---3--:R-:W3:Y:S01]  /*1d00*/  LDG.E.64 R232, [R232.64] ;  /* 0x00000010e8e87981 */ /* 0x008ee2000c1e1b00 */
[----:B------:R-:W-:Y:S02]  /*1d10*/  IMAD R0, R52, c[0x0][0x1c0], R53 ;  /* 0x0000700034007a24 */ /* 0x000fe400078e0235 */
[----:B------:R-:W-:Y:S01]  /*1d20*/  IMAD.MOV.U32 R220, RZ, RZ, R4 ;  /* 0x000000ffffdc7224 */ /* 0x000fe200078e0004 */
[----:B------:R-:W1:Y:S01]  /*1d30*/  S2R R9, SR_TID.X ;  /* 0x0000000000097919 */ /* 0x000e620000002100 */
[----:B------:R-:W-:Y:S02]  /*1d40*/  IMAD.SHL.U32 R0, R0, 0x20, RZ ;  /* 0x0000002000007824 */ /* 0x000fe400078e00ff */
[----:B------:R-:W-:-:S02]  /*1d50*/  IMAD.MOV.U32 R219, RZ, RZ, R5 ;  /* 0x000000ffffdb7224 */ /* 0x000fc400078e0005 */
[----:B-----5:R-:W-:Y:S01]  /*1d60*/  IMAD.MOV.U32 R217, RZ, RZ, R7 ;  /* 0x000000ffffd97224 */ /* 0x020fe200078e0007 */
[----:B------:R-:W-:Y:S01]  /*1d70*/  SHF.R.S32.HI R245, RZ, 0x1f, R0 ;  /* 0x0000001ffff57819 */ /* 0x000fe20000011400 */
[----:B------:R-:W-:Y:S01]  /*1d80*/  IMAD.MOV.U32 R95, RZ, RZ, RZ ;  /* 0x000000ffff5f7224 */ /* 0x000fe200078e00ff */
[----:B----4-:R-:W-:Y:S02]  /*1d90*/  IADD3 R238, P2, P1, R0, R2, R56 ;  /* 0x0000000200ee7210 */ /* 0x010fe4000795e038 */
[----:B------:R-:W-:Y:S02]  /*1da0*/  IADD3 R2, R198, 0x2000, RZ ;  /* 0x00002000c6027810 */ /* 0x000fe40007ffe0ff */
[----:B--2---:R-:W-:Y:S02]  /*1db0*/  IADD3.X R245, R245, R3, R8, P2, P1 ;  /* 0x00000003f5f57210 */ /* 0x004fe400017e2408 */
[----:B------:R-:W2:Y:S01]  /*1dc0*/  S2R R8, SR_TID.X ;  /* 0x0000000000087919 */ /* 0x000ea20000002100 */
[----:B------:R-:W-:-:S02]  /*1dd0*/  IADD3 R0, R200, 0x2000, RZ ;  /* 0x00002000c8007810 */ /* 0x000fc40007ffe0ff */
[----:B------:R-:W-:Y:S02]  /*1de0*/  SEL R2, R2, R198, !P0 ;  /* 0x000000c602027207 */ /* 0x000fe40004000000 */
[----:B------:R-:W-:-:S03]  /*1df0*/  SEL R0, R0, R200, !P0 ;  /* 0x000000c800007207 */ /* 0x000fc60004000000 */
[----:B------:R-:W-:Y:S02]  /*1e00*/  IMAD.SHL.U32 R188, R2, 0x2, RZ ;  /* 0x0000000202bc7824 */ /* 0x000fe400078e00ff */
[----:B------:R-:W-:Y:S01]  /*1e10*/  IMAD.SHL.U32 R191, R0, 0x2, RZ ;  /* 0x0000000200bf7824 */ /* 0x000fe200078e00ff */
[----:B--2---:R-:W-:-:S04]  /*1e20*/  SHF.R.S32.HI R8, RZ, 0x1f, R8 ;  /* 0x0000001fff087819 */ /* 0x004fc80000011408 */
[----:B-1----:R-:W-:-:S04]  /*1e30*/  LEA.HI R8, R8, R9, RZ, 0x7 ;  /* 0x0000000908087211 */ /* 0x002fc800078f38ff */
[----:B------:R-:W-:-:S05]  /*1e40*/  SHF.R.S32.HI R8, RZ, 0x7, R8 ;  /* 0x00000007ff087819 */ /* 0x000fca0000011408 */
[----:B------:R-:W-:-:S05]  /*1e50*/  IMAD R3, R55, 0x2, R8 ;  /* 0x0000000237037824 */ /* 0x000fca00078e0208 */
[----:B---3--:R-:W-:Y:S02]  /*1e60*/  LOP3.LUT R3, R233, R3, RZ, 0x3c, !PT ;  /* 0x00000003e9037212 */ /* 0x008fe400078e3cff */
[----:B------:R-:W-:Y:S01]  /*1e70*/  IMAD.MOV.U32 R0, RZ, RZ, c[0x0][0x22c] ;  /* 0x00008b00ff007624 */ /* 0x000fe200078e00ff */
[----:B------:R-:W-:Y:S01]  /*1e80*/  IADD3 R5, R232, -0x4ab325aa, RZ ;  /* 0xb54cda56e8057810 */ /* 0x000fe20007ffe0ff */
[----:B------:R-:W-:Y:S01]  /*1e90*/  IMAD.WIDE.U32 R238, R238, -0x2daee0ad, RZ ;  /* 0xd2511f53eeee7825 */ /* 0x000fe200078e00ff */
[C---:B------:R-:W-:Y:S02]  /*1ea0*/  IADD3 R4, R232.reuse, 0x1715609d, RZ ;  /* 0x1715609de8047810 */ /* 0x040fe40007ffe0ff */
[----:B------:R-:W-:Y:S01]  /*1eb0*/  IADD3 R5, R232, -0x255992d5, RZ ;  /* 0xdaa66d2be8057810 */ /* 0x000fe20007ffe0ff */
[----:B------:R-:W-:Y:S01]  /*1ec0*/  IMAD R0, R0, c[0x0][0x1c0], RZ ;  /* 0x0000700000007a24 */ /* 0x000fe200078e02ff */
[----:B------:R-:W-:Y:S01]  /*1ed0*/  IADD3 R2, R232, 0x78dde6e4, RZ ;  /* 0x78dde6e4e8027810 */ /* 0x000fe20007ffe0ff */
[----:B------:R-:W-:Y:S01]  /*1ee0*/  IMAD.SHL.U32 R195, R200, 0x2, RZ ;  /* 0x00000002c8c37824 */ /* 0x000fe200078e00ff */
[----:B------:R-:W-:Y:S01]  /*1ef0*/  IADD3 R4, R232, 0x3c6ef372, RZ ;  /* 0x3c6ef372e8047810 */ /* 0x000fe20007ffe0ff */
[C---:B------:R-:W-:Y:S01]  /*1f00*/  IMAD.SHL.U32 R212, R0.reuse, 0x8, RZ ;  /* 0x0000000800d47824 */ /* 0x040fe200078e00ff */
[----:B------:R-:W-:Y:S01]  /*1f10*/  SHF.L.U32 R246, R0, 0x4, RZ ;  /* 0x0000000400f67819 */ /* 0x000fe200000006ff */
[----:B------:R-:W-:Y:S01]  /*1f20*/  IMAD.MOV.U32 R202, RZ, RZ, 0x20 ;  /* 0x00000020ffca7424 */ /* 0x000fe200078e00ff */
[----:B------:R-:W-:Y:S01]  /*1f30*/  IADD3 R2, R232, -0x61c88647, RZ ;  /* 0x9e3779b9e8027810 */ /* 0x000fe20007ffe0ff */
[----:B------:R-:W-:Y:S01]  /*1f40*/  IMAD.MOV.U32 R201, RZ, RZ, 0x40 ;  /* 0x00000040ffc97424 */ /* 0x000fe200078e00ff */
[----:B------:R-:W-:-:S02]  /*1f50*/  IADD3 R5, R246, 0x20, RZ ;  /* 0x00000020f6057810 */ /* 0x000fc40007ffe0ff */
[C---:B------:R-:W-:Y:S02]  /*1f60*/  IADD3 R4, R246.reuse, 0x40, RZ ;  /* 0x00000040f6047810 */ /* 0x040fe40007ffe0ff */
[----:B------:R-:W-:Y:S01]  /*1f70*/  IADD3 R2, R246, 0x60, RZ ;  /* 0x00000060f6027810 */ /* 0x000fe20007ffe0ff */
[C---:B------:R-:W-:Y:S01]  /*1f80*/  IMAD.IADD R249, R212.reuse, 0x1, R5 ;  /* 0x00000001d4f97824 */ /* 0x040fe200078e0205 */
[----:B------:R-:W-:Y:S01]  /*1f90*/  LOP3.LUT R3, R3, R239, RZ, 0x3c, !PT ;  /* 0x000000ef03037212 */ /* 0x000fe200078e3cff */
[C---:B------:R-:W-:Y:S01]  /*1fa0*/  IMAD.IADD R248, R212.reuse, 0x1, R4 ;  /* 0x00000001d4f87824 */ /* 0x040fe200078e0204 */
[C---:B------:R-:W-:Y:S01]  /*1fb0*/  IADD3 R247, R212.reuse, R2, RZ ;  /* 0x00000002d4f77210 */ /* 0x040fe20007ffe0ff */
[C---:B------:R-:W-:Y:S01]  /*1fc0*/  IMAD.IADD R5, R212.reuse, 0x1, R249 ;  /* 0x00000001d4057824 */ /* 0x040fe200078e02f9 */
[C---:B------:R-:W-:Y:S01]  /*1fd0*/  IADD3 R244, R233.reuse, 0x646e171e, RZ ;  /* 0x646e171ee9f47810 */ /* 0x040fe20007ffe0ff */
[C---:B------:R-:W-:Y:S01]  /*1fe0*/  IMAD.IADD R4, R212.reuse, 0x1, R248 ;  /* 0x00000001d4047824 */ /* 0x040fe200078e02f8 */
[C---:B------:R-:W-:Y:S01]  /*1ff0*/  IADD3 R243, R233.reuse, -0x56f99767, RZ ;  /* 0xa9066899e9f37810 */ /* 0x040fe20007ffe0ff */
[C---:B------:R-:W-:Y:S01]  /*2000*/  IMAD.IADD R2, R212.reuse, 0x1, R247 ;  /* 0x00000001d4027824 */ /* 0x040fe200078e02f7 */
[C---:B------:R-:W-:Y:S01]  /*2010*/  IADD3 R230, R212.reuse, R5, RZ ;  /* 0x00000005d4e67210 */ /* 0x040fe20007ffe0ff */
[C---:B------:R-:W-:Y:S01]  /*2020*/  IMAD.IADD R228, R212.reuse, 0x1, R4 ;  /* 0x00000001d4e47824 */ /* 0x040fe200078e0204 */
[C---:B------:R-:W-:Y:S01]  /*2030*/  IADD3 R242, R233.reuse, -0x126145ec, RZ ;  /* 0xed9eba14e9f27810 */ /* 0x040fe20007ffe0ff */
[C---:B------:R-:W-:Y:S01]  /*2040*/  IMAD.IADD R226, R212.reuse, 0x1, R2 ;  /* 0x00000001d4e27824 */ /* 0x040fe200078e0202 */
[C---:B------:R-:W-:Y:S01]  /*2050*/  IADD3 R241, R233.reuse, 0x32370b8f, RZ ;  /* 0x32370b8fe9f17810 */ /* 0x040fe20007ffe0ff */
[C---:B------:R-:W-:Y:S01]  /*2060*/  IMAD.IADD R229, R212.reuse, 0x1, R230 ;  /* 0x00000001d4e57824 */ /* 0x040fe200078e02e6 */
[C---:B------:R-:W-:Y:S01]  /*2070*/  IADD3 R227, R212.reuse, R228, RZ ;  /* 0x000000e4d4e37210 */ /* 0x040fe20007ffe0ff */
[----:B------:R-:W-:Y:S01]  /*2080*/  IMAD.IADD R223, R212, 0x1, R226 ;  /* 0x00000001d4df7824 */ /* 0x000fe200078e02e2 */
[----:B------:R-:W-:Y:S01]  /*2090*/  IADD3 R240, R233, 0x76cf5d0a, RZ ;  /* 0x76cf5d0ae9f07810 */ /* 0x000fe20007ffe0ff */
[----:B------:R-:W-:Y:S01]  /*20a0*/  IMAD.WIDE.U32 R224, R3, -0x326172a9, RZ ;  /* 0xcd9e8d5703e07825 */ /* 0x000fe200078e00ff */
[----:B------:R-:W-:-:S02]  /*20b0*/  IADD3 R237, R233, -0x4498517b, RZ ;  /* 0xbb67ae85e9ed7810 */ /* 0x000fc40007ffe0ff */
[C---:B------:R-:W-:Y:S01]  /*20c0*/  IADD3 R235, R212.reuse, R227, RZ ;  /* 0x000000e3d4eb7210 */ /* 0x040fe20007ffe0ff */
[C---:B------:R-:W-:Y:S02]  /*20d0*/  IMAD.IADD R236, R212.reuse, 0x1, R229 ;  /* 0x00000001d4ec7824 */ /* 0x040fe400078e02e5 */
[----:B------:R-:W-:Y:S02]  /*20e0*/  IMAD.IADD R233, R212, 0x1, R223 ;  /* 0x00000001d4e97824 */ /* 0x000fe400078e02df */
.L_x_931:
[----:B------:R-:W2:Y:S01]  /*20f0*/  LDL R0, [R1] ;  /* 0x0000000001007983 */ /* 0x000ea20000100800 */
[----:B------:R-:W-:Y:S01]  /*2100*/  IADD3 R171, R232, -0x61c88647, RZ ;  /* 0x9e3779b9e8ab7810 */ /* 0x000fe20007ffe0ff */
[----:B------:R-:W-:Y:S02]  /*2110*/  ULDC.U8 UR4, c[0x0][0x2d8] ;  /* 0x0000b60000047ab9 */ /* 0x000fe40000000000 */
[----:B------:R-:W0:Y:S01]  /*2120*/  LDGDEPBAR ;  /* 0x00000000000079af */ /* 0x000e220000000000 */
[----:B--2---:R-:W-:Y:S01]  /*2130*/  R2P PR, R0, 0x6 ;  /* 0x0000000600007804 */ /* 0x004fe20000000000 */
[----:B------:R-:W-:Y:S06]  /*2140*/  DEPBAR.LE SB0, 0x0 ;  /* 0x000080000000791a */ /* 0x000fec0000000000 */
[----:B------:R-:W-:Y:S01]  /*2150*/  BAR.SYNC.DEFER_BLOCKING 0x0 ;  /* 0x0000000000007b1d */ /* 0x000fe20000010000 */
[----:B------:R-:W-:Y:S02]  /*2160*/  SEL R168, R202, 0xffffffe0, !P1 ;  /* 0xffffffe0caa87807 */ /* 0x000fe40004800000 */
[----:B------:R-:W-:Y:S02]  /*2170*/  SEL R185, R201, 0xffffffc0, !P2 ;  /* 0xffffffc0c9b97807 */ /* 0x000fe40005000000 */
[----:B-----5:R-:W-:Y:S01]  /*2180*/  FSETP.NEU.FTZ.AND P0, PT, R218, -INF , PT ;  /* 0xff800000da00780b */ /* 0x020fe20003f1d000 */
[C---:B------:R-:W-:Y:S02]  /*2190*/  IMAD.IADD R0, R191.reuse, 0x1, R168 ;  /* 0x00000001bf007824 */ /* 0x040fe400078e02a8 */
[----:B------:R-:W-:Y:S02]  /*21a0*/  IMAD.IADD R3, R191, 0x1, R185 ;  /* 0x00000001bf037824 */ /* 0x000fe400078e02b9 */
[----:B------:R-:W-:Y:S01]  /*21b0*/  IMAD.IADD R2, R185, 0x1, R0 ;  /* 0x00000001b9027824 */ /* 0x000fe200078e0200 */
        /* <DEDUP_REMOVED lines=17> */
[----:B------:R-:W-:Y:S07]  /*22d0*/  LDSM.16.M88.4 R64, [R196+0xc000] ;  /* 0x00c00000c440783b */ /* 0x000fee0000000200 */
[C---:B-1----:R-:W-:Y:S01]  /*22e0*/  HMMA.16816.F32.BF16 R4, R52.reuse, R100, R4 ;  /* 0x000000643404723c */ /* 0x042fe20000041804 */
[----:B------:R-:W1:Y:S07]  /*22f0*/  LDSM.16.M88.4 R56, [R2] ;  /* 0x000000000238783b */ /* 0x000e6e0000000200 */
        /* <DEDUP_REMOVED lines=11> */
[----:B------:R3:W-:Y:S07]  /*23b0*/  LDSM.16.M88.4 R56, [R0+0x2000] ;  /* 0x002000000038783b */ /* 0x0007ee0000000200 */
[C---:B--2---:R-:W-:Y:S01]  /*23c0*/  HMMA.16816.F32.BF16 R4, R52.reuse, R60, R4 ;  /* 0x0000003c3404723c */ /* 0x044fe20000041804 */
[----:B------:R-:W2:Y:S07]  /*23d0*/  LDSM.16.M88.4 R100, [R193+0xe000] ;  /* 0x00e00000c164783b */ /* 0x000eae0000000200 */
[C---:B------:R-:W-:Y:S01]  /*23e0*/  HMMA.16816.F32.BF16 R8, R52.reuse, R62, R8 ;  /* 0x0000003e3408723c */ /* 0x040fe20000041808 */
[----:B------:R-:W4:Y:S03]  /*23f0*/  LDSM.16.M88.4 R60, [R193+0xe800] ;  /* 0x00e80000c13c783b */ /* 0x000f260000000200 */
[C---:B---3--:R-:W-:Y:S04]  /*2400*/  FMUL.FTZ R0, R217.reuse, 1.4426950216293334961 ;  /* 0x3fb8aa3bd9007820 */ /* 0x048fe80000410000 */
[C---:B-1----:R-:W-:Y:S08]  /*2410*/  HMMA.16816.F32.BF16 R12, R52.reuse, R64, R12 ;  /* 0x00000040340c723c */ /* 0x042ff0000004180c */
[----:B------:R-:W-:Y:S01]  /*2420*/  HMMA.16816.F32.BF16 R16, R52, R66, R16 ;  /* 0x000000423410723c */ /* 0x000fe20000041810 */
[----:B------:R1:W-:Y:S08]  /*2430*/  LDSM.16.M88.4 R52, [R3+0x2000] ;  /* 0x002000000334783b */ /* 0x0003f00000000200 */
[----:B------:R-:W3:Y:S01]  /*2440*/  LDSM.16.M88.4 R64, [R192+0xe000] ;  /* 0x00e00000c040783b */ /* 0x000ee20000000200 */
[C---:B--2---:R-:W-:Y:S08]  /*2450*/  HMMA.16816.F32.BF16 R4, R56.reuse, R100, R4 ;  /* 0x000000643804723c */ /* 0x044ff00000041804 */
[C---:B------:R-:W-:Y:S01]  /*2460*/  HMMA.16816.F32.BF16 R8, R56.reuse, R102, R8 ;  /* 0x000000663808723c */ /* 0x040fe20000041808 */
[----:B------:R-:W-:Y:S03]  /*2470*/  LDSM.16.M88.4 R100, [R196+0xe000] ;  /* 0x00e00000c464783b */ /* 0x000fe60000000200 */
[----:B-1----:R-:W-:Y:S04]  /*2480*/  IADD3 R3, R232, -0x4ab325aa, RZ ;  /* 0xb54cda56e8037810 */ /* 0x002fe80007ffe0ff */
[C---:B----4-:R-:W-:Y:S08]  /*2490*/  HMMA.16816.F32.BF16 R12, R56.reuse, R60, R12 ;  /* 0x0000003c380c723c */ /* 0x050ff0000004180c */
[----:B------:R-:W-:Y:S01]  /*24a0*/  HMMA.16816.F32.BF16 R16, R56, R62, R16 ;  /* 0x0000003e3810723c */ /* 0x000fe20000041810 */
[----:B------:R-:W1:Y:S07]  /*24b0*/  LDSM.16.M88.4 R56, [R192+0xe800] ;  /* 0x00e80000c038783b */ /* 0x000e6e0000000200 */
[C---:B---3--:R-:W-:Y:S01]  /*24c0*/  HMMA.16816.F32.BF16 R4, R52.reuse, R64, R4 ;  /* 0x000000403404723c */ /* 0x048fe20000041804 */
[----:B------:R2:W3:Y:S07]  /*24d0*/  LDSM.16.M88.4 R60, [R2+0x2000] ;  /* 0x00200000023c783b */ /* 0x0004ee0000000200 */
[C---:B------:R-:W-:Y:S04]  /*24e0*/  HMMA.16816.F32.BF16 R8, R52.reuse, R66, R8 ;  /* 0x000000423408723c */ /* 0x040fe80000041808 */
[----:B--2---:R-:W-:Y:S05]  /*24f0*/  FMUL.FTZ R2, R218, 1.4426950216293334961 ;  /* 0x3fb8aa3bda027820 */ /* 0x004fea0000410000 */
[----:B------:R-:W-:Y:S02]  /*2500*/  FSEL R2, R2, RZ, P0 ;  /* 0x000000ff02027208 */ /* 0x000fe40000000000 */
[----:B------:R-:W-:Y:S01]  /*2510*/  FSETP.NEU.FTZ.AND P0, PT, R217, -INF , PT ;  /* 0xff800000d900780b */ /* 0x000fe20003f1d000 */
[C---:B-1----:R-:W-:Y:S03]  /*2520*/  HMMA.16816.F32.BF16 R12, R52.reuse, R56, R12 ;  /* 0x00000038340c723c */ /* 0x042fe6000004180c */
[----:B------:R-:W-:Y:S04]  /*2530*/  FSEL R0, R0, RZ, P0 ;  /* 0x000000ff00007208 */ /* 0x000fe80000000000 */
[----:B------:R-:W-:Y:S01]  /*2540*/  IMAD R56, R203, 0x4, R252 ;  /* 0x00000004cb387824 */ /* 0x000fe200078e02fc */
[----:B------:R-:W-:Y:S01]  /*2550*/  HMMA.16816.F32.BF16 R16, R52, R58, R16 ;  /* 0x0000003a3410723c */ /* 0x000fe20000041810 */
[----:B------:R-:W1:Y:S03]  /*2560*/  LDSM.16.M88.4 R52, [R196+0xe800] ;  /* 0x00e80000c434783b */ /* 0x000e660000000200 */
[----:B------:R-:W-:Y:S04]  /*2570*/  IMAD.WIDE.U32 R56, R56, -0x326172a9, RZ ;  /* 0xcd9e8d5738387825 */ /* 0x000fe800078e00ff */
[C---:B---3--:R-:W-:Y:S05]  /*2580*/  HMMA.16816.F32.BF16 R4, R60.reuse, R100, R4 ;  /* 0x000000643c04723c */ /* 0x048fea0000041804 */
[----:B------:R-:W-:Y:S02]  /*2590*/  LOP3.LUT R56, R225, R56, R171, 0x96, !PT ;  /* 0x00000038e1387212 */ /* 0x000fe400078e96ab */
[----:B------:R-:W-:Y:S01]  /*25a0*/  IADD3 R171, R232, 0x3c6ef372, RZ ;  /* 0x3c6ef372e8ab7810 */ /* 0x000fe20007ffe0ff */
[C---:B------:R-:W-:Y:S11]  /*25b0*/  HMMA.16816.F32.BF16 R8, R60.reuse, R102, R8 ;  /* 0x000000663c08723c */ /* 0x040ff60000041808 */
[----:B------:R-:W-:Y:S05]  /*25c0*/  @!UPT UIADD3 URZ, URZ, URZ, URZ ;  /* 0x0000003f3f3ff290 */ /* 0x000fea000fffe03f */
[--C-:B------:R-:W-:Y:S02]  /*25d0*/  FFMA.FTZ R4, R4, c[0x0][0x23c], -R2.reuse ;  /* 0x00008f0004047a23 */ /* 0x100fe40000010802 */
[----:B------:R-:W-:Y:S02]  /*25e0*/  FFMA.FTZ R5, R5, c[0x0][0x23c], -R2 ;  /* 0x00008f0005057a23 */ /* 0x000fe40000010802 */
[----:B------:R2:W3:Y:S01]  /*25f0*/  MUFU.EX2 R170, R4 ;  /* 0x0000000400aa7308 */ /* 0x0004e20000000800 */
[--C-:B------:R-:W-:Y:S02]  /*2600*/  FFMA.FTZ R6, R6, c[0x0][0x23c], -R0.reuse ;  /* 0x00008f0006067a23 */ /* 0x100fe40000010800 */
[----:B------:R-:W-:Y:S01]  /*2610*/  FFMA.FTZ R7, R7, c[0x0][0x23c], -R0 ;  /* 0x00008f0007077a23 */ /* 0x000fe20000010800 */
[C---:B-1----:R-:W-:Y:S03]  /*2620*/  HMMA.16816.F32.BF16 R12, R60.reuse, R52, R12 ;  /* 0x000000343c0c723c */ /* 0x042fe6000004180c */
[----:B------:R-:W-:Y:S03]  /*2630*/  FFMA.FTZ R8, R8, c[0x0][0x23c], -R2 ;  /* 0x00008f0008087a23 */ /* 0x000fe60000010802 */
[----:B------:R1:W4:Y:S01]  /*2640*/  MUFU.EX2 R169, R5 ;  /* 0x0000000500a97308 */ /* 0x0003220000000800 */
[--C-:B------:R-:W-:Y:S01]  /*2650*/  FFMA.FTZ R10, R10, c[0x0][0x23c], -R0.reuse ;  /* 0x00008f000a0a7a23 */ /* 0x100fe20000010800 */
[----:B------:R-:W-:Y:S04]  /*2660*/  HMMA.16816.F32.BF16 R16, R60, R54, R16 ;  /* 0x000000363c10723c */ /* 0x000fe80000041810 */
[----:B------:R-:W-:Y:S02]  /*2670*/  FFMA.FTZ R11, R11, c[0x0][0x23c], -R0 ;  /* 0x00008f000b0b7a23 */ /* 0x000fe40000010800 */
[----:B------:R-:W-:Y:S02]  /*2680*/  FFMA.FTZ R100, R9, c[0x0][0x23c], -R2 ;  /* 0x00008f0009647a23 */ /* 0x000fe40000010802 */
[----:B------:R5:W-:Y:S01]  /*2690*/  MUFU.EX2 R103, R6 ;  /* 0x0000000600677308 */ /* 0x000be20000000800 */
[----:B--2---:R-:W-:Y:S03]  /*26a0*/  LOP3.LUT R4, R57, R245, R232, 0x96, !PT ;  /* 0x000000f539047212 */ /* 0x004fe600078e96e8 */
[----:B------:R-:W-:Y:S06]  /*26b0*/  IMAD.WIDE.U32 R56, R56, -0x2daee0ad, RZ ;  /* 0xd2511f5338387825 */ /* 0x000fec00078e00ff */
[----:B------:R2:W-:Y:S01]  /*26c0*/  MUFU.EX2 R102, R7 ;  /* 0x0000000700667308 */ /* 0x0005e20000000800 */
[--C-:B------:R-:W-:Y:S02]  /*26d0*/  FFMA.FTZ R12, R12, c[0x0][0x23c], -R2.reuse ;  /* 0x00008f000c0c7a23 */ /* 0x100fe40000010802 */
[--C-:B------:R-:W-:Y:S02]  /*26e0*/  FFMA.FTZ R13, R13, c[0x0][0x23c], -R2.reuse ;  /* 0x00008f000d0d7a23 */ /* 0x100fe40000010802 */
[----:B-1----:R-:W-:Y:S04]  /*26f0*/  IMAD.WIDE.U32 R4, R4, -0x2daee0ad, RZ ;  /* 0xd2511f5304047825 */ /* 0x002fe800078e00ff */
[----:B------:R-:W-:Y:S01]  /*2700*/  FFMA.FTZ R16, R16, c[0x0][0x23c], -R2 ;  /* 0x00008f0010107a23 */ /* 0x000fe20000010802 */
[----:B------:R1:W1:Y:S01]  /*2710*/  MUFU.EX2 R101, R8 ;  /* 0x0000000800657308 */ /* 0x0002620000000800 */
[----:B------:R-:W-:Y:S01]  /*2720*/  LOP3.LUT R4, R57, R4, R240, 0x96, !PT ;  /* 0x0000000439047212 */ /* 0x000fe200078e96f0 */
[----:B------:R-:W-:Y:S01]  /*2730*/  FFMA.FTZ R2, R17, c[0x0][0x23c], -R2 ;  /* 0x00008f0011027a23 */ /* 0x000fe20000010802 */
[----:B-----5:R-:W-:Y:S01]  /*2740*/  LOP3.LUT R6, R5, R238, R237, 0x96, !PT ;  /* 0x000000ee05067212 */ /* 0x020fe200078e96ed */
[--C-:B------:R-:W-:Y:S02]  /*2750*/  FFMA.FTZ R18, R18, c[0x0][0x23c], -R0.reuse ;  /* 0x00008f0012127a23 */ /* 0x100fe40000010800 */
[----:B------:R-:W-:Y:S04]  /*2760*/  IMAD.WIDE.U32 R52, R4, -0x326172a9, RZ ;  /* 0xcd9e8d5704347825 */ /* 0x000fe800078e00ff */
[----:B------:R5:W-:Y:S01]  /*2770*/  MUFU.EX2 R67, R10 ;  /* 0x0000000a00437308 */ /* 0x000be20000000800 */
[--C-:B------:R-:W-:Y:S02]  /*2780*/  FFMA.FTZ R14, R14, c[0x0][0x23c], -R0.reuse ;  /* 0x00008f000e0e7a23 */ /* 0x100fe40000010800 */
[--C-:B------:R-:W-:Y:S02]  /*2790*/  FFMA.FTZ R15, R15, c[0x0][0x23c], -R0.reuse ;  /* 0x00008f000f0f7a23 */ /* 0x100fe40000010800 */
[----:B--2---:R-:W-:Y:S04]  /*27a0*/  IMAD.WIDE.U32 R6, R6, -0x326172a9, RZ ;  /* 0xcd9e8d5706067825 */ /* 0x004fe800078e00ff */
[----:B------:R-:W-:Y:S01]  /*27b0*/  FFMA.FTZ R0, R19, c[0x0][0x23c], -R0 ;  /* 0x00008f0013007a23 */ /* 0x000fe20000010800 */
[----:B------:R2:W-:Y:S01]  /*27c0*/  MUFU.EX2 R66, R11 ;  /* 0x0000000b00427308 */ /* 0x0005e20000000800 */
[----:B-1----:R-:W-:Y:S02]  /*27d0*/  LOP3.LUT R8, R7, R224, R171, 0x96, !PT ;  /* 0x000000e007087212 */ /* 0x002fe400078e96ab */
[----:B------:R-:W-:Y:S03]  /*27e0*/  IADD3 R171, R232, -0x255992d5, RZ ;  /* 0xdaa66d2be8ab7810 */ /* 0x000fe60007ffe0ff */
[----:B------:R-:W-:Y:S01]  /*27f0*/  IMAD.WIDE.U32 R8, R8, -0x2daee0ad, RZ ;  /* 0xd2511f5308087825 */ /* 0x000fe200078e00ff */
[----:B------:R-:W-:Y:S03]  /*2800*/  LOP3.LUT R6, R53, R6, R171, 0x96, !PT ;  /* 0x0000000635067212 */ /* 0x000fe600078e96ab */
[----:B------:R1:W-:Y:S01]  /*2810*/  MUFU.EX2 R65, R12 ;  /* 0x0000000c00417308 */ /* 0x0003e20000000800 */
[----:B------:R-:W-:Y:S02]  /*2820*/  IADD3 R171, R232, 0x78dde6e4, RZ ;  /* 0x78dde6e4e8ab7810 */ /* 0x000fe40007ffe0ff */
[----:B------:R-:W-:Y:S01]  /*2830*/  LOP3.LUT R4, R9, R56, R241, 0x96, !PT ;  /* 0x0000003809047212 */ /* 0x000fe200078e96f1 */
[----:B------:R-:W-:Y:S04]  /*2840*/  IMAD.WIDE.U32 R6, R6, -0x2daee0ad, RZ ;  /* 0xd2511f5306067825 */ /* 0x000fe800078e00ff */
[----:B------:R-:W-:Y:S01]  /*2850*/  IMAD.WIDE.U32 R4, R4, -0x326172a9, RZ ;  /* 0xcd9e8d5704047825 */ /* 0x000fe200078e00ff */
[----:B-----5:R-:W-:Y:S01]  /*2860*/  LOP3.LUT R10, R7, R8, R242, 0x96, !PT ;  /* 0x00000008070a7212 */ /* 0x020fe200078e96f2 */
[----:B------:R5:W-:Y:S03]  /*2870*/  MUFU.EX2 R64, R13 ;  /* 0x0000000d00407308 */ /* 0x000be60000000800 */
[----:B------:R-:W-:Y:S01]  /*2880*/  LOP3.LUT R8, R5, R52, R171, 0x96, !PT ;  /* 0x0000003405087212 */ /* 0x000fe200078e96ab */
[----:B--2---:R-:W-:Y:S01]  /*2890*/  IMAD.WIDE.U32 R10, R10, -0x326172a9, RZ ;  /* 0xcd9e8d570a0a7825 */ /* 0x004fe200078e00ff */
[----:B------:R-:W-:Y:S03]  /*28a0*/  IADD3 R171, R232, 0x1715609d, RZ ;  /* 0x1715609de8ab7810 */ /* 0x000fe60007ffe0ff */
[----:B------:R-:W-:Y:S01]  /*28b0*/  IMAD.WIDE.U32 R8, R8, -0x2daee0ad, RZ ;  /* 0xd2511f5308087825 */ /* 0x000fe200078e00ff */
[----:B------:R-:W-:Y:S01]  /*28c0*/  LOP3.LUT R7, R11, R4, R171, 0x96, !PT ;  /* 0x000000040b077212 */ /* 0x000fe200078e96ab */
[----:B------:R2:W-:Y:S02]  /*28d0*/  MUFU.EX2 R60, R2 ;  /* 0x00000002003c7308 */ /* 0x0005e40000000800 */
[----:B------:R-:W-:Y:S01]  /*28e0*/  IMAD.MOV.U32 R171, RZ, RZ, c[0x0][0x1c0] ;  /* 0x00007000ffab7624 */ /* 0x000fe200078e00ff */
[----:B------:R-:W-:Y:S01]  /*28f0*/  LOP3.LUT R4, R9, R6, R243, 0x96, !PT ;  /* 0x0000000609047212 */ /* 0x000fe200078e96f3 */
[----:B------:R-:W-:Y:S04]  /*2900*/  IMAD.WIDE.U32 R6, R7, -0x2daee0ad, RZ ;  /* 0xd2511f5307067825 */ /* 0x000fe800078e00ff */
[----:B------:R-:W-:Y:S01]  /*2910*/  IMAD.WIDE.U32 R4, R4, -0x326172a9, RZ ;  /* 0xcd9e8d5704047825 */ /* 0x000fe200078e00ff */
[--C-:B-1----:R-:W-:Y:S01]  /*2920*/  SHF.R.U32.HI R12, RZ, 0x10, R6.reuse ;  /* 0x00000010ff0c7819 */ /* 0x102fe20000011606 */
[----:B------:R-:W-:Y:S01]  /*2930*/  MUFU.EX2 R100, R100 ;  /* 0x0000006400647308 */ /* 0x000fe20000000800 */
[C---:B------:R-:W-:Y:S01]  /*2940*/  LOP3.LUT R9, R6.reuse, 0xff, RZ, 0xc0, !PT ;  /* 0x000000ff06097812 */ /* 0x040fe200078ec0ff */
[----:B------:R-:W-:Y:S01]  /*2950*/  IMAD R171, R171, c[0x0][0x22c], RZ ;  /* 0x00008b00abab7a24 */ /* 0x000fe200078e02ff */
[----:B------:R-:W-:Y:S02]  /*2960*/  LOP3.LUT R3, R5, R10, R3, 0x96, !PT ;  /* 0x0000000a05037212 */ /* 0x000fe400078e9603 */
[----:B-----5:R-:W-:Y:S01]  /*2970*/  LOP3.LUT R13, R6, 0xffff, RZ, 0xc0, !PT ;  /* 0x0000ffff060d7812 */ /* 0x020fe200078ec0ff */
[----:B------:R-:W-:Y:S01]  /*2980*/  IMAD.U32 R171, R171, -0x40, RZ ;  /* 0xffffffc0abab7824 */ /* 0x000fe200078e00ff */
[----:B------:R-:W-:Y:S02]  /*2990*/  SHF.R.U32.HI R10, RZ, 0x18, R6 ;  /* 0x00000018ff0a7819 */ /* 0x000fe40000011606 */
[----:B------:R-:W-:Y:S01]  /*29a0*/  LOP3.LUT R6, R3, 0xff, RZ, 0xc0, !PT ;  /* 0x000000ff03067812 */ /* 0x000fe200078ec0ff */
[----:B------:R-:W1:Y:S01]  /*29b0*/  MUFU.EX2 R58, R0 ;  /* 0x00000000003a7308 */ /* 0x000e620000000800 */
[----:B------:R-:W-:Y:S02]  /*29c0*/  LOP3.LUT R8, R7, R8, R244, 0x96, !PT ;  /* 0x0000000807087212 */ /* 0x000fe400078e96f4 */
[----:B------:R-:W-:Y:S02]  /*29d0*/  LOP3.LUT R7, R3, 0xffff, RZ, 0xc0, !PT ;  /* 0x0000ffff03077812 */ /* 0x000fe400078ec0ff */
[----:B------:R-:W-:Y:S02]  /*29e0*/  ISETP.LE.U32.AND P1, PT, R6, UR4, PT ;  /* 0x0000000406007c0c */ /* 0x000fe4000bf23070 */
[----:B------:R-:W-:Y:S02]  /*29f0*/  SHF.R.U32.HI R6, RZ, 0x8, R7 ;  /* 0x00000008ff067819 */ /* 0x000fe40000011607 */
[----:B------:R-:W-:Y:S01]  /*2a00*/  LOP3.LUT R7, R4, 0xffff, RZ, 0xc0, !PT ;  /* 0x0000ffff04077812 */ /* 0x000fe200078ec0ff */
[----:B------:R-:W-:Y:S01]  /*2a10*/  MUFU.EX2 R63, R14 ;  /* 0x0000000e003f7308 */ /* 0x000fe20000000800 */
[----:B------:R-:W-:Y:S02]  /*2a20*/  LOP3.LUT R5, R6, 0xffff, RZ, 0xc0, !PT ;  /* 0x0000ffff06057812 */ /* 0x000fe400078ec0ff */
[----:B------:R-:W-:Y:S02]  /*2a30*/  ISETP.LE.U32.AND P3, PT, R9, UR4, PT ;  /* 0x0000000409007c0c */ /* 0x000fe4000bf63070 */
[----:B------:R-:W-:Y:S02]  /*2a40*/  LOP3.LUT R9, R4, 0xff, RZ, 0xc0, !PT ;  /* 0x000000ff04097812 */ /* 0x000fe400078ec0ff */
[--C-:B------:R-:W-:Y:S01]  /*2a50*/  SHF.R.U32.HI R6, RZ, 0x10, R3.reuse ;  /* 0x00000010ff067819 */ /* 0x100fe20000011603 */
[----:B---3--:R-:W-:Y:S01]  /*2a60*/  @!P1 FADD.FTZ R170, -R170, -RZ ;  /* 0x800000ffaaaa9221 */ /* 0x008fe20000010100 */
[----:B------:R-:W-:Y:S01]  /*2a70*/  ISETP.LE.U32.AND P5, PT, R5, UR4, PT ;  /* 0x0000000405007c0c */ /* 0x000fe2000bfa3070 */
[----:B------:R-:W-:Y:S01]  /*2a80*/  MUFU.EX2 R62, R15 ;  /* 0x0000000f003e7308 */ /* 0x000fe20000000800 */
[----:B------:R-:W-:Y:S02]  /*2a90*/  SHF.R.U32.HI R3, RZ, 0x18, R3 ;  /* 0x00000018ff037819 */ /* 0x000fe40000011603 */
[----:B------:R-:W-:Y:S02]  /*2aa0*/  ISETP.LE.U32.AND P1, PT, R9, UR4, PT ;  /* 0x0000000409007c0c */ /* 0x000fe4000bf23070 */
[----:B------:R-:W-:Y:S02]  /*2ab0*/  ISETP.LE.U32.AND P6, PT, R3, UR4, PT ;  /* 0x0000000403007c0c */ /* 0x000fe4000bfc3070 */
[----:B------:R-:W-:Y:S02]  /*2ac0*/  SHF.R.U32.HI R3, RZ, 0x8, R7 ;  /* 0x00000008ff037819 */ /* 0x000fe40000011607 */
[----:B------:R-:W-:Y:S01]  /*2ad0*/  LOP3.LUT R5, R6, 0xff, RZ, 0xc0, !PT ;  /* 0x000000ff06057812 */ /* 0x000fe200078ec0ff */
[----:B------:R-:W3:Y:S01]  /*2ae0*/  MUFU.EX2 R61, R16 ;  /* 0x00000010003d7308 */ /* 0x000ee20000000800 */
[----:B------:R-:W-:Y:S01]  /*2af0*/  ISETP.LE.U32.AND P0, PT, R10, UR4, PT ;  /* 0x000000040a007c0c */ /* 0x000fe2000bf03070 */
[----:B----4-:R-:W-:Y:S01]  /*2b00*/  @!P5 FADD.FTZ R169, -R169, -RZ ;  /* 0x800000ffa9a9d221 */ /* 0x010fe20000010100 */
[--C-:B------:R-:W-:Y:S02]  /*2b10*/  SHF.R.U32.HI R10, RZ, 0x10, R4.reuse ;  /* 0x00000010ff0a7819 */ /* 0x100fe40000011604 */
[----:B------:R-:W-:Y:S01]  /*2b20*/  LOP3.LUT R3, R3, 0xffff, RZ, 0xc0, !PT ;  /* 0x0000ffff03037812 */ /* 0x000fe200078ec0ff */
[----:B------:R-:W-:Y:S01]  /*2b30*/  @!P1 FADD.FTZ R101, -R101, -RZ ;  /* 0x800000ff65659221 */ /* 0x000fe20000010100 */
[----:B------:R-:W-:Y:S01]  /*2b40*/  ISETP.LE.U32.AND P4, PT, R5, UR4, PT ;  /* 0x0000000405007c0c */ /* 0x000fe2000bf83070 */
[----:B------:R-:W-:Y:S01]  /*2b50*/  @!P6 FADD.FTZ R102, -R102, -RZ ;  /* 0x800000ff6666e221 */ /* 0x000fe20000010100 */
[----:B------:R-:W-:Y:S01]  /*2b60*/  SHF.R.U32.HI R11, RZ, 0x18, R4 ;  /* 0x00000018ff0b7819 */ /* 0x000fe20000011604 */
[----:B------:R-:W4:Y:S01]  /*2b70*/  MUFU.EX2 R59, R18 ;  /* 0x00000012003b7308 */ /* 0x000f220000000800 */
[----:B------:R-:W-:Y:S02]  /*2b80*/  ISETP.LE.U32.AND P5, PT, R3, UR4, PT ;  /* 0x0000000403007c0c */ /* 0x000fe4000bfa3070 */
[----:B--2---:R-:W-:Y:S01]  /*2b90*/  LOP3.LUT R2, R10, 0xff, RZ, 0xc0, !PT ;  /* 0x000000ff0a027812 */ /* 0x004fe200078ec0ff */
[----:B-1----:R-:W-:Y:S01]  /*2ba0*/  @!P0 FADD.FTZ R58, -R58, -RZ ;  /* 0x800000ff3a3a8221 */ /* 0x002fe20000010100 */
[----:B------:R-:W-:Y:S02]  /*2bb0*/  LOP3.LUT R4, R8, 0xff, RZ, 0xc0, !PT ;  /* 0x000000ff08047812 */ /* 0x000fe400078ec0ff */
[----:B------:R-:W-:Y:S02]  /*2bc0*/  ISETP.LE.U32.AND P6, PT, R2, UR4, PT ;  /* 0x0000000402007c0c */ /* 0x000fe4000bfc3070 */
[----:B------:R-:W-:Y:S01]  /*2bd0*/  ISETP.LE.U32.AND P1, PT, R11, UR4, PT ;  /* 0x000000040b007c0c */ /* 0x000fe2000bf23070 */
[----:B------:R-:W-:Y:S01]  /*2be0*/  @!P4 FADD.FTZ R103, -R103, -RZ ;  /* 0x800000ff6767c221 */ /* 0x000fe20000010100 */
[----:B------:R-:W-:Y:S02]  /*2bf0*/  ISETP.LE.U32.AND P2, PT, R4, UR4, PT ;  /* 0x0000000404007c0c */ /* 0x000fe4000bf43070 */
[--C-:B------:R-:W-:Y:S01]  /*2c00*/  SHF.R.U32.HI R4, RZ, 0x18, R8.reuse ;  /* 0x00000018ff047819 */ /* 0x100fe20000011608 */
[----:B------:R-:W-:Y:S01]  /*2c10*/  @!P5 FADD.FTZ R100, -R100, -RZ ;  /* 0x800000ff6464d221 */ /* 0x000fe20000010100 */
[----:B------:R-:W-:Y:S01]  /*2c20*/  SHF.R.U32.HI R3, RZ, 0x10, R8 ;  /* 0x00000010ff037819 */ /* 0x000fe20000011608 */
[----:B---3--:R-:W-:Y:S01]  /*2c30*/  @!P3 FADD.FTZ R61, -R61, -RZ ;  /* 0x800000ff3d3db221 */ /* 0x008fe20000010100 */
[----:B------:R-:W-:Y:S02]  /*2c40*/  LOP3.LUT R8, R8, 0xffff, RZ, 0xc0, !PT ;  /* 0x0000ffff08087812 */ /* 0x000fe400078ec0ff */
[----:B------:R-:W-:Y:S01]  /*2c50*/  LOP3.LUT R3, R3, 0xff, RZ, 0xc0, !PT ;  /* 0x000000ff03037812 */ /* 0x000fe200078ec0ff */
[----:B------:R-:W-:Y:S01]  /*2c60*/  @!P6 FADD.FTZ R67, -R67, -RZ ;  /* 0x800000ff4343e221 */ /* 0x000fe20000010100 */
[----:B------:R-:W-:Y:S01]  /*2c70*/  SHF.R.U32.HI R2, RZ, 0x8, R8 ;  /* 0x00000008ff027819 */ /* 0x000fe20000011608 */
[----:B------:R-:W-:Y:S01]  /*2c80*/  @!P1 FADD.FTZ R66, -R66, -RZ ;  /* 0x800000ff42429221 */ /* 0x000fe20000010100 */
[----:B------:R-:W-:Y:S01]  /*2c90*/  ISETP.LE.U32.AND P5, PT, R3, UR4, PT ;  /* 0x0000000403007c0c */ /* 0x000fe2000bfa3070 */
[----:B------:R-:W-:Y:S01]  /*2ca0*/  @!P2 FADD.FTZ R65, -R65, -RZ ;  /* 0x800000ff4141a221 */ /* 0x000fe20000010100 */
[----:B------:R-:W-:Y:S02]  /*2cb0*/  LOP3.LUT R2, R2, 0xffff, RZ, 0xc0, !PT ;  /* 0x0000ffff02027812 */ /* 0x000fe400078ec0ff */
[----:B------:R-:W-:Y:S02]  /*2cc0*/  LOP3.LUT R3, R12, 0xff, RZ, 0xc0, !PT ;  /* 0x000000ff0c037812 */ /* 0x000fe400078ec0ff */
[----:B------:R-:W-:Y:S02]  /*2cd0*/  SHF.R.U32.HI R0, RZ, 0x8, R13 ;  /* 0x00000008ff007819 */ /* 0x000fe4000001160d */
[----:B------:R-:W-:Y:S02]  /*2ce0*/  ISETP.LE.U32.AND P6, PT, R2, UR4, PT ;  /* 0x0000000402007c0c */ /* 0x000fe4000bfc3070 */
[----:B------:R-:W-:Y:S02]  /*2cf0*/  F2FP.RELU.BF16.PACK_AB R2, R102, R103 ;  /* 0x000000676602723e */ /* 0x000fe400000018ff */
[----:B------:R-:W-:Y:S01]  /*2d00*/  LOP3.LUT R0, R0, 0xffff, RZ, 0xc0, !PT ;  /* 0x0000ffff00007812 */ /* 0x000fe200078ec0ff */
[----:B------:R-:W-:Y:S01]  /*2d10*/  @!P5 FADD.FTZ R63, -R63, -RZ ;  /* 0x800000ff3f3fd221 */ /* 0x000fe20000010100 */
[----:B------:R-:W-:Y:S01]  /*2d20*/  ISETP.LE.U32.AND P1, PT, R3, UR4, PT ;  /* 0x0000000403007c0c */ /* 0x000fe2000bf23070 */
[----:B------:R1:W-:Y:S01]  /*2d30*/  STS [R213+0x12400], R2 ;  /* 0x01240002d5007388 */ /* 0x0003e20000000800 */
[----:B------:R-:W-:Y:S02]  /*2d40*/  F2FP.RELU.BF16.PACK_AB R3, R169, R170 ;  /* 0x000000aaa903723e */ /* 0x000fe400000018ff */
[----:B------:R-:W-:Y:S02]  /*2d50*/  ISETP.LE.U32.AND P2, PT, R0, UR4, PT ;  /* 0x0000000400007c0c */ /* 0x000fe4000bf43070 */
[----:B------:R-:W-:Y:S01]  /*2d60*/  F2FP.RELU.BF16.PACK_AB R0, R100, R101 ;  /* 0x000000656400723e */ /* 0x000fe200000018ff */
[----:B------:R2:W-:Y:S01]  /*2d70*/  STS [R213+0x12000], R3 ;  /* 0x01200003d5007388 */ /* 0x0005e20000000800 */
[----:B------:R-:W-:Y:S01]  /*2d80*/  ISETP.LE.U32.AND P4, PT, R4, UR4, PT ;  /* 0x0000000404007c0c */ /* 0x000fe2000bf83070 */
[----:B------:R-:W-:Y:S01]  /*2d90*/  @!P6 FADD.FTZ R64, -R64, -RZ ;  /* 0x800000ff4040e221 */ /* 0x000fe20000010100 */
[----:B------:R-:W-:Y:S01]  /*2da0*/  F2FP.RELU.BF16.PACK_AB R5, R66, R67 ;  /* 0x000000434205723e */ /* 0x000fe200000018ff */
[----:B------:R3:W-:Y:S01]  /*2db0*/  STS [R216+0x12000], R0 ;  /* 0x01200000d8007388 */ /* 0x0007e20000000800 */
[----:B------:R-:W-:Y:S01]  /*2dc0*/  IADD3 R56, P0, R234, R220, RZ ;  /* 0x000000dcea387210 */ /* 0x000fe20007f1e0ff */
[----:B----4-:R-:W-:Y:S01]  /*2dd0*/  @!P1 FADD.FTZ R59, -R59, -RZ ;  /* 0x800000ff3b3b9221 */ /* 0x010fe20000010100 */
[----:B------:R-:W-:Y:S01]  /*2de0*/  F2FP.RELU.BF16.PACK_AB R4, R64, R65 ;  /* 0x000000414004723e */ /* 0x000fe200000018ff */
[----:B------:R-:W-:Y:S01]  /*2df0*/  STS [R216+0x12400], R5 ;  /* 0x01240005d8007388 */ /* 0x000fe20000000800 */
[----:B------:R-:W-:Y:S01]  /*2e00*/  FSETP.GE.FTZ.AND P1, PT, R169, RZ, PT ;  /* 0x000000ffa900720b */ /* 0x000fe20003f36000 */
[----:B------:R-:W-:Y:S01]  /*2e10*/  @!P2 FADD.FTZ R60, -R60, -RZ ;  /* 0x800000ff3c3ca221 */ /* 0x000fe20000010100 */
[----:B------:R-:W-:Y:S01]  /*2e20*/  FSETP.GE.FTZ.AND P2, PT, R170, RZ, PT ;  /* 0x000000ffaa00720b */ /* 0x000fe20003f56000 */
[----:B------:R-:W-:Y:S01]  /*2e30*/  STS [R214+0x12000], R4 ;  /* 0x01200004d6007388 */ /* 0x000fe20000000800 */
[----:B------:R-:W-:Y:S01]  /*2e40*/  IMAD.X R57, R231, 0x1, R219, P0 ;  /* 0x00000001e7397824 */ /* 0x000fe200000e06db */
[----:B------:R-:W-:Y:S01]  /*2e50*/  LEA R204, P0, R171, R204, 0x2 ;  /* 0x000000ccabcc7211 */ /* 0x000fe200078010ff */
[----:B------:R-:W-:Y:S01]  /*2e60*/  @!P4 FADD.FTZ R62, -R62, -RZ ;  /* 0x800000ff3e3ec221 */ /* 0x000fe20000010100 */
[----:B------:R-:W-:Y:S02]  /*2e70*/  FSETP.GE.FTZ.AND P5, PT, R101, RZ, PT ;  /* 0x000000ff6500720b */ /* 0x000fe40003fb6000 */
[----:B------:R-:W-:Y:S02]  /*2e80*/  LEA.HI.X.SX32 R205, R171, R205, 0x2, P0 ;  /* 0x000000cdabcd7211 */ /* 0x000fe400000f16ff */
[C---:B-1----:R-:W-:Y:S02]  /*2e90*/  F2FP.RELU.BF16.PACK_AB R2, R60.reuse, R61 ;  /* 0x0000003d3c02723e */ /* 0x042fe400000018ff */
[----:B------:R-:W-:Y:S02]  /*2ea0*/  FSETP.GE.FTZ.AND P0, PT, R60, RZ, PT ;  /* 0x000000ff3c00720b */ /* 0x000fe40003f16000 */
[----:B------:R-:W-:Y:S02]  /*2eb0*/  FSETP.GE.FTZ.AND P3, PT, R65, RZ, PT ;  /* 0x000000ff4100720b */ /* 0x000fe40003f76000 */
[----:B--2---:R-:W-:Y:S02]  /*2ec0*/  F2FP.RELU.BF16.PACK_AB R3, R62, R63 ;  /* 0x0000003f3e03723e */ /* 0x004fe400000018ff */
[----:B------:R-:W-:Y:S02]  /*2ed0*/  FSETP.GE.FTZ.AND P4, PT, R100, RZ, PT ;  /* 0x000000ff6400720b */ /* 0x000fe40003f96000 */
[----:B---3--:R-:W-:Y:S01]  /*2ee0*/  F2FP.RELU.BF16.PACK_AB R0, R58, R59 ;  /* 0x0000003b3a00723e */ /* 0x008fe200000018ff */
[----:B------:R1:W-:Y:S04]  /*2ef0*/  STS [R214+0x12400], R3 ;  /* 0x01240003d6007388 */ /* 0x0003e80000000800 */
[----:B------:R-:W-:Y:S04]  /*2f00*/  STS [R215+0x12000], R2 ;  /* 0x01200002d7007388 */ /* 0x000fe80000000800 */
[----:B------:R2:W-:Y:S04]  /*2f10*/  STS [R215+0x12400], R0 ;  /* 0x01240000d7007388 */ /* 0x0005e80000000800 */
[----:B------:R-:W3:Y:S01]  /*2f20*/  LDSM.16.M88.4 R16, [R195+0x8000] ;  /* 0x00800000c310783b */ /* 0x000ee20000000200 */
[C---:B-1----:R-:W-:Y:S02]  /*2f30*/  IMAD.IADD R3, R195.reuse, 0x1, R185 ;  /* 0x00000001c3037824 */ /* 0x042fe400078e02b9 */
[----:B--2---:R-:W-:Y:S04]  /*2f40*/  IMAD.IADD R0, R195, 0x1, R168 ;  /* 0x00000001c3007824 */ /* 0x004fe800078e02a8 */
[----:B------:R-:W-:Y:S01]  /*2f50*/  IMAD.IADD R2, R185, 0x1, R0 ;  /* 0x00000001b9027824 */ /* 0x000fe200078e0200 */
[----:B------:R-:W1:Y:S01]  /*2f60*/  LDSM.16.M88.4 R52, [R0+0x8000] ;  /* 0x008000000034783b */ /* 0x000e620000000200 */
        /* <DEDUP_REMOVED lines=23> */
[----:B------:R1:W2:Y:S08]  /*30e0*/  LDSM.16.M88.4 R52, [R0+0xa000] ;  /* 0x00a000000034783b */ /* 0x0002b00000000200 */
[----:B-1----:R-:W3:Y:S01]  /*30f0*/  LDG.E R0, [R56.64+0x20] ;  /* 0x0000201038007981 */ /* 0x002ee2000c1e1900 */
        /* <DEDUP_REMOVED lines=10> */
[----:B-1----:R-:W4:Y:S01]  /*31a0*/  LDG.E R2, [R56.64] ;  /* 0x0000001038027981 */ /* 0x002f22000c1e1900 */
[C---:B--2---:R-:W-:Y:S08]  /*31b0*/  HMMA.16816.F32.BF16 R4, R52.reuse, R160, R4 ;  /* 0x000000a03404723c */ /* 0x044ff00000041804 */
[C---:B------:R-:W-:Y:S08]  /*31c0*/  HMMA.16816.F32.BF16 R8, R52.reuse, R162, R8 ;  /* 0x000000a23408723c */ /* 0x040ff00000041808 */
[C---:B------:R-:W-:Y:S08]  /*31d0*/  HMMA.16816.F32.BF16 R12, R52.reuse, R164, R12 ;  /* 0x000000a4340c723c */ /* 0x040ff0000004180c */
[----:B------:R-:W-:Y:S08]  /*31e0*/  HMMA.16816.F32.BF16 R16, R52, R166, R16 ;  /* 0x000000a63410723c */ /* 0x000ff00000041810 */
[C---:B---3--:R-:W-:Y:S04]  /*31f0*/  FADD.FTZ R10, -R0.reuse, R10 ;  /* 0x0000000a000a7221 */ /* 0x048fe80000010100 */
[C---:B------:R-:W-:Y:S02]  /*3200*/  FADD.FTZ R6, -R0.reuse, R6 ;  /* 0x0000000600067221 */ /* 0x040fe40000010100 */
[----:B------:R-:W-:Y:S02]  /*3210*/  FADD.FTZ R7, -R0, R7 ;  /* 0x0000000700077221 */ /* 0x000fe40000010100 */
[C---:B----4-:R-:W-:Y:S02]  /*3220*/  FADD.FTZ R3, -R2.reuse, R5 ;  /* 0x0000000502037221 */ /* 0x050fe40000010100 */
[C---:B------:R-:W-:Y:S02]  /*3230*/  FADD.FTZ R4, -R2.reuse, R4 ;  /* 0x0000000402047221 */ /* 0x040fe40000010100 */
[----:B------:R-:W-:Y:S01]  /*3240*/  FADD.FTZ R5, -R2, R12 ;  /* 0x0000000c02057221 */ /* 0x000fe20000010100 */
[-C--:B------:R-:W-:Y:S02]  /*3250*/  FSEL R3, R3, R2.reuse, P1 ;  /* 0x0000000203037208 */ /* 0x080fe40000800000 */
[-C--:B------:R-:W-:Y:S02]  /*3260*/  FSEL R4, R4, R2.reuse, P2 ;  /* 0x0000000204047208 */ /* 0x080fe40001000000 */
        /* <DEDUP_REMOVED lines=23> */
[----:B------:R-:W-:Y:S01]  /*33e0*/  FMUL.FTZ R64, R64, R4 ;  /* 0x0000000440407220 */ /* 0x000fe20000410000 */
[----:B------:R-:W-:Y:S01]  /*33f0*/  FSETP.GE.FTZ.AND P0, PT, R58, RZ, PT ;  /* 0x000000ff3a00720b */ /* 0x000fe20003f16000 */
[----:B------:R-:W-:Y:S01]  /*3400*/  FMUL.FTZ R61, R61, R3 ;  /* 0x000000033d3d7220 */ /* 0x000fe20000410000 */
[----:B------:R-:W-:Y:S01]  /*3410*/  ISETP.GE.AND P4, PT, R203, 0x1, PT ;  /* 0x00000001cb00780c */ /* 0x000fe20003f86270 */
[C---:B------:R-:W-:Y:S01]  /*3420*/  FADD.FTZ R4, -R0.reuse, R14 ;  /* 0x0000000e00047221 */ /* 0x040fe20000010100 */
[----:B------:R-:W-:Y:S01]  /*3430*/  FSETP.GE.FTZ.AND P2, PT, R103, RZ, PT ;  /* 0x000000ff6700720b */ /* 0x000fe20003f56000 */
[----:B------:R-:W-:Y:S01]  /*3440*/  FADD.FTZ R3, -R0, R15 ;  /* 0x0000000f00037221 */ /* 0x000fe20000010100 */
[----:B------:R-:W-:Y:S01]  /*3450*/  FSETP.GE.FTZ.AND P1, PT, R102, RZ, PT ;  /* 0x000000ff6600720b */ /* 0x000fe20003f36000 */
[----:B------:R-:W-:Y:S01]  /*3460*/  FMUL.FTZ R67, R67, R2 ;  /* 0x0000000243437220 */ /* 0x000fe20000410000 */
[-C--:B------:R-:W-:Y:S01]  /*3470*/  FSEL R6, R6, R0.reuse, P2 ;  /* 0x0000000006067208 */ /* 0x080fe20001000000 */
[----:B------:R-:W-:Y:S01]  /*3480*/  FADD.FTZ R2, -R0, R18 ;  /* 0x0000001200027221 */ /* 0x000fe20000010100 */
[----:B------:R-:W-:Y:S01]  /*3490*/  FSEL R7, R7, R0, P1 ;  /* 0x0000000007077208 */ /* 0x000fe20000800000 */
[----:B------:R-:W-:Y:S01]  /*34a0*/  FMUL.FTZ R9, R101, R9 ;  /* 0x0000000965097220 */ /* 0x000fe20000410000 */
[----:B------:R-:W-:Y:S01]  /*34b0*/  FSETP.GE.FTZ.AND P2, PT, R62, RZ, PT ;  /* 0x000000ff3e00720b */ /* 0x000fe20003f56000 */
[----:B------:R-:W-:Y:S01]  /*34c0*/  FMUL.FTZ R103, R103, R6 ;  /* 0x0000000667677220 */ /* 0x000fe20000410000 */
[----:B------:R-:W-:Y:S01]  /*34d0*/  FSETP.GE.FTZ.AND P1, PT, R59, RZ, PT ;  /* 0x000000ff3b00720b */ /* 0x000fe20003f36000 */
[----:B------:R-:W-:Y:S01]  /*34e0*/  FMUL.FTZ R102, R102, R7 ;  /* 0x0000000766667220 */ /* 0x000fe20000410000 */
[-C--:B------:R-:W-:Y:S01]  /*34f0*/  FSEL R4, R4, R0.reuse, P3 ;  /* 0x0000000004047208 */ /* 0x080fe20001800000 */
[----:B------:R-:W-:Y:S01]  /*3500*/  FMUL.FTZ R66, R66, R5 ;  /* 0x0000000542427220 */ /* 0x000fe20000410000 */
[-C--:B------:R-:W-:Y:S02]  /*3510*/  FSEL R3, R3, R0.reuse, P2 ;  /* 0x0000000003037208 */ /* 0x080fe40001000000 */
        /* <DEDUP_REMOVED lines=30> */
.L_x_929:
        /* <DEDUP_REMOVED lines=85> */
.L_x_930:
        /* <DEDUP_REMOVED lines=55> */
[----:B------:R-:W-:Y:S02]  /*3fc0*/  IMAD R171, R171, 0x30, RZ ;  /* 0x00000030abab7824 */ /* 0x000fe400078e02ff */
[----:B--2---:R-:W-:Y:S04]  /*3fd0*/  IMAD.MOV.U32 R0, RZ, RZ, c[0x0][0x22c] ;  /* 0x00008b00ff007624 */ /* 0x004fe800078e00ff */
[----:B------:R-:W-:Y:S02]  /*3fe0*/  IMAD R0, R0, c[0x0][0x1c0], RZ ;  /* 0x0000700000007a24 */ /* 0x000fe400078e02ff */
[----:B------:R2:W-:Y:S01]  /*3ff0*/  RED.E.ADD.F32.FTZ.RN.STRONG.GPU [R204.64], R4 ;  /* 0x00000004cc00798e */ /* 0x0005e2000c10e790 */
[C---:B---3--:R-:W-:Y:S03]  /*4000*/  HMMA.16816.F32.BF16 R8, R176.reuse, R180, R8 ;  /* 0x000000b4b008723c */ /* 0x048fe60000041808 */
[----:B------:R3:W-:Y:S01]  /*4010*/  RED.E.ADD.F32.FTZ.RN.STRONG.GPU [R2.64], R5 ;  /* 0x000000050200798e */ /* 0x0007e2000c10e790 */
[----:B------:R-:W-:Y:S03]  /*4020*/  IMAD R0, R0, 0x18, RZ ;  /* 0x0000001800007824 */ /* 0x000fe600078e02ff */
[----:B------:R-:W-:Y:S01]  /*4030*/  IMAD.MOV.U32 R181, RZ, RZ, c[0x0][0x22c] ;  /* 0x00008b00ffb57624 */ /* 0x000fe200078e00ff */
[-C--:B------:R-:W-:Y:S04]  /*4040*/  HMMA.16816.F32.BF16 R12, R176, R182.reuse, R12 ;  /* 0x000000b6b00c723c */ /* 0x080fe8000004180c */
[----:B------:R-:W-:Y:S01]  /*4050*/  IMAD R181, R181, c[0x0][0x1c0], RZ ;  /* 0x00007000b5b57a24 */ /* 0x000fe200078e02ff */
[-C--:B------:R-:W-:Y:S02]  /*4060*/  LEA R168, P1, R0, R204.reuse, 0x2 ;  /* 0x000000cc00a87211 */ /* 0x080fe400078210ff */
[CC--:B-1----:R-:W-:Y:S01]  /*4070*/  LEA R100, P0, R246.reuse, R204.reuse, 0x2 ;  /* 0x000000ccf6647211 */ /* 0x0c2fe200078010ff */
[C---:B------:R-:W-:Y:S04]  /*4080*/  HMMA.16816.F32.BF16 R16, R172.reuse, R182, R16 ;  /* 0x000000b6ac10723c */ /* 0x040fe80000041810 */
[-C--:B------:R-:W-:Y:S01]  /*4090*/  LEA.HI.X.SX32 R101, R246, R205.reuse, 0x2, P0 ;  /* 0x000000cdf6657211 */ /* 0x080fe200000f16ff */
[----:B------:R-:W-:Y:S01]  /*40a0*/  IMAD.SHL.U32 R181, R181, 0x20, RZ ;  /* 0x00000020b5b57824 */ /* 0x000fe200078e00ff */
[-C--:B------:R-:W-:Y:S01]  /*40b0*/  LEA.HI.X.SX32 R169, R0, R205.reuse, 0x2, P1 ;  /* 0x000000cd00a97211 */ /* 0x080fe200008f16ff */
[----:B------:R-:W-:Y:S01]  /*40c0*/  IMAD.MOV.U32 R0, RZ, RZ, c[0x0][0x22c] ;  /* 0x00008b00ff007624 */ /* 0x000fe200078e00ff */
[-C--:B------:R-:W-:Y:S01]  /*40d0*/  HMMA.16816.F32.BF16 R52, R172, R184.reuse, R52 ;  /* 0x000000b8ac34723c */ /* 0x080fe20000041834 */
[----:B------:R1:W-:Y:S03]  /*40e0*/  RED.E.ADD.F32.FTZ.RN.STRONG.GPU [R100.64], R6 ;  /* 0x000000066400798e */ /* 0x0003e6000c10e790 */
[-C--:B------:R-:W-:Y:S01]  /*40f0*/  LEA R102, P0, R181, R204.reuse, 0x2 ;  /* 0x000000ccb5667211 */ /* 0x080fe200078010ff */
[----:B------:R4:W-:Y:S01]  /*4100*/  RED.E.ADD.F32.FTZ.RN.STRONG.GPU [R168.64], R7 ;  /* 0x00000007a800798e */ /* 0x0009e2000c10e790 */
[-C--:B--2---:R-:W-:Y:S01]  /*4110*/  LEA R4, P1, R171, R204.reuse, 0x2 ;  /* 0x000000ccab047211 */ /* 0x084fe200078210ff */
[----:B------:R-:W-:Y:S01]  /*4120*/  IMAD R0, R0, c[0x0][0x1c0], RZ ;  /* 0x0000700000007a24 */ /* 0x000fe200078e02ff */
[C---:B------:R-:W-:Y:S04]  /*4130*/  HMMA.16816.F32.BF16 R56, R176.reuse, R184, R56 ;  /* 0x000000b8b038723c */ /* 0x040fe80000041838 */
[-C--:B------:R-:W-:Y:S01]  /*4140*/  LEA.HI.X.SX32 R103, R181, R205.reuse, 0x2, P0 ;  /* 0x000000cdb5677211 */ /* 0x080fe200000f16ff */
[----:B------:R-:W-:Y:S01]  /*4150*/  IMAD R0, R0, 0x38, RZ ;  /* 0x0000003800007824 */ /* 0x000fe200078e02ff */
[-C--:B---3--:R-:W-:Y:S02]  /*4160*/  LEA.HI.X.SX32 R5, R171, R205.reuse, 0x2, P1 ;  /* 0x000000cdab057211 */ /* 0x088fe400008f16ff */
[-C--:B------:R-:W-:Y:S01]  /*4170*/  HMMA.16816.F32.BF16 R60, R176, R186.reuse, R60 ;  /* 0x000000bab03c723c */ /* 0x080fe2000004183c */
[----:B------:R2:W-:Y:S03]  /*4180*/  RED.E.ADD.F32.FTZ.RN.STRONG.GPU [R102.64], R8 ;  /* 0x000000086600798e */ /* 0x0005e6000c10e790 */
[----:B------:R-:W-:Y:S04]  /*4190*/  IADD3 R171, R246, 0x20, RZ ;  /* 0x00000020f6ab7810 */ /* 0x000fe80007ffe0ff */
[----:B------:R-:W-:Y:S04]  /*41a0*/  HMMA.16816.F32.BF16 R64, R172, R186, R64 ;  /* 0x000000baac40723c */ /* 0x000fe80000041840 */
[-C--:B-1----:R-:W-:Y:S02]  /*41b0*/  LEA R100, P2, R170, R204.reuse, 0x2 ;  /* 0x000000ccaa647211 */ /* 0x082fe400078410ff */
[-C--:B------:R-:W-:Y:S02]  /*41c0*/  LEA R6, P0, R0, R204.reuse, 0x2 ;  /* 0x000000cc00067211 */ /* 0x080fe400078010ff */
[-C--:B------:R-:W-:Y:S04]  /*41d0*/  LEA.HI.X.SX32 R101, R170, R205.reuse, 0x2, P2 ;  /* 0x000000cdaa657211 */ /* 0x080fe800010f16ff */
[-C--:B----4-:R-:W-:Y:S01]  /*41e0*/  LEA.HI.X.SX32 R7, R0, R205.reuse, 0x2, P0 ;  /* 0x000000cd00077211 */ /* 0x090fe200000f16ff */
[----:B------:R1:W-:Y:S01]  /*41f0*/  RED.E.ADD.F32.FTZ.RN.STRONG.GPU [R100.64], R9 ;  /* 0x000000096400798e */ /* 0x0003e2000c10e790 */
[----:B------:R-:W-:Y:S01]  /*4200*/  IMAD.IADD R0, R212, 0x1, R249 ;  /* 0x00000001d4007824 */ /* 0x000fe200078e02f9 */
[----:B------:R-:W-:Y:S02]  /*4210*/  IADD3 R170, R246, 0x40, RZ ;  /* 0x00000040f6aa7810 */ /* 0x000fe40007ffe0ff */
[----:B------:R3:W-:Y:S01]  /*4220*/  RED.E.ADD.F32.FTZ.RN.STRONG.GPU [R4.64], R10 ;  /* 0x0000000a0400798e */ /* 0x0007e2000c10e790 */
[CC--:B--2---:R-:W-:Y:S03]  /*4230*/  LEA R8, P2, R230.reuse, R204.reuse, 0x2 ;  /* 0x000000cce6087211 */ /* 0x0c4fe600078410ff */
[----:B------:R2:W-:Y:S04]  /*4240*/  RED.E.ADD.F32.FTZ.RN.STRONG.GPU [R6.64], R11 ;  /* 0x0000000b0600798e */ /* 0x0005e8000c10e790 */
[----:B------:R-:W-:Y:S04]  /*4250*/  RED.E.ADD.F32.FTZ.RN.STRONG.GPU [R204.64+0x80], R16 ;  /* 0x00008010cc00798e */ /* 0x000fe8000c10e790 */
[----:B------:R-:W-:Y:S01]  /*4260*/  RED.E.ADD.F32.FTZ.RN.STRONG.GPU [R2.64+0x80], R17 ;  /* 0x000080110200798e */ /* 0x000fe2000c10e790 */
[-C--:B-1----:R-:W-:Y:S02]  /*4270*/  LEA.HI.X.SX32 R9, R230, R205.reuse, 0x2, P2 ;  /* 0x000000cde6097211 */ /* 0x082fe400010f16ff */
[----:B------:R-:W-:Y:S02]  /*4280*/  IADD3 R100, R246, 0x60, RZ ;  /* 0x00000060f6647810 */ /* 0x000fe40007ffe0ff */
[CC--:B---3--:R-:W-:Y:S04]  /*4290*/  LEA R4, P0, R171.reuse, R204.reuse, 0x2 ;  /* 0x000000ccab047211 */ /* 0x0c8fe800078010ff */
        /* <DEDUP_REMOVED lines=120> */
.L_x_928:
[----:B--234-:R-:W2:Y:S04]  /*4a20*/  LDL.LU R58, [R1+0x10] ;  /* 0x00001000013a7983 */ /* 0x01cea80000300800 */
[----:B------:R-:W3:Y:S04]  /*4a30*/  LDL.64 R56, [R1+0x8] ;  /* 0x0000080001387983 */ /* 0x000ee80000100a00 */
[----:B------:R-:W4:Y:S01]  /*4a40*/  LDL.LU R55, [R1+0x4] ;  /* 0x0000040001377983 */ /* 0x000f220000300800 */
[----:B------:R-:W-:-:S02]  /*4a50*/  FMUL.FTZ R46, R46, c[0x0][0x2dc] ;  /* 0x0000b7002e2e7a20 */ /* 0x000fc40000410000 */
[----:B------:R-:W-:Y:S02]  /*4a60*/  FMUL.FTZ R10, R47, c[0x0][0x2dc] ;  /* 0x0000b7002f0a7a20 */ /* 0x000fe40000410000 */
[----:B------:R-:W-:Y:S02]  /*4a70*/  FMUL.FTZ R53, R21, c[0x0][0x2dc] ;  /* 0x0000b70015357a20 */ /* 0x000fe40000410000 */
[----:B------:R-:W-:Y:S01]  /*4a80*/  FMUL.FTZ R32, R32, c[0x0][0x2dc] ;  /* 0x0000b70020207a20 */ /* 0x000fe20000410000 */
[----:B------:R-:W-:Y:S01]  /*4a90*/  F2FP.BF16.PACK_AB R10, R10, R46 ;  /* 0x0000002e0a0a723e */ /* 0x000fe200000010ff */
[----:B------:R-:W-:Y:S01]  /*4aa0*/  FMUL.FTZ R21, R33, c[0x0][0x2dc] ;  /* 0x0000b70021157a20 */ /* 0x000fe20000410000 */
[----:B------:R-:W4:Y:S01]  /*4ab0*/  LDL R46, [R1+0x24] ;  /* 0x00002400012e7983 */ /* 0x000f220000100800 */
[----:B------:R-:W-:Y:S02]  /*4ac0*/  FMUL.FTZ R68, R68, c[0x0][0x2e0] ;  /* 0x0000b80044447a20 */ /* 0x000fe40000410000 */
[----:B------:R-:W-:Y:S01]  /*4ad0*/  FMUL.FTZ R6, R69, c[0x0][0x2e0] ;  /* 0x0000b80045067a20 */ /* 0x000fe20000410000 */
[----:B------:R-:W-:Y:S01]  /*4ae0*/  F2FP.BF16.PACK_AB R21, R21, R32 ;  /* 0x000000201515723e */ /* 0x000fe200000010ff */
[----:B------:R-:W-:Y:S01]  /*4af0*/  FMUL.FTZ R70, R70, c[0x0][0x2e0] ;  /* 0x0000b80046467a20 */ /* 0x000fe20000410000 */
[----:B------:R-:W1:Y:S01]  /*4b00*/  S2R R32, SR_CTAID.Y ;  /* 0x0000000000207919 */ /* 0x000e620000002600 */
[----:B------:R-:W-:Y:S01]  /*4b10*/  FMUL.FTZ R0, R71, c[0x0][0x2e0] ;  /* 0x0000b80047007a20 */ /* 0x000fe20000410000 */
[----:B------:R-:W-:Y:S01]  /*4b20*/  F2FP.BF16.PACK_AB R6, R6, R68 ;  /* 0x000000440606723e */ /* 0x000fe200000010ff */
[----:B------:R-:W-:Y:S01]  /*4b30*/  FMUL.FTZ R52, R22, c[0x0][0x2dc] ;  /* 0x0000b70016347a20 */ /* 0x000fe20000410000 */
[----:B------:R-:W-:Y:S01]  /*4b40*/  BAR.SYNC.DEFER_BLOCKING 0x0 ;  /* 0x0000000000007b1d */ /* 0x000fe20000010000 */
[----:B------:R-:W-:Y:S01]  /*4b50*/  FMUL.FTZ R2, R28, c[0x0][0x2dc] ;  /* 0x0000b7001c027a20 */ /* 0x000fe20000410000 */
[----:B------:R-:W-:Y:S01]  /*4b60*/  F2FP.BF16.PACK_AB R0, R0, R70 ;  /* 0x000000460000723e */ /* 0x000fe200000010ff */
[----:B------:R-:W-:-:S02]  /*4b70*/  FMUL.FTZ R80, R80, c[0x0][0x2e0] ;  /* 0x0000b80050507a20 */ /* 0x000fc40000410000 */
[----:B-----5:R-:W-:Y:S02]  /*4b80*/  FMUL.FTZ R7, R81, c[0x0][0x2e0] ;  /* 0x0000b80051077a20 */ /* 0x020fe40000410000 */
        /* <DEDUP_REMOVED lines=93> */
[----:B------:R-:W1:Y:S04]  /*5160*/  S2R R31, SR_CTAID.Z ;  /* 0x00000000001f7919 */ /* 0x000e680000002700 */
        /* <DEDUP_REMOVED lines=12> */
[----:B-1----:R-:W-:-:S03]  /*5230*/  SHF.R.S32.HI R0, RZ, 0x1f, R32 ;  /* 0x0000001fff007819 */ /* 0x002fc60000011420 */
[----:B------:R-:W-:Y:S04]  /*5240*/  STS [R251+0x6000], R13 ;  /* 0x0060000dfb007388 */ /* 0x000fe80000000800 */
[----:B------:R-:W-:Y:S04]  /*5250*/  STS [R251+0x6400], R12 ;  /* 0x0064000cfb007388 */ /* 0x000fe80000000800 */
[----:B------:R-:W-:Y:S04]  /*5260*/  STS [R250+0x7000], R15 ;  /* 0x0070000ffa007388 */ /* 0x000fe80000000800 */
[----:B------:R-:W-:Y:S04]  /*5270*/  STS [R250+0x7400], R14 ;  /* 0x0074000efa007388 */ /* 0x000fe80000000800 */
[----:B------:R-:W-:Y:S04]  /*5280*/  STS [R251+0x7000], R11 ;  /* 0x0070000bfb007388 */ /* 0x000fe80000000800 */
[----:B------:R1:W-:Y:S04]  /*5290*/  STS [R251+0x7400], R10 ;  /* 0x0074000afb007388 */ /* 0x0003e80000000800 */
[----:B------:R-:W-:Y:S01]  /*52a0*/  BAR.SYNC.DEFER_BLOCKING 0x0 ;  /* 0x0000000000007b1d */ /* 0x000fe20000010000 */
[----:B------:R-:W-:-:S02]  /*52b0*/  IMAD R7, R0, c[0x0][0x388], RZ ;  /* 0x0000e20000077a24 */ /* 0x000fc400078e02ff */
[----:B------:R-:W-:-:S03]  /*52c0*/  IMAD R6, R0, c[0x0][0x390], RZ ;  /* 0x0000e40000067a24 */ /* 0x000fc600078e02ff */
[----:B------:R-:W1:Y:S01]  /*52d0*/  S2R R44, SR_TID.X ;  /* 0x00000000002c7919 */ /* 0x000e620000002100 */
[----:B------:R-:W-:-:S03]  /*52e0*/  IMAD R0, R32, c[0x0][0x38c], R7 ;  /* 0x0000e30020007a24 */ /* 0x000fc600078e0207 */
[----:B------:R-:W1:Y:S01]  /*52f0*/  S2R R45, SR_TID.X ;  /* 0x00000000002d7919 */ /* 0x000e620000002100 */
[----:B------:R-:W-:-:S03]  /*5300*/  IMAD R6, R32, c[0x0][0x394], R6 ;  /* 0x0000e50020067a24 */ /* 0x000fc600078e0206 */
[----:B------:R-:W1:Y:S04]  /*5310*/  LDS.128 R40, [R211+0xc000] ;  /* 0x00c00000d3287984 */ /* 0x000e680000000c00 */
[----:B------:R-:W-:Y:S04]  /*5320*/  LDS.128 R36, [R211+0xd000] ;  /* 0x00d00000d3247984 */ /* 0x000fe80000000c00 */
[----:B------:R-:W-:Y:S04]  /*5330*/  LDS.128 R24, [R211+0x10000] ;  /* 0x01000000d3187984 */ /* 0x000fe80000000c00 */
[----:B------:R-:W-:Y:S04]  /*5340*/  LDS.128 R16, [R211+0x12000] ;  /* 0x01200000d3107984 */ /* 0x000fe80000000c00 */
[----:B------:R-:W-:Y:S04]  /*5350*/  LDS.128 R20, [R211+0x11000] ;  /* 0x01100000d3147984 */ /* 0x000fe80000000c00 */
[----:B------:R-:W-:Y:S01]  /*5360*/  LDS.128 R12, [R211+0x13000] ;  /* 0x01300000d30c7984 */ /* 0x000fe20000000c00 */
[----:B--2---:R-:W-:-:S02]  /*5370*/  IMAD R4, R58, c[0x0][0x3a0], RZ ;  /* 0x0000e8003a047a24 */ /* 0x004fc400078e02ff */
[----:B------:R-:W-:Y:S01]  /*5380*/  IMAD R29, R58, c[0x0][0x3a8], RZ ;  /* 0x0000ea003a1d7a24 */ /* 0x000fe200078e02ff */
[----:B---3--:R-:W-:Y:S02]  /*5390*/  MOV R2, R56 ;  /* 0x0000003800027202 */ /* 0x008fe40000000f00 */
[----:B------:R-:W-:Y:S01]  /*53a0*/  MOV R3, R57 ;  /* 0x0000003900037202 */ /* 0x000fe20000000f00 */
[C---:B----4-:R-:W-:Y:S02]  /*53b0*/  IMAD R30, R55.reuse, c[0x0][0x3a4], R4 ;  /* 0x0000e900371e7a24 */ /* 0x050fe400078e0204 */
[C---:B------:R-:W-:Y:S02]  /*53c0*/  IMAD R29, R55.reuse, c[0x0][0x3ac], R29 ;  /* 0x0000eb00371d7a24 */ /* 0x040fe400078e021d */
[----:B------:R-:W-:-:S04]  /*53d0*/  IMAD.WIDE.U32 R4, R55, c[0x0][0x3a0], R2 ;  /* 0x0000e80037047a25 */ /* 0x000fc800078e0002 */
[----:B------:R-:W-:Y:S01]  /*53e0*/  IMAD.WIDE.U32 R2, R55, c[0x0][0x3a8], R2 ;  /* 0x0000ea0037027a25 */ /* 0x000fe200078e0002 */
[----:B------:R-:W-:-:S04]  /*53f0*/  IADD3 R5, R5, R30, RZ ;  /* 0x0000001e05057210 */ /* 0x000fc80007ffe0ff */
[----:B------:R-:W-:Y:S01]  /*5400*/  IADD3 R3, R3, R29, RZ ;  /* 0x0000001d03037210 */ /* 0x000fe20007ffe0ff */
[----:B------:R-:W-:-:S04]  /*5410*/  IMAD.WIDE.U32 R4, R32, c[0x0][0x388], R4 ;  /* 0x0000e20020047a25 */ /* 0x000fc800078e0004 */
[----:B------:R-:W-:Y:S01]  /*5420*/  IMAD.WIDE.U32 R2, R32, c[0x0][0x390], R2 ;  /* 0x0000e40020027a25 */ /* 0x000fe200078e0002 */
[----:B------:R-:W-:Y:S01]  /*5430*/  IADD3 R5, R5, R0, RZ ;  /* 0x0000000005057210 */ /* 0x000fe20007ffe0ff */
[----:B------:R-:W2:Y:S01]  /*5440*/  LDS.128 R32, [R211+0xe000] ;  /* 0x00e00000d3207984 */ /* 0x000ea20000000c00 */
[----:B------:R-:W-:Y:S02]  /*5450*/  SHF.R.S32.HI R0, RZ, 0x1f, R31 ;  /* 0x0000001fff007819 */ /* 0x000fe4000001141f */
[----:B------:R-:W-:-:S03]  /*5460*/  IADD3 R3, R3, R6, RZ ;  /* 0x0000000603037210 */ /* 0x000fc60007ffe0ff */
[C---:B------:R-:W-:Y:S02]  /*5470*/  IMAD R7, R0.reuse, c[0x0][0x3b8], RZ ;  /* 0x0000ee0000077a24 */ /* 0x040fe400078e02ff */
[----:B------:R-:W-:Y:S02]  /*5480*/  IMAD R6, R0, c[0x0][0x3c0], RZ ;  /* 0x0000f00000067a24 */ /* 0x000fe400078e02ff */
[C---:B------:R-:W-:Y:S02]  /*5490*/  IMAD R0, R31.reuse, c[0x0][0x3bc], R7 ;  /* 0x0000ef001f007a24 */ /* 0x040fe400078e0207 */
[C---:B------:R-:W-:Y:S02]  /*54a0*/  IMAD R6, R31.reuse, c[0x0][0x3c4], R6 ;  /* 0x0000f1001f067a24 */ /* 0x040fe400078e0206 */
[----:B------:R-:W-:-:S04]  /*54b0*/  IMAD.WIDE.U32 R4, R31, c[0x0][0x3b8], R4 ;  /* 0x0000ee001f047a25 */ /* 0x000fc800078e0004 */
[----:B------:R-:W-:Y:S02]  /*54c0*/  IMAD.WIDE.U32 R2, R31, c[0x0][0x3c0], R2 ;  /* 0x0000f0001f027a25 */ /* 0x000fe400078e0002 */
[----:B------:R-:W3:Y:S01]  /*54d0*/  LDS.128 R28, [R211+0xf000] ;  /* 0x00f00000d31c7984 */ /* 0x000ee20000000c00 */
[----:B-1----:R-:W-:-:S04]  /*54e0*/  SHF.R.S32.HI R44, RZ, 0x1f, R44 ;  /* 0x0000001fff2c7819 */ /* 0x002fc8000001142c */
[----:B------:R-:W-:Y:S02]  /*54f0*/  LEA.HI R44, R44, R45, RZ, 0x3 ;  /* 0x0000002d2c2c7211 */ /* 0x000fe400078f18ff */
[----:B------:R-:W-:Y:S01]  /*5500*/  IADD3 R5, R5, R0, RZ ;  /* 0x0000000005057210 */ /* 0x000fe20007ffe0ff */
[C---:B------:R-:W-:Y:S01]  /*5510*/  IMAD R0, R46.reuse, c[0x0][0x3a8], RZ ;  /* 0x0000ea002e007a24 */ /* 0x040fe200078e02ff */
[----:B------:R-:W-:Y:S02]  /*5520*/  IADD3 R3, R3, R6, RZ ;  /* 0x0000000603037210 */ /* 0x000fe40007ffe0ff */
[----:B------:R-:W-:Y:S01]  /*5530*/  SHF.R.S32.HI R44, RZ, 0x3, R44 ;  /* 0x00000003ff2c7819 */ /* 0x000fe2000001142c */
[----:B------:R-:W-:-:S04]  /*5540*/  IMAD R10, R46, c[0x0][0x3a0], RZ ;  /* 0x0000e8002e0a7a24 */ /* 0x000fc800078e02ff */
[C---:B------:R-:W-:Y:S02]  /*5550*/  IMAD R0, R44.reuse, c[0x0][0x3ac], R0 ;  /* 0x0000eb002c007a24 */ /* 0x040fe400078e0200 */
[----:B------:R-:W-:-:S04]  /*5560*/  IMAD.WIDE.U32 R6, R44, c[0x0][0x3a8], R2 ;  /* 0x0000ea002c067a25 */ /* 0x000fc800078e0002 */
[C---:B------:R-:W-:Y:S02]  /*5570*/  IMAD R10, R44.reuse, c[0x0][0x3a4], R10 ;  /* 0x0000e9002c0a7a24 */ /* 0x040fe400078e020a */
[----:B------:R-:W-:Y:S01]  /*5580*/  IMAD.WIDE.U32 R8, R44, c[0x0][0x3a0], R4 ;  /* 0x0000e8002c087a25 */ /* 0x000fe200078e0004 */
[----:B------:R-:W-:Y:S02]  /*5590*/  IADD3 R0, R7, R0, RZ ;  /* 0x0000000007007210 */ /* 0x000fe40007ffe0ff */
        /* <DEDUP_REMOVED lines=11> */
[----:B------:R-:W-:Y:S02]  /*5650*/  LEA.HI.X R9, R7, R5, R9, 0x6, P1 ;  /* 0x0000000507097211 */ /* 0x000fe400008f3409 */
[----:B------:R-:W-:Y:S01]  /*5660*/  LEA.HI.X R7, R0, R3, R10, 0x6, P0 ;  /* 0x0000000300077211 */ /* 0x000fe200000f340a */
[----:B------:R1:W-:Y:S04]  /*5670*/  STG.E.128 [R4.64], R40 ;  /* 0x0000002804007986 */ /* 0x0003e8000c101d10 */
[----:B--2---:R1:W-:Y:S04]  /*5680*/  STG.E.128 [R4.64+0x80], R32 ;  /* 0x0000802004007986 */ /* 0x0043e8000c101d10 */
[----:B------:R1:W-:Y:S04]  /*5690*/  STG.E.128 [R8.64], R36 ;  /* 0x0000002408007986 */ /* 0x0003e8000c101d10 */
[----:B---3--:R1:W-:Y:S04]  /*56a0*/  STG.E.128 [R8.64+0x80], R28 ;  /* 0x0000801c08007986 */ /* 0x0083e8000c101d10 */
[----:B------:R1:W-:Y:S04]  /*56b0*/  STG.E.128 [R2.64], R24 ;  /* 0x0000001802007986 */ /* 0x0003e8000c101d10 */
[----:B------:R1:W-:Y:S04]  /*56c0*/  STG.E.128 [R2.64+0x80], R16 ;  /* 0x0000801002007986 */ /* 0x0003e8000c101d10 */
[----:B------:R1:W-:Y:S04]  /*56d0*/  STG.E.128 [R6.64], R20 ;  /* 0x0000001406007986 */ /* 0x0003e8000c101d10 */
[----:B------:R1:W-:Y:S02]  /*56e0*/  STG.E.128 [R6.64+0x80], R12 ;  /* 0x0000800c06007986 */ /* 0x0003e4000c101d10 */
.L_x_925:
[----:B------:R-:W2:Y:S01]  /*56f0*/  LDL.LU R0, [R1+0x14] ;  /* 0x0000140001007983 */ /* 0x000ea20000300800 */
[----:B------:R-:W-:-:S02]  /*5700*/  ULDC UR5, c[0x0][0x218] ;  /* 0x0000860000057ab9 */ /* 0x000fc40000000800 */
[----:B------:R-:W-:-:S04]  /*5710*/  UIADD3 UR5, UR5, 0x3f, URZ ;  /* 0x0000003f05057890 */ /* 0x000fc8000fffe03f */
[----:B------:R-:W-:-:S04]  /*5720*/  USHF.R.S32.HI UR4, URZ, 0x1f, UR5 ;  /* 0x0000001f3f047899 */ /* 0x000fc80008011405 */
[----:B------:R-:W-:-:S04]  /*5730*/  ULEA.HI UR4, UR4, UR5, URZ, 0x6 ;  /* 0x0000000504047291 */ /* 0x000fc8000f8f303f */
[----:B------:R-:W-:Y:S01]  /*5740*/  USHF.R.S32.HI UR4, URZ, 0x6, UR4 ;  /* 0x000000063f047899 */ /* 0x000fe20008011404 */
[----:B--2---:R-:W-:-:S05]  /*5750*/  IADD3 R0, R0, c[0x0][0xc], RZ ;  /* 0x0000030000007a10 */ /* 0x004fca0007ffe0ff */
[----:B------:R-:W-:Y:S01]  /*5760*/  ISETP.GE.AND P0, PT, R0, UR4, PT ;  /* 0x0000000400007c0c */ /* 0x000fe2000bf06270 */
[----:B------:R2:W-:-:S12]  /*5770*/  STL [R1+0x14], R0 ;  /* 0x0000140001007387 */ /* 0x0005d80000100800 */
[----:B------:R-:W-:Y:S01]  /*5780*/  @P0 CALL.REL.NOINC `(.L_x_932) ;  /* 0x0000001000000944 */ /* 0x000fe20003c00000 */
[----:B------:R-:W-:Y:S05]  /*5790*/  BRA `(.L_x_933) ;  /* 0xffffb27000007947 */ /* 0x000fea000383ffff */
.L_x_932:
[----:B------:R-:W-:Y:S05]  /*57a0*/  EXIT ;  /* 0x000000000000794d */ /* 0x000fea0003800000 */
.L_x_934:
        /* <DEDUP_REMOVED lines=13> */
.L_x_2067:


//--------------------- .text._ZN5flash44flash_bwd_dq_dk_dv_loop_seqk_parallel_kernelI23Flash_bwd_kernel_traitsILi128ELi64ELi64ELi8ELi4ELi2ELi2ELb1ELb0EN7cutlass10bfloat16_tE19Flash_kernel_traitsILi128ELi64ELi64ELi8ES3_EELb0ELb0ELb0ELb0ELb1ELb1ELb1EEEvNS_16Flash_bwd_paramsE --------------------------
	.section	.text._ZN5flash44flash_bwd_dq_dk_dv_loop_seqk_parallel_kernelI23Flash_bwd_kernel_traitsILi128ELi64ELi64ELi8ELi4ELi2ELi2ELb1ELb0EN7cutlass10bfloat16_tE19Flash_kernel_traitsILi128ELi64ELi64ELi8ES3_EELb0ELb0ELb0ELb0ELb1ELb1ELb1EEEvNS_16Flash_bwd_paramsE,"ax",@progbits
	.sectioninfo	@"SHI_REGISTERS=255"
	.align	128
        .global         _ZN5flash44flash_bwd_dq_dk_dv_loop_seqk_parallel_kernelI23Flash_bwd_kernel_traitsILi128ELi64ELi64ELi8ELi4ELi2ELi2ELb1ELb0EN7cutlass10bfloat16_tE19Flash_kernel_traitsILi128ELi64ELi64ELi8ES3_EELb0ELb0ELb0ELb0ELb1ELb1ELb1EEEvNS_16Flash_bwd_paramsE
        .type           _ZN5flash44flash_bwd_dq_dk_dv_loop_seqk_parallel_kernelI23Flash_bwd_kernel_traitsILi128ELi64ELi64ELi8ELi4ELi2ELi2ELb1ELb0EN7cutlass10bfloat16_tE19Flash_kernel_traitsILi128ELi64ELi64ELi8ES3_EELb0ELb0ELb0ELb0ELb1ELb1ELb1EEEvNS_16Flash_bwd_paramsE,@function
        .size           _ZN5flash44flash_bwd_dq_dk_dv_loop_seqk_parallel_kernelI23Flash_bwd_kernel_traitsILi128ELi64ELi64ELi8ELi4ELi2ELi2ELb1ELb0EN7cutlass10bfloat16_tE19Flash_kernel_traitsILi128ELi64ELi64ELi8ES3_EELb0ELb0ELb0ELb0ELb1ELb1ELb1EEEvNS_16Flash_bwd_paramsE,(.L_x_2068 - _ZN5flash44flash_bwd_dq_dk_dv_loop_seqk_parallel_kernelI23Flash_bwd_kernel_traitsILi128ELi64ELi64ELi8ELi4ELi2ELi2ELb1ELb0EN7cutlass10bfloat16_tE19Flash_kernel_traitsILi128ELi64ELi64ELi8ES3_EELb0ELb0ELb0ELb0ELb1ELb1ELb1EEEvNS_16Flash_bwd_paramsE)
        .other          _ZN5flash44flash_bwd_dq_dk_dv_loop_seqk_parallel_kernelI23Flash_bwd_kernel_traitsILi128ELi64ELi64ELi8ELi4ELi2ELi2ELb1ELb0EN7cutlass10bfloat16_tE19Flash_kernel_traitsILi128ELi64ELi64ELi8ES3_EELb0ELb0ELb0ELb0ELb1ELb1ELb1EEEvNS_16Flash_bwd_paramsE,@"STO_CUDA_ENTRY STV_DEFAULT"
_ZN5flash44flash_bwd_dq_dk_dv_loop_seqk_parallel_kernelI23Flash_bwd_kernel_traitsILi128ELi64ELi64ELi8ELi4ELi2ELi2ELb1ELb0EN7cutlass10bfloat16_tE19Flash_kernel_traitsILi128ELi64ELi64ELi8ES3_EELb0ELb0ELb0ELb0ELb1ELb1ELb1EEEvNS_16Flash_bwd_paramsE:
.text._ZN5flash44flash_bwd_dq_dk_dv_loop_seqk_parallel_kernelI23Flash_bwd_kernel_traitsILi128ELi64ELi64ELi8ELi4ELi2ELi2ELb1ELb0EN7cutlass10bfloat16_tE19Flash_kernel_traitsILi128ELi64ELi64ELi8ES3_EELb0ELb0ELb0ELb0ELb1ELb1ELb1EEEvNS_16Flash_bwd_paramsE:
        /* <DEDUP_REMOVED lines=150> */
.L_x_943:
        /* <DEDUP_REMOVED lines=82> */
.L_x_936:
[----:B------:R-:W-:-:S04]  /*0e80*/  IMAD R3, R23, c[0x0][0x1c0], R24 ;  /* 0x0000700017037a24 */ /* 0x000fc800078e0218 */
[----:B------:R-:W-:Y:S02]  /*0e90*/  IMAD R18, R3, c[0x0][0x224], RZ ;  /* 0x0000890003127a24 */ /* 0x000fe400078e02ff */
.L_x_937:
        /* <DEDUP_REMOVED lines=232> */
[----:B------:R-:W-:Y:S02]  /*1d20*/  IMAD.U32 R251, R251, -0x40, RZ ;  /* 0xffffffc0fbfb7824 */ /* 0x000fe400078e00ff */
[----:B------:R-:W-:Y:S01]  /*1d30*/  IMAD R252, R0, 0x30, RZ ;  /* 0x0000003000fc7824 */ /* 0x000fe200078e02ff */
[----:B------:R-:W-:Y:S01]  /*1d40*/  IADD3 R243, R234, 0x20, RZ ;  /* 0x00000020eaf37810 */ /* 0x000fe20007ffe0ff */
        /* <DEDUP_REMOVED lines=18> */
.L_x_941:
        /* <DEDUP_REMOVED lines=18> */
[----:B------:R-:W-:Y:S01]  /*1f90*/  LDSM.16.M88.4 R100, [R2] ;  /* 0x000000000264783b */ /* 0x000fe20000000200 */
[C---:B------:R-:W-:Y:S07]  /*1fa0*/  HMMA.16816.F32.BF16 R8, R16.reuse, R10, RZ ;  /* 0x0000000a1008723c */ /* 0x040fee00000418ff */
[----:B------:R-:W2:Y:S01]  /*1fb0*/  LDSM.16.M88.4 R104, [R194+0xc000] ;  /* 0x00c00000c268783b */ /* 0x000ea20000000200 */
[C---:B---3--:R-:W-:Y:S07]  /*1fc0*/  HMMA.16816.F32.BF16 R12, R16.reuse, R52, RZ ;  /* 0x00000034100c723c */ /* 0x048fee00000418ff */
[----:B------:R-:W-:Y:S01]  /*1fd0*/  LDSM.16.M88.4 R112, [R197+0xc000] ;  /* 0x00c00000c570783b */ /* 0x000fe20000000200 */
[----:B------:R-:W-:Y:S07]  /*1fe0*/  HMMA.16816.F32.BF16 R16, R16, R54, RZ ;  /* 0x000000361010723c */ /* 0x000fee00000418ff */
[----:B------:R-:W3:Y:S01]  /*1ff0*/  LDSM.16.M88.4 R52, [R194+0xc800] ;  /* 0x00c80000c234783b */ /* 0x000ee20000000200 */
[C---:B----4-:R-:W-:Y:S07]  /*2000*/  HMMA.16816.F32.BF16 R4, R56.reuse, R60, R4 ;  /* 0x0000003c3804723c */ /* 0x050fee0000041804 */
[----:B------:R-:W4:Y:S01]  /*2010*/  LDSM.16.M88.4 R108, [R3] ;  /* 0x00000000036c783b */ /* 0x000f220000000200 */
[C---:B------:R-:W-:Y:S07]  /*2020*/  HMMA.16816.F32.BF16 R8, R56.reuse, R62, R8 ;  /* 0x0000003e3808723c */ /* 0x040fee0000041808 */
[----:B------:R-:W-:Y:S01]  /*2030*/  LDSM.16.M88.4 R60, [R191+0x2000] ;  /* 0x00200000bf3c783b */ /* 0x000fe20000000200 */
[C---:B-1----:R-:W-:Y:S08]  /*2040*/  HMMA.16816.F32.BF16 R12, R56.reuse, R64, R12 ;  /* 0x00000040380c723c */ /* 0x042ff0000004180c */
[----:B------:R-:W-:Y:S01]  /*2050*/  HMMA.16816.F32.BF16 R16, R56, R66, R16 ;  /* 0x000000423810723c */ /* 0x000fe20000041810 */
[----:B------:R-:W1:Y:S07]  /*2060*/  LDSM.16.M88.4 R56, [R197+0xc800] ;  /* 0x00c80000c538783b */ /* 0x000e6e0000000200 */
[C---:B--2---:R-:W-:Y:S01]  /*2070*/  HMMA.16816.F32.BF16 R4, R100.reuse, R104, R4 ;  /* 0x000000686404723c */ /* 0x044fe20000041804 */
[----:B------:R-:W2:Y:S07]  /*2080*/  LDSM.16.M88.4 R64, [R192+0xe000] ;  /* 0x00e00000c040783b */ /* 0x000eae0000000200 */
        /* <DEDUP_REMOVED lines=9> */
[C---:B-1----:R-:W-:Y:S08]  /*2120*/  HMMA.16816.F32.BF16 R12, R108.reuse, R56, R12 ;  /* 0x000000386c0c723c */ /* 0x042ff0000004180c */
[----:B------:R-:W-:Y:S01]  /*2130*/  HMMA.16816.F32.BF16 R16, R108, R58, R16 ;  /* 0x0000003a6c10723c */ /* 0x000fe20000041810 */
[----:B------:R-:W1:Y:S07]  /*2140*/  LDSM.16.M88.4 R56, [R193+0xe800] ;  /* 0x00e80000c138783b */ /* 0x000e6e0000000200 */
[C---:B--2---:R-:W-:Y:S01]  /*2150*/  HMMA.16816.F32.BF16 R4, R60.reuse, R64, R4 ;  /* 0x000000403c04723c */ /* 0x044fe20000041804 */
[----:B------:R2:W1:Y:S07]  /*2160*/  LDSM.16.M88.4 R108, [R2+0x2000] ;  /* 0x00200000026c783b */ /* 0x00046e0000000200 */
[C---:B------:R-:W-:Y:S01]  /*2170*/  HMMA.16816.F32.BF16 R8, R60.reuse, R66, R8 ;  /* 0x000000423c08723c */ /* 0x040fe20000041808 */
[----:B------:R-:W-:Y:S07]  /*2180*/  LDSM.16.M88.4 R64, [R197+0xe000] ;  /* 0x00e00000c540783b */ /* 0x000fee0000000200 */
[C---:B---3--:R-:W-:Y:S08]  /*2190*/  HMMA.16816.F32.BF16 R12, R60.reuse, R52, R12 ;  /* 0x000000343c0c723c */ /* 0x048ff0000004180c */
[----:B------:R-:W-:Y:S01]  /*21a0*/  HMMA.16816.F32.BF16 R16, R60, R54, R16 ;  /* 0x000000363c10723c */ /* 0x000fe20000041810 */
[----:B------:R-:W3:Y:S03]  /*21b0*/  LDSM.16.M88.4 R52, [R194+0xe800] ;  /* 0x00e80000c234783b */ /* 0x000ee60000000200 */
[----:B--2---:R-:W-:Y:S04]  /*21c0*/  FMUL.FTZ R2, R218, 1.4426950216293334961 ;  /* 0x3fb8aa3bda027820 */ /* 0x004fe80000410000 */
[C---:B----4-:R-:W-:Y:S01]  /*21d0*/  HMMA.16816.F32.BF16 R4, R100.reuse, R104, R4 ;  /* 0x000000686404723c */ /* 0x050fe20000041804 */
[----:B------:R-:W2:Y:S04]  /*21e0*/  LDSM.16.M88.4 R60, [R3+0x2000] ;  /* 0x00200000033c783b */ /* 0x000ea80000000200 */
[----:B------:R-:W-:Y:S02]  /*21f0*/  FSEL R2, R2, RZ, P0 ;  /* 0x000000ff02027208 */ /* 0x000fe40000000000 */
[----:B------:R-:W-:Y:S01]  /*2200*/  FSETP.NEU.FTZ.AND P0, PT, R217, -INF , PT ;  /* 0xff800000d900780b */ /* 0x000fe20003f1d000 */
[C---:B------:R-:W-:Y:S08]  /*2210*/  HMMA.16816.F32.BF16 R8, R100.reuse, R106, R8 ;  /* 0x0000006a6408723c */ /* 0x040ff00000041808 */
[C---:B-1----:R-:W-:Y:S08]  /*2220*/  HMMA.16816.F32.BF16 R12, R100.reuse, R56, R12 ;  /* 0x00000038640c723c */ /* 0x042ff0000004180c */
[----:B------:R-:W-:Y:S08]  /*2230*/  HMMA.16816.F32.BF16 R16, R100, R58, R16 ;  /* 0x0000003a6410723c */ /* 0x000ff00000041810 */
[C---:B------:R-:W-:Y:S08]  /*2240*/  HMMA.16816.F32.BF16 R4, R108.reuse, R112, R4 ;  /* 0x000000706c04723c */ /* 0x040ff00000041804 */
[C---:B------:R-:W-:Y:S08]  /*2250*/  HMMA.16816.F32.BF16 R8, R108.reuse, R114, R8 ;  /* 0x000000726c08723c */ /* 0x040ff00000041808 */
[C---:B---3--:R-:W-:Y:S08]  /*2260*/  HMMA.16816.F32.BF16 R12, R108.reuse, R52, R12 ;  /* 0x000000346c0c723c */ /* 0x048ff0000004180c */
[----:B------:R-:W-:Y:S01]  /*2270*/  HMMA.16816.F32.BF16 R16, R108, R54, R16 ;  /* 0x000000366c10723c */ /* 0x000fe20000041810 */
[----:B------:R-:W1:Y:S07]  /*2280*/  LDSM.16.M88.4 R52, [R197+0xe800] ;  /* 0x00e80000c534783b */ /* 0x000e6e0000000200 */
[C---:B--2---:R-:W-:Y:S08]  /*2290*/  HMMA.16816.F32.BF16 R4, R60.reuse, R64, R4 ;  /* 0x000000403c04723c */ /* 0x044ff00000041804 */
[C---:B------:R-:W-:Y:S11]  /*22a0*/  HMMA.16816.F32.BF16 R8, R60.reuse, R66, R8 ;  /* 0x000000423c08723c */ /* 0x040ff60000041808 */
[----:B------:R-:W-:Y:S05]  /*22b0*/  @!UPT UIADD3 URZ, URZ, URZ, URZ ;  /* 0x0000003f3f3ff290 */ /* 0x000fea000fffe03f */
[----:B------:R-:W-:Y:S02]  /*22c0*/  FMUL.FTZ R4, R4, c[0x0][0x2ec] ;  /* 0x0000bb0004047a20 */ /* 0x000fe40000410000 */
[----:B------:R-:W-:Y:S02]  /*22d0*/  FMUL.FTZ R5, R5, c[0x0][0x2ec] ;  /* 0x0000bb0005057a20 */ /* 0x000fe40000410000 */
[----:B------:R-:W2:Y:S01]  /*22e0*/  MUFU.TANH R113, R4 ;  /* 0x0000000400717308 */ /* 0x000ea20000002400 */
[----:B------:R-:W-:Y:S02]  /*22f0*/  FMUL.FTZ R6, R6, c[0x0][0x2ec] ;  /* 0x0000bb0006067a20 */ /* 0x000fe40000410000 */
[----:B------:R-:W-:Y:S01]  /*2300*/  FMUL.FTZ R7, R7, c[0x0][0x2ec] ;  /* 0x0000bb0007077a20 */ /* 0x000fe20000410000 */
[C---:B-1----:R-:W-:Y:S03]  /*2310*/  HMMA.16816.F32.BF16 R12, R60.reuse, R52, R12 ;  /* 0x000000343c0c723c */ /* 0x042fe6000004180c */
[----:B------:R-:W-:Y:S03]  /*2320*/  FMUL.FTZ R8, R8, c[0x0][0x2ec] ;  /* 0x0000bb0008087a20 */ /* 0x000fe60000410000 */
[----:B------:R-:W1:Y:S01]  /*2330*/  MUFU.TANH R111, R5 ;  /* 0x00000005006f7308 */ /* 0x000e620000002400 */
[----:B------:R-:W-:Y:S01]  /*2340*/  FMUL.FTZ R9, R9, c[0x0][0x2ec] ;  /* 0x0000bb0009097a20 */ /* 0x000fe20000410000 */
[----:B------:R-:W-:Y:S04]  /*2350*/  HMMA.16816.F32.BF16 R16, R60, R54, R16 ;  /* 0x000000363c10723c */ /* 0x000fe80000041810 */
[----:B------:R-:W-:Y:S02]  /*2360*/  FMUL.FTZ R10, R10, c[0x0][0x2ec] ;  /* 0x0000bb000a0a7a20 */ /* 0x000fe40000410000 */
[----:B------:R-:W-:Y:S02]  /*2370*/  FMUL.FTZ R11, R11, c[0x0][0x2ec] ;  /* 0x0000bb000b0b7a20 */ /* 0x000fe40000410000 */
[----:B------:R-:W3:Y:S01]  /*2380*/  MUFU.TANH R184, R6 ;  /* 0x0000000600b87308 */ /* 0x000ee20000002400 */
[--C-:B--2---:R-:W-:Y:S07]  /*2390*/  FFMA.FTZ R0, R113, c[0x0][0x23c], -R2.reuse ;  /* 0x00008f0071007a23 */ /* 0x104fee0000010802 */
[----:B------:R-:W-:Y:S02]  /*23a0*/  FMUL.FTZ R14, R14, c[0x0][0x2ec] ;  /* 0x0000bb000e0e7a20 */ /* 0x000fe40000410000 */
[----:B------:R2:W-:Y:S01]  /*23b0*/  MUFU.EX2 R65, R0 ;  /* 0x0000000000417308 */ /* 0x0005e20000000800 */
[----:B------:R-:W-:Y:S02]  /*23c0*/  FMUL.FTZ R15, R15, c[0x0][0x2ec] ;  /* 0x0000bb000f0f7a20 */ /* 0x000fe40000410000 */
[----:B------:R-:W-:Y:S02]  /*23d0*/  FMUL.FTZ R12, R12, c[0x0][0x2ec] ;  /* 0x0000bb000c0c7a20 */ /* 0x000fe40000410000 */
[----:B-1----:R-:W-:Y:S02]  /*23e0*/  FFMA.FTZ R3, R111, c[0x0][0x23c], -R2 ;  /* 0x00008f006f037a23 */ /* 0x002fe40000010802 */
[----:B------:R-:W-:Y:S02]  /*23f0*/  FMUL.FTZ R16, R16, c[0x0][0x2ec] ;  /* 0x0000bb0010107a20 */ /* 0x000fe40000410000 */
[----:B------:R-:W-:Y:S01]  /*2400*/  FMUL.FTZ R17, R17, c[0x0][0x2ec] ;  /* 0x0000bb0011117a20 */ /* 0x000fe20000410000 */
[----:B------:R3:W-:Y:S01]  /*2410*/  MUFU.EX2 R58, R3 ;  /* 0x00000003003a7308 */ /* 0x0007e20000000800 */
[----:B------:R-:W-:Y:S02]  /*2420*/  FMUL.FTZ R18, R18, c[0x0][0x2ec] ;  /* 0x0000bb0012127a20 */ /* 0x000fe40000410000 */
[----:B------:R-:W-:Y:S02]  /*2430*/  FMUL.FTZ R19, R19, c[0x0][0x2ec] ;  /* 0x0000bb0013137a20 */ /* 0x000fe40000410000 */
[----:B------:R-:W-:Y:S05]  /*2440*/  FMUL.FTZ R13, R13, c[0x0][0x2ec] ;  /* 0x0000bb000d0d7a20 */ /* 0x000fea0000410000 */
[----:B------:R-:W1:Y:S01]  /*2450*/  MUFU.TANH R183, R7 ;  /* 0x0000000700b77308 */ /* 0x000e620000002400 */
[----:B--2---:R-:W-:Y:S05]  /*2460*/  FMUL.FTZ R0, R217, 1.4426950216293334961 ;  /* 0x3fb8aa3bd9007820 */ /* 0x004fea0000410000 */
[----:B------:R-:W-:Y:S04]  /*2470*/  FSEL R0, R0, RZ, P0 ;  /* 0x000000ff00007208 */ /* 0x000fe80000000000 */
[----:B------:R-:W2:Y:S01]  /*2480*/  MUFU.TANH R109, R8 ;  /* 0x00000008006d7308 */ /* 0x000ea20000002400 */
[----:B------:R-:W-:Y:S01]  /*2490*/  IADD3 R56, P0, R229, R220, RZ ;  /* 0x000000dce5387210 */ /* 0x000fe20007f1e0ff */
[--C-:B---3--:R-:W-:Y:S03]  /*24a0*/  FFMA.FTZ R3, R184, c[0x0][0x23c], -R0.reuse ;  /* 0x00008f00b8037a23 */ /* 0x108fe60000010800 */
[----:B------:R-:W-:Y:S02]  /*24b0*/  IADD3.X R57, R233, R219, RZ, P0, !PT ;  /* 0x000000dbe9397210 */ /* 0x000fe400007fe4ff */
[C---:B------:R-:W-:Y:S03]  /*24c0*/  LEA R204, P0, R251.reuse, R204, 0x2 ;  /* 0x000000ccfbcc7211 */ /* 0x040fe600078010ff */
[----:B------:R1:W-:Y:S01]  /*24d0*/  MUFU.EX2 R102, R3 ;  /* 0x0000000300667308 */ /* 0x0003e20000000800 */
[----:B------:R-:W-:Y:S09]  /*24e0*/  LEA.HI.X.SX32 R205, R251, R205, 0x2, P0 ;  /* 0x000000cdfbcd7211 */ /* 0x000ff200000f16ff */
[----:B------:R-:W3:Y:S10]  /*24f0*/  MUFU.TANH R108, R9 ;  /* 0x00000009006c7308 */ /* 0x000ef40000002400 */
[----:B------:R-:W4:Y:S01]  /*2500*/  MUFU.TANH R182, R10 ;  /* 0x0000000a00b67308 */ /* 0x000f220000002400 */
[----:B-1----:R-:W-:Y:S09]  /*2510*/  FFMA.FTZ R3, R183, c[0x0][0x23c], -R0 ;  /* 0x00008f00b7037a23 */ /* 0x002ff20000010800 */
[----:B------:R2:W-:Y:S10]  /*2520*/  MUFU.EX2 R101, R3 ;  /* 0x0000000300657308 */ /* 0x0005f40000000800 */
[----:B------:R-:W-:Y:S10]  /*2530*/  MUFU.TANH R181, R11 ;  /* 0x0000000b00b57308 */ /* 0x000ff40000002400 */
[----:B------:R-:W-:Y:S01]  /*2540*/  MUFU.TANH R187, R14 ;  /* 0x0000000e00bb7308 */ /* 0x000fe20000002400 */
[--C-:B--2---:R-:W-:Y:S09]  /*2550*/  FFMA.FTZ R3, R109, c[0x0][0x23c], -R2.reuse ;  /* 0x00008f006d037a23 */ /* 0x104ff20000010802 */
[----:B------:R3:W-:Y:S10]  /*2560*/  MUFU.EX2 R60, R3 ;  /* 0x00000003003c7308 */ /* 0x0007f40000000800 */
[----:B------:R-:W-:Y:S10]  /*2570*/  MUFU.TANH R186, R15 ;  /* 0x0000000f00ba7308 */ /* 0x000ff40000002400 */
[----:B------:R-:W-:Y:S01]  /*2580*/  MUFU.TANH R107, R16 ;  /* 0x00000010006b7308 */ /* 0x000fe20000002400 */
[----:B---3--:R-:W-:Y:S09]  /*2590*/  FFMA.FTZ R3, R108, c[0x0][0x23c], -R2 ;  /* 0x00008f006c037a23 */ /* 0x008ff20000010802 */
[----:B------:R4:W-:Y:S10]  /*25a0*/  MUFU.EX2 R59, R3 ;  /* 0x00000003003b7308 */ /* 0x0009f40000000800 */
[----:B------:R-:W-:Y:S10]  /*25b0*/  MUFU.TANH R106, R17 ;  /* 0x00000011006a7308 */ /* 0x000ff40000002400 */
[----:B------:R-:W1:Y:S01]  /*25c0*/  MUFU.TANH R112, R12 ;  /* 0x0000000c00707308 */ /* 0x000e620000002400 */
[----:B----4-:R-:W-:Y:S09]  /*25d0*/  FFMA.FTZ R3, R182, c[0x0][0x23c], -R0 ;  /* 0x00008f00b6037a23 */ /* 0x010ff20000010800 */
[----:B------:R2:W-:Y:S10]  /*25e0*/  MUFU.EX2 R67, R3 ;  /* 0x0000000300437308 */ /* 0x0005f40000000800 */
[----:B------:R-:W3:Y:S01]  /*25f0*/  MUFU.TANH R110, R13 ;  /* 0x0000000d006e7308 */ /* 0x000ee20000002400 */
[----:B-1----:R-:W-:Y:S09]  /*2600*/  FFMA.FTZ R5, R112, c[0x0][0x23c], -R2 ;  /* 0x00008f0070057a23 */ /* 0x002ff20000010802 */
[----:B------:R-:W-:Y:S01]  /*2610*/  MUFU.TANH R115, R18 ;  /* 0x0000001200737308 */ /* 0x000fe20000002400 */
[----:B--2---:R-:W-:Y:S09]  /*2620*/  FFMA.FTZ R3, R181, c[0x0][0x23c], -R0 ;  /* 0x00008f00b5037a23 */ /* 0x004ff20000010800 */
[----:B------:R1:W2:Y:S01]  /*2630*/  MUFU.EX2 R66, R3 ;  /* 0x0000000300427308 */ /* 0x0002a20000000800 */
[----:B---3--:R-:W-:Y:S09]  /*2640*/  FFMA.FTZ R4, R110, c[0x0][0x23c], -R2 ;  /* 0x00008f006e047a23 */ /* 0x008ff20000010802 */
[----:B------:R-:W-:Y:S10]  /*2650*/  MUFU.TANH R114, R19 ;  /* 0x0000001300727308 */ /* 0x000ff40000002400 */
[----:B------:R2:W-:Y:S01]  /*2660*/  MUFU.EX2 R62, R5 ;  /* 0x00000005003e7308 */ /* 0x0005e20000000800 */
[--C-:B-1----:R-:W-:Y:S09]  /*2670*/  FFMA.FTZ R3, R187, c[0x0][0x23c], -R0.reuse ;  /* 0x00008f00bb037a23 */ /* 0x102ff20000010800 */
[----:B------:R1:W-:Y:S10]  /*2680*/  MUFU.EX2 R105, R3 ;  /* 0x0000000300697308 */ /* 0x0003f40000000800 */
[----:B------:R-:W3:Y:S01]  /*2690*/  MUFU.EX2 R61, R4 ;  /* 0x00000004003d7308 */ /* 0x000ee20000000800 */
[----:B--2---:R-:W-:Y:S01]  /*26a0*/  F2FP.BF16.PACK_AB R5, R66, R67 ;  /* 0x000000434205723e */ /* 0x004fe200000010ff */
[----:B-1----:R-:W-:Y:S08]  /*26b0*/  FFMA.FTZ R3, R186, c[0x0][0x23c], -R0 ;  /* 0x00008f00ba037a23 */ /* 0x002ff00000010800 */
[----:B------:R1:W2:Y:S01]  /*26c0*/  MUFU.EX2 R104, R3 ;  /* 0x0000000300687308 */ /* 0x0002a20000000800 */
[----:B---3--:R-:W-:Y:S01]  /*26d0*/  F2FP.BF16.PACK_AB R4, R61, R62 ;  /* 0x0000003e3d04723e */ /* 0x008fe200000010ff */
[--C-:B-1----:R-:W-:Y:S02]  /*26e0*/  FFMA.FTZ R3, R107, c[0x0][0x23c], -R2.reuse ;  /* 0x00008f006b037a23 */ /* 0x102fe40000010802 */
[----:B------:R-:W-:Y:S06]  /*26f0*/  FFMA.FTZ R2, R106, c[0x0][0x23c], -R2 ;  /* 0x00008f006a027a23 */ /* 0x000fec0000010802 */
[----:B------:R1:W-:Y:S10]  /*2700*/  MUFU.EX2 R64, R3 ;  /* 0x0000000300407308 */ /* 0x0003f40000000800 */
[----:B------:R3:W4:Y:S01]  /*2710*/  MUFU.EX2 R63, R2 ;  /* 0x00000002003f7308 */ /* 0x0007220000000800 */
[----:B-1----:R-:W-:Y:S05]  /*2720*/  F2FP.BF16.PACK_AB R3, R58, R65 ;  /* 0x000000413a03723e */ /* 0x002fea00000010ff */
[----:B------:R2:W-:Y:S01]  /*2730*/  STS [R213+0x12000], R3 ;  /* 0x01200003d5007388 */ /* 0x0005e20000000800 */
[--C-:B---3--:R-:W-:Y:S02]  /*2740*/  FFMA.FTZ R2, R115, c[0x0][0x23c], -R0.reuse ;  /* 0x00008f0073027a23 */ /* 0x108fe40000010800 */
[----:B------:R-:W-:Y:S02]  /*2750*/  FFMA.FTZ R0, R114, c[0x0][0x23c], -R0 ;  /* 0x00008f0072007a23 */ /* 0x000fe40000010800 */
[----:B------:R1:W-:Y:S10]  /*2760*/  MUFU.EX2 R103, R2 ;  /* 0x0000000200677308 */ /* 0x0003f40000000800 */
[----:B------:R3:W3:Y:S01]  /*2770*/  MUFU.EX2 R100, R0 ;  /* 0x0000000000647308 */ /* 0x0006e20000000800 */
[----:B--2---:R-:W-:Y:S02]  /*2780*/  F2FP.BF16.PACK_AB R3, R104, R105 ;  /* 0x000000696803723e */ /* 0x004fe400000010ff */
[----:B-1----:R-:W-:Y:S05]  /*2790*/  F2FP.BF16.PACK_AB R2, R101, R102 ;  /* 0x000000666502723e */ /* 0x002fea00000010ff */
[----:B------:R4:W-:Y:S04]  /*27a0*/  STS [R213+0x12400], R2 ;  /* 0x01240002d5007388 */ /* 0x0009e80000000800 */
[----:B------:R-:W-:Y:S01]  /*27b0*/  STS [R216+0x12400], R5 ;  /* 0x01240005d8007388 */ /* 0x000fe20000000800 */
[----:B---3--:R-:W-:Y:S05]  /*27c0*/  F2FP.BF16.PACK_AB R0, R59, R60 ;  /* 0x0000003c3b00723e */ /* 0x008fea00000010ff */
[----:B------:R1:W-:Y:S04]  /*27d0*/  STS [R216+0x12000], R0 ;  /* 0x01200000d8007388 */ /* 0x0003e80000000800 */
[----:B------:R-:W-:Y:S04]  /*27e0*/  STS [R214+0x12000], R4 ;  /* 0x01200004d6007388 */ /* 0x000fe80000000800 */
[----:B------:R2:W-:Y:S01]  /*27f0*/  STS [R214+0x12400], R3 ;  /* 0x01240003d6007388 */ /* 0x0005e20000000800 */
[----:B----4-:R-:W-:Y:S05]  /*2800*/  F2FP.BF16.PACK_AB R2, R63, R64 ;  /* 0x000000403f02723e */ /* 0x010fea00000010ff */
[----:B------:R-:W-:Y:S01]  /*2810*/  STS [R215+0x12000], R2 ;  /* 0x01200002d7007388 */ /* 0x000fe20000000800 */
[----:B-1----:R-:W-:Y:S05]  /*2820*/  F2FP.BF16.PACK_AB R0, R100, R103 ;  /* 0x000000676400723e */ /* 0x002fea00000010ff */
[----:B------:R1:W-:Y:S01]  /*2830*/  STS [R215+0x12400], R0 ;  /* 0x01240000d7007388 */ /* 0x0003e20000000800 */
[C---:B--2---:R-:W-:Y:S03]  /*2840*/  IADD3 R3, R195.reuse, R185, RZ ;  /* 0x000000b9c3037210 */ /* 0x044fe60007ffe0ff */
[----:B------:R-:W2:Y:S01]  /*2850*/  LDSM.16.M88.4 R16, [R195+0x8000] ;  /* 0x00800000c310783b */ /* 0x000ea20000000200 */
[----:B-1----:R-:W-:Y:S04]  /*2860*/  IADD3 R0, R195, R180, RZ ;  /* 0x000000b4c3007210 */ /* 0x002fe80007ffe0ff */
[----:B------:R-:W-:Y:S03]  /*2870*/  IADD3 R2, R185, R0, RZ ;  /* 0x00000000b9027210 */ /* 0x000fe60007ffe0ff */
[----:B------:R-:W1:Y:S01]  /*2880*/  LDSM.16.M88.4 R52, [R0+0x8000] ;  /* 0x008000000034783b */ /* 0x000e620000000200 */
[C---:B--2---:R-:W-:Y:S08]  /*2890*/  HMMA.16816.F32.BF16 R4, R16.reuse, R116, RZ ;  /* 0x000000741004723c */ /* 0x044ff000000418ff */
        /* <DEDUP_REMOVED lines=23> */
[----:B-1----:R1:W3:Y:S01]  /*2a10*/  LDG.E R0, [R56.64+0x20] ;  /* 0x0000201038007981 */ /* 0x0022e2000c1e1900 */
[C---:B--2---:R-:W-:Y:S08]  /*2a20*/  HMMA.16816.F32.BF16 R4, R52.reuse, R156, R4 ;  /* 0x0000009c3404723c */ /* 0x044ff00000041804 */
[C---:B------:R-:W-:Y:S08]  /*2a30*/  HMMA.16816.F32.BF16 R8, R52.reuse, R158, R8 ;  /* 0x0000009e3408723c */ /* 0x040ff00000041808 */
[C---:B------:R-:W-:Y:S08]  /*2a40*/  HMMA.16816.F32.BF16 R12, R52.reuse, R160, R12 ;  /* 0x000000a0340c723c */ /* 0x040ff0000004180c */
[----:B------:R-:W-:Y:S01]  /*2a50*/  HMMA.16816.F32.BF16 R16, R52, R162, R16 ;  /* 0x000000a23410723c */ /* 0x000fe20000041810 */
[----:B------:R2:W4:Y:S08]  /*2a60*/  LDSM.16.M88.4 R52, [R3+0xa000] ;  /* 0x00a000000334783b */ /* 0x0005300000000200 */
[----:B--2---:R1:W2:Y:S01]  /*2a70*/  LDG.E R3, [R56.64] ;  /* 0x0000001038037981 */ /* 0x0042a2000c1e1900 */
[C---:B----4-:R-:W-:Y:S03]  /*2a80*/  HMMA.16816.F32.BF16 R4, R52.reuse, R164, R4 ;  /* 0x000000a43404723c */ /* 0x050fe60000041804 */
[----:B-1----:R-:W-:Y:S05]  /*2a90*/  FFMA.FTZ R57, -R111, R111, 1 ;  /* 0x3f8000006f397423 */ /* 0x002fea000001016f */
[C---:B------:R-:W-:Y:S04]  /*2aa0*/  HMMA.16816.F32.BF16 R8, R52.reuse, R166, R8 ;  /* 0x000000a63408723c */ /* 0x040fe80000041808 */
[----:B------:R-:W-:Y:S02]  /*2ab0*/  FMUL.FTZ R57, R57, c[0x0][0x2ec] ;  /* 0x0000bb0039397a20 */ /* 0x000fe40000410000 */
[----:B------:R-:W-:Y:S02]  /*2ac0*/  FFMA.FTZ R56, -R109, R109, 1 ;  /* 0x3f8000006d387423 */ /* 0x000fe4000001016d */
[C---:B------:R-:W-:Y:S04]  /*2ad0*/  HMMA.16816.F32.BF16 R12, R52.reuse, R168, R12 ;  /* 0x000000a8340c723c */ /* 0x040fe8000004180c */
[----:B------:R-:W-:Y:S04]  /*2ae0*/  FMUL.FTZ R56, R56, c[0x0][0x2ec] ;  /* 0x0000bb0038387a20 */ /* 0x000fe80000410000 */
[----:B------:R-:W-:Y:S01]  /*2af0*/  HMMA.16816.F32.BF16 R16, R52, R170, R16 ;  /* 0x000000aa3410723c */ /* 0x000fe20000041810 */
[----:B------:R-:W1:Y:S07]  /*2b00*/  LDSM.16.M88.4 R52, [R2+0xa000] ;  /* 0x00a000000234783b */ /* 0x000e6e0000000200 */
[C---:B-1----:R-:W-:Y:S08]  /*2b10*/  HMMA.16816.F32.BF16 R4, R52.reuse, R172, R4 ;  /* 0x000000ac3404723c */ /* 0x042ff00000041804 */
[C---:B------:R-:W-:Y:S08]  /*2b20*/  HMMA.16816.F32.BF16 R8, R52.reuse, R174, R8 ;  /* 0x000000ae3408723c */ /* 0x040ff00000041808 */
[C---:B------:R-:W-:Y:S08]  /*2b30*/  HMMA.16816.F32.BF16 R12, R52.reuse, R176, R12 ;  /* 0x000000b0340c723c */ /* 0x040ff0000004180c */
[----:B------:R-:W-:Y:S07]  /*2b40*/  HMMA.16816.F32.BF16 R16, R52, R178, R16 ;  /* 0x000000b23410723c */ /* 0x000fee0000041810 */
[----:B------:R-:W-:Y:S02]  /*2b50*/  FFMA.FTZ R54, -R108, R108, 1 ;  /* 0x3f8000006c367423 */ /* 0x000fe4000001016c */
[----:B------:R-:W-:Y:S03]  /*2b60*/  FFMA.FTZ R53, -R110, R110, 1 ;  /* 0x3f8000006e357423 */ /* 0x000fe6000001016e */
[----:B------:R-:W-:Y:S02]  /*2b70*/  FMUL.FTZ R54, R54, c[0x0][0x2ec] ;  /* 0x0000bb0036367a20 */ /* 0x000fe40000410000 */
[----:B------:R-:W-:Y:S02]  /*2b80*/  FMUL.FTZ R53, R53, c[0x0][0x2ec] ;  /* 0x0000bb0035357a20 */ /* 0x000fe40000410000 */
[----:B------:R-:W-:Y:S02]  /*2b90*/  FFMA.FTZ R52, -R107, R107, 1 ;  /* 0x3f8000006b347423 */ /* 0x000fe4000001016b */
[----:B------:R-:W-:Y:S02]  /*2ba0*/  FFMA.FTZ R55, -R112, R112, 1 ;  /* 0x3f80000070377423 */ /* 0x000fe40000010170 */
[----:B------:R-:W-:Y:S02]  /*2bb0*/  FMUL.FTZ R52, R52, c[0x0][0x2ec] ;  /* 0x0000bb0034347a20 */ /* 0x000fe40000410000 */
[----:B------:R-:W-:Y:S02]  /*2bc0*/  FMUL.FTZ R55, R55, c[0x0][0x2ec] ;  /* 0x0000bb0037377a20 */ /* 0x000fe40000410000 */
[C---:B---3--:R-:W-:Y:S02]  /*2bd0*/  FADD.FTZ R7, -R0.reuse, R7 ;  /* 0x0000000700077221 */ /* 0x048fe40000010100 */
[----:B------:R-:W-:Y:S02]  /*2be0*/  FADD.FTZ R18, -R0, R18 ;  /* 0x0000001200127221 */ /* 0x000fe40000010100 */
[C---:B--2---:R-:W-:Y:S02]  /*2bf0*/  FADD.FTZ R2, -R3.reuse, R4 ;  /* 0x0000000403027221 */ /* 0x044fe40000010100 */
[----:B------:R-:W-:Y:S02]  /*2c00*/  FADD.FTZ R4, -R3, R5 ;  /* 0x0000000503047221 */ /* 0x000fe40000010100 */
[----:B------:R-:W-:Y:S02]  /*2c10*/  FMUL.FTZ R5, R65, R2 ;  /* 0x0000000241057220 */ /* 0x000fe40000410000 */
[----:B------:R-:W-:Y:S02]  /*2c20*/  FMUL.FTZ R4, R58, R4 ;  /* 0x000000043a047220 */ /* 0x000fe40000410000 */
[----:B------:R-:W-:Y:S02]  /*2c30*/  FADD.FTZ R2, -R3, R9 ;  /* 0x0000000903027221 */ /* 0x000fe40000010100 */
[----:B------:R-:W-:Y:S02]  /*2c40*/  FFMA.FTZ R58, -R113, R113, 1 ;  /* 0x3f800000713a7423 */ /* 0x000fe40000010171 */
[----:B------:R-:W-:Y:S02]  /*2c50*/  FMUL.FTZ R2, R59, R2 ;  /* 0x000000023b027220 */ /* 0x000fe40000410000 */
[----:B------:R-:W-:Y:S02]  /*2c60*/  FMUL.FTZ R57, R57, R4 ;  /* 0x0000000439397220 */ /* 0x000fe40000410000 */
[C---:B------:R-:W-:Y:S02]  /*2c70*/  FADD.FTZ R4, -R3.reuse, R13 ;  /* 0x0000000d03047221 */ /* 0x040fe40000010100 */
[C---:B------:R-:W-:Y:S02]  /*2c80*/  FADD.FTZ R17, -R3.reuse, R17 ;  /* 0x0000001103117221 */ /* 0x040fe40000010100 */
[----:B------:R-:W-:Y:S02]  /*2c90*/  FMUL.FTZ R58, R58, c[0x0][0x2ec] ;  /* 0x0000bb003a3a7a20 */ /* 0x000fe40000410000 */
[----:B------:R-:W-:Y:S02]  /*2ca0*/  FADD.FTZ R16, -R3, R16 ;  /* 0x0000001003107221 */ /* 0x000fe40000010100 */
[----:B------:R-:W-:Y:S02]  /*2cb0*/  FMUL.FTZ R4, R61, R4 ;  /* 0x000000043d047220 */ /* 0x000fe40000410000 */
[----:B------:R-:W-:Y:S02]  /*2cc0*/  FMUL.FTZ R54, R54, R2 ;  /* 0x0000000236367220 */ /* 0x000fe40000410000 */
[----:B------:R-:W-:Y:S02]  /*2cd0*/  FMUL.FTZ R2, R63, R17 ;  /* 0x000000113f027220 */ /* 0x000fe40000410000 */
[----:B------:R-:W-:Y:S02]  /*2ce0*/  FFMA.FTZ R17, -R106, R106, 1 ;  /* 0x3f8000006a117423 */ /* 0x000fe4000001016a */
[C---:B------:R-:W-:Y:S02]  /*2cf0*/  FADD.FTZ R8, -R3.reuse, R8 ;  /* 0x0000000803087221 */ /* 0x040fe40000010100 */
[----:B------:R-:W-:Y:S02]  /*2d00*/  FMUL.FTZ R58, R58, R5 ;  /* 0x000000053a3a7220 */ /* 0x000fe40000410000 */
[----:B------:R-:W-:Y:S02]  /*2d10*/  FADD.FTZ R5, -R3, R12 ;  /* 0x0000000c03057221 */ /* 0x000fe40000010100 */
[----:B------:R-:W-:Y:S02]  /*2d20*/  FMUL.FTZ R3, R64, R16 ;  /* 0x0000001040037220 */ /* 0x000fe40000410000 */
[----:B------:R-:W-:Y:S02]  /*2d30*/  FMUL.FTZ R53, R53, R4 ;  /* 0x0000000435357220 */ /* 0x000fe40000410000 */
[----:B------:R-:W-:Y:S02]  /*2d40*/  FMUL.FTZ R17, R17, c[0x0][0x2ec] ;  /* 0x0000bb0011117a20 */ /* 0x000fe40000410000 */
[----:B------:R-:W-:Y:S02]  /*2d50*/  FADD.FTZ R4, -R0, R6 ;  /* 0x0000000600047221 */ /* 0x000fe40000010100 */
[----:B------:R-:W-:Y:S02]  /*2d60*/  FFMA.FTZ R16, -R184, R184, 1 ;  /* 0x3f800000b8107423 */ /* 0x000fe400000101b8 */
[----:B------:R-:W-:Y:S02]  /*2d70*/  FFMA.FTZ R13, -R183, R183, 1 ;  /* 0x3f800000b70d7423 */ /* 0x000fe400000101b7 */
[----:B------:R-:W-:Y:S02]  /*2d80*/  FMUL.FTZ R8, R60, R8 ;  /* 0x000000083c087220 */ /* 0x000fe40000410000 */
[----:B------:R-:W-:Y:S02]  /*2d90*/  FMUL.FTZ R5, R62, R5 ;  /* 0x000000053e057220 */ /* 0x000fe40000410000 */
[----:B------:R-:W-:Y:S02]  /*2da0*/  FMUL.FTZ R52, R52, R3 ;  /* 0x0000000334347220 */ /* 0x000fe40000410000 */
[----:B------:R-:W-:Y:S02]  /*2db0*/  FMUL.FTZ R17, R17, R2 ;  /* 0x0000000211117220 */ /* 0x000fe40000410000 */
[----:B------:R-:W-:Y:S02]  /*2dc0*/  FMUL.FTZ R4, R102, R4 ;  /* 0x0000000466047220 */ /* 0x000fe40000410000 */
[----:B------:R-:W-:Y:S02]  /*2dd0*/  FMUL.FTZ R3, R101, R7 ;  /* 0x0000000765037220 */ /* 0x000fe40000410000 */
[----:B------:R-:W-:Y:S02]  /*2de0*/  FADD.FTZ R2, -R0, R11 ;  /* 0x0000000b00027221 */ /* 0x000fe40000010100 */
[----:B------:R-:W-:Y:S02]  /*2df0*/  FMUL.FTZ R16, R16, c[0x0][0x2ec] ;  /* 0x0000bb0010107a20 */ /* 0x000fe40000410000 */
[----:B------:R-:W-:Y:S02]  /*2e00*/  FMUL.FTZ R13, R13, c[0x0][0x2ec] ;  /* 0x0000bb000d0d7a20 */ /* 0x000fe40000410000 */
[----:B------:R-:W-:Y:S02]  /*2e10*/  FFMA.FTZ R9, -R181, R181, 1 ;  /* 0x3f800000b5097423 */ /* 0x000fe400000101b5 */
[----:B------:R-:W-:Y:S02]  /*2e20*/  FMUL.FTZ R56, R56, R8 ;  /* 0x0000000838387220 */ /* 0x000fe40000410000 */
[----:B------:R-:W-:Y:S02]  /*2e30*/  FMUL.FTZ R55, R55, R5 ;  /* 0x0000000537377220 */ /* 0x000fe40000410000 */
[----:B------:R-:W-:Y:S02]  /*2e40*/  FADD.FTZ R5, -R0, R10 ;  /* 0x0000000a00057221 */ /* 0x000fe40000010100 */
[----:B------:R-:W-:Y:S02]  /*2e50*/  FMUL.FTZ R2, R66, R2 ;  /* 0x0000000242027220 */ /* 0x000fe40000410000 */
[----:B------:R-:W-:Y:S02]  /*2e60*/  FMUL.FTZ R16, R16, R4 ;  /* 0x0000000410107220 */ /* 0x000fe40000410000 */
[----:B------:R-:W-:Y:S02]  /*2e70*/  FMUL.FTZ R13, R13, R3 ;  /* 0x000000030d0d7220 */ /* 0x000fe40000410000 */
[C---:B------:R-:W-:Y:S02]  /*2e80*/  FADD.FTZ R4, -R0.reuse, R14 ;  /* 0x0000000e00047221 */ /* 0x040fe40000010100 */
[----:B------:R-:W-:Y:S02]  /*2e90*/  FADD.FTZ R3, -R0, R15 ;  /* 0x0000000f00037221 */ /* 0x000fe40000010100 */
[----:B------:R-:W-:Y:S02]  /*2ea0*/  FFMA.FTZ R12, -R182, R182, 1 ;  /* 0x3f800000b60c7423 */ /* 0x000fe400000101b6 */
[----:B------:R-:W-:Y:S02]  /*2eb0*/  FADD.FTZ R0, -R0, R19 ;  /* 0x0000001300007221 */ /* 0x000fe40000010100 */
[----:B------:R-:W-:Y:S02]  /*2ec0*/  FMUL.FTZ R9, R9, c[0x0][0x2ec] ;  /* 0x0000bb0009097a20 */ /* 0x000fe40000410000 */
[----:B------:R-:W-:Y:S02]  /*2ed0*/  FFMA.FTZ R11, -R187, R187, 1 ;  /* 0x3f800000bb0b7423 */ /* 0x000fe400000101bb */
[----:B------:R-:W-:Y:S02]  /*2ee0*/  FFMA.FTZ R8, -R186, R186, 1 ;  /* 0x3f800000ba087423 */ /* 0x000fe400000101ba */
[----:B------:R-:W-:Y:S02]  /*2ef0*/  FFMA.FTZ R10, -R115, R115, 1 ;  /* 0x3f800000730a7423 */ /* 0x000fe40000010173 */
[----:B------:R-:W-:Y:S02]  /*2f00*/  FFMA.FTZ R7, -R114, R114, 1 ;  /* 0x3f80000072077423 */ /* 0x000fe40000010172 */
[----:B------:R-:W-:Y:S02]  /*2f10*/  FMUL.FTZ R5, R67, R5 ;  /* 0x0000000543057220 */ /* 0x000fe40000410000 */
[----:B------:R-:W-:Y:S02]  /*2f20*/  FMUL.FTZ R12, R12, c[0x0][0x2ec] ;  /* 0x0000bb000c0c7a20 */ /* 0x000fe40000410000 */
[----:B------:R-:W-:Y:S02]  /*2f30*/  FMUL.FTZ R4, R105, R4 ;  /* 0x0000000469047220 */ /* 0x000fe40000410000 */
        /* <DEDUP_REMOVED lines=37> */
.L_x_939:
        /* <DEDUP_REMOVED lines=85> */
.L_x_940:
        /* <DEDUP_REMOVED lines=79> */
[-C--:B-1----:R-:W-:Y:S02]  /*3bd0*/  LEA R100, P2, R0, R204.reuse, 0x2 ;  /* 0x000000cc00647211 */ /* 0x082fe400078410ff */
[-C--:B------:R-:W-:Y:S02]  /*3be0*/  LEA R6, P0, R250, R204.reuse, 0x2 ;  /* 0x000000ccfa067211 */ /* 0x080fe400078010ff */
        /* <DEDUP_REMOVED lines=131> */
.L_x_938:
        /* <DEDUP_REMOVED lines=165> */
.L_x_935:
        /* <DEDUP_REMOVED lines=9> */
.L_x_942:
[----:B------:R-:W-:Y:S05]  /*4f00*/  EXIT ;  /* 0x000000000000794d */ /* 0x000fea0003800000 */
.L_x_944:
        /* <DEDUP_REMOVED lines=15> */
.L_x_2068:


//--------------------- .text._ZN5flash44flash_bwd_dq_dk_dv_loop_seqk_parallel_kernelI23Flash_bwd_kernel_traitsILi128ELi64ELi64ELi8ELi4ELi2ELi2ELb1ELb0EN7cutlass10bfloat16_tE19Flash_kernel_traitsILi128ELi64ELi64ELi8ES3_EELb1ELb0ELb0ELb1ELb0ELb0ELb0EEEvNS_16Flash_bwd_paramsE --------------------------
	.section	.text._ZN5flash44flash_bwd_dq_dk_dv_loop_seqk_parallel_kernelI23Flash_bwd_kernel_traitsILi128ELi64ELi64ELi8ELi4ELi2ELi2ELb1ELb0EN7cutlass10bfloat16_tE19Flash_kernel_traitsILi128ELi64ELi64ELi8ES3_EELb1ELb0ELb0ELb1ELb0ELb0ELb0EEEvNS_16Flash_bwd_paramsE,"ax",@progbits
	.sectioninfo	@"SHI_REGISTERS=255"
	.align	128
        .global         _ZN5flash44flash_bwd_dq_dk_dv_loop_seqk_parallel_kernelI23Flash_bwd_kernel_traitsILi128ELi64ELi64ELi8ELi4ELi2ELi2ELb1ELb0EN7cutlass10bfloat16_tE19Flash_kernel_traitsILi128ELi64ELi64ELi8ES3_EELb1ELb0ELb0ELb1ELb0ELb0ELb0EEEvNS_16Flash_bwd_paramsE
        .type           _ZN5flash44flash_bwd_dq_dk_dv_loop_seqk_parallel_kernelI23Flash_bwd_kernel_traitsILi128ELi64ELi64ELi8ELi4ELi2ELi2ELb1ELb0EN7cutlass10bfloat16_tE19Flash_kernel_traitsILi128ELi64ELi64ELi8ES3_EELb1ELb0ELb0ELb1ELb0ELb0ELb0EEEvNS_16Flash_bwd_paramsE,@function
        .size           _ZN5flash44flash_bwd_dq_dk_dv_loop_seqk_parallel_kernelI23Flash_bwd_kernel_traitsILi128ELi64ELi64ELi8ELi4ELi2ELi2ELb1ELb0EN7cutlass10bfloat16_tE19Flash_kernel_traitsILi128ELi64ELi64ELi8ES3_EELb1ELb0ELb0ELb1ELb0ELb0ELb0EEEvNS_16Flash_bwd_paramsE,(.L_x_2069 - _ZN5flash44flash_bwd_dq_dk_dv_loop_seqk_parallel_kernelI23Flash_bwd_kernel_traitsILi128ELi64ELi64ELi8ELi4ELi2ELi2ELb1ELb0EN7cutlass10bfloat16_tE19Flash_kernel_traitsILi128ELi64ELi64ELi8ES3_EELb1ELb0ELb0ELb1ELb0ELb0ELb0EEEvNS_16Flash_bwd_paramsE)
        .other          _ZN5flash44flash_bwd_dq_dk_dv_loop_seqk_parallel_kernelI23Flash_bwd_kernel_traitsILi128ELi64ELi64ELi8ELi4ELi2ELi2ELb1ELb0EN7cutlass10bfloat16_tE19Flash_kernel_traitsILi128ELi64ELi64ELi8ES3_EELb1ELb0ELb0ELb1ELb0ELb0ELb0EEEvNS_16Flash_bwd_paramsE,@"STO_CUDA_ENTRY STV_DEFAULT"
_ZN5flash44flash_bwd_dq_dk_dv_loop_seqk_parallel_kernelI23Flash_bwd_kernel_traitsILi128ELi64ELi64ELi8ELi4ELi2ELi2ELb1ELb0EN7cutlass10bfloat16_tE19Flash_kernel_traitsILi128ELi64ELi64ELi8ES3_EELb1ELb0ELb0ELb1ELb0ELb0ELb0EEEvNS_16Flash_bwd_paramsE:
.text._ZN5flash44flash_bwd_dq_dk_dv_loop_seqk_parallel_kernelI23Flash_bwd_kernel_traitsILi128ELi64ELi64ELi8ELi4ELi2ELi2ELb1ELb0EN7cutlass10bfloat16_tE19Flash_kernel_traitsILi128ELi64ELi64ELi8ES3_EELb1ELb0ELb0ELb1ELb0ELb0ELb0EEEvNS_16Flash_bwd_paramsE:
        /* <DEDUP_REMOVED lines=50> */
[----:B------:R-:W-:Y:S01]  /*0320*/  LOP3.LUT P4, RZ, R5, 0x2, RZ, 0xc0, !PT ;  /* 0x0000000205ff7812 */ /* 0x000fe2000788c0ff */
[----:B------:R-:W-:Y:S01]  /*0330*/  IMAD.IADD R3, R7, 0x1, -R2 ;  /* 0x0000000107037824 */ /* 0x000fe200078e0a02 */
[----:B------:R-:W-:Y:S01]  /*0340*/  SHF.R.U32.HI R4, RZ, 0x3, R0 ;  /* 0x00000003ff047819 */ /* 0x000fe20000011600 */
[----:B------:R-:W-:Y:S01]  /*0350*/  IMAD.SHL.U32 R186, R12, 0x200, RZ ;  /* 0x000002000cba7824 */ /* 0x000fe200078e00ff */
[----:B------:R-:W-:Y:S01]  /*0360*/  LOP3.LUT R2, R0, 0x38, R220, 0xf8, !PT ;  /* 0x0000003800027812 */ /* 0x000fe200078ef8dc */
[C---:B------:R-:W-:Y:S01]  /*0370*/  IMAD.SHL.U32 R0, R5.reuse, 0x40, RZ ;  /* 0x0000004005007824 */ /* 0x040fe200078e00ff */
[----:B------:R-:W-:Y:S01]  /*0380*/  LOP3.LUT P3, RZ, R5, 0x4, RZ, 0xc0, !PT ;  /* 0x0000000405ff7812 */ /* 0x000fe2000786c0ff */
[----:B------:R-:W-:Y:S01]  /*0390*/  STL [R1+0x38], R17 ;  /* 0x0000381101007387 */ /* 0x000fe20000100800 */
[----:B------:R-:W-:-:S02]  /*03a0*/  SHF.R.S32.HI R6, RZ, 0x1f, R10 ;  /* 0x0000001fff067819 */ /* 0x000fc4000001140a */
[----:B------:R-:W-:Y:S02]  /*03b0*/  SHF.R.S32.HI R5, RZ, 0x1f, R9 ;  /* 0x0000001fff057819 */ /* 0x000fe40000011409 */
[----:B------:R-:W-:Y:S01]  /*03c0*/  LOP3.LUT R7, R2, R4, RZ, 0x3c, !PT ;  /* 0x0000000402077212 */ /* 0x000fe200078e3cff */
[----:B------:R-:W-:Y:S01]  /*03d0*/  IMAD.SHL.U32 R2, R194, 0x10, RZ ;  /* 0x00000010c2027824 */ /* 0x000fe200078e00ff */
[----:B------:R-:W-:Y:S02]  /*03e0*/  LEA.HI R230, R6, R10, RZ, 0x2 ;  /* 0x0000000a06e67211 */ /* 0x000fe400078f10ff */
[----:B------:R-:W-:Y:S02]  /*03f0*/  LOP3.LUT R0, R0, 0x1c0, RZ, 0xc0, !PT ;  /* 0x000001c000007812 */ /* 0x000fe400078ec0ff */
[----:B------:R-:W-:Y:S02]  /*0400*/  LEA.HI R10, R5, R9, RZ, 0x3 ;  /* 0x00000009050a7211 */ /* 0x000fe400078f18ff */
[----:B------:R-:W-:-:S02]  /*0410*/  LOP3.LUT R5, R0, 0x10, R2, 0xf8, !PT ;  /* 0x0000001000057812 */ /* 0x000fc400078ef802 */
[----:B------:R-:W-:Y:S02]  /*0420*/  LOP3.LUT R188, R0, 0x8, R11, 0xf8, !PT ;  /* 0x0000000800bc7812 */ /* 0x000fe400078ef80b */
[----:B------:R-:W-:Y:S02]  /*0430*/  LOP3.LUT R4, R10, 0xfffffff8, RZ, 0xc0, !PT ;  /* 0xfffffff80a047812 */ /* 0x000fe400078ec0ff */
[----:B------:R-:W-:Y:S02]  /*0440*/  LOP3.LUT R2, R3, 0x1, RZ, 0xc0, !PT ;  /* 0x0000000103027812 */ /* 0x000fe400078ec0ff */
[----:B------:R-:W-:Y:S01]  /*0450*/  SHF.R.S32.HI R6, RZ, 0x7, R13 ;  /* 0x00000007ff067819 */ /* 0x000fe2000001140d */
[----:B------:R-:W-:Y:S01]  /*0460*/  IMAD.IADD R9, R9, 0x1, -R4 ;  /* 0x0000000109097824 */ /* 0x000fe200078e0a04 */
[----:B------:R-:W-:Y:S02]  /*0470*/  SHF.R.U32.HI R0, RZ, 0x3, R0 ;  /* 0x00000003ff007819 */ /* 0x000fe40000011600 */
[----:B------:R-:W-:Y:S01]  /*0480*/  ISETP.NE.U32.AND P0, PT, R2, 0x1, PT ;  /* 0x000000010200780c */ /* 0x000fe20003f05070 */
[----:B------:R-:W-:Y:S01]  /*0490*/  IMAD R4, R6, 0x800, R186 ;  /* 0x0000080006047824 */ /* 0x000fe200078e02ba */
[----:B------:R-:W-:-:S02]  /*04a0*/  LOP3.LUT R188, R188, R0, RZ, 0x3c, !PT ;  /* 0x00000000bcbc7212 */ /* 0x000fc400078e3cff */
[----:B------:R-:W-:Y:S02]  /*04b0*/  SHF.R.S32.HI R2, RZ, 0x6, R14 ;  /* 0x00000006ff027819 */ /* 0x000fe4000001140e */
[C---:B------:R-:W-:Y:S01]  /*04c0*/  R2P PR, R3.reuse, 0x6 ;  /* 0x0000000603007804 */ /* 0x040fe20000000000 */
[----:B------:R-:W-:Y:S01]  /*04d0*/  IMAD.SHL.U32 R3, R3, 0x40, RZ ;  /* 0x0000004003037824 */ /* 0x000fe200078e00ff */
[----:B------:R-:W-:Y:S01]  /*04e0*/  LOP3.LUT R5, R5, 0x8, R11, 0xf8, !PT ;  /* 0x0000000805057812 */ /* 0x000fe200078ef80b */
[----:B------:R-:W-:Y:S01]  /*04f0*/  IMAD.IADD R188, R4, 0x1, R188 ;  /* 0x0000000104bc7824 */ /* 0x000fe200078e02bc */
[----:B------:R-:W-:Y:S01]  /*0500*/  SEL R185, R185, 0xffffffc0, !P3 ;  /* 0xffffffc0b9b97807 */ /* 0x000fe20005800000 */
[----:B------:R-:W-:Y:S01]  /*0510*/  IMAD R4, R2, 0x200, R7 ;  /* 0x0000020002047824 */ /* 0x000fe200078e0207 */
[----:B------:R-:W-:Y:S01]  /*0520*/  LOP3.LUT R186, R186, R5, R0, 0xf6, !PT ;  /* 0x00000005baba7212 */ /* 0x000fe200078ef600 */
[----:B------:R-:W-:Y:S01]  /*0530*/  IMAD.SHL.U32 R2, R2, 0x8, RZ ;  /* 0x0000000802027824 */ /* 0x000fe200078e00ff */
[----:B------:R-:W-:Y:S01]  /*0540*/  LOP3.LUT R0, R3, 0x1c0, RZ, 0xc0, !PT ;  /* 0x000001c003007812 */ /* 0x000fe200078ec0ff */
[----:B------:R-:W-:Y:S01]  /*0550*/  IMAD.SHL.U32 R5, R6, 0x20, RZ ;  /* 0x0000002006057824 */ /* 0x000fe200078e00ff */
[----:B------:R1:W-:Y:S01]  /*0560*/  STL [R1+0x44], R4 ;  /* 0x0000440401007387 */ /* 0x0003e20000100800 */
[----:B------:R-:W-:Y:S01]  /*0570*/  IMAD.SHL.U32 R6, R9, 0x40, RZ ;  /* 0x0000004009067824 */ /* 0x000fe200078e00ff */
[----:B------:R-:W-:Y:S01]  /*0580*/  LOP3.LUT R2, R2, 0x18, RZ, 0xc0, !PT ;  /* 0x0000001802027812 */ /* 0x000fe200078ec0ff */
[----:B------:R-:W-:Y:S01]  /*0590*/  IMAD.SHL.U32 R7, R15, 0x2, RZ ;  /* 0x000000020f077824 */ /* 0x000fe200078e00ff */
[----:B------:R-:W-:Y:S01]  /*05a0*/  SHF.R.U32.HI R3, RZ, 0x3, R0 ;  /* 0x00000003ff037819 */ /* 0x000fe20000011600 */
[----:B------:R3:W-:Y:S01]  /*05b0*/  STL [R1+0x40], R16 ;  /* 0x0000401001007387 */ /* 0x0007e20000100800 */
[----:B------:R-:W-:Y:S01]  /*05c0*/  LOP3.LUT R5, R0, 0x20, R5, 0xf8, !PT ;  /* 0x0000002000057812 */ /* 0x000fe200078ef805 */
[----:B------:R-:W-:Y:S01]  /*05d0*/  IMAD.SHL.U32 R190, R188, 0x2, RZ ;  /* 0x00000002bcbe7824 */ /* 0x000fe200078e00ff */
[----:B------:R-:W-:-:S02]  /*05e0*/  LOP3.LUT R9, R3, R0, R2, 0x1e, !PT ;  /* 0x0000000003097212 */ /* 0x000fc400078e1e02 */
[----:B------:R-:W-:Y:S01]  /*05f0*/  LOP3.LUT R0, R5, R3, RZ, 0x3c, !PT ;  /* 0x0000000305007212 */ /* 0x000fe200078e3cff */
[----:B------:R-:W-:Y:S01]  /*0600*/  IMAD.SHL.U32 R5, R10, 0x40, RZ ;  /* 0x000000400a057824 */ /* 0x000fe200078e00ff */
[----:B------:R-:W-:Y:S02]  /*0610*/  SEL R228, R228, 0x10, !P0 ;  /* 0x00000010e4e47807 */ /* 0x000fe40004000000 */
[----:B------:R-:W-:-:S05]  /*0620*/  SHF.R.S32.HI R230, RZ, 0x2, R230 ;  /* 0x00000002ffe67819 */ /* 0x000fca00000114e6 */
[----:B------:R-:W-:Y:S02]  /*0630*/  IMAD R230, R17, 0x10, R230 ;  /* 0x0000001011e67824 */ /* 0x000fe400078e02e6 */
[----:B-1----:R-:W-:-:S05]  /*0640*/  IMAD.SHL.U32 R4, R12, 0x20, RZ ;  /* 0x000000200c047824 */ /* 0x002fca00078e00ff */
[----:B------:R-:W-:Y:S01]  /*0650*/  LOP3.LUT R8, R2, 0x20, R4, 0xf8, !PT ;  /* 0x0000002002087812 */ /* 0x000fe200078ef804 */
        /* <DEDUP_REMOVED lines=21> */
[----:B------:R3:W-:Y:S01]  /*07b0*/  STL [R1+0x30], R2 ;  /* 0x0000300201007387 */ /* 0x0007e20000100800 */
        /* <DEDUP_REMOVED lines=11> */
[----:B--2---:R-:W-:-:S03]  /*0870*/  IMAD.SHL.U32 R186, R186, 0x2, RZ ;  /* 0x00000002baba7824 */ /* 0x004fc600078e00ff */
.L_x_991:
[----:B-1----:R-:W1:Y:S01]  /*0880*/  S2R R38, SR_CTAID.Y ;  /* 0x0000000000267919 */ /* 0x002e620000002600 */
[----:B--234-:R-:W2:Y:S01]  /*0890*/  LDC.U8 R0, c[0x0][0x312] ;  /* 0x0000c480ff007b82 */ /* 0x01cea20000000000 */
[----:B------:R-:W-:-:S02]  /*08a0*/  ISETP.NE.U32.AND P1, PT, RZ, c[0x0][0x240], PT ;  /* 0x00009000ff007a0c */ /* 0x000fc40003f25070 */
[----:B------:R-:W-:Y:S02]  /*08b0*/  ISETP.EQ.U32.AND P5, PT, RZ, c[0x0][0x248], PT ;  /* 0x00009200ff007a0c */ /* 0x000fe40003fa2070 */
[----:B------:R-:W-:Y:S02]  /*08c0*/  ISETP.NE.AND.EX P1, PT, RZ, c[0x0][0x244], PT, P1 ;  /* 0x00009100ff007a0c */ /* 0x000fe40003f25310 */
[----:B------:R-:W-:Y:S01]  /*08d0*/  ISETP.NE.U32.AND P3, PT, RZ, c[0x0][0x250], PT ;  /* 0x00009400ff007a0c */ /* 0x000fe20003f65070 */
[----:B------:R-:W-:-:S03]  /*08e0*/  IMAD.MOV.U32 R9, RZ, RZ, -0x1 ;  /* 0xffffffffff097424 */ /* 0x000fc600078e00ff */
[----:B------:R-:W-:Y:S01]  /*08f0*/  ISETP.NE.AND.EX P3, PT, RZ, c[0x0][0x254], PT, P3 ;  /* 0x00009500ff007a0c */ /* 0x000fe20003f65330 */
[----:B-1----:R-:W-:Y:S01]  /*0900*/  IMAD.SHL.U32 R8, R38, 0x4, RZ ;  /* 0x0000000426087824 */ /* 0x002fe200078e00ff */
        /* <DEDUP_REMOVED lines=26> */
.L_x_945:
        /* <DEDUP_REMOVED lines=45> */
.L_x_947:
        /* <DEDUP_REMOVED lines=15> */
.L_x_948:
[----:B------:R-:W-:Y:S01]  /*0e70*/  IABS R10, c[0x0][0x1c8] ;  /* 0x00007200000a7a13 */ /* 0x000fe20000000000 */
[----:B------:R-:W2:Y:S01]  /*0e80*/  LDC.U8 R19, c[0x0][0x328] ;  /* 0x0000ca00ff137b82 */ /* 0x000ea20000000000 */
[----:B------:R-:W-:Y:S01]  /*0e90*/  IABS R7, R248 ;  /* 0x000000f800077213 */ /* 0x000fe20000000000 */
[C---:B------:R-:W-:Y:S01]  /*0ea0*/  @P0 IMAD.WIDE.U32 R4, R0.reuse, c[0x0][0x370], RZ ;  /* 0x0000dc0000040a25 */ /* 0x040fe200078e00ff */
[----:B------:R-:W3:Y:S01]  /*0eb0*/  I2F.RP R2, R10 ;  /* 0x0000000a00027306 */ /* 0x000ee20000209400 */
[----:B------:R-:W-:Y:S02]  /*0ec0*/  MOV R13, c[0x0][0x224] ;  /* 0x00008900000d7a02 */ /* 0x000fe40000000f00 */
[----:B------:R-:W-:Y:S01]  /*0ed0*/  MOV R8, R7 ;  /* 0x0000000700087202 */ /* 0x000fe20000000f00 */
[----:B------:R-:W-:Y:S01]  /*0ee0*/  @P0 IMAD R12, R0, c[0x0][0x374], R5 ;  /* 0x0000dd00000c0a24 */ /* 0x000fe200078e0205 */
[----:B------:R-:W-:Y:S01]  /*0ef0*/  LOP3.LUT R7, R248, c[0x0][0x1c8], RZ, 0x3c, !PT ;  /* 0x00007200f8077a12 */ /* 0x000fe200078e3cff */
[----:B-1----:R-:W-:Y:S01]  /*0f00*/  @P0 IMAD.MOV.U32 R9, RZ, RZ, R4 ;  /* 0x000000ffff090224 */ /* 0x002fe200078e0004 */
[----:B------:R-:W-:Y:S01]  /*0f10*/  SHF.R.S32.HI R13, RZ, 0x1f, R13 ;  /* 0x0000001fff0d7819 */ /* 0x000fe2000001140d */
[----:B------:R-:W-:Y:S01]  /*0f20*/  @!P0 IMAD.WIDE.U32 R4, R38, c[0x0][0x368], RZ ;  /* 0x0000da0026048a25 */ /* 0x000fe200078e00ff */
[----:B------:R-:W-:Y:S01]  /*0f30*/  ISETP.GE.AND P3, PT, R7, RZ, PT ;  /* 0x000000ff0700720c */ /* 0x000fe20003f66270 */
[----:B------:R-:W1:Y:S01]  /*0f40*/  LDC.U8 R25, c[0x0][0x3d0] ;  /* 0x0000f400ff197b82 */ /* 0x000e620000000000 */
[----:B------:R-:W-:Y:S01]  /*0f50*/  MOV R37, c[0x0][0x22c] ;  /* 0x00008b0000257a02 */ /* 0x000fe20000000f00 */
[----:B------:R-:W-:Y:S01]  /*0f60*/  IMAD R7, R13, R38, RZ ;  /* 0x000000260d077224 */ /* 0x000fe200078e02ff */
[----:B------:R-:W-:Y:S01]  /*0f70*/  @!P0 MOV R9, R4 ;  /* 0x0000000400098202 */ /* 0x000fe20000000f00 */
[----:B------:R-:W4:Y:S01]  /*0f80*/  S2R R13, SR_CTAID.X ;  /* 0x00000000000d7919 */ /* 0x000f220000002500 */
[----:B------:R-:W-:Y:S01]  /*0f90*/  IMAD.WIDE.U32 R16, R38, c[0x0][0x224], RZ ;  /* 0x0000890026107a25 */ /* 0x000fe200078e00ff */
[----:B---3--:R-:W3:Y:S01]  /*0fa0*/  MUFU.RCP R2, R2 ;  /* 0x0000000200027308 */ /* 0x008ee20000001000 */
[----:B------:R-:W-:-:S02]  /*0fb0*/  SHF.R.S32.HI R249, RZ, 0x1f, R248 ;  /* 0x0000001ffff97819 */ /* 0x000fc400000114f8 */
[----:B------:R-:W-:Y:S01]  /*0fc0*/  IMAD.WIDE R14, R37, c[0x0][0x1c0], RZ ;  /* 0x00007000250e7a25 */ /* 0x000fe200078e02ff */
[----:B--2---:R-:W-:Y:S02]  /*0fd0*/  ISETP.NE.AND P2, PT, R19, RZ, PT ;  /* 0x000000ff1300720c */ /* 0x004fe40003f45270 */
[----:B---3--:R-:W-:-:S04]  /*0fe0*/  IADD3 R2, R2, 0xffffffe, RZ ;  /* 0x0ffffffe02027810 */ /* 0x008fc80007ffe0ff */
[----:B------:R-:W2:Y:S01]  /*0ff0*/  F2I.FTZ.U32.TRUNC.NTZ R3, R2 ;  /* 0x0000000200037305 */ /* 0x000ea2000021f000 */
[----:B----4-:R-:W-:Y:S01]  /*1000*/  IMAD.WIDE.U32 R28, R13, c[0x0][0x3d8], RZ ;  /* 0x0000f6000d1c7a25 */ /* 0x010fe200078e00ff */
        /* <DEDUP_REMOVED lines=20> */
[----:B------:R-:W-:Y:S01]  /*1150*/  IMAD R7, R14, R4, R7 ;  /* 0x000000040e077224 */ /* 0x000fe200078e0207 */
[----:B------:R-:W-:Y:S01]  /*1160*/  IADD3.X R8, R18, R8, RZ, P1, !PT ;  /* 0x0000000812087210 */ /* 0x000fe20000ffe4ff */
[----:B------:R-:W-:Y:S01]  /*1170*/  IMAD.WIDE.U32 R4, R14, R0, RZ ;  /* 0x000000000e047225 */ /* 0x000fe200078e00ff */
[----:B-1----:R-:W-:Y:S02]  /*1180*/  ISETP.NE.AND P1, PT, R25, RZ, PT ;  /* 0x000000ff1900720c */ /* 0x002fe40003f25270 */
[----:B------:R-:W-:Y:S01]  /*1190*/  @!P4 IADD3 R2, R2, 0x1, RZ ;  /* 0x000000010202c810 */ /* 0x000fe20007ffe0ff */
[----:B------:R-:W-:Y:S01]  /*11a0*/  @!P4 IMAD.IADD R3, R3, 0x1, -R10 ;  /* 0x000000010303c824 */ /* 0x000fe200078e0a0a */
[----:B------:R-:W-:Y:S02]  /*11b0*/  ISETP.NE.AND P4, PT, RZ, c[0x0][0x1c8], PT ;  /* 0x00007200ff007a0c */ /* 0x000fe40003f85270 */
[----:B------:R-:W-:Y:S01]  /*11c0*/  SEL R20, R16, R4, !P0 ;  /* 0x0000000410147207 */ /* 0x000fe20004000000 */
[----:B------:R-:W-:Y:S01]  /*11d0*/  IMAD.IADD R16, R17, 0x1, R7 ;  /* 0x0000000111107824 */ /* 0x000fe200078e0207 */
[----:B------:R-:W-:Y:S01]  /*11e0*/  ISETP.GE.U32.AND P5, PT, R3, R10, PT ;  /* 0x0000000a0300720c */ /* 0x000fe20003fa6070 */
[C---:B------:R-:W-:Y:S01]  /*11f0*/  IMAD R10, R15.reuse, R6, RZ ;  /* 0x000000060f0a7224 */ /* 0x040fe200078e02ff */
[----:B------:R-:W-:Y:S01]  /*1200*/  SEL R27, R28, RZ, P1 ;  /* 0x000000ff1c1b7207 */ /* 0x000fe20000800000 */
[----:B------:R-:W-:Y:S01]  /*1210*/  IMAD R3, R15, R0, RZ ;  /* 0x000000000f037224 */ /* 0x000fe200078e02ff */
[----:B------:R-:W-:Y:S01]  /*1220*/  SHF.R.S32.HI R28, RZ, 0x1f, R21 ;  /* 0x0000001fff1c7819 */ /* 0x000fe20000011415 */
[----:B------:R-:W-:-:S03]  /*1230*/  IMAD.WIDE.U32 R6, R14, R6, RZ ;  /* 0x000000060e067225 */ /* 0x000fc600078e00ff */
[----:B------:R-:W-:Y:S01]  /*1240*/  @P0 IADD3 R16, R5, R3, RZ ;  /* 0x0000000305100210 */ /* 0x000fe20007ffe0ff */
[----:B------:R-:W-:Y:S02]  /*1250*/  IMAD R10, R14, R8, R10 ;  /* 0x000000080e0a7224 */ /* 0x000fe400078e020a */
[----:B------:R-:W-:Y:S02]  /*1260*/  @P2 IMAD R4, R38, c[0x0][0x214], RZ ;  /* 0x0000850026042a24 */ /* 0x000fe400078e02ff */
[----:B------:R-:W-:Y:S01]  /*1270*/  @P5 IADD3 R2, R2, 0x1, RZ ;  /* 0x0000000102025810 */ /* 0x000fe20007ffe0ff */
[----:B------:R-:W-:Y:S01]  /*1280*/  IMAD R5, R13, c[0x0][0x3dc], R29 ;  /* 0x0000f7000d057a24 */ /* 0x000fe200078e021d */
[----:B------:R-:W-:Y:S01]  /*1290*/  IADD3 R13, R7, R10, RZ ;  /* 0x0000000a070d7210 */ /* 0x000fe20007ffe0ff */
[----:B------:R-:W-:Y:S01]  /*12a0*/  @!P2 IMAD R8, R38, c[0x0][0x1c0], R248 ;  /* 0x000070002608aa24 */ /* 0x000fe200078e02f8 */
[----:B------:R-:W-:Y:S01]  /*12b0*/  @P2 SEL R3, R4, R0, !P0 ;  /* 0x0000000004032207 */ /* 0x000fe20004000000 */
[----:B------:R-:W-:Y:S01]  /*12c0*/  IMAD.MOV.U32 R14, RZ, RZ, R2 ;  /* 0x000000ffff0e7224 */ /* 0x000fe200078e0002 */
[----:B------:R-:W-:Y:S01]  /*12d0*/  SEL R19, R5, RZ, P1 ;  /* 0x000000ff05137207 */ /* 0x000fe20000800000 */
[----:B------:R-:W-:-:S02]  /*12e0*/  IMAD R4, R248, c[0x0][0x22c], RZ ;  /* 0x00008b00f8047a24 */ /* 0x000fc400078e02ff */
[----:B------:R-:W-:Y:S01]  /*12f0*/  @P2 IMAD R15, R248, c[0x0][0x234], R3 ;  /* 0x00008d00f80f2a24 */ /* 0x000fe200078e0203 */
[----:B------:R-:W-:Y:S01]  /*1300*/  @!P3 IADD3 R14, -R14, RZ, RZ ;  /* 0x000000ff0e0eb210 */ /* 0x000fe20007ffe1ff */
[----:B------:R-:W-:Y:S01]  /*1310*/  @!P2 IMAD R15, R8, c[0x0][0x214], RZ ;  /* 0x00008500080faa24 */ /* 0x000fe200078e02ff */
[----:B------:R-:W-:Y:S02]  /*1320*/  @!P4 LOP3.LUT R14, RZ, c[0x0][0x1c8], RZ, 0x33, !PT ;  /* 0x00007200ff0eca12 */ /* 0x000fe400078e33ff */
[----:B------:R-:W-:Y:S02]  /*1330*/  SHF.R.S32.HI R17, RZ, 0x1f, R4 ;  /* 0x0000001fff117819 */ /* 0x000fe40000011404 */
        /* <DEDUP_REMOVED lines=9> */
.L_x_949:
[----:B------:R-:W-:-:S04]  /*13d0*/  IMAD R0, R38, c[0x0][0x1c0], R248 ;  /* 0x0000700026007a24 */ /* 0x000fc800078e02f8 */
[----:B------:R-:W-:Y:S02]  /*13e0*/  IMAD R10, R0, c[0x0][0x224], RZ ;  /* 0x00008900000a7a24 */ /* 0x000fe400078e02ff */
.L_x_950:
        /* <DEDUP_REMOVED lines=10> */
[C---:B------:R-:W-:Y:S01]  /*1490*/  IMAD R0, R11.reuse, c[0x0][0x374], R0 ;  /* 0x0000dd000b007a24 */ /* 0x040fe200078e0200 */
[----:B------:R-:W-:Y:S01]  /*14a0*/  IADD3 R6, P2, P0, R6, R8, R4 ;  /* 0x0000000806067210 */ /* 0x000fe2000785e004 */
[----:B------:R-:W-:Y:S01]  /*14b0*/  IMAD.WIDE.U32 R2, R11, c[0x0][0x370], R2 ;  /* 0x0000dc000b027a25 */ /* 0x000fe200078e0002 */
[----:B------:R-:W-:-:S03]  /*14c0*/  SHF.R.S32.HI R8, RZ, 0x1f, R8 ;  /* 0x0000001fff087819 */ /* 0x000fc60000011408 */
        /* <DEDUP_REMOVED lines=9> */
[C---:B------:R-:W-:Y:S01]  /*1560*/  IMAD R13, R7.reuse, c[0x0][0x194], R5 ;  /* 0x00006500070d7a24 */ /* 0x040fe200078e0205 */
[----:B------:R-:W-:Y:S01]  /*1570*/  MOV R17, 0x4 ;  /* 0x0000000400117802 */ /* 0x000fe20000000f00 */
[----:B------:R-:W-:Y:S01]  /*1580*/  IMAD.WIDE.U32 R6, R7, c[0x0][0x190], R220 ;  /* 0x0000640007067a25 */ /* 0x000fe200078e00dc */
[----:B------:R-:W-:-:S03]  /*1590*/  LEA.HI R9, R36, R34, RZ, 0x5 ;  /* 0x0000002224097211 */ /* 0x000fc600078f28ff */
[----:B------:R-:W-:Y:S01]  /*15a0*/  IMAD.WIDE R218, R15, R17, c[0x0][0x200] ;  /* 0x000080000fda7625 */ /* 0x000fe200078e0211 */
[----:B------:R-:W-:Y:S02]  /*15b0*/  LOP3.LUT R4, R9, 0xffffffe0, RZ, 0xc0, !PT ;  /* 0xffffffe009047812 */ /* 0x000fe400078ec0ff */
[----:B------:R-:W-:Y:S02]  /*15c0*/  SHF.R.S32.HI R0, RZ, 0x5, R9 ;  /* 0x00000005ff007819 */ /* 0x000fe40000011409 */
[----:B------:R-:W-:Y:S01]  /*15d0*/  IADD3.X R9, R19, R8, R16, P2, P0 ;  /* 0x0000000813097210 */ /* 0x000fe200017e0410 */
[----:B------:R-:W-:Y:S01]  /*15e0*/  IMAD.IADD R25, R34, 0x1, -R4 ;  /* 0x0000000122197824 */ /* 0x000fe200078e0a04 */
[----:B------:R-:W-:Y:S01]  /*15f0*/  IADD3 R6, P2, R30, R6, RZ ;  /* 0x000000061e067210 */ /* 0x000fe20007f5e0ff */
[----:B------:R-:W-:Y:S02]  /*1600*/  IMAD R4, R249, c[0x0][0x378], RZ ;  /* 0x0000de00f9047a24 */ /* 0x000fe400078e02ff */
[----:B------:R-:W-:Y:S01]  /*1610*/  IMAD R0, R0, R37, R25 ;  /* 0x0000002500007224 */ /* 0x000fe200078e0219 */
[----:B------:R-:W-:Y:S01]  /*1620*/  IADD3.X R7, R23, R7, R13, P2, !PT ;  /* 0x0000000717077210 */ /* 0x000fe200017fe40d */
[----:B------:R-:W-:-:S02]  /*1630*/  IMAD R4, R248, c[0x0][0x37c], R4 ;  /* 0x0000df00f8047a24 */ /* 0x000fc400078e0204 */
[----:B------:R-:W-:Y:S01]  /*1640*/  IMAD.IADD R16, R11, 0x1, R10 ;  /* 0x000000010b107824 */ /* 0x000fe200078e020a */
[----:B------:R-:W-:Y:S01]  /*1650*/  IADD3 R8, P0, R0, R12, RZ ;  /* 0x0000000c00087210 */ /* 0x000fe20007f1e0ff */
[----:B------:R-:W-:Y:S01]  /*1660*/  IMAD.WIDE.U32 R12, R248, c[0x0][0x1a8], R6 ;  /* 0x00006a00f80c7a25 */ /* 0x000fe200078e0006 */
[----:B------:R-:W-:Y:S02]  /*1670*/  IADD3 R5, R3, R4, RZ ;  /* 0x0000000403057210 */ /* 0x000fe40007ffe0ff */
[----:B------:R-:W-:Y:S01]  /*1680*/  LEA.HI.X.SX32 R9, R0, R9, 0x1, P0 ;  /* 0x0000000900097211 */ /* 0x000fe200000f0eff */
[----:B------:R-:W-:Y:S01]  /*1690*/  IMAD R3, R249, c[0x0][0x1a8], RZ ;  /* 0x00006a00f9037a24 */ /* 0x000fe200078e02ff */
[----:B------:R-:W-:Y:S01]  /*16a0*/  LEA R204, P0, R8, c[0x0][0x350], 0x2 ;  /* 0x0000d40008cc7a11 */ /* 0x000fe200078010ff */
[----:B------:R-:W-:Y:S01]  /*16b0*/  IMAD.MOV.U32 R4, RZ, RZ, R2 ;  /* 0x000000ffff047224 */ /* 0x000fe200078e0002 */
[----:B------:R-:W-:Y:S01]  /*16c0*/  LEA R10, P2, R12, c[0x0][0x160], 0x1 ;  /* 0x000058000c0a7a11 */ /* 0x000fe200078408ff */
[----:B------:R-:W-:Y:S01]  /*16d0*/  IMAD R0, R33, c[0x0][0x370], RZ ;  /* 0x0000dc0021007a24 */ /* 0x000fe200078e02ff */
[----:B------:R-:W-:Y:S01]  /*16e0*/  LEA.HI.X R205, R8, c[0x0][0x354], R9, 0x2, P0 ;  /* 0x0000d50008cd7a11 */ /* 0x000fe200000f1409 */
[----:B------:R-:W-:-:S02]  /*16f0*/  IMAD R3, R248, c[0x0][0x1ac], R3 ;  /* 0x00006b00f8037a24 */ /* 0x000fc400078e0203 */
[C---:B------:R-:W-:Y:S02]  /*1700*/  IMAD R0, R245.reuse, c[0x0][0x374], R0 ;  /* 0x0000dd00f5007a24 */ /* 0x040fe400078e0200 */
[----:B------:R-:W-:-:S04]  /*1710*/  IMAD.WIDE.U32 R4, R245, c[0x0][0x370], R4 ;  /* 0x0000dc00f5047a25 */ /* 0x000fc800078e0004 */
[----:B------:R-:W-:Y:S01]  /*1720*/  IMAD.IADD R19, R13, 0x1, R3 ;  /* 0x000000010d137824 */ /* 0x000fe200078e0203 */
[----:B------:R-:W-:Y:S01]  /*1730*/  IADD3 R18, R5, R0, RZ ;  /* 0x0000000005127210 */ /* 0x000fe20007ffe0ff */
[----:B------:R-:W-:Y:S01]  /*1740*/  IMAD.WIDE R16, R16, R17, c[0x0][0x3c8] ;  /* 0x0000f20010107625 */ /* 0x000fe200078e0211 */
[----:B------:R-:W-:Y:S02]  /*1750*/  LEA R8, P0, R4, c[0x0][0x330], 0x1 ;  /* 0x0000cc0004087a11 */ /* 0x000fe400078008ff */
[----:B------:R-:W-:Y:S02]  /*1760*/  LEA.HI.SX32 R0, R26, 0xffffffff, 0x1a ;  /* 0xffffffff1a007811 */ /* 0x000fe400078fd2ff */
[----:B------:R-:W-:Y:S02]  /*1770*/  LEA.HI.X R11, R12, c[0x0][0x164], R19, 0x1, P2 ;  /* 0x000059000c0b7a11 */ /* 0x000fe400010f0c13 */
[----:B------:R-:W-:Y:S01]  /*1780*/  LEA.HI.X R9, R4, c[0x0][0x334], R18, 0x1, P0 ;  /* 0x0000cd0004097a11 */ /* 0x000fe200000f0c12 */
[----:B------:R-:W-:Y:S05]  /*1790*/  @!P3 BRA `(.L_x_951) ;  /* 0x000060900000b947 */ /* 0x000fea0003800000 */
[----:B------:R-:W2:Y:S01]  /*17a0*/  LDL R39, [R1+0x44] ;  /* 0x0000440001277983 */ /* 0x000ea20000100800 */
[----:B------:R-:W-:Y:S01]  /*17b0*/  IMAD R15, R53, -0x40, R210 ;  /* 0xffffffc0350f7824 */ /* 0x000fe200078e02d2 */
[----:B------:R-:W-:Y:S01]  /*17c0*/  BSSY B0, `(.L_x_952) ;  /* 0x0000033000007945 */ /* 0x000fe20003800000 */
[----:B------:R-:W-:Y:S01]  /*17d0*/  IMAD.MOV.U32 R209, RZ, RZ, R0 ;  /* 0x000000ffffd17224 */ /* 0x000fe200078e0000 */
[----:B------:R-:W-:Y:S01]  /*17e0*/  MOV R224, R17 ;  /* 0x0000001100e07202 */ /* 0x000fe20000000f00 */
[----:B------:R-:W-:Y:S01]  /*17f0*/  IMAD.WIDE.U32 R2, R21, c[0x0][0x1a0], R220 ;  /* 0x0000680015027a25 */ /* 0x000fe200078e00dc */
[----:B------:R-:W-:-:S02]  /*1800*/  ISETP.GE.AND P6, PT, R245, R15, PT ;  /* 0x0000000ff500720c */ /* 0x000fc40003fc6270 */
[----:B------:R-:W-:Y:S01]  /*1810*/  LEA.HI R7, R209, R209, RZ, 0x1 ;  /* 0x000000d1d1077211 */ /* 0x000fe200078f08ff */
[----:B------:R-:W-:Y:S01]  /*1820*/  IMAD R0, R28, c[0x0][0x1a0], RZ ;  /* 0x000068001c007a24 */ /* 0x000fe200078e02ff */
[----:B------:R-:W-:Y:S01]  /*1830*/  IADD3 R6, P0, R22, R2, RZ ;  /* 0x0000000216067210 */ /* 0x000fe20007f1e0ff */
[----:B------:R-:W-:Y:S01]  /*1840*/  IMAD.MOV.U32 R214, RZ, RZ, R10 ;  /* 0x000000ffffd67224 */ /* 0x000fe200078e000a */
[----:B------:R-:W-:Y:S01]  /*1850*/  LOP3.LUT R2, R7, 0xfffffffe, RZ, 0xc0, !PT ;  /* 0xfffffffe07027812 */ /* 0x000fe200078ec0ff */
[----:B------:R-:W-:Y:S01]  /*1860*/  IMAD R0, R21, c[0x0][0x1a4], R0 ;  /* 0x0000690015007a24 */ /* 0x000fe200078e0200 */
[----:B------:R-:W-:Y:S01]  /*1870*/  MOV R215, R11 ;  /* 0x0000000b00d77202 */ /* 0x000fe20000000f00 */
[----:B------:R-:W-:Y:S01]  /*1880*/  IMAD.MOV.U32 R225, RZ, RZ, R16 ;  /* 0x000000ffffe17224 */ /* 0x000fe200078e0010 */
[----:B------:R-:W-:Y:S01]  /*1890*/  IADD3 R2, R209, -R2, RZ ;  /* 0x80000002d1027210 */ /* 0x000fe20007ffe0ff */
[----:B------:R-:W-:Y:S01]  /*18a0*/  IMAD.MOV.U32 R212, RZ, RZ, R8 ;  /* 0x000000ffffd47224 */ /* 0x000fe200078e0008 */
[----:B------:R-:W-:Y:S01]  /*18b0*/  IADD3.X R7, R24, R3, R0, P0, !PT ;  /* 0x0000000318077210 */ /* 0x000fe200007fe400 */
[----:B------:R-:W-:Y:S01]  /*18c0*/  IMAD R0, R29, c[0x0][0x1b8], RZ ;  /* 0x00006e001d007a24 */ /* 0x000fe200078e02ff */
[----:B------:R-:W-:Y:S01]  /*18d0*/  @P1 BAR.SYNC.DEFER_BLOCKING 0x0 ;  /* 0x0000000000001b1d */ /* 0x000fe20000010000 */
[----:B------:R-:W-:-:S02]  /*18e0*/  ISETP.NE.AND P0, PT, R2, 0x1, PT ;  /* 0x000000010200780c */ /* 0x000fc40003f05270 */
[C---:B------:R-:W-:Y:S01]  /*18f0*/  IMAD R0, R14.reuse, c[0x0][0x1bc], R0 ;  /* 0x00006f000e007a24 */ /* 0x040fe200078e0200 */
[----:B------:R-:W-:Y:S01]  /*1900*/  MOV R213, R9 ;  /* 0x0000000900d57202 */ /* 0x000fe20000000f00 */
[----:B------:R-:W-:Y:S01]  /*1910*/  IMAD.WIDE.U32 R6, R14, c[0x0][0x1b8], R6 ;  /* 0x00006e000e067a25 */ /* 0x000fe200078e0006 */
[----:B------:R-:W-:-:S04]  /*1920*/  IADD3 R217, R220, 0x40, RZ ;  /* 0x00000040dcd97810 */ /* 0x000fc80007ffe0ff */
[----:B------:R-:W-:Y:S01]  /*1930*/  IADD3 R10, R7, R0, RZ ;  /* 0x00000000070a7210 */ /* 0x000fe20007ffe0ff */
[----:B--2---:R-:W-:-:S05]  /*1940*/  IMAD.SHL.U32 R208, R39, 0x2, RZ ;  /* 0x0000000227d07824 */ /* 0x004fca00078e00ff */
[----:B------:R1:W-:Y:S04]  /*1950*/  @P6 STS.128 [R208+0x10000], RZ ;  /* 0x010000ffd0006388 */ /* 0x0003e80000000c00 */
        /* <DEDUP_REMOVED lines=25> */
.L_x_953:
[----:B------:R-:W-:Y:S05]  /*1af0*/  BSYNC B0 ;  /* 0x0000000000007941 */ /* 0x000fea0003800000 */
.L_x_952:
        /* <DEDUP_REMOVED lines=30> */
.L_x_955:
[----:B------:R-:W-:Y:S05]  /*1ce0*/  BSYNC B0 ;  /* 0x0000000000007941 */ /* 0x000fea0003800000 */
.L_x_954:
        /* <DEDUP_REMOVED lines=20> */
.L_x_957:
[----:B------:R-:W-:Y:S05]  /*1e30*/  BSYNC B0 ;  /* 0x0000000000007941 */ /* 0x000fea0003800000 */
.L_x_956:
        /* <DEDUP_REMOVED lines=28> */
.L_x_959:
[----:B------:R-:W-:Y:S05]  /*2000*/  BSYNC B0 ;  /* 0x0000000000007941 */ /* 0x000fea0003800000 */
.L_x_958:
[----:B---3--:R-:W-:Y:S01]  /*2010*/  IADD3 R2, R39, 0x2000, RZ ;  /* 0x0000200027027810 */ /* 0x008fe20007ffe0ff */
        /* <DEDUP_REMOVED lines=13> */
.L_x_961:
        /* <DEDUP_REMOVED lines=19> */
.L_x_962:
[----:B------:R-:W-:Y:S05]  /*2220*/  BSYNC B0 ;  /* 0x0000000000007941 */ /* 0x000fea0003800000 */
.L_x_960:
        /* <DEDUP_REMOVED lines=14> */
.L_x_964:
        /* <DEDUP_REMOVED lines=27> */
.L_x_965:
[----:B------:R-:W-:Y:S05]  /*24c0*/  BSYNC B0 ;  /* 0x0000000000007941 */ /* 0x000fea0003800000 */
.L_x_963:
[C---:B-1----:R-:W-:Y:S02]  /*24d0*/  IADD3 R2, R230.reuse, 0x8, RZ ;  /* 0x00000008e6027810 */ /* 0x042fe40007ffe0ff */
[-C--:B------:R-:W-:Y:S02]  /*24e0*/  ISETP.GE.AND P2, PT, R230, R0.reuse, PT ;  /* 0x00000000e600720c */ /* 0x080fe40003f46270 */
        /* <DEDUP_REMOVED lines=42> */
.L_x_967:
[----:B-1----:R-:W-:Y:S05]  /*2790*/  BSYNC B0 ;  /* 0x0000000000007941 */ /* 0x002fea0003800000 */
.L_x_966:
        /* <DEDUP_REMOVED lines=28> */
.L_x_969:
[----:B------:R-:W-:Y:S05]  /*2960*/  BSYNC B0 ;  /* 0x0000000000007941 */ /* 0x000fea0003800000 */
.L_x_968:
[----:B------:R-:W0:Y:S01]  /*2970*/  LDGDEPBAR ;  /* 0x00000000000079af */ /* 0x000e220000000000 */
[----:B------:R-:W-:Y:S01]  /*2980*/  ISETP.NE.U32.AND P1, PT, RZ, c[0x0][0x318], PT ;  /* 0x0000c600ff007a0c */ /* 0x000fe20003f25070 */
[----:B------:R-:W-:Y:S02]  /*2990*/  IMAD.MOV.U32 R242, RZ, RZ, c[0x0][0x308] ;  /* 0x0000c200fff27624 */ /* 0x000fe400078e00ff */
[----:B------:R-:W-:Y:S01]  /*29a0*/  IMAD.MOV.U32 R243, RZ, RZ, c[0x0][0x30c] ;  /* 0x0000c300fff37624 */ /* 0x000fe200078e00ff */
        /* <DEDUP_REMOVED lines=8> */
[----:B------:R-:W-:Y:S02]  /*2a30*/  @P1 LEA.HI.X R5, R2, c[0x0][0x31c], R0, 0x2, P2 ;  /* 0x0000c70002051a11 */ /* 0x000fe400010f1400 */
[----:B---3--:R2:W3:Y:S04]  /*2a40*/  LDG.E.64 R2, [R242.64+0x8] ;  /* 0x00000806f2027981 */ /* 0x0084e8000c1e1b00 */
[----:B----4-:R1:W4:Y:S04]  /*2a50*/  @P1 LDG.E R7, [R4.64] ;  /* 0x0000000604071981 */ /* 0x010328000c1e1900 */
[----:B------:R-:W1:Y:S01]  /*2a60*/  S2R R10, SR_TID.X ;  /* 0x00000000000a7919 */ /* 0x000e620000002100 */
[----:B------:R-:W-:-:S02]  /*2a70*/  LEA.HI R8, R36, R34, RZ, 0x7 ;  /* 0x0000002224087211 */ /* 0x000fc400078f38ff */
[----:B------:R-:W-:Y:S01]  /*2a80*/  IADD3 R6, R21, 0x40, RZ ;  /* 0x0000004015067810 */ /* 0x000fe20007ffe0ff */
[----:B------:R-:W-:Y:S01]  /*2a90*/  IMAD.MOV.U32 R164, RZ, RZ, 0x20 ;  /* 0x00000020ffa47424 */ /* 0x000fe200078e00ff */
[----:B------:R-:W3:Y:S04]  /*2aa0*/  LDSM.16.M88.4 R104, [R190+0x10000] ;  /* 0x01000000be68783b */ /* 0x000ee80000000200 */
[----:B------:R-:W3:Y:S04]  /*2ab0*/  LDSM.16.M88.4 R108, [R190+0x10800] ;  /* 0x01080000be6c783b */ /* 0x000ee80000000200 */
[----:B------:R-:W3:Y:S04]  /*2ac0*/  LDSM.16.M88.4 R112, [R189+0x10000] ;  /* 0x01000000bd70783b */ /* 0x000ee80000000200 */
[----:B--2---:R-:W2:Y:S01]  /*2ad0*/  LDG.E.64 R242, [R242.64] ;  /* 0x00000006f2f27981 */ /* 0x004ea2000c1e1b00 */
[-C--:B------:R-:W-:Y:S01]  /*2ae0*/  LEA.HI R0, R36, R34.reuse, RZ, 0x4 ;  /* 0x0000002224007211 */ /* 0x080fe200078f20ff */
[----:B------:R-:W4:Y:S01]  /*2af0*/  @P1 MUFU.RCP R9, c[0x0][0x238] ;  /* 0x00008e0000091b08 */ /* 0x000f220000001000 */
[----:B------:R-:W-:Y:S01]  /*2b00*/  SHF.R.S32.HI R8, RZ, 0x7, R8 ;  /* 0x00000007ff087819 */ /* 0x000fe20000011408 */
[----:B------:R-:W2:Y:S01]  /*2b10*/  LDSM.16.M88.4 R116, [R189+0x10800] ;  /* 0x01080000bd74783b */ /* 0x000ea20000000200 */
[----:B------:R-:W-:Y:S01]  /*2b20*/  LOP3.LUT R0, R0, 0xfffffff0, RZ, 0xc0, !PT ;  /* 0xfffffff000007812 */ /* 0x000fe200078ec0ff */
[----:B------:R-:W-:Y:S01]  /*2b30*/  IMAD.MOV.U32 R207, RZ, RZ, RZ ;  /* 0x000000ffffcf7224 */ /* 0x000fe200078e00ff */
[----:B-1----:R-:W-:Y:S01]  /*2b40*/  LEA.HI R4, R36, R34, RZ, 0x3 ;  /* 0x0000002224047211 */ /* 0x002fe200078f18ff */
[----:B------:R-:W-:Y:S01]  /*2b50*/  IMAD.SHL.U32 R10, R10, 0x2, RZ ;  /* 0x000000020a0a7824 */ /* 0x000fe200078e00ff */
[----:B------:R-:W-:Y:S01]  /*2b60*/  ISETP.GE.AND P4, PT, R6, R210, PT ;  /* 0x000000d20600720c */ /* 0x000fe20003f86270 */
[----:B------:R-:W-:Y:S01]  /*2b70*/  IMAD.IADD R0, R34, 0x1, -R0 ;  /* 0x0000000122007824 */ /* 0x000fe200078e0a00 */
[----:B------:R-:W-:Y:S01]  /*2b80*/  LOP3.LUT R4, R4, 0xfffffff8, RZ, 0xc0, !PT ;  /* 0xfffffff804047812 */ /* 0x000fe200078ec0ff */
[----:B------:R-:W-:Y:S01]  /*2b90*/  IMAD R6, R38, c[0x0][0x1c0], R248 ;  /* 0x0000700026067a24 */ /* 0x000fe200078e02f8 */
[----:B------:R-:W1:Y:S01]  /*2ba0*/  LDSM.16.M88.4 R120, [R188+0x10000] ;  /* 0x01000000bc78783b */ /* 0x000e620000000200 */
[----:B------:R-:W-:Y:S01]  /*2bb0*/  IMAD.MOV.U32 R192, RZ, RZ, 0x40 ;  /* 0x00000040ffc07424 */ /* 0x000fe200078e00ff */
[----:B------:R-:W-:Y:S01]  /*2bc0*/  SHF.R.S32.HI R5, RZ, 0x1f, R0 ;  /* 0x0000001fff057819 */ /* 0x000fe20000011400 */
[----:B------:R-:W-:Y:S01]  /*2bd0*/  IMAD.IADD R4, R34, 0x1, -R4 ;  /* 0x0000000122047824 */ /* 0x000fe200078e0a04 */
[----:B------:R-:W1:Y:S01]  /*2be0*/  LDSM.16.M88.4 R124, [R188+0x10800] ;  /* 0x01080000bc7c783b */ /* 0x000e620000000200 */
[----:B------:R-:W-:Y:S01]  /*2bf0*/  IADD3 R184, R202, 0x2000, RZ ;  /* 0x00002000cab87810 */ /* 0x000fe20007ffe0ff */
[----:B------:R-:W-:Y:S01]  /*2c00*/  IMAD.SHL.U32 R193, R203, 0x2, RZ ;  /* 0x00000002cbc17824 */ /* 0x000fe200078e00ff */
[----:B------:R-:W-:Y:S01]  /*2c10*/  LEA.HI R5, R5, R0, RZ, 0x3 ;  /* 0x0000000005057211 */ /* 0x000fe200078f18ff */
[----:B------:R-:W1:Y:S01]  /*2c20*/  LDSM.16.M88.4 R136, [R190+0x12000] ;  /* 0x01200000be88783b */ /* 0x000e620000000200 */
[----:B------:R-:W-:Y:S01]  /*2c30*/  LOP3.LUT P3, RZ, R4, 0x2, RZ, 0xc0, !PT ;  /* 0x0000000204ff7812 */ /* 0x000fe2000786c0ff */
[----:B------:R-:W-:Y:S01]  /*2c40*/  IMAD.SHL.U32 R4, R8, 0x20, RZ ;  /* 0x0000002008047824 */ /* 0x000fe200078e00ff */
[----:B------:R-:W-:Y:S01]  /*2c50*/  LOP3.LUT R5, R5, 0xfffffff8, RZ, 0xc0, !PT ;  /* 0xfffffff805057812 */ /* 0x000fe200078ec0ff */
[----:B------:R-:W1:Y:S01]  /*2c60*/  LDSM.16.M88.4 R140, [R190+0x12800] ;  /* 0x01280000be8c783b */ /* 0x000e620000000200 */
[----:B------:R-:W-:Y:S01]  /*2c70*/  SEL R164, R164, 0xffffffe0, !P3 ;  /* 0xffffffe0a4a47807 */ /* 0x000fe20005800000 */
[C---:B------:R-:W-:Y:S01]  /*2c80*/  IMAD R8, R53.reuse, 0x2, R8 ;  /* 0x0000000235087824 */ /* 0x040fe200078e0208 */
[----:B------:R-:W-:Y:S01]  /*2c90*/  LOP3.LUT R4, R4, 0x6, R10, 0xf8, !PT ;  /* 0x0000000604047812 */ /* 0x000fe200078ef80a */
[----:B------:R-:W-:Y:S01]  /*2ca0*/  IMAD.IADD R5, R0, 0x1, -R5 ;  /* 0x0000000100057824 */ /* 0x000fe200078e0a05 */
[----:B------:R-:W1:Y:S01]  /*2cb0*/  LDSM.16.M88.4 R144, [R189+0x12000] ;  /* 0x01200000bd90783b */ /* 0x000e620000000200 */
[----:B------:R-:W-:Y:S01]  /*2cc0*/  IMAD.SHL.U32 R0, R6, 0x20, RZ ;  /* 0x0000002006007824 */ /* 0x000fe200078e00ff */
[----:B------:R-:W-:Y:S01]  /*2cd0*/  SHF.R.S32.HI R6, RZ, 0x1f, R25 ;  /* 0x0000001fff067819 */ /* 0x000fe20000011419 */
[----:B------:R-:W-:Y:S01]  /*2ce0*/  IMAD R244, R53, 0x40, R4 ;  /* 0x0000004035f47824 */ /* 0x000fe200078e0204 */
[----:B------:R-:W1:Y:S01]  /*2cf0*/  LDSM.16.M88.4 R148, [R189+0x12800] ;  /* 0x01280000bd94783b */ /* 0x000e620000000200 */
[----:B------:R-:W-:Y:S01]  /*2d00*/  IMAD.IADD R164, R164, 0x1, R188 ;  /* 0x00000001a4a47824 */ /* 0x000fe200078e02bc */
[----:B------:R-:W-:Y:S01]  /*2d10*/  IADD3 R187, R203, 0x2000, RZ ;  /* 0x00002000cbbb7810 */ /* 0x000fe20007ffe0ff */
[----:B------:R-:W-:Y:S01]  /*2d20*/  IMAD.MOV.U32 R211, RZ, RZ, R206 ;  /* 0x000000ffffd37224 */ /* 0x000fe200078e00ce */
[----:B------:R-:W-:Y:S01]  /*2d30*/  IADD3 R52, -R52, R230, -R244 ;  /* 0x000000e634347210 */ /* 0x000fe20007ffe9f4 */
[----:B------:R-:W1:Y:S01]  /*2d40*/  LDSM.16.M88.4 R152, [R188+0x12000] ;  /* 0x01200000bc98783b */ /* 0x000e620000000200 */
[----:B------:R-:W-:Y:S01]  /*2d50*/  @P4 IADD3 R4, R244, 0x11, RZ ;  /* 0x00000011f4044810 */ /* 0x000fe20007ffe0ff */
[----:B------:R-:W-:Y:S01]  /*2d60*/  CS2R R94, SRZ ;  /* 0x00000000005e7805 */ /* 0x000fe2000001ff00 */
[----:B------:R-:W-:Y:S01]  /*2d70*/  SEL R184, R184, R202, !P0 ;  /* 0x000000cab8b87207 */ /* 0x000fe20004000000 */
[----:B------:R-:W1:Y:S01]  /*2d80*/  LDSM.16.M88.4 R128, [R164+0x10000] ;  /* 0x01000000a480783b */ /* 0x000e620000000200 */
[----:B------:R-:W-:Y:S01]  /*2d90*/  SEL R187, R187, R203, !P0 ;  /* 0x000000cbbbbb7207 */ /* 0x000fe20004000000 */
        /* <DEDUP_REMOVED lines=35> */
[C---:B------:R-:W-:Y:S01]  /*2fd0*/  @P4 IADD3 R252, R244.reuse, 0x8, RZ ;  /* 0x00000008f4fc4810 */ /* 0x040fe20007ffe0ff */
[----:B------:R-:W-:Y:S01]  /*2fe0*/  IMAD.SHL.U32 R187, R187, 0x2, RZ ;  /* 0x00000002bbbb7824 */ /* 0x000fe200078e00ff */
[----:B------:R-:W-:-:S02]  /*2ff0*/  @P4 IADD3 R247, R244, 0x1, RZ ;  /* 0x00000001f4f74810 */ /* 0x000fc40007ffe0ff */
[----:B---3--:R-:W-:Y:S02]  /*3000*/  IADD3 R250, P6, P5, R0, R2, R25 ;  /* 0x0000000200fa7210 */ /* 0x008fe40007dde019 */
[----:B------:R-:W-:Y:S01]  /*3010*/  SHF.R.S32.HI R0, RZ, 0x1f, R0 ;  /* 0x0000001fff007819 */ /* 0x000fe20000011400 */
[----:B------:R-:W-:Y:S01]  /*3020*/  CS2R R24, SRZ ;  /* 0x0000000000187805 */ /* 0x000fe2000001ff00 */
[----:B----4-:R-:W-:Y:S01]  /*3030*/  @P1 FMUL.FTZ R207, R7, R9 ;  /* 0x0000000907cf1220 */ /* 0x010fe20000410000 */
[----:B------:R-:W-:Y:S01]  /*3040*/  R2P PR, R5, 0x6 ;  /* 0x0000000605007804 */ /* 0x000fe20000000000 */
[----:B------:R-:W-:Y:S01]  /*3050*/  IMAD.WIDE.U32 R250, R250, -0x2daee0ad, RZ ;  /* 0xd2511f53fafa7825 */ /* 0x000fe200078e00ff */
[----:B------:R-:W-:-:S03]  /*3060*/  IADD3.X R0, R0, R3, R6, P6, P5 ;  /* 0x0000000300007210 */ /* 0x000fc600037ea406 */
[----:B------:R-:W-:Y:S02]  /*3070*/  SEL R201, R201, 0xffffffe0, !P1 ;  /* 0xffffffe0c9c97807 */ /* 0x000fe40004800000 */
[----:B------:R3:W-:Y:S01]  /*3080*/  STL [R1+0x2c], R0 ;  /* 0x00002c0001007387 */ /* 0x0007e20000100800 */
[----:B------:R-:W-:Y:S02]  /*3090*/  SEL R192, R192, 0xffffffc0, !P2 ;  /* 0xffffffc0c0c07807 */ /* 0x000fe40005000000 */
[C---:B------:R-:W-:Y:S02]  /*30a0*/  IMAD.IADD R196, R194.reuse, 0x1, R201 ;  /* 0x00000001c2c47824 */ /* 0x040fe400078e02c9 */
[--C-:B------:R-:W-:Y:S02]  /*30b0*/  IMAD.IADD R195, R201, 0x1, R193.reuse ;  /* 0x00000001c9c37824 */ /* 0x100fe400078e02c1 */
[----:B------:R-:W-:Y:S02]  /*30c0*/  IMAD.IADD R199, R194, 0x1, R192 ;  /* 0x00000001c2c77824 */ /* 0x000fe400078e02c0 */
[----:B------:R-:W-:-:S02]  /*30d0*/  IMAD.IADD R198, R192, 0x1, R193 ;  /* 0x00000001c0c67824 */ /* 0x000fc400078e02c1 */
[C---:B------:R-:W-:Y:S01]  /*30e0*/  IMAD.IADD R200, R192.reuse, 0x1, R196 ;  /* 0x00000001c0c87824 */ /* 0x040fe200078e02c4 */
[C---:B--2---:R-:W-:Y:S01]  /*30f0*/  IADD3 R2, R243.reuse, -0x56f99767, RZ ;  /* 0xa9066899f3027810 */ /* 0x044fe20007ffe0ff */
[----:B------:R-:W-:Y:S01]  /*3100*/  IMAD.IADD R197, R192, 0x1, R195 ;  /* 0x00000001c0c57824 */ /* 0x000fe200078e02c3 */
[C---:B------:R-:W-:Y:S02]  /*3110*/  IADD3 R3, R243.reuse, -0x126145ec, RZ ;  /* 0xed9eba14f3037810 */ /* 0x040fe40007ffe0ff */
[----:B------:R-:W-:-:S04]  /*3120*/  LOP3.LUT R8, R243, R8, RZ, 0x3c, !PT ;  /* 0x00000008f3087212 */ /* 0x000fc800078e3cff */
[----:B------:R-:W-:Y:S01]  /*3130*/  LOP3.LUT R232, R8, R251, RZ, 0x3c, !PT ;  /* 0x000000fb08e87212 */ /* 0x000fe200078e3cff */
[----:B---3--:R-:W-:-:S04]  /*3140*/  IMAD.IADD R0, R52, 0x1, R210 ;  /* 0x0000000134007824 */ /* 0x008fc800078e02d2 */
[----:B------:R-:W-:Y:S01]  /*3150*/  IMAD.WIDE.U32 R232, R232, -0x326172a9, RZ ;  /* 0xcd9e8d57e8e87825 */ /* 0x000fe200078e00ff */
[----:B------:R2:W-:Y:S02]  /*3160*/  STL [R1+0x28], R0 ;  /* 0x0000280001007387 */ /* 0x0005e40000100800 */
[----:B--2---:R-:W-:-:S05]  /*3170*/  IADD3 R0, R243, 0x646e171e, RZ ;  /* 0x646e171ef3007810 */ /* 0x004fca0007ffe0ff */
[----:B------:R2:W-:Y:S04]  /*3180*/  STL [R1+0x24], R0 ;  /* 0x0000240001007387 */ /* 0x0005e80000100800 */
[----:B------:R3:W-:Y:S04]  /*3190*/  STL [R1+0x20], R2 ;  /* 0x0000200201007387 */ /* 0x0007e80000100800 */
[----:B------:R4:W-:Y:S01]  /*31a0*/  STL [R1+0x1c], R3 ;  /* 0x00001c0301007387 */ /* 0x0009e20000100800 */
[C---:B--2---:R-:W-:Y:S02]  /*31b0*/  IADD3 R0, R243.reuse, 0x32370b8f, RZ ;  /* 0x32370b8ff3007810 */ /* 0x044fe40007ffe0ff */
[----:B---3--:R-:W-:-:S03]  /*31c0*/  IADD3 R2, R243, 0x76cf5d0a, RZ ;  /* 0x76cf5d0af3027810 */ /* 0x008fc60007ffe0ff */
[----:B------:R2:W-:Y:S01]  /*31d0*/  STL [R1+0x18], R0 ;  /* 0x0000180001007387 */ /* 0x0005e20000100800 */
[----:B------:R-:W-:Y:S02]  /*31e0*/  IADD3 R243, R243, -0x4498517b, RZ ;  /* 0xbb67ae85f3f37810 */ /* 0x000fe40007ffe0ff */
[C---:B----4-:R-:W-:Y:S01]  /*31f0*/  @P4 IADD3 R3, R244.reuse, 0x19, RZ ;  /* 0x00000019f4034810 */ /* 0x050fe20007ffe0ff */
[----:B------:R3:W-:Y:S04]  /*3200*/  STL [R1+0x14], R2 ;  /* 0x0000140201007387 */ /* 0x0007e80000100800 */
[----:B------:R4:W-:Y:S01]  /*3210*/  @P4 STL [R1+0x10], R3 ;  /* 0x0000100301004387 */ /* 0x0009e20000100800 */
[----:B--2---:R-:W-:Y:S01]  /*3220*/  IMAD.MOV.U32 R0, RZ, RZ, c[0x0][0x22c] ;  /* 0x00008b00ff007624 */ /* 0x004fe200078e00ff */
[----:B---3--:R-:W-:-:S03]  /*3230*/  @P4 IADD3 R2, R244, 0x18, RZ ;  /* 0x00000018f4024810 */ /* 0x008fc60007ffe0ff */
[----:B------:R-:W-:Y:S01]  /*3240*/  IMAD R0, R0, c[0x0][0x1c0], RZ ;  /* 0x0000700000007a24 */ /* 0x000fe200078e02ff */
[----:B----4-:R-:W-:Y:S01]  /*3250*/  @P4 IADD3 R3, R244, 0x10, RZ ;  /* 0x00000010f4034810 */ /* 0x010fe20007ffe0ff */
[----:B------:R2:W-:Y:S02]  /*3260*/  @P4 STL [R1+0xc], R2 ;  /* 0x00000c0201004387 */ /* 0x0005e40000100800 */
[----:B------:R-:W-:Y:S02]  /*3270*/  IMAD.SHL.U32 R216, R0, 0x8, RZ ;  /* 0x0000000800d87824 */ /* 0x000fe400078e00ff */
[----:B------:R3:W-:Y:S04]  /*3280*/  @P4 STL [R1+0x8], R4 ;  /* 0x0000080401004387 */ /* 0x0007e80000100800 */
[----:B------:R4:W-:Y:S01]  /*3290*/  @P4 STL [R1+0x4], R3 ;  /* 0x0000040301004387 */ /* 0x0009e20000100800 */
[----:B--2---:R-:W-:-:S02]  /*32a0*/  @P4 IADD3 R2, R244, 0x9, RZ ;  /* 0x00000009f4024810 */ /* 0x004fc40007ffe0ff */
[----:B---3--:R-:W-:-:S03]  /*32b0*/  IADD3 R4, R242, -0x4ab325aa, RZ ;  /* 0xb54cda56f2047810 */ /* 0x008fc60007ffe0ff */
[----:B------:R2:W-:Y:S01]  /*32c0*/  @P4 STL [R1], R2 ;  /* 0x0000000201004387 */ /* 0x0005e20000100800 */
[C---:B------:R-:W-:Y:S02]  /*32d0*/  IADD3 R4, R242.reuse, -0x255992d5, RZ ;  /* 0xdaa66d2bf2047810 */ /* 0x040fe40007ffe0ff */
[C---:B----4-:R-:W-:Y:S02]  /*32e0*/  IADD3 R3, R242.reuse, 0x1715609d, RZ ;  /* 0x1715609df2037810 */ /* 0x050fe40007ffe0ff */
[C---:B------:R-:W-:Y:S02]  /*32f0*/  IADD3 R3, R242.reuse, 0x3c6ef372, RZ ;  /* 0x3c6ef372f2037810 */ /* 0x040fe40007ffe0ff */
[C---:B--2---:R-:W-:Y:S02]  /*3300*/  IADD3 R2, R242.reuse, 0x78dde6e4, RZ ;  /* 0x78dde6e4f2027810 */ /* 0x044fe40007ffe0ff */
[----:B------:R-:W-:Y:S01]  /*3310*/  IADD3 R2, R242, -0x61c88647, RZ ;  /* 0x9e3779b9f2027810 */ /* 0x000fe20007ffe0ff */
[----:B------:R-:W-:-:S05]  /*3320*/  IMAD.SHL.U32 R2, R0, 0x10, RZ ;  /* 0x0000001000027824 */ /* 0x000fca00078e00ff */
[C---:B------:R-:W-:Y:S02]  /*3330*/  IADD3 R4, R2.reuse, 0x20, RZ ;  /* 0x0000002002047810 */ /* 0x040fe40007ffe0ff */
[C---:B------:R-:W-:Y:S02]  /*3340*/  IADD3 R3, R2.reuse, 0x40, RZ ;  /* 0x0000004002037810 */ /* 0x040fe40007ffe0ff */
[----:B------:R-:W-:Y:S01]  /*3350*/  IADD3 R2, R2, 0x60, RZ ;  /* 0x0000006002027810 */ /* 0x000fe20007ffe0ff */
[C---:B------:R-:W-:Y:S02]  /*3360*/  IMAD.IADD R4, R216.reuse, 0x1, R4 ;  /* 0x00000001d8047824 */ /* 0x040fe400078e0204 */
[C---:B------:R-:W-:Y:S02]  /*3370*/  IMAD.IADD R3, R216.reuse, 0x1, R3 ;  /* 0x00000001d8037824 */ /* 0x040fe400078e0203 */
[C---:B------:R-:W-:Y:S02]  /*3380*/  IMAD.IADD R2, R216.reuse, 0x1, R2 ;  /* 0x00000001d8027824 */ /* 0x040fe400078e0202 */
[----:B------:R-:W-:-:S02]  /*3390*/  IMAD.IADD R4, R216, 0x1, R4 ;  /* 0x00000001d8047824 */ /* 0x000fc400078e0204 */
[C---:B------:R-:W-:Y:S02]  /*33a0*/  IMAD.IADD R3, R216.reuse, 0x1, R3 ;  /* 0x00000001d8037824 */ /* 0x040fe400078e0203 */
[C---:B------:R-:W-:Y:S02]  /*33b0*/  IMAD.IADD R2, R216.reuse, 0x1, R2 ;  /* 0x00000001d8027824 */ /* 0x040fe400078e0202 */
        /* <DEDUP_REMOVED lines=8> */
[----:B-1----:R-:W-:Y:S02]  /*3440*/  IMAD.IADD R239, R216, 0x1, R231 ;  /* 0x00000001d8ef7824 */ /* 0x002fe400078e02e7 */
.L_x_972:
[----:B------:R-:W0:Y:S01]  /*3450*/  LDGDEPBAR ;  /* 0x00000000000079af */ /* 0x000e220000000000 */
[C---:B------:R-:W-:Y:S01]  /*3460*/  IMAD.IADD R0, R187.reuse, 0x1, R201 ;  /* 0x00000001bb007824 */ /* 0x040fe200078e02c9 */
[----:B------:R-:W-:Y:S01]  /*3470*/  ULDC.U8 UR4, c[0x0][0x2d8] ;  /* 0x0000b60000047ab9 */ /* 0x000fe20000000000 */
[--C-:B------:R-:W-:Y:S02]  /*3480*/  IMAD.IADD R2, R187, 0x1, R192.reuse ;  /* 0x00000001bb027824 */ /* 0x100fe400078e02c0 */
[----:B------:R-:W-:Y:S03]  /*3490*/  IMAD.IADD R3, R0, 0x1, R192 ;  /* 0x0000000100037824 */ /* 0x000fe600078e02c0 */
[----:B------:R-:W2:Y:S04]  /*34a0*/  LDL R168, [R1+0x28] ;  /* 0x0000280001a87983 */ /* 0x000ea80000100800 */
[----:B------:R-:W3:Y:S01]  /*34b0*/  LDL R175, [R1+0x2c] ;  /* 0x00002c0001af7983 */ /* 0x000ee20000100800 */
[----:B------:R-:W-:Y:S04]  /*34c0*/  DEPBAR.LE SB0, 0x0 ;  /* 0x000080000000791a */ /* 0x000fe80000000000 */
[----:B------:R-:W-:Y:S08]  /*34d0*/  BAR.SYNC.DEFER_BLOCKING 0x0 ;  /* 0x0000000000007b1d */ /* 0x000ff00000010000 */
[----:B------:R-:W-:Y:S08]  /*34e0*/  LDSM.16.M88.4 R16, [R187] ;  /* 0x00000000bb10783b */ /* 0x000ff00000000200 */
[----:B------:R-:W1:Y:S08]  /*34f0*/  LDSM.16.M88.4 R8, [R190+0xc000] ;  /* 0x00c00000be08783b */ /* 0x000e700000000200 */
[----:B------:R-:W4:Y:S08]  /*3500*/  LDSM.16.M88.4 R52, [R190+0xc800] ;  /* 0x00c80000be34783b */ /* 0x000f300000000200 */
[----:B------:R-:W-:Y:S08]  /*3510*/  LDSM.16.M88.4 R56, [R0] ;  /* 0x000000000038783b */ /* 0x000ff00000000200 */
[----:B------:R-:W4:Y:S08]  /*3520*/  LDSM.16.M88.4 R60, [R189+0xc000] ;  /* 0x00c00000bd3c783b */ /* 0x000f300000000200 */
[----:B------:R-:W4:Y:S01]  /*3530*/  LDSM.16.M88.4 R64, [R189+0xc800] ;  /* 0x00c80000bd40783b */ /* 0x000f220000000200 */
[C---:B-1----:R-:W-:Y:S07]  /*3540*/  HMMA.16816.F32.BF16 R4, R16.reuse, R8, RZ ;  /* 0x000000081004723c */ /* 0x042fee00000418ff */
[----:B------:R-:W-:Y:S01]  /*3550*/  LDSM.16.M88.4 R100, [R188+0xe000] ;  /* 0x00e00000bc64783b */ /* 0x000fe20000000200 */
[C---:B------:R-:W-:Y:S08]  /*3560*/  HMMA.16816.F32.BF16 R8, R16.reuse, R10, RZ ;  /* 0x0000000a1008723c */ /* 0x040ff000000418ff */
[C---:B----4-:R-:W-:Y:S08]  /*3570*/  HMMA.16816.F32.BF16 R12, R16.reuse, R52, RZ ;  /* 0x00000034100c723c */ /* 0x050ff000000418ff */
[----:B------:R-:W-:Y:S01]  /*3580*/  HMMA.16816.F32.BF16 R16, R16, R54, RZ ;  /* 0x000000361010723c */ /* 0x000fe200000418ff */
[----:B------:R-:W-:Y:S07]  /*3590*/  LDSM.16.M88.4 R52, [R2] ;  /* 0x000000000234783b */ /* 0x000fee0000000200 */
[C---:B------:R-:W-:Y:S08]  /*35a0*/  HMMA.16816.F32.BF16 R4, R56.reuse, R60, R4 ;  /* 0x0000003c3804723c */ /* 0x040ff00000041804 */
[C---:B------:R-:W-:Y:S01]  /*35b0*/  HMMA.16816.F32.BF16 R8, R56.reuse, R62, R8 ;  /* 0x0000003e3808723c */ /* 0x040fe20000041808 */
[----:B------:R-:W1:Y:S07]  /*35c0*/  LDSM.16.M88.4 R60, [R188+0xc000] ;  /* 0x00c00000bc3c783b */ /* 0x000e6e0000000200 */
[C---:B------:R-:W-:Y:S08]  /*35d0*/  HMMA.16816.F32.BF16 R12, R56.reuse, R64, R12 ;  /* 0x00000040380c723c */ /* 0x040ff0000004180c */
[----:B------:R-:W-:Y:S01]  /*35e0*/  HMMA.16816.F32.BF16 R16, R56, R66, R16 ;  /* 0x000000423810723c */ /* 0x000fe20000041810 */
[----:B------:R-:W4:Y:S08]  /*35f0*/  LDSM.16.M88.4 R56, [R188+0xc800] ;  /* 0x00c80000bc38783b */ /* 0x000f300000000200 */
[----:B------:R-:W-:Y:S01]  /*3600*/  LDSM.16.M88.4 R64, [R191+0xc000] ;  /* 0x00c00000bf40783b */ /* 0x000fe20000000200 */
[C---:B-1----:R-:W-:Y:S08]  /*3610*/  HMMA.16816.F32.BF16 R4, R52.reuse, R60, R4 ;  /* 0x0000003c3404723c */ /* 0x042ff00000041804 */
[C---:B------:R-:W-:Y:S01]  /*3620*/  HMMA.16816.F32.BF16 R8, R52.reuse, R62, R8 ;  /* 0x0000003e3408723c */ /* 0x040fe20000041808 */
[----:B------:R-:W1:Y:S07]  /*3630*/  LDSM.16.M88.4 R60, [R3] ;  /* 0x00000000033c783b */ /* 0x000e6e0000000200 */
[C---:B----4-:R-:W-:Y:S08]  /*3640*/  HMMA.16816.F32.BF16 R12, R52.reuse, R56, R12 ;  /* 0x00000038340c723c */ /* 0x050ff0000004180c */
[----:B------:R-:W-:Y:S01]  /*3650*/  HMMA.16816.F32.BF16 R16, R52, R58, R16 ;  /* 0x0000003a3410723c */ /* 0x000fe20000041810 */
[----:B------:R-:W4:Y:S08]  /*3660*/  LDSM.16.M88.4 R52, [R191+0xc800] ;  /* 0x00c80000bf34783b */ /* 0x000f300000000200 */
[----:B------:R-:W-:Y:S01]  /*3670*/  LDSM.16.M88.4 R56, [R187+0x2000] ;  /* 0x00200000bb38783b */ /* 0x000fe20000000200 */
[C---:B-1----:R-:W-:Y:S08]  /*3680*/  HMMA.16816.F32.BF16 R4, R60.reuse, R64, R4 ;  /* 0x000000403c04723c */ /* 0x042ff00000041804 */
[C---:B------:R-:W-:Y:S01]  /*3690*/  HMMA.16816.F32.BF16 R8, R60.reuse, R66, R8 ;  /* 0x000000423c08723c */ /* 0x040fe20000041808 */
[----:B------:R-:W1:Y:S07]  /*36a0*/  LDSM.16.M88.4 R64, [R190+0xe000] ;  /* 0x00e00000be40783b */ /* 0x000e6e0000000200 */
[C---:B----4-:R-:W-:Y:S08]  /*36b0*/  HMMA.16816.F32.BF16 R12, R60.reuse, R52, R12 ;  /* 0x000000343c0c723c */ /* 0x050ff0000004180c */
[----:B------:R-:W-:Y:S01]  /*36c0*/  HMMA.16816.F32.BF16 R16, R60, R54, R16 ;  /* 0x000000363c10723c */ /* 0x000fe20000041810 */
[----:B------:R-:W4:Y:S08]  /*36d0*/  LDSM.16.M88.4 R52, [R190+0xe800] ;  /* 0x00e80000be34783b */ /* 0x000f300000000200 */
[----:B------:R2:W-:Y:S01]  /*36e0*/  LDSM.16.M88.4 R60, [R0+0x2000] ;  /* 0x00200000003c783b */ /* 0x0005e20000000200 */
[C---:B-1----:R-:W-:Y:S08]  /*36f0*/  HMMA.16816.F32.BF16 R4, R56.reuse, R64, R4 ;  /* 0x000000403804723c */ /* 0x042ff00000041804 */
[C---:B------:R-:W-:Y:S01]  /*3700*/  HMMA.16816.F32.BF16 R8, R56.reuse, R66, R8 ;  /* 0x000000423808723c */ /* 0x040fe20000041808 */
[----:B------:R-:W1:Y:S07]  /*3710*/  LDSM.16.M88.4 R64, [R189+0xe000] ;  /* 0x00e00000bd40783b */ /* 0x000e6e0000000200 */
[C---:B----4-:R-:W-:Y:S08]  /*3720*/  HMMA.16816.F32.BF16 R12, R56.reuse, R52, R12 ;  /* 0x00000034380c723c */ /* 0x050ff0000004180c */
[----:B------:R-:W-:Y:S01]  /*3730*/  HMMA.16816.F32.BF16 R16, R56, R54, R16 ;  /* 0x000000363810723c */ /* 0x000fe20000041810 */
[----:B------:R-:W4:Y:S03]  /*3740*/  LDSM.16.M88.4 R52, [R189+0xe800] ;  /* 0x00e80000bd34783b */ /* 0x000f260000000200 */
[----:B--2---:R-:W-:Y:S05]  /*3750*/  IMAD R0, R209, 0x40, R168 ;  /* 0x00000040d1007824 */ /* 0x004fea00078e02a8 */
[----:B------:R2:W3:Y:S01]  /*3760*/  LDSM.16.M88.4 R56, [R2+0x2000] ;  /* 0x002000000238783b */ /* 0x0004e20000000200 */
[C---:B-1----:R-:W-:Y:S05]  /*3770*/  HMMA.16816.F32.BF16 R4, R60.reuse, R64, R4 ;  /* 0x000000403c04723c */ /* 0x042fea0000041804 */
[----:B--2---:R-:W-:Y:S03]  /*3780*/  IADD3 R2, R0, -0x1, RZ ;  /* 0xffffffff00027810 */ /* 0x004fe60007ffe0ff */
[C---:B------:R-:W-:Y:S01]  /*3790*/  HMMA.16816.F32.BF16 R8, R60.reuse, R66, R8 ;  /* 0x000000423c08723c */ /* 0x040fe20000041808 */
[----:B------:R-:W1:Y:S02]  /*37a0*/  LDSM.16.M88.4 R64, [R188+0xe800] ;  /* 0x00e80000bc40783b */ /* 0x000e640000000200 */
[----:B------:R-:W-:Y:S05]  /*37b0*/  ISETP.GE.AND P1, PT, R2, RZ, PT ;  /* 0x000000ff0200720c */ /* 0x000fea0003f26270 */
[C---:B----4-:R-:W-:Y:S08]  /*37c0*/  HMMA.16816.F32.BF16 R12, R60.reuse, R52, R12 ;  /* 0x000000343c0c723c */ /* 0x050ff0000004180c */
[----:B------:R-:W-:Y:S01]  /*37d0*/  HMMA.16816.F32.BF16 R16, R60, R54, R16 ;  /* 0x000000363c10723c */ /* 0x000fe20000041810 */
[----:B------:R2:W-:Y:S03]  /*37e0*/  LDSM.16.M88.4 R52, [R3+0x2000] ;  /* 0x002000000334783b */ /* 0x0005e60000000200 */
[C---:B------:R-:W-:Y:S04]  /*37f0*/  @!P1 IADD3 R2, -R0.reuse, 0x1, RZ ;  /* 0x0000000100029810 */ /* 0x040fe80007ffe1ff */
[C---:B---3--:R-:W-:Y:S01]  /*3800*/  HMMA.16816.F32.BF16 R4, R56.reuse, R100, R4 ;  /* 0x000000643804723c */ /* 0x048fe20000041804 */
[----:B------:R-:W3:Y:S07]  /*3810*/  LDSM.16.M88.4 R60, [R191+0xe000] ;  /* 0x00e00000bf3c783b */ /* 0x000eee0000000200 */
[C---:B------:R-:W-:Y:S01]  /*3820*/  HMMA.16816.F32.BF16 R8, R56.reuse, R102, R8 ;  /* 0x000000663808723c */ /* 0x040fe20000041808 */
[----:B------:R-:W4:Y:S04]  /*3830*/  LDL R101, [R1+0x38] ;  /* 0x0000380001657983 */ /* 0x000f280000100800 */
[----:B------:R-:W4:Y:S01]  /*3840*/  LDL R100, [R1+0x14] ;  /* 0x0000140001647983 */ /* 0x000f220000100800 */
[----:B--2---:R-:W-:Y:S02]  /*3850*/  IABS R3, R0 ;  /* 0x0000000000037213 */ /* 0x004fe40000000000 */
[C---:B-1----:R-:W-:Y:S01]  /*3860*/  HMMA.16816.F32.BF16 R12, R56.reuse, R64, R12 ;  /* 0x00000040380c723c */ /* 0x042fe2000004180c */
[----:B------:R1:W-:Y:S06]  /*3870*/  I2F R65, R2 ;  /* 0x0000000200417306 */ /* 0x0003ec0000201400 */
[----:B------:R-:W-:Y:S01]  /*3880*/  IADD3 R64, R0, 0x8, RZ ;  /* 0x0000000800407810 */ /* 0x000fe20007ffe0ff */
[----:B------:R-:W-:Y:S01]  /*3890*/  HMMA.16816.F32.BF16 R16, R56, R66, R16 ;  /* 0x000000423810723c */ /* 0x000fe20000041810 */
[----:B------:R-:W2:Y:S02]  /*38a0*/  LDSM.16.M88.4 R56, [R191+0xe800] ;  /* 0x00e80000bf38783b */ /* 0x000ea40000000200 */
[----:B------:R-:W-:Y:S01]  /*38b0*/  ISETP.GE.AND P0, PT, R64, RZ, PT ;  /* 0x000000ff4000720c */ /* 0x000fe20003f06270 */
[----:B------:R1:W1:Y:S11]  /*38c0*/  I2F R174, R3 ;  /* 0x0000000300ae7306 */ /* 0x0002760000201400 */
[----:B------:R-:W-:Y:S01]  /*38d0*/  @!UPT UIADD3 URZ, URZ, URZ, URZ ;  /* 0x0000003f3f3ff290 */ /* 0x000fe2000fffe03f */
[C---:B------:R-:W-:Y:S01]  /*38e0*/  @!P0 IADD3 R64, -R0.reuse, -0x8, RZ ;  /* 0xfffffff800408810 */ /* 0x040fe20007ffe1ff */
[C---:B---3--:R-:W-:Y:S03]  /*38f0*/  HMMA.16816.F32.BF16 R4, R52.reuse, R60, R4 ;  /* 0x0000003c3404723c */ /* 0x048fe60000041804 */
[----:B------:R3:W3:Y:S02]  /*3900*/  I2F R66, R64 ;  /* 0x0000004000427306 */ /* 0x0006e40000201400 */
[C---:B-1----:R-:W-:Y:S02]  /*3910*/  IADD3 R2, R0.reuse, -0x8, RZ ;  /* 0xfffffff800027810 */ /* 0x042fe40007ffe0ff */
[----:B------:R-:W-:Y:S01]  /*3920*/  IADD3 R61, R0, -0x10, RZ ;  /* 0xfffffff0003d7810 */ /* 0x000fe20007ffe0ff */
[C---:B------:R-:W-:Y:S01]  /*3930*/  HMMA.16816.F32.BF16 R8, R52.reuse, R62, R8 ;  /* 0x0000003e3408723c */ /* 0x040fe20000041808 */
[----:B------:R-:W4:Y:S02]  /*3940*/  LDL R62, [R1] ;  /* 0x00000000013e7983 */ /* 0x000f240000100800 */
[----:B------:R-:W-:Y:S02]  /*3950*/  ISETP.GE.AND P0, PT, R2, RZ, PT ;  /* 0x000000ff0200720c */ /* 0x000fe40003f06270 */
[C---:B------:R-:W-:Y:S02]  /*3960*/  IADD3 R3, R0.reuse, 0x7, RZ ;  /* 0x0000000700037810 */ /* 0x040fe40007ffe0ff */
[C---:B------:R-:W-:Y:S02]  /*3970*/  IADD3 R60, R0.reuse, -0x19, RZ ;  /* 0xffffffe7003c7810 */ /* 0x040fe40007ffe0ff */
[----:B------:R-:W-:Y:S07]  /*3980*/  ISETP.GE.AND P1, PT, R3, RZ, PT ;  /* 0x000000ff0300720c */ /* 0x000fee0003f26270 */
[C---:B------:R-:W-:Y:S01]  /*3990*/  @!P0 IADD3 R2, -R0.reuse, 0x8, RZ ;  /* 0x0000000800028810 */ /* 0x040fe20007ffe1ff */
[C---:B--2---:R-:W-:Y:S01]  /*39a0*/  HMMA.16816.F32.BF16 R12, R52.reuse, R56, R12 ;  /* 0x00000038340c723c */ /* 0x044fe2000004180c */
[----:B------:R-:W2:Y:S02]  /*39b0*/  LDL R57, [R1+0x4] ;  /* 0x0000040001397983 */ /* 0x000ea40000100800 */
[C---:B---3--:R-:W-:Y:S01]  /*39c0*/  IADD3 R64, R0.reuse, -0x9, RZ ;  /* 0xfffffff700407810 */ /* 0x048fe20007ffe0ff */
[----:B------:R1:W3:Y:S01]  /*39d0*/  I2F R171, R2 ;  /* 0x0000000200ab7306 */ /* 0x0002e20000201400 */
[----:B------:R-:W-:Y:S01]  /*39e0*/  @!P1 IADD3 R3, -R0, -0x7, RZ ;  /* 0xfffffff900039810 */ /* 0x000fe20007ffe1ff */
[-C--:B------:R-:W-:Y:S01]  /*39f0*/  FFMA.FTZ R4, R174, -R207.reuse, R4 ;  /* 0x800000cfae047223 */ /* 0x080fe20000010004 */
[----:B------:R-:W-:Y:S01]  /*3a00*/  ISETP.GE.AND P1, PT, R64, RZ, PT ;  /* 0x000000ff4000720c */ /* 0x000fe20003f26270 */
[----:B------:R-:W-:Y:S01]  /*3a10*/  HMMA.16816.F32.BF16 R16, R52, R58, R16 ;  /* 0x0000003a3410723c */ /* 0x000fe20000041810 */
[----:B------:R-:W2:Y:S02]  /*3a20*/  LDL R58, [R1+0x20] ;  /* 0x00002000013a7983 */ /* 0x000ea40000100800 */
[----:B------:R-:W-:Y:S01]  /*3a30*/  ISETP.GE.AND P0, PT, R61, RZ, PT ;  /* 0x000000ff3d00720c */ /* 0x000fe20003f06270 */
[-C--:B------:R-:W-:Y:S01]  /*3a40*/  FFMA.FTZ R10, R174, -R207.reuse, R10 ;  /* 0x800000cfae0a7223 */ /* 0x080fe2000001000a */
[----:B------:R-:W-:Y:S01]  /*3a50*/  IADD3 R56, R242, 0x3c6ef372, RZ ;  /* 0x3c6ef372f2387810 */ /* 0x000fe20007ffe0ff */
[----:B------:R3:W3:Y:S01]  /*3a60*/  I2F R67, R3 ;  /* 0x0000000300437306 */ /* 0x0006e20000201400 */
[CC--:B------:R-:W-:Y:S02]  /*3a70*/  FFMA.FTZ R5, R65.reuse, -R207.reuse, R5 ;  /* 0x800000cf41057223 */ /* 0x0c0fe40000010005 */
[-C--:B------:R-:W-:Y:S03]  /*3a80*/  FFMA.FTZ R6, R66, -R207.reuse, R6 ;  /* 0x800000cf42067223 */ /* 0x080fe60000010006 */
[C---:B------:R-:W-:Y:S01]  /*3a90*/  @!P1 IADD3 R64, -R0.reuse, 0x9, RZ ;  /* 0x0000000900409810 */ /* 0x040fe20007ffe1ff */
[-C--:B------:R-:W-:Y:S03]  /*3aa0*/  FFMA.FTZ R11, R65, -R207.reuse, R11 ;  /* 0x800000cf410b7223 */ /* 0x080fe6000001000b */
[----:B------:R-:W-:Y:S01]  /*3ab0*/  @!P0 IADD3 R61, -R0, 0x10, RZ ;  /* 0x00000010003d8810 */ /* 0x000fe20007ffe1ff */
[----:B------:R-:W3:Y:S01]  /*3ac0*/  I2F R168, R64 ;  /* 0x0000004000a87306 */ /* 0x000ee20000201400 */
[----:B------:R-:W-:Y:S02]  /*3ad0*/  ISETP.GE.AND P0, PT, R60, RZ, PT ;  /* 0x000000ff3c00720c */ /* 0x000fe40003f06270 */
[----:B-1----:R-:W-:Y:S01]  /*3ae0*/  IADD3 R2, R0, -0x18, RZ ;  /* 0xffffffe800027810 */ /* 0x002fe20007ffe0ff */
[CC--:B---3--:R-:W-:Y:S02]  /*3af0*/  FFMA.FTZ R8, R171.reuse, -R207.reuse, R8 ;  /* 0x800000cfab087223 */ /* 0x0c8fe40000010008 */
[-C--:B------:R-:W-:Y:S01]  /*3b00*/  FFMA.FTZ R14, R171, -R207.reuse, R14 ;  /* 0x800000cfab0e7223 */ /* 0x080fe2000001000e */
[----:B------:R-:W-:Y:S03]  /*3b10*/  ISETP.GE.AND P1, PT, R2, RZ, PT ;  /* 0x000000ff0200720c */ /* 0x000fe60003f26270 */
[----:B------:R-:W1:Y:S01]  /*3b20*/  I2F R169, R61 ;  /* 0x0000003d00a97306 */ /* 0x000e620000201400 */
[C---:B------:R-:W-:Y:S01]  /*3b30*/  IADD3 R3, R0.reuse, -0x11, RZ ;  /* 0xffffffef00037810 */ /* 0x040fe20007ffe0ff */
[-C--:B------:R-:W-:Y:S02]  /*3b40*/  FFMA.FTZ R7, R67, -R207.reuse, R7 ;  /* 0x800000cf43077223 */ /* 0x080fe40000010007 */
[----:B------:R-:W-:Y:S02]  /*3b50*/  @!P0 IADD3 R60, -R0, 0x19, RZ ;  /* 0x00000019003c8810 */ /* 0x000fe40007ffe1ff */
[----:B-----5:R-:W-:Y:S02]  /*3b60*/  FSETP.NEU.FTZ.AND P0, PT, R222, -INF , PT ;  /* 0xff800000de00780b */ /* 0x020fe40003f1d000 */
[----:B------:R-:W-:Y:S02]  /*3b70*/  ISETP.GE.AND P2, PT, R3, RZ, PT ;  /* 0x000000ff0300720c */ /* 0x000fe40003f46270 */
[----:B------:R3:W3:Y:S01]  /*3b80*/  I2F R172, R60 ;  /* 0x0000003c00ac7306 */ /* 0x0006e20000201400 */
[----:B------:R-:W-:Y:S02]  /*3b90*/  @!P1 IADD3 R2, -R0, 0x18, RZ ;  /* 0x0000001800029810 */ /* 0x000fe40007ffe1ff */
[-C--:B------:R-:W-:Y:S01]  /*3ba0*/  @P4 ISETP.GE.AND P1, PT, R244, R210.reuse, PT ;  /* 0x000000d2f400420c */ /* 0x080fe20003f26270 */
[CC--:B------:R-:W-:Y:S02]  /*3bb0*/  FFMA.FTZ R9, R168.reuse, -R207.reuse, R9 ;  /* 0x800000cfa8097223 */ /* 0x0c0fe40000010009 */
[-C--:B------:R-:W-:Y:S01]  /*3bc0*/  FFMA.FTZ R15, R168, -R207.reuse, R15 ;  /* 0x800000cfa80f7223 */ /* 0x080fe2000001000f */
[----:B------:R-:W-:Y:S01]  /*3bd0*/  @P4 FSEL R4, R4, -INF , !P1 ;  /* 0xff80000004044808 */ /* 0x000fe20004800000 */
[----:B------:R-:W-:Y:S01]  /*3be0*/  IMAD.MOV.U32 R168, RZ, RZ, c[0x0][0x22c] ;  /* 0x00008b00ffa87624 */ /* 0x000fe200078e00ff */
[----:B------:R-:W-:Y:S01]  /*3bf0*/  @P4 FSEL R6, R6, -INF , !P1 ;  /* 0xff80000006064808 */ /* 0x000fe20004800000 */
[----:B------:R3:W3:Y:S01]  /*3c00*/  I2F R173, R2 ;  /* 0x0000000200ad7306 */ /* 0x0006e20000201400 */
[----:B------:R-:W-:Y:S01]  /*3c10*/  @!P2 IADD3 R3, -R0, 0x11, RZ ;  /* 0x000000110003a810 */ /* 0x000fe20007ffe1ff */
[----:B------:R-:W-:Y:S01]  /*3c20*/  FMUL.FTZ R0, R223, 1.4426950216293334961 ;  /* 0x3fb8aa3bdf007820 */ /* 0x000fe20000410000 */
[-C--:B------:R-:W-:Y:S01]  /*3c30*/  @P4 ISETP.GE.AND P2, PT, R247, R210.reuse, PT ;  /* 0x000000d2f700420c */ /* 0x080fe20003f46270 */
[CC--:B-1----:R-:W-:Y:S01]  /*3c40*/  FFMA.FTZ R12, R169.reuse, -R207.reuse, R12 ;  /* 0x800000cfa90c7223 */ /* 0x0c2fe2000001000c */
[----:B------:R-:W2:Y:S01]  /*3c50*/  LDL R61, [R1+0x18] ;  /* 0x00001800013d7983 */ /* 0x000ea20000100800 */
[-C--:B------:R-:W-:Y:S01]  /*3c60*/  FFMA.FTZ R18, R169, -R207.reuse, R18 ;  /* 0x800000cfa9127223 */ /* 0x080fe20000010012 */
[----:B------:R-:W-:Y:S01]  /*3c70*/  @P4 FSEL R5, R5, -INF , !P2 ;  /* 0xff80000005054808 */ /* 0x000fe20005000000 */
[----:B------:R-:W-:Y:S02]  /*3c80*/  IMAD R168, R168, c[0x0][0x1c0], RZ ;  /* 0x00007000a8a87a24 */ /* 0x000fe400078e02ff */
[----:B------:R-:W1:Y:S01]  /*3c90*/  I2F R170, R3 ;  /* 0x0000000300aa7306 */ /* 0x000e620000201400 */
[----:B------:R-:W-:Y:S01]  /*3ca0*/  @P4 FSEL R7, R7, -INF , !P2 ;  /* 0xff80000007074808 */ /* 0x000fe20005000000 */
[----:B------:R-:W-:Y:S01]  /*3cb0*/  IMAD.U32 R168, R168, -0x40, RZ ;  /* 0xffffffc0a8a87824 */ /* 0x000fe200078e00ff */
[----:B---3--:R-:W3:Y:S01]  /*3cc0*/  LDL R60, [R1+0x1c] ;  /* 0x00001c00013c7983 */ /* 0x008ee20000100800 */
[-C--:B------:R-:W-:Y:S02]  /*3cd0*/  FFMA.FTZ R17, R172, -R207.reuse, R17 ;  /* 0x800000cfac117223 */ /* 0x080fe40000010011 */
[----:B------:R-:W-:Y:S02]  /*3ce0*/  FMUL.FTZ R2, R222, 1.4426950216293334961 ;  /* 0x3fb8aa3bde027820 */ /* 0x000fe40000410000 */
[-C--:B------:R-:W-:Y:S03]  /*3cf0*/  FFMA.FTZ R16, R173, -R207.reuse, R16 ;  /* 0x800000cfad107223 */ /* 0x080fe60000010010 */
[----:B------:R-:W-:Y:S02]  /*3d00*/  FSEL R2, R2, RZ, P0 ;  /* 0x000000ff02027208 */ /* 0x000fe40000000000 */
[----:B------:R-:W-:Y:S03]  /*3d10*/  FSETP.NEU.FTZ.AND P0, PT, R223, -INF , PT ;  /* 0xff800000df00780b */ /* 0x000fe60003f1d000 */
[--C-:B------:R-:W-:Y:S01]  /*3d20*/  FFMA.FTZ R4, R4, c[0x0][0x23c], -R2.reuse ;  /* 0x00008f0004047a23 */ /* 0x100fe20000010802 */
[----:B------:R-:W-:Y:S01]  /*3d30*/  FSEL R0, R0, RZ, P0 ;  /* 0x000000ff00007208 */ /* 0x000fe20000000000 */
[----:B------:R-:W-:Y:S01]  /*3d40*/  FFMA.FTZ R102, R5, c[0x0][0x23c], -R2 ;  /* 0x00008f0005667a23 */ /* 0x000fe20000010802 */
[----:B------:R-:W-:Y:S01]  /*3d50*/  @P4 ISETP.GE.AND P0, PT, R252, R210, PT ;  /* 0x000000d2fc00420c */ /* 0x000fe20003f06270 */
[----:B------:R4:W-:Y:S01]  /*3d60*/  MUFU.EX2 R103, R4 ;  /* 0x0000000400677308 */ /* 0x0009e20000000800 */
[-C--:B-1----:R-:W-:Y:S02]  /*3d70*/  FFMA.FTZ R13, R170, -R207.reuse, R13 ;  /* 0x800000cfaa0d7223 */ /* 0x082fe4000001000d */
[--C-:B------:R-:W-:Y:S01]  /*3d80*/  FFMA.FTZ R6, R6, c[0x0][0x23c], -R0.reuse ;  /* 0x00008f0006067a23 */ /* 0x100fe20000010800 */
[----:B------:R-:W-:Y:S01]  /*3d90*/  @P4 FSEL R8, R8, -INF , !P0 ;  /* 0xff80000008084808 */ /* 0x000fe20004000000 */
[----:B------:R-:W-:Y:S01]  /*3da0*/  FFMA.FTZ R7, R7, c[0x0][0x23c], -R0 ;  /* 0x00008f0007077a23 */ /* 0x000fe20000010800 */
[----:B------:R-:W-:Y:S01]  /*3db0*/  @P4 FSEL R10, R10, -INF , !P0 ;  /* 0xff8000000a0a4808 */ /* 0x000fe20004000000 */
[----:B------:R-:W-:Y:S02]  /*3dc0*/  FFMA.FTZ R19, R170, -R207, R19 ;  /* 0x800000cfaa137223 */ /* 0x000fe40000010013 */
[----:B------:R-:W-:Y:S01]  /*3dd0*/  FFMA.FTZ R8, R8, c[0x0][0x23c], -R2 ;  /* 0x00008f0008087a23 */ /* 0x000fe20000010802 */
[----:B------:R-:W-:Y:S01]  /*3de0*/  MUFU.EX2 R102, R102 ;  /* 0x0000006600667308 */ /* 0x000fe20000000800 */
[----:B------:R-:W-:Y:S09]  /*3df0*/  FFMA.FTZ R10, R10, c[0x0][0x23c], -R0 ;  /* 0x00008f000a0a7a23 */ /* 0x000ff20000010800 */
[----:B------:R-:W-:Y:S10]  /*3e00*/  MUFU.EX2 R67, R8 ;  /* 0x0000000800437308 */ /* 0x000ff40000000800 */
[----:B------:R-:W-:Y:S01]  /*3e10*/  MUFU.EX2 R65, R10 ;  /* 0x0000000a00417308 */ /* 0x000fe20000000800 */
[----:B----4-:R-:W-:Y:S01]  /*3e20*/  IMAD R4, R209, 0x4, R101 ;  /* 0x00000004d1047824 */ /* 0x010fe200078e0265 */
[----:B------:R-:W-:Y:S03]  /*3e30*/  IADD3 R101, R242, -0x61c88647, RZ ;  /* 0x9e3779b9f2657810 */ /* 0x000fe60007ffe0ff */
[----:B------:R-:W-:Y:S05]  /*3e40*/  IMAD.WIDE.U32 R4, R4, -0x326172a9, RZ ;  /* 0xcd9e8d5704047825 */ /* 0x000fea00078e00ff */
[----:B------:R-:W-:Y:S02]  /*3e50*/  LOP3.LUT R3, R233, R4, R101, 0x96, !PT ;  /* 0x00000004e9037212 */ /* 0x000fe400078e9665 */
[----:B------:R1:W-:Y:S01]  /*3e60*/  MUFU.EX2 R101, R6 ;  /* 0x0000000600657308 */ /* 0x0003e20000000800 */
[----:B------:R-:W-:Y:S02]  /*3e70*/  LOP3.LUT R5, R5, R175, R242, 0x96, !PT ;  /* 0x000000af05057212 */ /* 0x000fe400078e96f2 */
[----:B------:R-:W-:Y:S02]  /*3e80*/  IMAD.WIDE.U32 R54, R3, -0x2daee0ad, RZ ;  /* 0xd2511f5303367825 */ /* 0x000fe400078e00ff */
[----:B------:R-:W4:Y:S02]  /*3e90*/  LDL R3, [R1+0x24] ;  /* 0x0000240001037983 */ /* 0x000f240000100800 */
[----:B------:R-:W-:Y:S05]  /*3ea0*/  IMAD.WIDE.U32 R4, R5, -0x2daee0ad, RZ ;  /* 0xd2511f5305047825 */ /* 0x000fea00078e00ff */
[----:B------:R-:W-:Y:S02]  /*3eb0*/  LOP3.LUT R5, R5, R250, R243, 0x96, !PT ;  /* 0x000000fa05057212 */ /* 0x000fe400078e96f3 */
[----:B-1----:R-:W-:Y:S03]  /*3ec0*/  LOP3.LUT R6, R55, R4, R100, 0x96, !PT ;  /* 0x0000000437067212 */ /* 0x002fe600078e9664 */
[----:B------:R-:W-:Y:S01]  /*3ed0*/  IMAD.WIDE.U32 R4, R5, -0x326172a9, RZ ;  /* 0xcd9e8d5705047825 */ /* 0x000fe200078e00ff */
[----:B------:R1:W-:Y:S01]  /*3ee0*/  MUFU.EX2 R100, R7 ;  /* 0x0000000700647308 */ /* 0x0003e20000000800 */
[----:B------:R-:W4:Y:S03]  /*3ef0*/  LDL R55, [R1+0xc] ;  /* 0x00000c0001377983 */ /* 0x000f260000100800 */
[----:B------:R-:W-:Y:S02]  /*3f00*/  LOP3.LUT R5, R5, R232, R56, 0x96, !PT ;  /* 0x000000e805057212 */ /* 0x000fe400078e9638 */
[-C--:B------:R-:W-:Y:S02]  /*3f10*/  @P4 ISETP.GE.AND P1, PT, R62, R210.reuse, PT ;  /* 0x000000d23e00420c */ /* 0x080fe40003f26270 */
[----:B------:R-:W-:Y:S02]  /*3f20*/  IADD3 R56, R242, -0x255992d5, RZ ;  /* 0xdaa66d2bf2387810 */ /* 0x000fe40007ffe0ff */
[----:B------:R-:W-:Y:S02]  /*3f30*/  @P4 FSEL R9, R9, -INF , !P1 ;  /* 0xff80000009094808 */ /* 0x000fe40004800000 */
[----:B------:R-:W-:Y:S03]  /*3f40*/  @P4 FSEL R11, R11, -INF , !P1 ;  /* 0xff8000000b0b4808 */ /* 0x000fe60004800000 */
[----:B------:R-:W-:Y:S02]  /*3f50*/  FFMA.FTZ R9, R9, c[0x0][0x23c], -R2 ;  /* 0x00008f0009097a23 */ /* 0x000fe40000010802 */
[----:B------:R-:W-:Y:S02]  /*3f60*/  FFMA.FTZ R11, R11, c[0x0][0x23c], -R0 ;  /* 0x00008f000b0b7a23 */ /* 0x000fe40000010800 */
[----:B------:R-:W-:Y:S01]  /*3f70*/  MUFU.EX2 R66, R9 ;  /* 0x0000000900427308 */ /* 0x000fe20000000800 */
[----:B--2---:R-:W-:Y:S01]  /*3f80*/  @P4 ISETP.GE.AND P1, PT, R57, R210, PT ;  /* 0x000000d23900420c */ /* 0x004fe20003f26270 */
[----:B-1----:R-:W-:Y:S03]  /*3f90*/  IMAD.WIDE.U32 R6, R6, -0x326172a9, RZ ;  /* 0xcd9e8d5706067825 */ /* 0x002fe600078e00ff */
[----:B------:R-:W-:Y:S02]  /*3fa0*/  @P4 FSEL R12, R12, -INF , !P1 ;  /* 0xff8000000c0c4808 */ /* 0x000fe40004800000 */
[----:B------:R-:W-:Y:S03]  /*3fb0*/  @P4 FSEL R14, R14, -INF , !P1 ;  /* 0xff8000000e0e4808 */ /* 0x000fe60004800000 */
[----:B------:R-:W-:Y:S01]  /*3fc0*/  MUFU.EX2 R64, R11 ;  /* 0x0000000b00407308 */ /* 0x000fe20000000800 */
[----:B------:R-:W-:Y:S01]  /*3fd0*/  LOP3.LUT R52, R7, R4, R56, 0x96, !PT ;  /* 0x0000000407347212 */ /* 0x000fe200078e9638 */
[----:B------:R-:W-:Y:S01]  /*3fe0*/  FFMA.FTZ R12, R12, c[0x0][0x23c], -R2 ;  /* 0x00008f000c0c7a23 */ /* 0x000fe20000010802 */
[----:B------:R-:W2:Y:S01]  /*3ff0*/  LDL R56, [R1+0x8] ;  /* 0x0000080001387983 */ /* 0x000ea20000100800 */
[----:B------:R-:W-:Y:S04]  /*4000*/  IMAD.WIDE.U32 R4, R5, -0x2daee0ad, RZ ;  /* 0xd2511f5305047825 */ /* 0x000fe800078e00ff */
[----:B------:R-:W-:Y:S02]  /*4010*/  IMAD.WIDE.U32 R52, R52, -0x2daee0ad, RZ ;  /* 0xd2511f5334347825 */ /* 0x000fe400078e00ff */
[----:B------:R1:W-:Y:S02]  /*4020*/  MUFU.EX2 R63, R12 ;  /* 0x0000000c003f7308 */ /* 0x0003e40000000800 */
[----:B------:R-:W-:Y:S01]  /*4030*/  FFMA.FTZ R14, R14, c[0x0][0x23c], -R0 ;  /* 0x00008f000e0e7a23 */ /* 0x000fe20000010800 */
[----:B-1----:R-:W2:Y:S01]  /*4040*/  LDL R12, [R1+0x10] ;  /* 0x00001000010c7983 */ /* 0x002ea20000100800 */
[----:B------:R-:W-:Y:S02]  /*4050*/  LOP3.LUT R5, R5, R54, R61, 0x96, !PT ;  /* 0x0000003605057212 */ /* 0x000fe400078e963d */
[C---:B------:R-:W-:Y:S02]  /*4060*/  IADD3 R61, R242.reuse, 0x78dde6e4, RZ ;  /* 0x78dde6e4f23d7810 */ /* 0x040fe40007ffe0ff */
[----:B---3--:R-:W-:Y:S01]  /*4070*/  LOP3.LUT R8, R53, R4, R60, 0x96, !PT ;  /* 0x0000000435087212 */ /* 0x008fe200078e963c */
[----:B------:R-:W-:Y:S01]  /*4080*/  IMAD.WIDE.U32 R4, R5, -0x326172a9, RZ ;  /* 0xcd9e8d5705047825 */ /* 0x000fe200078e00ff */
[----:B------:R-:W-:Y:S03]  /*4090*/  IADD3 R60, R242, 0x1715609d, RZ ;  /* 0x1715609df23c7810 */ /* 0x000fe60007ffe0ff */
[----:B------:R-:W-:Y:S01]  /*40a0*/  IMAD.WIDE.U32 R8, R8, -0x326172a9, RZ ;  /* 0xcd9e8d5708087825 */ /* 0x000fe200078e00ff */
[----:B------:R-:W-:Y:S02]  /*40b0*/  LOP3.LUT R6, R5, R6, R61, 0x96, !PT ;  /* 0x0000000605067212 */ /* 0x000fe400078e963d */
[----:B------:R-:W-:Y:S02]  /*40c0*/  MUFU.EX2 R61, R14 ;  /* 0x0000000e003d7308 */ /* 0x000fe40000000800 */
[----:B------:R-:W-:Y:S01]  /*40d0*/  LOP3.LUT R4, R9, R4, R60, 0x96, !PT ;  /* 0x0000000409047212 */ /* 0x000fe200078e963c */
[----:B------:R-:W-:Y:S04]  /*40e0*/  IMAD.WIDE.U32 R6, R6, -0x2daee0ad, RZ ;  /* 0xd2511f5306067825 */ /* 0x000fe800078e00ff */
[----:B------:R-:W-:Y:S01]  /*40f0*/  IMAD.WIDE.U32 R4, R4, -0x2daee0ad, RZ ;  /* 0xd2511f5304047825 */ /* 0x000fe200078e00ff */
[----:B------:R-:W-:Y:S04]  /*4100*/  LOP3.LUT R52, R7, R52, R58, 0x96, !PT ;  /* 0x0000003407347212 */ /* 0x000fe800078e963a */
[C---:B------:R-:W-:Y:S02]  /*4110*/  LOP3.LUT R53, R4.reuse, 0xffff, RZ, 0xc0, !PT ;  /* 0x0000ffff04357812 */ /* 0x040fe400078ec0ff */
[--C-:B------:R-:W-:Y:S02]  /*4120*/  SHF.R.U32.HI R54, RZ, 0x10, R4.reuse ;  /* 0x00000010ff367819 */ /* 0x100fe40000011604 */
[----:B------:R-:W-:Y:S04]  /*4130*/  LOP3.LUT R7, R4, 0xff, RZ, 0xc0, !PT ;  /* 0x000000ff04077812 */ /* 0x000fe800078ec0ff */
[----:B------:R-:W-:Y:S02]  /*4140*/  ISETP.LE.U32.AND P3, PT, R7, UR4, PT ;  /* 0x0000000407007c0c */ /* 0x000fe4000bf63070 */
[----:B----4-:R-:W-:Y:S02]  /*4150*/  LOP3.LUT R6, R5, R6, R3, 0x96, !PT ;  /* 0x0000000605067212 */ /* 0x010fe400078e9603 */
[----:B------:R-:W-:Y:S01]  /*4160*/  SHF.R.U32.HI R3, RZ, 0x18, R4 ;  /* 0x00000018ff037819 */ /* 0x000fe20000011604 */
[----:B------:R-:W-:Y:S03]  /*4170*/  IMAD.WIDE.U32 R4, R52, -0x326172a9, RZ ;  /* 0xcd9e8d5734047825 */ /* 0x000fe600078e00ff */
[----:B------:R-:W-:Y:S02]  /*4180*/  ISETP.LE.U32.AND P0, PT, R3, UR4, PT ;  /* 0x0000000403007c0c */ /* 0x000fe4000bf03070 */
[----:B------:R-:W-:Y:S02]  /*4190*/  LOP3.LUT R10, R4, 0xff, RZ, 0xc0, !PT ;  /* 0x000000ff040a7812 */ /* 0x000fe400078ec0ff */
[--C-:B------:R-:W-:Y:S02]  /*41a0*/  SHF.R.U32.HI R11, RZ, 0x18, R4.reuse ;  /* 0x00000018ff0b7819 */ /* 0x100fe40000011604 */
[----:B------:R-:W-:Y:S02]  /*41b0*/  SHF.R.U32.HI R9, RZ, 0x10, R4 ;  /* 0x00000010ff097819 */ /* 0x000fe40000011604 */
[-C--:B------:R-:W-:Y:S04]  /*41c0*/  @P4 ISETP.GE.AND P5, PT, R55, R210.reuse, PT ;  /* 0x000000d23700420c */ /* 0x080fe80003fa6270 */
[----:B------:R-:W-:Y:S02]  /*41d0*/  @P4 FSEL R16, R16, -INF , !P5 ;  /* 0xff80000010104808 */ /* 0x000fe40006800000 */
[----:B------:R-:W-:Y:S03]  /*41e0*/  @P4 FSEL R18, R18, -INF , !P5 ;  /* 0xff80000012124808 */ /* 0x000fe60006800000 */
[----:B------:R-:W-:Y:S02]  /*41f0*/  FFMA.FTZ R16, R16, c[0x0][0x23c], -R2 ;  /* 0x00008f0010107a23 */ /* 0x000fe40000010802 */
[----:B------:R-:W-:Y:S02]  /*4200*/  FFMA.FTZ R18, R18, c[0x0][0x23c], -R0 ;  /* 0x00008f0012127a23 */ /* 0x000fe40000010800 */
[----:B------:R-:W1:Y:S10]  /*4210*/  MUFU.EX2 R59, R16 ;  /* 0x00000010003b7308 */ /* 0x000e740000000800 */
[----:B------:R-:W-:Y:S01]  /*4220*/  MUFU.EX2 R57, R18 ;  /* 0x0000001200397308 */ /* 0x000fe20000000800 */
[----:B--2---:R-:W-:Y:S02]  /*4230*/  @P4 ISETP.GE.AND P2, PT, R56, R210, PT ;  /* 0x000000d23800420c */ /* 0x004fe40003f46270 */
[----:B------:R-:W-:Y:S02]  /*4240*/  IADD3 R56, R242, -0x4ab325aa, RZ ;  /* 0xb54cda56f2387810 */ /* 0x000fe40007ffe0ff */
[----:B------:R-:W-:Y:S02]  /*4250*/  @P4 FSEL R13, R13, -INF , !P2 ;  /* 0xff8000000d0d4808 */ /* 0x000fe40005000000 */
[----:B------:R-:W-:Y:S01]  /*4260*/  LOP3.LUT R3, R5, R8, R56, 0x96, !PT ;  /* 0x0000000805037212 */ /* 0x000fe200078e9638 */
[----:B-1----:R-:W-:Y:S01]  /*4270*/  @!P3 FADD.FTZ R59, -R59, -RZ ;  /* 0x800000ff3b3bb221 */ /* 0x002fe20000010100 */
[----:B------:R-:W-:Y:S01]  /*4280*/  LOP3.LUT R8, R4, 0xffff, RZ, 0xc0, !PT ;  /* 0x0000ffff04087812 */ /* 0x000fe200078ec0ff */
[----:B------:R-:W-:Y:S01]  /*4290*/  FFMA.FTZ R13, R13, c[0x0][0x23c], -R2 ;  /* 0x00008f000d0d7a23 */ /* 0x000fe20000010802 */
[C---:B------:R-:W-:Y:S02]  /*42a0*/  LOP3.LUT R4, R3.reuse, 0xffff, RZ, 0xc0, !PT ;  /* 0x0000ffff03047812 */ /* 0x040fe400078ec0ff */
[----:B------:R-:W-:Y:S01]  /*42b0*/  LOP3.LUT R7, R3, 0xff, RZ, 0xc0, !PT ;  /* 0x000000ff03077812 */ /* 0x000fe200078ec0ff */
[----:B------:R-:W-:Y:S01]  /*42c0*/  MUFU.EX2 R62, R13 ;  /* 0x0000000d003e7308 */ /* 0x000fe20000000800 */
[----:B------:R-:W-:Y:S02]  /*42d0*/  SHF.R.U32.HI R4, RZ, 0x8, R4 ;  /* 0x00000008ff047819 */ /* 0x000fe40000011604 */
[----:B------:R-:W-:Y:S02]  /*42e0*/  @P4 FSEL R15, R15, -INF , !P2 ;  /* 0xff8000000f0f4808 */ /* 0x000fe40005000000 */
[----:B------:R-:W-:Y:S02]  /*42f0*/  LOP3.LUT R4, R4, 0xffff, RZ, 0xc0, !PT ;  /* 0x0000ffff04047812 */ /* 0x000fe400078ec0ff */
[----:B------:R-:W-:Y:S01]  /*4300*/  ISETP.LE.U32.AND P2, PT, R7, UR4, PT ;  /* 0x0000000407007c0c */ /* 0x000fe2000bf43070 */
[----:B------:R-:W-:Y:S01]  /*4310*/  FFMA.FTZ R15, R15, c[0x0][0x23c], -R0 ;  /* 0x00008f000f0f7a23 */ /* 0x000fe20000010800 */
[----:B------:R-:W-:Y:S02]  /*4320*/  ISETP.LE.U32.AND P1, PT, R4, UR4, PT ;  /* 0x0000000404007c0c */ /* 0x000fe4000bf23070 */
[--C-:B------:R-:W-:Y:S01]  /*4330*/  SHF.R.U32.HI R5, RZ, 0x10, R3.reuse ;  /* 0x00000010ff057819 */ /* 0x100fe20000011603 */
[----:B------:R-:W-:Y:S01]  /*4340*/  MUFU.EX2 R60, R15 ;  /* 0x0000000f003c7308 */ /* 0x000fe20000000800 */
[----:B------:R-:W-:Y:S02]  /*4350*/  SHF.R.U32.HI R4, RZ, 0x18, R3 ;  /* 0x00000018ff047819 */ /* 0x000fe40000011603 */
[----:B------:R-:W-:Y:S02]  /*4360*/  SHF.R.U32.HI R3, RZ, 0x8, R8 ;  /* 0x00000008ff037819 */ /* 0x000fe40000011608 */
[----:B------:R-:W-:Y:S02]  /*4370*/  LOP3.LUT R5, R5, 0xff, RZ, 0xc0, !PT ;  /* 0x000000ff05057812 */ /* 0x000fe400078ec0ff */
[----:B------:R-:W-:Y:S01]  /*4380*/  @P4 ISETP.GE.AND P5, PT, R12, R210, PT ;  /* 0x000000d20c00420c */ /* 0x000fe20003fa6270 */
[----:B------:R-:W-:Y:S01]  /*4390*/  @!P2 FADD.FTZ R103, -R103, -RZ ;  /* 0x800000ff6767a221 */ /* 0x000fe20000010100 */
[----:B------:R-:W-:Y:S01]  /*43a0*/  LOP3.LUT R3, R3, 0xffff, RZ, 0xc0, !PT ;  /* 0x0000ffff03037812 */ /* 0x000fe200078ec0ff */
[----:B------:R-:W-:Y:S01]  /*43b0*/  @!P1 FADD.FTZ R102, -R102, -RZ ;  /* 0x800000ff66669221 */ /* 0x000fe20000010100 */
[----:B------:R-:W-:Y:S02]  /*43c0*/  @P4 FSEL R17, R17, -INF , !P5 ;  /* 0xff80000011114808 */ /* 0x000fe40006800000 */
[----:B------:R-:W-:Y:S02]  /*43d0*/  @P4 FSEL R19, R19, -INF , !P5 ;  /* 0xff80000013134808 */ /* 0x000fe40006800000 */
[----:B------:R-:W-:Y:S01]  /*43e0*/  ISETP.LE.U32.AND P6, PT, R5, UR4, PT ;  /* 0x0000000405007c0c */ /* 0x000fe2000bfc3070 */
[----:B------:R-:W-:Y:S01]  /*43f0*/  FFMA.FTZ R2, R17, c[0x0][0x23c], -R2 ;  /* 0x00008f0011027a23 */ /* 0x000fe20000010802 */
[----:B------:R-:W-:Y:S01]  /*4400*/  ISETP.LE.U32.AND P1, PT, R3, UR4, PT ;  /* 0x0000000403007c0c */ /* 0x000fe2000bf23070 */
[----:B------:R-:W-:Y:S01]  /*4410*/  FFMA.FTZ R0, R19, c[0x0][0x23c], -R0 ;  /* 0x00008f0013007a23 */ /* 0x000fe20000010800 */
[----:B------:R-:W-:Y:S01]  /*4420*/  LOP3.LUT R3, R6, 0xffff, RZ, 0xc0, !PT ;  /* 0x0000ffff06037812 */ /* 0x000fe200078ec0ff */
[----:B------:R1:W-:Y:S01]  /*4430*/  MUFU.EX2 R58, R2 ;  /* 0x00000002003a7308 */ /* 0x0003e20000000800 */
[----:B------:R-:W-:Y:S02]  /*4440*/  ISETP.LE.U32.AND P2, PT, R10, UR4, PT ;  /* 0x000000040a007c0c */ /* 0x000fe4000bf43070 */
[----:B------:R-:W-:Y:S02]  /*4450*/  ISETP.LE.U32.AND P5, PT, R4, UR4, PT ;  /* 0x0000000404007c0c */ /* 0x000fe4000bfa3070 */
[----:B------:R-:W-:Y:S03]  /*4460*/  LOP3.LUT R4, R9, 0xff, RZ, 0xc0, !PT ;  /* 0x000000ff09047812 */ /* 0x000fe600078ec0ff */
[----:B------:R-:W-:Y:S01]  /*4470*/  @!P6 FADD.FTZ R101, -R101, -RZ ;  /* 0x800000ff6565e221 */ /* 0x000fe20000010100 */
[----:B------:R-:W-:Y:S01]  /*4480*/  ISETP.LE.U32.AND P6, PT, R11, UR4, PT ;  /* 0x000000040b007c0c */ /* 0x000fe2000bfc3070 */
[----:B------:R-:W2:Y:S01]  /*4490*/  MUFU.EX2 R56, R0 ;  /* 0x0000000000387308 */ /* 0x000ea20000000800 */
[----:B------:R-:W-:Y:S03]  /*44a0*/  @!P1 FADD.FTZ R66, -R66, -RZ ;  /* 0x800000ff42429221 */ /* 0x000fe60000010100 */
[----:B------:R-:W-:Y:S02]  /*44b0*/  @!P2 FADD.FTZ R67, -R67, -RZ ;  /* 0x800000ff4343a221 */ /* 0x000fe40000010100 */
[----:B------:R-:W-:Y:S01]  /*44c0*/  @!P5 FADD.FTZ R100, -R100, -RZ ;  /* 0x800000ff6464d221 */ /* 0x000fe20000010100 */
[----:B------:R-:W-:Y:S05]  /*44d0*/  ISETP.LE.U32.AND P5, PT, R4, UR4, PT ;  /* 0x0000000404007c0c */ /* 0x000fea000bfa3070 */
[----:B------:R-:W-:Y:S01]  /*44e0*/  @!P6 FADD.FTZ R64, -R64, -RZ ;  /* 0x800000ff4040e221 */ /* 0x000fe20000010100 */
[----:B-1----:R-:W-:Y:S02]  /*44f0*/  SHF.R.U32.HI R2, RZ, 0x8, R3 ;  /* 0x00000008ff027819 */ /* 0x002fe40000011603 */
[----:B------:R-:W-:Y:S02]  /*4500*/  LOP3.LUT R3, R6, 0xff, RZ, 0xc0, !PT ;  /* 0x000000ff06037812 */ /* 0x000fe400078ec0ff */
[----:B------:R-:W-:Y:S02]  /*4510*/  LOP3.LUT R2, R2, 0xffff, RZ, 0xc0, !PT ;  /* 0x0000ffff02027812 */ /* 0x000fe400078ec0ff */
[----:B------:R-:W-:Y:S01]  /*4520*/  ISETP.LE.U32.AND P2, PT, R3, UR4, PT ;  /* 0x0000000403007c0c */ /* 0x000fe2000bf43070 */
[----:B------:R-:W-:Y:S01]  /*4530*/  @!P5 FADD.FTZ R65, -R65, -RZ ;  /* 0x800000ff4141d221 */ /* 0x000fe20000010100 */
[----:B------:R-:W-:Y:S02]  /*4540*/  ISETP.LE.U32.AND P1, PT, R2, UR4, PT ;  /* 0x0000000402007c0c */ /* 0x000fe4000bf23070 */
[----:B------:R-:W-:Y:S01]  /*4550*/  SHF.R.U32.HI R2, RZ, 0x8, R53 ;  /* 0x00000008ff027819 */ /* 0x000fe20000011635 */
[----:B--2---:R-:W-:Y:S01]  /*4560*/  @!P0 FADD.FTZ R56, -R56, -RZ ;  /* 0x800000ff38388221 */ /* 0x004fe20000010100 */
[--C-:B------:R-:W-:Y:S02]  /*4570*/  SHF.R.U32.HI R3, RZ, 0x10, R6.reuse ;  /* 0x00000010ff037819 */ /* 0x100fe40000011606 */
[----:B------:R-:W-:Y:S02]  /*4580*/  LOP3.LUT R0, R2, 0xffff, RZ, 0xc0, !PT ;  /* 0x0000ffff02007812 */ /* 0x000fe400078ec0ff */
[----:B------:R-:W-:Y:S02]  /*4590*/  LOP3.LUT R2, R54, 0xff, RZ, 0xc0, !PT ;  /* 0x000000ff36027812 */ /* 0x000fe400078ec0ff */
[----:B------:R-:W-:Y:S01]  /*45a0*/  LOP3.LUT R3, R3, 0xff, RZ, 0xc0, !PT ;  /* 0x000000ff03037812 */ /* 0x000fe200078ec0ff */
[----:B------:R-:W-:Y:S01]  /*45b0*/  @!P2 FADD.FTZ R63, -R63, -RZ ;  /* 0x800000ff3f3fa221 */ /* 0x000fe20000010100 */
[----:B------:R-:W-:Y:S01]  /*45c0*/  ISETP.LE.U32.AND P2, PT, R0, UR4, PT ;  /* 0x0000000400007c0c */ /* 0x000fe2000bf43070 */
[----:B------:R-:W-:Y:S01]  /*45d0*/  @!P1 FADD.FTZ R62, -R62, -RZ ;  /* 0x800000ff3e3e9221 */ /* 0x000fe20000010100 */
[----:B------:R-:W-:Y:S02]  /*45e0*/  ISETP.LE.U32.AND P6, PT, R3, UR4, PT ;  /* 0x0000000403007c0c */ /* 0x000fe4000bfc3070 */
[----:B------:R-:W-:Y:S02]  /*45f0*/  F2FP.RELU.BF16.PACK_AB R3, R102, R103 ;  /* 0x000000676603723e */ /* 0x000fe400000018ff */
[----:B------:R-:W-:Y:S02]  /*4600*/  ISETP.LE.U32.AND P1, PT, R2, UR4, PT ;  /* 0x0000000402007c0c */ /* 0x000fe4000bf23070 */
[----:B------:R-:W-:Y:S01]  /*4610*/  F2FP.RELU.BF16.PACK_AB R2, R100, R101 ;  /* 0x000000656402723e */ /* 0x000fe200000018ff */
[----:B------:R1:W-:Y:S01]  /*4620*/  STS [R226+0x12000], R3 ;  /* 0x01200003e2007388 */ /* 0x0003e20000000800 */
[----:B------:R-:W-:Y:S02]  /*4630*/  F2FP.RELU.BF16.PACK_AB R0, R66, R67 ;  /* 0x000000434200723e */ /* 0x000fe400000018ff */
[----:B------:R-:W-:Y:S01]  /*4640*/  SHF.R.U32.HI R6, RZ, 0x18, R6 ;  /* 0x00000018ff067819 */ /* 0x000fe20000011606 */
[----:B------:R2:W-:Y:S01]  /*4650*/  STS [R226+0x12400], R2 ;  /* 0x01240002e2007388 */ /* 0x0005e20000000800 */
[----:B------:R-:W-:Y:S01]  /*4660*/  F2FP.RELU.BF16.PACK_AB R5, R64, R65 ;  /* 0x000000414005723e */ /* 0x000fe200000018ff */
[----:B------:R-:W-:Y:S01]  /*4670*/  @!P6 FADD.FTZ R61, -R61, -RZ ;  /* 0x800000ff3d3de221 */ /* 0x000fe20000010100 */
[----:B------:R-:W-:Y:S01]  /*4680*/  ISETP.LE.U32.AND P5, PT, R6, UR4, PT ;  /* 0x0000000406007c0c */ /* 0x000fe2000bfa3070 */
[----:B------:R3:W-:Y:S01]  /*4690*/  STS [R229+0x12000], R0 ;  /* 0x01200000e5007388 */ /* 0x0007e20000000800 */
[----:B------:R-:W-:Y:S01]  /*46a0*/  @!P2 FADD.FTZ R58, -R58, -RZ ;  /* 0x800000ff3a3aa221 */ /* 0x000fe20000010100 */
[----:B------:R-:W-:Y:S01]  /*46b0*/  F2FP.RELU.BF16.PACK_AB R4, R62, R63 ;  /* 0x0000003f3e04723e */ /* 0x000fe200000018ff */
[----:B------:R-:W-:Y:S01]  /*46c0*/  @!P1 FADD.FTZ R57, -R57, -RZ ;  /* 0x800000ff39399221 */ /* 0x000fe20000010100 */
[----:B------:R-:W-:Y:S01]  /*46d0*/  STS [R229+0x12400], R5 ;  /* 0x01240005e5007388 */ /* 0x000fe20000000800 */
[----:B------:R-:W-:Y:S02]  /*46e0*/  FSETP.GE.FTZ.AND P1, PT, R102, RZ, PT ;  /* 0x000000ff6600720b */ /* 0x000fe40003f36000 */
[----:B------:R-:W-:Y:S01]  /*46f0*/  FSETP.GE.FTZ.AND P2, PT, R103, RZ, PT ;  /* 0x000000ff6700720b */ /* 0x000fe20003f56000 */
[----:B------:R-:W-:Y:S01]  /*4700*/  STS [R227+0x12000], R4 ;  /* 0x01200004e3007388 */ /* 0x000fe20000000800 */
[----:B------:R-:W-:Y:S02]  /*4710*/  FSETP.GE.FTZ.AND P6, PT, R67, RZ, PT ;  /* 0x000000ff4300720b */ /* 0x000fe40003fd6000 */
[----:B------:R-:W-:Y:S01]  /*4720*/  FSETP.GE.FTZ.AND P3, PT, R63, RZ, PT ;  /* 0x000000ff3f00720b */ /* 0x000fe20003f76000 */
[----:B------:R-:W-:Y:S01]  /*4730*/  @!P5 FADD.FTZ R60, -R60, -RZ ;  /* 0x800000ff3c3cd221 */ /* 0x000fe20000010100 */
[----:B------:R-:W-:Y:S04]  /*4740*/  FSETP.GE.FTZ.AND P5, PT, R66, RZ, PT ;  /* 0x000000ff4200720b */ /* 0x000fe80003fb6000 */
[----:B-1----:R-:W-:Y:S02]  /*4750*/  F2FP.RELU.BF16.PACK_AB R3, R60, R61 ;  /* 0x0000003d3c03723e */ /* 0x002fe400000018ff */
[----:B--2---:R-:W-:Y:S03]  /*4760*/  F2FP.RELU.BF16.PACK_AB R2, R58, R59 ;  /* 0x0000003b3a02723e */ /* 0x004fe600000018ff */
[----:B------:R1:W-:Y:S01]  /*4770*/  STS [R227+0x12400], R3 ;  /* 0x01240003e3007388 */ /* 0x0003e20000000800 */
[----:B---3--:R-:W-:Y:S03]  /*4780*/  F2FP.RELU.BF16.PACK_AB R0, R56, R57 ;  /* 0x000000393800723e */ /* 0x008fe600000018ff */
        /* <DEDUP_REMOVED lines=63> */
[C---:B------:R-:W-:Y:S01]  /*4b80*/  FADD.FTZ R8, -R2.reuse, R9 ;  /* 0x0000000902087221 */ /* 0x040fe20000010100 */
        /* <DEDUP_REMOVED lines=23> */
[----:B------:R-:W-:Y:S01]  /*4d00*/  FADD.FTZ R4, -R0, R14 ;  /* 0x0000000e00047221 */ /* 0x000fe20000010100 */
        /* <DEDUP_REMOVED lines=77> */
.L_x_970:
        /* <DEDUP_REMOVED lines=20> */
[----:B------:R-:W2:Y:S01]  /*5320*/  LDSM.16.MT88.4 R12, [R185+0x12000] ;  /* 0x01200000b90c783b */ /* 0x000ea20000004200 */
[-C--:B-1----:R-:W-:Y:S08]  /*5330*/  HMMA.16816.F32.BF16 R20, R4, R8.reuse, R20 ;  /* 0x000000080414723c */ /* 0x082ff00000041814 */
[C---:B--2---:R-:W-:Y:S08]  /*5340*/  HMMA.16816.F32.BF16 R24, R12.reuse, R8, R24 ;  /* 0x000000080c18723c */ /* 0x044ff00000041818 */
[-C--:B------:R-:W-:Y:S08]  /*5350*/  HMMA.16816.F32.BF16 R28, R12, R10.reuse, R28 ;  /* 0x0000000a0c1c723c */ /* 0x080ff0000004181c */
[C---:B------:R-:W-:Y:S01]  /*5360*/  HMMA.16816.F32.BF16 R32, R4.reuse, R10, R32 ;  /* 0x0000000a0420723c */ /* 0x040fe20000041820 */
[----:B------:R-:W1:Y:S07]  /*5370*/  LDSM.16.MT88.4 R8, [R0+0xa000] ;  /* 0x00a000000008783b */ /* 0x000e6e0000004200 */
[-C--:B-1----:R-:W-:Y:S08]  /*5380*/  HMMA.16816.F32.BF16 R36, R4, R8.reuse, R36 ;  /* 0x000000080424723c */ /* 0x082ff00000041824 */
[C---:B------:R-:W-:Y:S08]  /*5390*/  HMMA.16816.F32.BF16 R40, R12.reuse, R8, R40 ;  /* 0x000000080c28723c */ /* 0x040ff00000041828 */
[-C--:B------:R-:W-:Y:S01]  /*53a0*/  HMMA.16816.F32.BF16 R44, R12, R10.reuse, R44 ;  /* 0x0000000a0c2c723c */ /* 0x080fe2000004182c */
[----:B------:R-:W-:Y:S07]  /*53b0*/  LDSM.16.MT88.4 R12, [R186+0x12800] ;  /* 0x01280000ba0c783b */ /* 0x000fee0000004200 */
[----:B------:R-:W-:Y:S01]  /*53c0*/  HMMA.16816.F32.BF16 R48, R4, R10, R48 ;  /* 0x0000000a0430723c */ /* 0x000fe20000041830 */
[----:B------:R-:W1:Y:S04]  /*53d0*/  LDSM.16.MT88.4 R4, [R0+0x8800] ;  /* 0x008800000004783b */ /* 0x000e680000004200 */
[----:B------:R-:W2:Y:S03]  /*53e0*/  LDSM.16.MT88.4 R8, [R185+0x12800] ;  /* 0x01280000b908783b */ /* 0x000ea60000004200 */
        /* <DEDUP_REMOVED lines=28> */
[----:B------:R-:W1:Y:S04]  /*55b0*/  LDSM.16.MT88.4 R4, [R0+0xb800] ;  /* 0x00b800000004783b */ /* 0x000e680000004200 */
[----:B------:R-:W-:Y:S03]  /*55c0*/  BAR.SYNC.DEFER_BLOCKING 0x0 ;  /* 0x0000000000007b1d */ /* 0x000fe60000010000 */
[-C--:B-1----:R-:W-:Y:S08]  /*55d0*/  HMMA.16816.F32.BF16 R36, R12, R4.reuse, R36 ;  /* 0x000000040c24723c */ /* 0x082ff00000041824 */
        /* <DEDUP_REMOVED lines=42> */
.L_x_971:
        /* <DEDUP_REMOVED lines=50> */
[CC--:B------:R-:W-:Y:S02]  /*5ba0*/  LEA R168, P1, R170.reuse, R204.reuse, 0x2 ;  /* 0x000000ccaaa87211 */ /* 0x0c0fe400078210ff */
[----:B--2---:R-:W-:Y:S02]  /*5bb0*/  @P5 IADD3.X R0, R219, -0x1, RZ, P0, !PT ;  /* 0xffffffffdb005810 */ /* 0x004fe400007fe4ff */
[-C--:B------:R-:W-:Y:S01]  /*5bc0*/  LEA.HI.X.SX32 R169, R170, R205.reuse, 0x2, P1 ;  /* 0x000000cdaaa97211 */ /* 0x080fe200008f16ff */
[----:B------:R-:W-:Y:S02]  /*5bd0*/  IMAD.MOV.U32 R170, RZ, RZ, c[0x0][0x22c] ;  /* 0x00008b00ffaa7624 */ /* 0x000fe400078e00ff */
[----:B------:R-:W-:Y:S02]  /*5be0*/  @P5 IMAD.MOV.U32 R219, RZ, RZ, R0 ;  /* 0x000000ffffdb5224 */ /* 0x000fe400078e0000 */
[----:B------:R-:W-:Y:S01]  /*5bf0*/  IMAD R170, R170, c[0x0][0x1c0], RZ ;  /* 0x00007000aaaa7a24 */ /* 0x000fe200078e02ff */
[-C--:B-1----:R-:W-:Y:S05]  /*5c00*/  HMMA.16816.F32.BF16 R4, R172, R176.reuse, R4 ;  /* 0x000000b0ac04723c */ /* 0x082fea0000041804 */
[----:B------:R-:W-:Y:S03]  /*5c10*/  IMAD R170, R170, 0x30, RZ ;  /* 0x00000030aaaa7824 */ /* 0x000fe600078e02ff */
[C---:B------:R-:W-:Y:S07]  /*5c20*/  HMMA.16816.F32.BF16 R8, R180.reuse, R176, R8 ;  /* 0x000000b0b408723c */ /* 0x040fee0000041808 */
[----:B------:R-:W-:Y:S01]  /*5c30*/  IMAD.MOV.U32 R176, RZ, RZ, c[0x0][0x22c] ;  /* 0x00008b00ffb07624 */ /* 0x000fe200078e00ff */
[-C--:B------:R-:W-:Y:S01]  /*5c40*/  HMMA.16816.F32.BF16 R12, R180, R178.reuse, R12 ;  /* 0x000000b2b40c723c */ /* 0x080fe2000004180c */
[----:B------:R-:W-:Y:S03]  /*5c50*/  IMAD.MOV.U32 R177, RZ, RZ, c[0x0][0x22c] ;  /* 0x00008b00ffb17624 */ /* 0x000fe600078e00ff */
[----:B------:R-:W-:Y:S02]  /*5c60*/  IMAD R176, R176, c[0x0][0x1c0], RZ ;  /* 0x00007000b0b07a24 */ /* 0x000fe400078e02ff */
[----:B------:R-:W-:Y:S02]  /*5c70*/  IMAD R177, R177, c[0x0][0x1c0], RZ ;  /* 0x00007000b1b17a24 */ /* 0x000fe400078e02ff */
[C---:B------:R-:W-:Y:S04]  /*5c80*/  HMMA.16816.F32.BF16 R16, R172.reuse, R178, R16 ;  /* 0x000000b2ac10723c */ /* 0x040fe80000041810 */
[----:B------:R-:W-:Y:S02]  /*5c90*/  IMAD R176, R176, 0x28, RZ ;  /* 0x00000028b0b07824 */ /* 0x000fe400078e02ff */
[----:B------:R-:W-:Y:S02]  /*5ca0*/  IMAD R177, R177, 0x38, RZ ;  /* 0x00000038b1b17824 */ /* 0x000fe400078e02ff */
[-C--:B---3--:R-:W-:Y:S01]  /*5cb0*/  HMMA.16816.F32.BF16 R52, R172, R100.reuse, R52 ;  /* 0x00000064ac34723c */ /* 0x088fe20000041834 */
[----:B------:R-:W-:Y:S04]  /*5cc0*/  IMAD.MOV.U32 R179, RZ, RZ, c[0x0][0x22c] ;  /* 0x00008b00ffb37624 */ /* 0x000fe800078e00ff */
[----:B------:R-:W-:Y:S03]  /*5cd0*/  IMAD R179, R179, c[0x0][0x1c0], RZ ;  /* 0x00007000b3b37a24 */ /* 0x000fe600078e02ff */
[C---:B------:R-:W-:Y:S04]  /*5ce0*/  HMMA.16816.F32.BF16 R56, R180.reuse, R100, R56 ;  /* 0x00000064b438723c */ /* 0x040fe80000041838 */
[----:B------:R-:W-:Y:S03]  /*5cf0*/  IMAD.SHL.U32 R179, R179, 0x20, RZ ;  /* 0x00000020b3b37824 */ /* 0x000fe600078e00ff */
        /* <DEDUP_REMOVED lines=9> */
[CC--:B------:R-:W-:Y:S02]  /*5d90*/  LEA R102, P0, R179.reuse, R204.reuse, 0x2 ;  /* 0x000000ccb3667211 */ /* 0x0c0fe400078010ff */
[CC--:B--2---:R-:W-:Y:S01]  /*5da0*/  LEA R4, P1, R170.reuse, R204.reuse, 0x2 ;  /* 0x000000ccaa047211 */ /* 0x0c4fe200078210ff */
        /* <DEDUP_REMOVED lines=17> */
[-C--:B---3--:R-:W-:Y:S01]  /*5ec0*/  LEA R8, P2, R238, R204.reuse, 0x2 ;  /* 0x000000ccee087211 */ /* 0x088fe200078410ff */
        /* <DEDUP_REMOVED lines=10> */
[CC--:B---3--:R-:W-:Y:S02]  /*5f70*/  LEA R6, P1, R177.reuse, R204.reuse, 0x2 ;  /* 0x000000ccb1067211 */ /* 0x0c8fe400078210ff */
[CC--:B------:R-:W-:Y:S01]  /*5f80*/  LEA R10, P0, R170.reuse, R204.reuse, 0x2 ;  /* 0x000000ccaa0a7211 */ /* 0x0c0fe200078010ff */
[----:B------:R1:W-:Y:S01]  /*5f90*/  RED.E.ADD.F32.FTZ.RN.STRONG.GPU [R4.64], R18 ;  /* 0x000000120400798e */ /* 0x0003e2000c10e786 */
[-C--:B------:R-:W-:Y:S01]  /*5fa0*/  LEA.HI.X.SX32 R7, R177, R205.reuse, 0x2, P1 ;  /* 0x000000cdb1077211 */ /* 0x080fe200008f16ff */
[----:B------:R-:W-:Y:S01]  /*5fb0*/  IMAD.MOV.U32 R177, RZ, RZ, c[0x0][0x22c] ;  /* 0x00008b00ffb17624 */ /* 0x000fe200078e00ff */
[-C--:B------:R-:W-:Y:S02]  /*5fc0*/  LEA.HI.X.SX32 R11, R170, R205.reuse, 0x2, P0 ;  /* 0x000000cdaa0b7211 */ /* 0x080fe400000f16ff */
[----:B----4-:R-:W-:Y:S01]  /*5fd0*/  IADD3 R17, R171, 0x60, RZ ;  /* 0x00000060ab117810 */ /* 0x010fe20007ffe0ff */
[----:B------:R2:W-:Y:S01]  /*5fe0*/  RED.E.ADD.F32.FTZ.RN.STRONG.GPU [R6.64], R19 ;  /* 0x000000130600798e */ /* 0x0005e2000c10e786 */
[----:B------:R-:W-:Y:S01]  /*5ff0*/  IMAD R177, R177, c[0x0][0x1c0], RZ ;  /* 0x00007000b1b17a24 */ /* 0x000fe200078e02ff */
[----:B------:R-:W-:Y:S02]  /*6000*/  IADD3 R16, R171, 0x60, RZ ;  /* 0x00000060ab107810 */ /* 0x000fe40007ffe0ff */
[----:B------:R-:W-:Y:S01]  /*6010*/  RED.E.ADD.F32.FTZ.RN.STRONG.GPU [R10.64], R12 ;  /* 0x0000000c0a00798e */ /* 0x000fe2000c10e786 */
[----:B------:R-:W-:Y:S02]  /*6020*/  IMAD.SHL.U32 R177, R177, 0x10, RZ ;  /* 0x00000010b1b17824 */ /* 0x000fe400078e00ff */
[C---:B------:R-:W-:Y:S01]  /*6030*/  IMAD.IADD R16, R216.reuse, 0x1, R16 ;  /* 0x00000001d8107824 */ /* 0x040fe200078e0210 */
[----:B------:R3:W-:Y:S02]  /*6040*/  RED.E.ADD.F32.FTZ.RN.STRONG.GPU [R8.64], R13 ;  /* 0x0000000d0800798e */ /* 0x0007e4000c10e786 */
[C---:B------:R-:W-:Y:S02]  /*6050*/  IADD3 R172, R177.reuse, 0x40, RZ ;  /* 0x00000040b1ac7810 */ /* 0x040fe40007ffe0ff */
[C---:B------:R-:W-:Y:S02]  /*6060*/  IADD3 R170, R177.reuse, 0x40, RZ ;  /* 0x00000040b1aa7810 */ /* 0x040fe40007ffe0ff */
[----:B------:R-:W-:Y:S03]  /*6070*/  IADD3 R0, R177, 0x40, RZ ;  /* 0x00000040b1007810 */ /* 0x000fe60007ffe0ff */
[C---:B------:R-:W-:Y:S02]  /*6080*/  IMAD.IADD R170, R216.reuse, 0x1, R170 ;  /* 0x00000001d8aa7824 */ /* 0x040fe400078e02aa */
[C---:B------:R-:W-:Y:S01]  /*6090*/  IMAD.IADD R0, R216.reuse, 0x1, R0 ;  /* 0x00000001d8007824 */ /* 0x040fe200078e0200 */
[CC--:B-1----:R-:W-:Y:S03]  /*60a0*/  LEA R4, P1, R237.reuse, R204.reuse, 0x2 ;  /* 0x000000cced047211 */ /* 0x0c2fe600078210ff */
        /* <DEDUP_REMOVED lines=45> */
[----:B------:R-:W-:Y:S02]  /*6380*/  ISETP.GT.AND P2, PT, R209, RZ, PT ;  /* 0x000000ffd100720c */ /* 0x000fe40003f44270 */
[CC--:B---3--:R-:W-:Y:S01]  /*6390*/  LEA R2, P0, R239.reuse, R204.reuse, 0x2 ;  /* 0x000000ccef027211 */ /* 0x0c8fe200078010ff */
[----:B------:R-:W-:Y:S03]  /*63a0*/  RED.E.ADD.F32.FTZ.RN.STRONG.GPU [R10.64], R67 ;  /* 0x000000430a00798e */ /* 0x000fe6000c10e786 */
[-C--:B------:R-:W-:Y:S01]  /*63b0*/  LEA.HI.X.SX32 R3, R239, R205.reuse, 0x2, P0 ;  /* 0x000000cdef037211 */ /* 0x080fe200000f16ff */
[----:B------:R-:W-:Y:S01]  /*63c0*/  RED.E.ADD.F32.FTZ.RN.STRONG.GPU [R8.64], R60 ;  /* 0x0000003c0800798e */ /* 0x000fe2000c10e786 */
[----:B------:R-:W-:Y:S02]  /*63d0*/  ISETP.NE.U32.AND P0, PT, R0, 0x1, PT ;  /* 0x000000010000780c */ /* 0x000fe40003f05070 */
[C---:B------:R-:W-:Y:S01]  /*63e0*/  IADD3 R0, R184.reuse, -0x4000, RZ ;  /* 0xffffc000b8007810 */ /* 0x040fe20007ffe0ff */
[----:B------:R-:W-:Y:S04]  /*63f0*/  RED.E.ADD.F32.FTZ.RN.STRONG.GPU [R6.64], R61 ;  /* 0x0000003d0600798e */ /* 0x000fe8000c10e786 */
[----:B------:R-:W-:Y:S04]  /*6400*/  LDSM.16.MT88.4 R8, [R184] ;  /* 0x00000000b808783b */ /* 0x000fe80000004200 */
        /* <DEDUP_REMOVED lines=203> */
.L_x_973:
        /* <DEDUP_REMOVED lines=15> */
.L_x_974:
[----:B------:R-:W2:Y:S04]  /*71b0*/  LDL R0, [R1+0x44] ;  /* 0x0000440001007983 */ /* 0x000ea80000100800 */
[----:B------:R-:W3:Y:S01]  /*71c0*/  LDL R10, [R1+0x40] ;  /* 0x00004000010a7983 */ /* 0x000ee20000100800 */
[----:B------:R-:W-:Y:S01]  /*71d0*/  SHF.R.S32.HI R3, RZ, 0x1f, R220 ;  /* 0x0000001fff037819 */ /* 0x000fe200000114dc */
[----:B------:R-:W-:Y:S01]  /*71e0*/  BSSY B0, `(.L_x_975) ;  /* 0x0000029000007945 */ /* 0x000fe20003800000 */
[----:B------:R-:W-:Y:S02]  /*71f0*/  MOV R2, R220 ;  /* 0x000000dc00027202 */ /* 0x000fe40000000f00 */
[----:B------:R-:W-:-:S02]  /*7200*/  SHF.R.S32.HI R23, RZ, 0x1f, R248 ;  /* 0x0000001fff177819 */ /* 0x000fc400000114f8 */
[----:B------:R-:W-:Y:S02]  /*7210*/  SHF.R.S32.HI R34, RZ, 0x1f, R245 ;  /* 0x0000001fff227819 */ /* 0x000fe400000114f5 */
[----:B------:R-:W-:Y:S01]  /*7220*/  IADD3 R20, R220, 0x40, RZ ;  /* 0x00000040dc147810 */ /* 0x000fe20007ffe0ff */
[----:B------:R-:W-:Y:S01]  /*7230*/  BAR.SYNC.DEFER_BLOCKING 0x0 ;  /* 0x0000000000007b1d */ /* 0x000fe20000010000 */
[----:B--2---:R-:W-:Y:S02]  /*7240*/  IMAD.SHL.U32 R8, R0, 0x2, RZ ;  /* 0x0000000200087824 */ /* 0x004fe400078e00ff */
[----:B---3--:R-:W-:-:S03]  /*7250*/  IMAD.SHL.U32 R0, R10, 0x40, RZ ;  /* 0x000000400a007824 */ /* 0x008fc600078e00ff */
[----:B------:R1:W2:Y:S01]  /*7260*/  LDS.128 R28, [R8+0xd000] ;  /* 0x00d00000081c7984 */ /* 0x0002a20000000c00 */
[----:B------:R-:W-:Y:S02]  /*7270*/  IMAD R11, R10, -0x40, R210 ;  /* 0xffffffc00a0b7824 */ /* 0x000fe400078e02d2 */
[----:B------:R-:W-:Y:S01]  /*7280*/  IMAD.WIDE.U32 R4, R0, c[0x0][0x3a0], R2 ;  /* 0x0000e80000047a25 */ /* 0x000fe200078e0002 */
[----:B------:R1:W3:Y:S01]  /*7290*/  LDS.128 R24, [R8+0xf000] ;  /* 0x00f0000008187984 */ /* 0x0002e20000000c00 */
[----:B------:R-:W-:Y:S02]  /*72a0*/  SHF.R.S32.HI R21, RZ, 0x1f, R0 ;  /* 0x0000001fff157819 */ /* 0x000fe40000011400 */
[----:B------:R-:W-:Y:S01]  /*72b0*/  ISETP.GE.AND P3, PT, R245, R11, PT ;  /* 0x0000000bf500720c */ /* 0x000fe20003f66270 */
[----:B------:R1:W4:Y:S01]  /*72c0*/  LDS.128 R40, [R8+0x10000] ;  /* 0x0100000008287984 */ /* 0x0003220000000c00 */
[----:B------:R-:W-:Y:S01]  /*72d0*/  IADD3 R4, P0, R7, R4, RZ ;  /* 0x0000000407047210 */ /* 0x000fe20007f1e0ff */
[----:B------:R-:W-:-:S02]  /*72e0*/  IMAD R6, R21, c[0x0][0x3a0], RZ ;  /* 0x0000e80015067a24 */ /* 0x000fc400078e02ff */
[----:B------:R1:W1:Y:S02]  /*72f0*/  LDS.128 R48, [R8+0x11000] ;  /* 0x0110000008307984 */ /* 0x0002640000000c00 */
[----:B------:R-:W-:Y:S02]  /*7300*/  IMAD R6, R0, c[0x0][0x3a4], R6 ;  /* 0x0000e90000067a24 */ /* 0x000fe400078e0206 */
[----:B------:R1:W1:Y:S03]  /*7310*/  LDS.128 R36, [R8+0x12000] ;  /* 0x0120000008247984 */ /* 0x0002660000000c00 */
[----:B------:R-:W-:Y:S01]  /*7320*/  IADD3.X R5, R9, R5, R6, P0, !PT ;  /* 0x0000000509057210 */ /* 0x000fe200007fe406 */
[----:B------:R1:W1:Y:S01]  /*7330*/  LDS.128 R44, [R8+0x13000] ;  /* 0x01300000082c7984 */ /* 0x0002620000000c00 */
[----:B------:R-:W-:-:S03]  /*7340*/  IMAD R6, R23, c[0x0][0x3b8], RZ ;  /* 0x0000ee0017067a24 */ /* 0x000fc600078e02ff */
[----:B------:R-:W-:-:S04]  /*7350*/  IMAD.WIDE.U32 R4, R248, c[0x0][0x3b8], R4 ;  /* 0x0000ee00f8047a25 */ /* 0x000fc800078e0004 */
[----:B------:R-:W-:-:S05]  /*7360*/  IMAD R6, R248, c[0x0][0x3bc], R6 ;  /* 0x0000ef00f8067a24 */ /* 0x000fca00078e0206 */
[----:B------:R-:W-:Y:S01]  /*7370*/  IADD3 R10, R5, R6, RZ ;  /* 0x00000006050a7210 */ /* 0x000fe20007ffe0ff */
[----:B------:R-:W-:Y:S05]  /*7380*/  @P3 BRA `(.L_x_976) ;  /* 0x000000e000003947 */ /* 0x000fea0003800000 */
[----:B------:R-:W-:Y:S01]  /*7390*/  ISETP.GE.AND P2, PT, R220, c[0x0][0x220], PT ;  /* 0x00008800dc007a0c */ /* 0x000fe20003f46270 */
[----:B------:R-:W-:Y:S01]  /*73a0*/  LDS.128 R16, [R8+0xe000] ;  /* 0x00e0000008107984 */ /* 0x000fe20000000c00 */
[----:B------:R-:W-:Y:S01]  /*73b0*/  MOV R7, R10 ;  /* 0x0000000a00077202 */ /* 0x000fe20000000f00 */
[----:B------:R-:W-:Y:S01]  /*73c0*/  IMAD.MOV.U32 R6, RZ, RZ, R4 ;  /* 0x000000ffff067224 */ /* 0x000fe200078e0004 */
[----:B------:R-:W-:Y:S01]  /*73d0*/  ISETP.GE.AND P1, PT, R20, c[0x0][0x220], PT ;  /* 0x0000880014007a0c */ /* 0x000fe20003f26270 */
[----:B------:R-:W-:-:S08]  /*73e0*/  IMAD R33, R34, c[0x0][0x3a0], RZ ;  /* 0x0000e80022217a24 */ /* 0x000fd000078e02ff */
[----:B------:R4:W3:Y:S02]  /*73f0*/  @!P2 LDS.128 R12, [R8+0xc000] ;  /* 0x00c00000080ca984 */ /* 0x0008e40000000c00 */
[----:B-1--4-:R-:W-:-:S04]  /*7400*/  IMAD.WIDE.U32 R8, R245, c[0x0][0x3a0], R6 ;  /* 0x0000e800f5087a25 */ /* 0x012fc800078e0006 */
[----:B------:R-:W-:-:S04]  /*7410*/  IMAD R6, R245, c[0x0][0x3a4], R33 ;  /* 0x0000e900f5067a24 */ /* 0x000fc800078e0221 */
[----:B------:R-:W-:Y:S01]  /*7420*/  IMAD.IADD R7, R9, 0x1, R6 ;  /* 0x0000000109077824 */ /* 0x000fe200078e0206 */
[----:B------:R-:W-:-:S04]  /*7430*/  LEA R6, P0, R8, c[0x0][0x340], 0x1 ;  /* 0x0000d00008067a11 */ /* 0x000fc800078008ff */
[----:B------:R-:W-:-:S05]  /*7440*/  LEA.HI.X R7, R8, c[0x0][0x344], R7, 0x1, P0 ;  /* 0x0000d10008077a11 */ /* 0x000fca00000f0c07 */
[----:B---3--:R1:W-:Y:S04]  /*7450*/  @!P2 STG.E.128 [R6.64], R12 ;  /* 0x0000000c0600a986 */ /* 0x0083e8000c101d06 */
[----:B------:R1:W-:Y:S02]  /*7460*/  @!P1 STG.E.128 [R6.64+0x80], R16 ;  /* 0x0000801006009986 */ /* 0x0003e4000c101d06 */
.L_x_976:
[----:B------:R-:W-:Y:S05]  /*7470*/  BSYNC B0 ;  /* 0x0000000000007941 */ /* 0x000fea0003800000 */
.L_x_975:
        /* <DEDUP_REMOVED lines=18> */
.L_x_978:
[----:B------:R-:W-:Y:S05]  /*75a0*/  BSYNC B0 ;  /* 0x0000000000007941 */ /* 0x000fea0003800000 */
.L_x_977:
        /* <DEDUP_REMOVED lines=23> */
.L_x_980:
[----:B------:R-:W-:Y:S05]  /*7720*/  BSYNC B0 ;  /* 0x0000000000007941 */ /* 0x000fea0003800000 */
.L_x_979:
        /* <DEDUP_REMOVED lines=16> */
.L_x_951:
        /* <DEDUP_REMOVED lines=19> */
.L_x_982:
        /* <DEDUP_REMOVED lines=15> */
.L_x_983:
[----:B------:R-:W2:Y:S01]  /*7a50*/  LDL R7, [R1+0x40] ;  /* 0x0000400001077983 */ /* 0x000ea20000100800 */
[----:B------:R-:W-:Y:S01]  /*7a60*/  SHF.R.S32.HI R13, RZ, 0x1f, R248 ;  /* 0x0000001fff0d7819 */ /* 0x000fe200000114f8 */
[----:B------:R-:W-:Y:S01]  /*7a70*/  BSSY B0, `(.L_x_984) ;  /* 0x000001d000007945 */ /* 0x000fe20003800000 */
[----:B------:R-:W-:Y:S02]  /*7a80*/  IADD3 R10, R220, 0x40, RZ ;  /* 0x00000040dc0a7810 */ /* 0x000fe40007ffe0ff */
[----:B------:R-:W-:Y:S01]  /*7a90*/  SHF.R.S32.HI R16, RZ, 0x1f, R245 ;  /* 0x0000001fff107819 */ /* 0x000fe200000114f5 */
        /* <DEDUP_REMOVED lines=26> */
.L_x_985:
[----:B------:R-:W-:Y:S05]  /*7c40*/  BSYNC B0 ;  /* 0x0000000000007941 */ /* 0x000fea0003800000 */
.L_x_984:
        /* <DEDUP_REMOVED lines=18> */
.L_x_987:
[----:B------:R-:W-:Y:S05]  /*7d70*/  BSYNC B0 ;  /* 0x0000000000007941 */ /* 0x000fea0003800000 */
.L_x_986:
        /* <DEDUP_REMOVED lines=23> */
.L_x_989:
[----:B------:R-:W-:Y:S05]  /*7ef0*/  BSYNC B0 ;  /* 0x0000000000007941 */ /* 0x000fea0003800000 */
.L_x_988:
        /* <DEDUP_REMOVED lines=14> */
.L_x_981:
[----:B------:R-:W-:Y:S05]  /*7fe0*/  BSYNC B1 ;  /* 0x0000000000017941 */ /* 0x000fea0003800000 */
.L_x_946:
[----:B----4-:R-:W4:Y:S01]  /*7ff0*/  LDL.LU R0, [R1+0x40] ;  /* 0x0000400001007983 */ /* 0x010f220000300800 */
[----:B------:R-:W-:Y:S02]  /*8000*/  ULDC UR5, c[0x0][0x218] ;  /* 0x0000860000057ab9 */ /* 0x000fe40000000800 */
[----:B------:R-:W-:-:S04]  /*8010*/  UIADD3 UR5, UR5, 0x3f, URZ ;  /* 0x0000003f05057890 */ /* 0x000fc8000fffe03f */
[----:B------:R-:W-:-:S04]  /*8020*/  USHF.R.S32.HI UR4, URZ, 0x1f, UR5 ;  /* 0x0000001f3f047899 */ /* 0x000fc80008011405 */
[----:B------:R-:W-:-:S04]  /*8030*/  ULEA.HI UR4, UR4, UR5, URZ, 0x6 ;  /* 0x0000000504047291 */ /* 0x000fc8000f8f303f */
[----:B------:R-:W-:Y:S01]  /*8040*/  USHF.R.S32.HI UR4, URZ, 0x6, UR4 ;  /* 0x000000063f047899 */ /* 0x000fe20008011404 */
[----:B----4-:R-:W-:-:S05]  /*8050*/  IADD3 R0, R0, c[0x0][0xc], RZ ;  /* 0x0000030000007a10 */ /* 0x010fca0007ffe0ff */
[----:B------:R-:W-:Y:S01]  /*8060*/  ISETP.GE.AND P0, PT, R0, UR4, PT ;  /* 0x0000000400007c0c */ /* 0x000fe2000bf06270 */
[----:B------:R4:W-:-:S12]  /*8070*/  STL [R1+0x40], R0 ;  /* 0x0000400001007387 */ /* 0x0009d80000100800 */
[----:B------:R-:W-:Y:S01]  /*8080*/  @P0 CALL.REL.NOINC `(.L_x_990) ;  /* 0x0000001000000944 */ /* 0x000fe20003c00000 */
[----:B------:R-:W-:Y:S05]  /*8090*/  BRA `(.L_x_991) ;  /* 0xffff87e000007947 */ /* 0x000fea000383ffff */
.L_x_990:
[----:B------:R-:W-:Y:S05]  /*80a0*/  EXIT ;  /* 0x000000000000794d */ /* 0x000fea0003800000 */
.L_x_992:
        /* <DEDUP_REMOVED lines=13> */
.L_x_2069:


//--------------------- .text._ZN5flash44flash_bwd_dq_dk_dv_loop_seqk_parallel_kernelI23Flash_bwd_kernel_traitsILi128ELi64ELi64ELi8ELi4ELi2ELi2ELb1ELb0EN7cutlass10bfloat16_tE19Flash_kernel_traitsILi128ELi64ELi64ELi8ES3_EELb0ELb0ELb0ELb1ELb0ELb0ELb1EEEvNS_16Flash_bwd_paramsE --------------------------
	.section	.text._ZN5flash44flash_bwd_dq_dk_dv_loop_seqk_parallel_kernelI23Flash_bwd_kernel_traitsILi128ELi64ELi64ELi8ELi4ELi2ELi2ELb1ELb0EN7cutlass10bfloat16_tE19Flash_kernel_traitsILi128ELi64ELi64ELi8ES3_EELb0ELb0ELb0ELb1ELb0ELb0ELb1EEEvNS_16Flash_bwd_paramsE,"ax",@progbits
	.sectioninfo	@"SHI_REGISTERS=255"
	.align	128
        .global         _ZN5flash44flash_bwd_dq_dk_dv_loop_seqk_parallel_kernelI23Flash_bwd_kernel_traitsILi128ELi64ELi64ELi8ELi4ELi2ELi2ELb1ELb0EN7cutlass10bfloat16_tE19Flash_kernel_traitsILi128ELi64ELi64ELi8ES3_EELb0ELb0ELb0ELb1ELb0ELb0ELb1EEEvNS_16Flash_bwd_paramsE
        .type           _ZN5flash44flash_bwd_dq_dk_dv_loop_seqk_parallel_kernelI23Flash_bwd_kernel_traitsILi128ELi64ELi64ELi8ELi4ELi2ELi2ELb1ELb0EN7cutlass10bfloat16_tE19Flash_kernel_traitsILi128ELi64ELi64ELi8ES3_EELb0ELb0ELb0ELb1ELb0ELb0ELb1EEEvNS_16Flash_bwd_paramsE,@function
        .size           _ZN5flash44flash_bwd_dq_dk_dv_loop_seqk_parallel_kernelI23Flash_bwd_kernel_traitsILi128ELi64ELi64ELi8ELi4ELi2ELi2ELb1ELb0EN7cutlass10bfloat16_tE19Flash_kernel_traitsILi128ELi64ELi64ELi8ES3_EELb0ELb0ELb0ELb1ELb0ELb0ELb1EEEvNS_16Flash_bwd_paramsE,(.L_x_2070 - _ZN5flash44flash_bwd_dq_dk_dv_loop_seqk_parallel_kernelI23Flash_bwd_kernel_traitsILi128ELi64ELi64ELi8ELi4ELi2ELi2ELb1ELb0EN7cutlass10bfloat16_tE19Flash_kernel_traitsILi128ELi64ELi64ELi8ES3_EELb0ELb0ELb0ELb1ELb0ELb0ELb1EEEvNS_16Flash_bwd_paramsE)
        .other          _ZN5flash44flash_bwd_dq_dk_dv_loop_seqk_parallel_kernelI23Flash_bwd_kernel_traitsILi128ELi64ELi64ELi8ELi4ELi2ELi2ELb1ELb0EN7cutlass10bfloat16_tE19Flash_kernel_traitsILi128ELi64ELi64ELi8ES3_EELb0ELb0ELb0ELb1ELb0ELb0ELb1EEEvNS_16Flash_bwd_paramsE,@"STO_CUDA_ENTRY STV_DEFAULT"
_ZN5flash44flash_bwd_dq_dk_dv_loop_seqk_parallel_kernelI23Flash_bwd_kernel_traitsILi128ELi64ELi64ELi8ELi4ELi2ELi2ELb1ELb0EN7cutlass10bfloat16_tE19Flash_kernel_traitsILi128ELi64ELi64ELi8ES3_EELb0ELb0ELb0ELb1ELb0ELb0ELb1EEEvNS_16Flash_bwd_paramsE:
.text._ZN5flash44flash_bwd_dq_dk_dv_loop_seqk_parallel_kernelI23Flash_bwd_kernel_traitsILi128ELi64ELi64ELi8ELi4ELi2ELi2ELb1ELb0EN7cutlass10bfloat16_tE19Flash_kernel_traitsILi128ELi64ELi64ELi8ES3_EELb0ELb0ELb0ELb1ELb0ELb0ELb1EEEvNS_16Flash_bwd_paramsE:
        /* <DEDUP_REMOVED lines=13> */
[----:B------:R-:W2:Y:S01]  /*00d0*/  S2R R248, SR_CTAID.Z ;  /* 0x0000000000f87919 */ /* 0x000ea20000002700 */
[----:B-1----:R-:W-:-:S04]  /*00e0*/  SHF.R.S32.HI R14, RZ, 0x1f, R13 ;  /* 0x0000001fff0e7819 */ /* 0x002fc8000001140d */
[CC--:B------:R-:W-:Y:S02]  /*00f0*/  LEA.HI R6, R14.reuse, R13.reuse, RZ, 0x4 ;  /* 0x0000000d0e067211 */ /* 0x0c0fe400078f20ff */
[-C--:B------:R-:W-:Y:S02]  /*0100*/  LEA.HI R10, R14, R13.reuse, RZ, 0x3 ;  /* 0x0000000d0e0a7211 */ /* 0x080fe400078f18ff */
        /* <DEDUP_REMOVED lines=94> */
[----:B------:R-:W-:Y:S02]  /*06f0*/  LOP3.LUT R0, R7, 0xfffffe00, RZ, 0xc0, !PT ;  /* 0xfffffe0007007812 */ /* 0x000fe400078ec0ff */
[----:B------:R-:W-:Y:S01]  /*0700*/  SHF.R.S32.HI R6, RZ, 0x2, R5 ;  /* 0x00000002ff067819 */ /* 0x000fe20000011405 */
[C---:B------:R-:W-:Y:S01]  /*0710*/  IMAD R5, R193.reuse, 0x400, R9 ;  /* 0x00000400c1057824 */ /* 0x040fe200078e0209 */
[----:B------:R-:W-:Y:S01]  /*0720*/  LOP3.LUT R201, R2, R0, RZ, 0xfc, !PT ;  /* 0x0000000002c97212 */ /* 0x000fe200078efcff */
[--C-:B------:R-:W-:Y:S01]  /*0730*/  IMAD R203, R4, 0x400, R0.reuse ;  /* 0x0000040004cb7824 */ /* 0x100fe200078e0200 */
[----:B------:R-:W-:Y:S01]  /*0740*/  LOP3.LUT R3, R8, R3, RZ, 0x3c, !PT ;  /* 0x0000000308037212 */ /* 0x000fe200078e3cff */
[----:B------:R-:W-:Y:S01]  /*0750*/  IMAD R193, R193, 0x400, R0 ;  /* 0x00000400c1c17824 */ /* 0x000fe200078e0200 */
[C---:B------:R-:W-:Y:S01]  /*0760*/  IADD3 R225, R226.reuse, 0x20, RZ ;  /* 0x00000020e2e17810 */ /* 0x040fe20007ffe0ff */
[----:B------:R-:W-:Y:S01]  /*0770*/  IMAD.MOV.U32 R0, RZ, RZ, 0x40 ;  /* 0x00000040ff007424 */ /* 0x000fe200078e00ff */
[----:B------:R-:W-:Y:S01]  /*0780*/  @P1 IADD3 R225, R226, -0x20, RZ ;  /* 0xffffffe0e2e11810 */ /* 0x000fe20007ffe0ff */
[----:B------:R-:W-:-:S02]  /*0790*/  IMAD.MOV.U32 R2, RZ, RZ, 0x20 ;  /* 0x00000020ff027424 */ /* 0x000fc400078e00ff */
[----:B------:R-:W-:Y:S01]  /*07a0*/  IMAD.IADD R5, R5, 0x1, R10 ;  /* 0x0000000105057824 */ /* 0x000fe200078e020a */
[----:B------:R-:W-:Y:S01]  /*07b0*/  SEL R0, R0, 0xffffffc0, !P3 ;  /* 0xffffffc000007807 */ /* 0x000fe20005800000 */
[----:B------:R-:W-:Y:S01]  /*07c0*/  IMAD.IADD R203, R203, 0x1, R3 ;  /* 0x00000001cbcb7824 */ /* 0x000fe200078e0203 */
[----:B------:R-:W-:Y:S01]  /*07d0*/  SEL R2, R2, 0xffffffe0, !P4 ;  /* 0xffffffe002027807 */ /* 0x000fe20006000000 */
[----:B------:R-:W-:Y:S01]  /*07e0*/  IMAD.IADD R193, R3, 0x1, R193 ;  /* 0x0000000103c17824 */ /* 0x000fe200078e02c1 */
[----:B------:R-:W-:Y:S01]  /*07f0*/  LEA R3, R5, 0xc000, 0x1 ;  /* 0x0000c00005037811 */ /* 0x000fe200078e08ff */
[----:B------:R-:W-:Y:S01]  /*0800*/  IMAD R6, R4, 0x10, R6 ;  /* 0x0000001004067824 */ /* 0x000fe200078e0206 */
[----:B------:R-:W-:Y:S01]  /*0810*/  IADD3 R190, R0, R187, R2 ;  /* 0x000000bb00be7210 */ /* 0x000fe20007ffe002 */
[--C-:B------:R-:W-:Y:S01]  /*0820*/  IMAD.IADD R189, R187, 0x1, R0.reuse ;  /* 0x00000001bbbd7824 */ /* 0x100fe200078e0200 */
[----:B------:R-:W-:Y:S01]  /*0830*/  LEA R193, R193, 0x10000, 0x1 ;  /* 0x00010000c1c17811 */ /* 0x000fe200078e08ff */
[----:B------:R-:W-:Y:S01]  /*0840*/  IMAD R184, R185, 0x2, R0 ;  /* 0x00000002b9b87824 */ /* 0x000fe200078e0200 */
[C---:B------:R-:W-:Y:S01]  /*0850*/  IADD3 R0, R3.reuse, 0x40, RZ ;  /* 0x0000004003007810 */ /* 0x040fe20007ffe0ff */
[----:B------:R1:W-:Y:S01]  /*0860*/  STL [R1+0x24], R6 ;  /* 0x0000240601007387 */ /* 0x0003e20000100800 */
[----:B------:R-:W-:Y:S01]  /*0870*/  @P2 IADD3 R0, R3, -0x40, RZ ;  /* 0xffffffc003002810 */ /* 0x000fe20007ffe0ff */
[----:B------:R-:W-:-:S02]  /*0880*/  IMAD.SHL.U32 R185, R185, 0x2, RZ ;  /* 0x00000002b9b97824 */ /* 0x000fc400078e00ff */
[----:B------:R1:W-:Y:S01]  /*0890*/  STL [R1+0x20], R17 ;  /* 0x0000201101007387 */ /* 0x0003e20000100800 */
[----:B------:R-:W-:Y:S02]  /*08a0*/  IMAD.IADD R188, R187, 0x1, R2 ;  /* 0x00000001bbbc7824 */ /* 0x000fe400078e0202 */
[----:B------:R-:W-:Y:S01]  /*08b0*/  IMAD.IADD R202, R2, 0x1, R189 ;  /* 0x0000000102ca7824 */ /* 0x000fe200078e02bd */
[----:B------:R1:W-:Y:S01]  /*08c0*/  STL [R1+0x14], R3 ;  /* 0x0000140301007387 */ /* 0x0003e20000100800 */
[----:B------:R-:W-:-:S03]  /*08d0*/  IMAD.IADD R227, R227, 0x1, R225 ;  /* 0x00000001e3e37824 */ /* 0x000fc600078e02e1 */
[----:B--2---:R1:W-:Y:S04]  /*08e0*/  STL [R1+0x18], R0 ;  /* 0x0000180001007387 */ /* 0x0043e80000100800 */
.L_x_1039:
[----:B-12---:R-:W2:Y:S01]  /*08f0*/  S2R R35, SR_CTAID.Y ;  /* 0x0000000000237919 */ /* 0x006ea20000002600 */
[----:B-1-3--:R-:W1:Y:S01]  /*0900*/  LDC.U8 R0, c[0x0][0x312] ;  /* 0x0000c480ff007b82 */ /* 0x00ae620000000000 */
        /* <DEDUP_REMOVED lines=33> */
.L_x_993:
        /* <DEDUP_REMOVED lines=45> */
.L_x_995:
        /* <DEDUP_REMOVED lines=15> */
.L_x_996:
        /* <DEDUP_REMOVED lines=18> */
[----:B------:R-:W-:Y:S01]  /*1000*/  IMAD.WIDE.U32 R12, R35, c[0x0][0x224], RZ ;  /* 0x00008900230c7a25 */ /* 0x000fe200078e00ff */
[----:B------:R-:W-:Y:S01]  /*1010*/  SHF.R.S32.HI R249, RZ, 0x1f, R248 ;  /* 0x0000001ffff97819 */ /* 0x000fe200000114f8 */
[----:B---3--:R-:W3:Y:S02]  /*1020*/  MUFU.RCP R2, R2 ;  /* 0x0000000200027308 */ /* 0x008ee40000001000 */
[----:B------:R-:W-:Y:S01]  /*1030*/  IMAD.WIDE R18, R33, c[0x0][0x1c0], RZ ;  /* 0x0000700021127a25 */ /* 0x000fe200078e02ff */
[----:B--2---:R-:W-:-:S03]  /*1040*/  ISETP.NE.AND P2, PT, R15, RZ, PT ;  /* 0x000000ff0f00720c */ /* 0x004fc60003f45270 */
[----:B----4-:R-:W-:Y:S01]  /*1050*/  IMAD.WIDE.U32 R26, R16, c[0x0][0x3d8], RZ ;  /* 0x0000f600101a7a25 */ /* 0x010fe200078e00ff */
        /* <DEDUP_REMOVED lines=25> */
[----:B-1----:R-:W-:Y:S02]  /*11f0*/  ISETP.NE.AND P1, PT, R22, RZ, PT ;  /* 0x000000ff1600720c */ /* 0x002fe40003f25270 */
[----:B------:R-:W-:Y:S01]  /*1200*/  @!P4 IADD3 R2, R2, 0x1, RZ ;  /* 0x000000010202c810 */ /* 0x000fe20007ffe0ff */
[----:B------:R-:W-:Y:S01]  /*1210*/  @!P4 IMAD.IADD R3, R3, 0x1, -R14 ;  /* 0x000000010303c824 */ /* 0x000fe200078e0a0e */
[----:B------:R-:W-:Y:S01]  /*1220*/  ISETP.NE.AND P4, PT, RZ, c[0x0][0x1c8], PT ;  /* 0x00007200ff007a0c */ /* 0x000fe20003f85270 */
[----:B------:R-:W-:Y:S01]  /*1230*/  IMAD.IADD R15, R13, 0x1, R7 ;  /* 0x000000010d0f7824 */ /* 0x000fe200078e0207 */
[----:B------:R-:W-:Y:S02]  /*1240*/  SEL R22, R26, RZ, P1 ;  /* 0x000000ff1a167207 */ /* 0x000fe40000800000 */
[----:B------:R-:W-:Y:S01]  /*1250*/  ISETP.GE.U32.AND P5, PT, R3, R14, PT ;  /* 0x0000000e0300720c */ /* 0x000fe20003fa6070 */
[C---:B------:R-:W-:Y:S01]  /*1260*/  IMAD R14, R19.reuse, R6, RZ ;  /* 0x00000006130e7224 */ /* 0x040fe200078e02ff */
[----:B------:R-:W-:Y:S01]  /*1270*/  SHF.R.S32.HI R26, RZ, 0x1f, R21 ;  /* 0x0000001fff1a7819 */ /* 0x000fe20000011415 */
[----:B------:R-:W-:Y:S01]  /*1280*/  IMAD R3, R19, R0, RZ ;  /* 0x0000000013037224 */ /* 0x000fe200078e02ff */
[----:B------:R-:W-:Y:S01]  /*1290*/  SEL R19, R12, R4, !P0 ;  /* 0x000000040c137207 */ /* 0x000fe20004000000 */
[----:B------:R-:W-:-:S02]  /*12a0*/  IMAD R13, R18, R8, R14 ;  /* 0x00000008120d7224 */ /* 0x000fc400078e020e */
        /* <DEDUP_REMOVED lines=25> */
.L_x_997:
[----:B------:R-:W-:-:S04]  /*1440*/  IMAD R0, R35, c[0x0][0x1c0], R248 ;  /* 0x0000700023007a24 */ /* 0x000fc800078e02f8 */
[----:B------:R-:W-:Y:S02]  /*1450*/  IMAD R8, R0, c[0x0][0x224], RZ ;  /* 0x0000890000087a24 */ /* 0x000fe400078e02ff */
.L_x_998:
        /* <DEDUP_REMOVED lines=20> */
[----:B------:R-:W-:Y:S01]  /*15a0*/  IMAD.IADD R16, R10, 0x1, R12 ;  /* 0x000000010a107824 */ /* 0x000fe200078e020c */
[----:B------:R-:W-:Y:S01]  /*15b0*/  IADD3 R9, P2, P0, R22, R4, R19 ;  /* 0x0000000416097210 */ /* 0x000fe2000785e013 */
[----:B------:R-:W-:Y:S01]  /*15c0*/  IMAD R5, R0, c[0x0][0x190], RZ ;  /* 0x0000640000057a24 */ /* 0x000fe200078e02ff */
[----:B------:R-:W-:Y:S01]  /*15d0*/  MOV R19, 0x4 ;  /* 0x0000000400137802 */ /* 0x000fe20000000f00 */
[----:B------:R-:W-:Y:S01]  /*15e0*/  IMAD R4, R249, c[0x0][0x378], RZ ;  /* 0x0000de00f9047a24 */ /* 0x000fe200078e02ff */
[----:B------:R-:W-:Y:S01]  /*15f0*/  IADD3.X R11, R18, R11, R15, P2, P0 ;  /* 0x0000000b120b7210 */ /* 0x000fe200017e040f */
[C---:B------:R-:W-:Y:S01]  /*1600*/  IMAD R13, R7.reuse, c[0x0][0x194], R5 ;  /* 0x00006500070d7a24 */ /* 0x040fe200078e0205 */
[----:B-1----:R-:W-:Y:S01]  /*1610*/  SHF.R.S32.HI R36, RZ, 0x1f, R36 ;  /* 0x0000001fff247819 */ /* 0x002fe20000011424 */
[----:B------:R-:W-:-:S03]  /*1620*/  IMAD.WIDE.U32 R6, R7, c[0x0][0x190], R222 ;  /* 0x0000640007067a25 */ /* 0x000fc600078e00de */
[----:B---3--:R-:W-:Y:S01]  /*1630*/  LEA.HI R36, R36, R37, RZ, 0x5 ;  /* 0x0000002524247211 */ /* 0x008fe200078f28ff */
[----:B------:R-:W-:Y:S01]  /*1640*/  IMAD R4, R248, c[0x0][0x37c], R4 ;  /* 0x0000df00f8047a24 */ /* 0x000fe200078e0204 */
[----:B------:R-:W-:Y:S01]  /*1650*/  IADD3 R6, P2, R28, R6, RZ ;  /* 0x000000061c067210 */ /* 0x000fe20007f5e0ff */
[----:B------:R-:W-:Y:S01]  /*1660*/  IMAD.WIDE.U32 R2, R248, c[0x0][0x378], R2 ;  /* 0x0000de00f8027a25 */ /* 0x000fe200078e0002 */
[----:B------:R-:W-:Y:S02]  /*1670*/  SHF.R.S32.HI R36, RZ, 0x5, R36 ;  /* 0x00000005ff247819 */ /* 0x000fe40000011424 */
[----:B------:R-:W-:Y:S01]  /*1680*/  IADD3.X R7, R20, R7, R13, P2, !PT ;  /* 0x0000000714077210 */ /* 0x000fe200017fe40d */
[----:B------:R-:W-:Y:S01]  /*1690*/  IMAD.IADD R18, R10, 0x1, R8 ;  /* 0x000000010a127824 */ /* 0x000fe200078e0208 */
[----:B------:R-:W-:Y:S01]  /*16a0*/  IADD3 R5, R3, R4, RZ ;  /* 0x0000000403057210 */ /* 0x000fe20007ffe0ff */
[----:B------:R-:W-:Y:S02]  /*16b0*/  IMAD R3, R249, c[0x0][0x1a8], RZ ;  /* 0x00006a00f9037a24 */ /* 0x000fe400078e02ff */
[----:B------:R-:W-:-:S02]  /*16c0*/  IMAD.MOV.U32 R4, RZ, RZ, R2 ;  /* 0x000000ffff047224 */ /* 0x000fc400078e0002 */
[C---:B------:R-:W-:Y:S02]  /*16d0*/  IMAD R3, R248.reuse, c[0x0][0x1ac], R3 ;  /* 0x00006b00f8037a24 */ /* 0x040fe400078e0203 */
[----:B------:R-:W-:-:S04]  /*16e0*/  IMAD.WIDE.U32 R12, R248, c[0x0][0x1a8], R6 ;  /* 0x00006a00f80c7a25 */ /* 0x000fc800078e0006 */
[----:B------:R-:W-:Y:S01]  /*16f0*/  IMAD.WIDE.U32 R4, R246, c[0x0][0x370], R4 ;  /* 0x0000dc00f6047a25 */ /* 0x000fe200078e0004 */
[----:B------:R-:W-:Y:S02]  /*1700*/  IADD3 R22, R13, R3, RZ ;  /* 0x000000030d167210 */ /* 0x000fe40007ffe0ff */
[----:B------:R-:W-:Y:S01]  /*1710*/  LEA R10, P3, R12, c[0x0][0x160], 0x1 ;  /* 0x000058000c0a7a11 */ /* 0x000fe200078608ff */
[----:B------:R-:W-:Y:S01]  /*1720*/  IMAD.WIDE R16, R16, R19, c[0x0][0x200] ;  /* 0x0000800010107625 */ /* 0x000fe200078e0213 */
[----:B------:R-:W-:-:S03]  /*1730*/  LEA R8, P2, R4, c[0x0][0x330], 0x1 ;  /* 0x0000cc0004087a11 */ /* 0x000fc600078408ff */
        /* <DEDUP_REMOVED lines=8> */
[----:B------:R-:W-:Y:S01]  /*17c0*/  LEA.HI.X R11, R12, c[0x0][0x164], R22, 0x1, P3 ;  /* 0x000059000c0b7a11 */ /* 0x000fe200018f0c16 */
        /* <DEDUP_REMOVED lines=56> */
.L_x_1001:
[----:B------:R-:W-:Y:S05]  /*1b50*/  BSYNC B0 ;  /* 0x0000000000007941 */ /* 0x000fea0003800000 */
.L_x_1000:
        /* <DEDUP_REMOVED lines=30> */
.L_x_1003:
[----:B------:R-:W-:Y:S05]  /*1d40*/  BSYNC B0 ;  /* 0x0000000000007941 */ /* 0x000fea0003800000 */
.L_x_1002:
        /* <DEDUP_REMOVED lines=20> */
.L_x_1005:
[----:B------:R-:W-:Y:S05]  /*1e90*/  BSYNC B0 ;  /* 0x0000000000007941 */ /* 0x000fea0003800000 */
.L_x_1004:
        /* <DEDUP_REMOVED lines=28> */
.L_x_1007:
[----:B------:R-:W-:Y:S05]  /*2060*/  BSYNC B0 ;  /* 0x0000000000007941 */ /* 0x000fea0003800000 */
.L_x_1006:
        /* <DEDUP_REMOVED lines=15> */
.L_x_1009:
        /* <DEDUP_REMOVED lines=19> */
.L_x_1010:
[----:B------:R-:W-:Y:S05]  /*2290*/  BSYNC B0 ;  /* 0x0000000000007941 */ /* 0x000fea0003800000 */
.L_x_1008:
        /* <DEDUP_REMOVED lines=14> */
.L_x_1012:
        /* <DEDUP_REMOVED lines=27> */
.L_x_1013:
[----:B------:R-:W-:Y:S05]  /*2530*/  BSYNC B0 ;  /* 0x0000000000007941 */ /* 0x000fea0003800000 */
.L_x_1011:
        /* <DEDUP_REMOVED lines=49> */
.L_x_1015:
[----:B------:R-:W-:Y:S05]  /*2850*/  BSYNC B0 ;  /* 0x0000000000007941 */ /* 0x000fea0003800000 */
.L_x_1014:
        /* <DEDUP_REMOVED lines=28> */
.L_x_1017:
[----:B------:R-:W-:Y:S05]  /*2a20*/  BSYNC B0 ;  /* 0x0000000000007941 */ /* 0x000fea0003800000 */
.L_x_1016:
[----:B------:R-:W0:Y:S01]  /*2a30*/  LDGDEPBAR ;  /* 0x00000000000079af */ /* 0x000e220000000000 */
[----:B------:R-:W-:-:S03]  /*2a40*/  ISETP.NE.U32.AND P1, PT, RZ, c[0x0][0x318], PT ;  /* 0x0000c600ff007a0c */ /* 0x000fc60003f25070 */
[----:B-12---:R-:W2:Y:S01]  /*2a50*/  LDL R6, [R1+0x30] ;  /* 0x0000300001067983 */ /* 0x006ea20000100800 */
[----:B------:R-:W-:-:S13]  /*2a60*/  ISETP.NE.AND.EX P1, PT, RZ, c[0x0][0x31c], PT, P1 ;  /* 0x0000c700ff007a0c */ /* 0x000fda0003f25310 */
[----:B------:R-:W-:Y:S02]  /*2a70*/  @P1 IMAD R0, R32, c[0x0][0x320], RZ ;  /* 0x0000c80020001a24 */ /* 0x000fe400078e02ff */
[----:B------:R-:W-:Y:S01]  /*2a80*/  @P1 IMAD.WIDE.U32 R2, R35, c[0x0][0x320], R248 ;  /* 0x0000c80023021a25 */ /* 0x000fe200078e00f8 */
[----:B------:R-:W-:-:S04]  /*2a90*/  DEPBAR.LE SB0, 0x1 ;  /* 0x000080400000791a */ /* 0x000fc80000000000 */
[----:B------:R-:W-:Y:S01]  /*2aa0*/  BAR.SYNC.DEFER_BLOCKING 0x0 ;  /* 0x0000000000007b1d */ /* 0x000fe20000010000 */
[----:B------:R-:W-:Y:S01]  /*2ab0*/  @P1 IMAD R0, R35, c[0x0][0x324], R0 ;  /* 0x0000c90023001a24 */ /* 0x000fe200078e0200 */
[----:B------:R-:W-:-:S03]  /*2ac0*/  @P1 LEA R4, P0, R2, c[0x0][0x318], 0x2 ;  /* 0x0000c60002041a11 */ /* 0x000fc600078010ff */
[----:B------:R-:W-:-:S05]  /*2ad0*/  @P1 IMAD.IADD R0, R3, 0x1, R0 ;  /* 0x0000000103001824 */ /* 0x000fca00078e0200 */
[----:B------:R-:W-:-:S05]  /*2ae0*/  @P1 LEA.HI.X R5, R2, c[0x0][0x31c], R0, 0x2, P0 ;  /* 0x0000c70002051a11 */ /* 0x000fca00000f1400 */
[----:B---3--:R1:W3:Y:S01]  /*2af0*/  @P1 LDG.E R4, [R4.64] ;  /* 0x0000000604041981 */ /* 0x0082e2000c1e1900 */
[----:B------:R-:W-:Y:S01]  /*2b00*/  IADD3 R3, R21, 0x40, RZ ;  /* 0x0000004015037810 */ /* 0x000fe20007ffe0ff */
[----:B------:R-:W-:Y:S01]  /*2b10*/  IMAD.MOV.U32 R205, RZ, RZ, RZ ;  /* 0x000000ffffcd7224 */ /* 0x000fe200078e00ff */
[----:B------:R-:W-:Y:S01]  /*2b20*/  SHF.L.U32 R192, R203, 0x1, RZ ;  /* 0x00000001cbc07819 */ /* 0x000fe200000006ff */
[----:B------:R-:W4:Y:S01]  /*2b30*/  S2R R2, SR_TID.X ;  /* 0x0000000000027919 */ /* 0x000f220000002100 */
[----:B------:R-:W-:Y:S01]  /*2b40*/  ISETP.GE.AND P0, PT, R3, R207, PT ;  /* 0x000000cf0300720c */ /* 0x000fe20003f06270 */
[----:B------:R-:W-:Y:S01]  /*2b50*/  IMAD.MOV.U32 R211, RZ, RZ, R204 ;  /* 0x000000ffffd37224 */ /* 0x000fe200078e00cc */
[----:B------:R-:W-:Y:S01]  /*2b60*/  MOV R191, 0x40 ;  /* 0x0000004000bf7802 */ /* 0x000fe20000000f00 */
[----:B------:R-:W2:Y:S01]  /*2b70*/  LDSM.16.M88.4 R112, [R187+0x10000] ;  /* 0x01000000bb70783b */ /* 0x000ea20000000200 */
[----:B------:R-:W-:Y:S01]  /*2b80*/  CS2R R94, SRZ ;  /* 0x00000000005e7805 */ /* 0x000fe2000001ff00 */
[----:B------:R-:W-:Y:S01]  /*2b90*/  CS2R R92, SRZ ;  /* 0x00000000005c7805 */ /* 0x000fe2000001ff00 */
[----:B------:R-:W-:Y:S01]  /*2ba0*/  CS2R R98, SRZ ;  /* 0x0000000000627805 */ /* 0x000fe2000001ff00 */
        /* <DEDUP_REMOVED lines=13> */
[----:B-1----:R-:W3:Y:S01]  /*2c80*/  @P1 MUFU.RCP R5, c[0x0][0x238] ;  /* 0x00008e0000051b08 */ /* 0x002ee20000001000 */
[----:B------:R-:W-:Y:S01]  /*2c90*/  CS2R R74, SRZ ;  /* 0x00000000004a7805 */ /* 0x000fe2000001ff00 */
[----:B------:R-:W-:Y:S01]  /*2ca0*/  CS2R R72, SRZ ;  /* 0x0000000000487805 */ /* 0x000fe2000001ff00 */
[----:B----4-:R-:W-:Y:S01]  /*2cb0*/  SHF.R.S32.HI R0, RZ, 0x1f, R2 ;  /* 0x0000001fff007819 */ /* 0x010fe20000011402 */
[----:B------:R-:W1:Y:S01]  /*2cc0*/  LDSM.16.M88.4 R132, [R189+0x10800] ;  /* 0x01080000bd84783b */ /* 0x000e620000000200 */
[----:B------:R-:W-:Y:S01]  /*2cd0*/  CS2R R70, SRZ ;  /* 0x0000000000467805 */ /* 0x000fe2000001ff00 */
[----:B------:R-:W-:Y:S01]  /*2ce0*/  CS2R R68, SRZ ;  /* 0x0000000000447805 */ /* 0x000fe2000001ff00 */
[----:B------:R-:W-:Y:S01]  /*2cf0*/  LEA.HI R0, R0, R2, RZ, 0x4 ;  /* 0x0000000200007211 */ /* 0x000fe200078f20ff */
[----:B------:R-:W4:Y:S01]  /*2d00*/  LDSM.16.M88.4 R136, [R202+0x10000] ;  /* 0x01000000ca88783b */ /* 0x000f220000000200 */
[----:B------:R-:W-:Y:S01]  /*2d10*/  CS2R R46, SRZ ;  /* 0x00000000002e7805 */ /* 0x000fe2000001ff00 */
[----:B------:R-:W-:Y:S01]  /*2d20*/  CS2R R44, SRZ ;  /* 0x00000000002c7805 */ /* 0x000fe2000001ff00 */
[----:B------:R-:W-:Y:S01]  /*2d30*/  LOP3.LUT R0, R0, 0xfffffff0, RZ, 0xc0, !PT ;  /* 0xfffffff000007812 */ /* 0x000fe200078ec0ff */
[----:B------:R-:W1:Y:S01]  /*2d40*/  LDSM.16.M88.4 R140, [R202+0x10800] ;  /* 0x01080000ca8c783b */ /* 0x000e620000000200 */
[----:B------:R-:W-:Y:S01]  /*2d50*/  CS2R R50, SRZ ;  /* 0x0000000000327805 */ /* 0x000fe2000001ff00 */
[----:B------:R-:W-:Y:S01]  /*2d60*/  CS2R R48, SRZ ;  /* 0x0000000000307805 */ /* 0x000fe2000001ff00 */
[----:B------:R-:W-:Y:S01]  /*2d70*/  CS2R R42, SRZ ;  /* 0x00000000002a7805 */ /* 0x000fe2000001ff00 */
[----:B------:R-:W-:Y:S01]  /*2d80*/  IMAD.IADD R0, R2, 0x1, -R0 ;  /* 0x0000000102007824 */ /* 0x000fe200078e0a00 */
[----:B------:R-:W1:Y:S01]  /*2d90*/  LDSM.16.M88.4 R144, [R187+0x12000] ;  /* 0x01200000bb90783b */ /* 0x000e620000000200 */
[----:B------:R-:W-:Y:S01]  /*2da0*/  CS2R R40, SRZ ;  /* 0x0000000000287805 */ /* 0x000fe2000001ff00 */
[----:B------:R-:W-:Y:S01]  /*2db0*/  CS2R R38, SRZ ;  /* 0x0000000000267805 */ /* 0x000fe2000001ff00 */
[----:B------:R-:W-:Y:S01]  /*2dc0*/  CS2R R36, SRZ ;  /* 0x0000000000247805 */ /* 0x000fe2000001ff00 */
[----:B------:R-:W-:Y:S01]  /*2dd0*/  SHF.R.S32.HI R2, RZ, 0x1f, R0 ;  /* 0x0000001fff027819 */ /* 0x000fe20000011400 */
[----:B------:R-:W1:Y:S01]  /*2de0*/  LDSM.16.M88.4 R148, [R187+0x12800] ;  /* 0x01280000bb94783b */ /* 0x000e620000000200 */
[----:B------:R-:W-:Y:S01]  /*2df0*/  CS2R R30, SRZ ;  /* 0x00000000001e7805 */ /* 0x000fe2000001ff00 */
[----:B------:R-:W-:Y:S01]  /*2e00*/  CS2R R28, SRZ ;  /* 0x00000000001c7805 */ /* 0x000fe2000001ff00 */
[----:B------:R-:W-:Y:S01]  /*2e10*/  LEA.HI R2, R2, R0, RZ, 0x3 ;  /* 0x0000000002027211 */ /* 0x000fe200078f18ff */
[----:B------:R-:W1:Y:S01]  /*2e20*/  LDSM.16.M88.4 R152, [R188+0x12000] ;  /* 0x01200000bc98783b */ /* 0x000e620000000200 */
        /* <DEDUP_REMOVED lines=8> */
[----:B------:R-:W-:Y:S01]  /*2eb0*/  IADD3 R2, R203, 0x2000, RZ ;  /* 0x00002000cb027810 */ /* 0x000fe20007ffe0ff */
[----:B------:R-:W1:Y:S03]  /*2ec0*/  LDSM.16.M88.4 R160, [R189+0x12000] ;  /* 0x01200000bda0783b */ /* 0x000e660000000200 */
[----:B------:R-:W-:Y:S01]  /*2ed0*/  SEL R186, R2, R203, !P3 ;  /* 0x000000cb02ba7207 */ /* 0x000fe20005800000 */
[----:B------:R-:W1:Y:S04]  /*2ee0*/  LDSM.16.M88.4 R164, [R189+0x12800] ;  /* 0x01280000bda4783b */ /* 0x000e680000000200 */
[----:B------:R-:W1:Y:S01]  /*2ef0*/  LDSM.16.M88.4 R168, [R202+0x12000] ;  /* 0x01200000caa8783b */ /* 0x000e620000000200 */
[----:B------:R-:W-:-:S03]  /*2f00*/  IMAD.SHL.U32 R186, R186, 0x2, RZ ;  /* 0x00000002baba7824 */ /* 0x000fc600078e00ff */
[----:B------:R-:W1:Y:S01]  /*2f10*/  LDSM.16.M88.4 R172, [R202+0x12800] ;  /* 0x01280000caac783b */ /* 0x000e620000000200 */
[----:B--2---:R-:W-:Y:S02]  /*2f20*/  IMAD R245, R34, 0x40, R6 ;  /* 0x0000004022f57824 */ /* 0x004fe400078e0206 */
[----:B------:R-:W-:-:S03]  /*2f30*/  CS2R R34, SRZ ;  /* 0x0000000000227805 */ /* 0x000fc6000001ff00 */
[----:B------:R-:W-:Y:S02]  /*2f40*/  IADD3 R52, -R52, R9, -R245 ;  /* 0x0000000934347210 */ /* 0x000fe40007ffe9f5 */
[C---:B------:R-:W-:Y:S02]  /*2f50*/  @P0 IADD3 R252, R245.reuse, 0x9, RZ ;  /* 0x00000009f5fc0810 */ /* 0x040fe40007ffe0ff */
[C---:B------:R-:W-:Y:S01]  /*2f60*/  @P0 IADD3 R251, R245.reuse, 0x8, RZ ;  /* 0x00000008f5fb0810 */ /* 0x040fe20007ffe0ff */
[----:B------:R-:W-:Y:S01]  /*2f70*/  IMAD.IADD R3, R52, 0x1, R207 ;  /* 0x0000000134037824 */ /* 0x000fe200078e02cf */
[----:B------:R-:W-:-:S04]  /*2f80*/  @P0 IADD3 R250, R245, 0x1, RZ ;  /* 0x00000001f5fa0810 */ /* 0x000fc80007ffe0ff */
[----:B------:R2:W-:Y:S02]  /*2f90*/  STL [R1+0x10], R3 ;  /* 0x0000100301007387 */ /* 0x0005e40000100800 */
[----:B--2---:R-:W-:-:S05]  /*2fa0*/  @P0 IADD3 R3, R245, 0x19, RZ ;  /* 0x00000019f5030810 */ /* 0x004fca0007ffe0ff */
[----:B------:R2:W-:Y:S01]  /*2fb0*/  @P0 STL [R1+0xc], R3 ;  /* 0x00000c0301000387 */ /* 0x0005e20000100800 */
[----:B---3--:R-:W-:Y:S01]  /*2fc0*/  @P1 FMUL.FTZ R205, R4, R5 ;  /* 0x0000000504cd1220 */ /* 0x008fe20000410000 */
[----:B------:R-:W-:Y:S02]  /*2fd0*/  R2P PR, R0, 0x6 ;  /* 0x0000000600007804 */ /* 0x000fe40000000000 */
[----:B------:R-:W-:Y:S02]  /*2fe0*/  IADD3 R0, R201, 0x2000, RZ ;  /* 0x00002000c9007810 */ /* 0x000fe40007ffe0ff */
[C---:B------:R-:W-:Y:S02]  /*2ff0*/  @P0 IADD3 R5, R245.reuse, 0x18, RZ ;  /* 0x00000018f5050810 */ /* 0x040fe40007ffe0ff */
[----:B------:R-:W-:Y:S02]  /*3000*/  SEL R0, R0, R201, !P3 ;  /* 0x000000c900007207 */ /* 0x000fe40005800000 */
[----:B------:R-:W-:Y:S01]  /*3010*/  @P0 IADD3 R4, R245, 0x11, RZ ;  /* 0x00000011f5040810 */ /* 0x000fe20007ffe0ff */
[----:B------:R-:W-:Y:S01]  /*3020*/  @P0 STL [R1+0x8], R5 ;  /* 0x0000080501000387 */ /* 0x000fe20000100800 */
[----:B------:R-:W-:Y:S01]  /*3030*/  SEL R200, R200, 0xffffffe0, !P1 ;  /* 0xffffffe0c8c87807 */ /* 0x000fe20004800000 */
[----:B------:R-:W-:Y:S01]  /*3040*/  IMAD.SHL.U32 R2, R0, 0x2, RZ ;  /* 0x0000000200027824 */ /* 0x000fe200078e00ff */
[----:B------:R-:W-:Y:S01]  /*3050*/  SEL R191, R191, 0xffffffc0, !P2 ;  /* 0xffffffc0bfbf7807 */ /* 0x000fe20005000000 */
[----:B------:R-:W-:Y:S01]  /*3060*/  IMAD.MOV.U32 R0, RZ, RZ, c[0x0][0x22c] ;  /* 0x00008b00ff007624 */ /* 0x000fe200078e00ff */
[----:B------:R-:W-:Y:S01]  /*3070*/  @P0 STL [R1+0x4], R4 ;  /* 0x0000040401000387 */ /* 0x000fe20000100800 */
[----:B------:R-:W-:-:S02]  /*3080*/  IMAD.IADD R195, R193, 0x1, R200 ;  /* 0x00000001c1c37824 */ /* 0x000fc400078e02c8 */
[----:B------:R-:W-:Y:S02]  /*3090*/  IMAD R0, R0, c[0x0][0x1c0], RZ ;  /* 0x0000700000007a24 */ /* 0x000fe400078e02ff */
[--C-:B------:R-:W-:Y:S01]  /*30a0*/  IMAD.IADD R194, R200, 0x1, R192.reuse ;  /* 0x00000001c8c27824 */ /* 0x100fe200078e02c0 */
[----:B------:R-:W-:Y:S01]  /*30b0*/  IADD3 R199, R191, R195, RZ ;  /* 0x000000c3bfc77210 */ /* 0x000fe20007ffe0ff */
[C---:B------:R-:W-:Y:S01]  /*30c0*/  IMAD.SHL.U32 R216, R0.reuse, 0x8, RZ ;  /* 0x0000000800d87824 */ /* 0x040fe200078e00ff */
[----:B--2---:R-:W-:Y:S01]  /*30d0*/  @P0 IADD3 R3, R245, 0x10, RZ ;  /* 0x00000010f5030810 */ /* 0x004fe20007ffe0ff */
[----:B------:R-:W-:Y:S01]  /*30e0*/  IMAD.IADD R198, R193, 0x1, R191 ;  /* 0x00000001c1c67824 */ /* 0x000fe200078e02bf */
[C---:B------:R-:W-:Y:S01]  /*30f0*/  IADD3 R196, R191.reuse, R194, RZ ;  /* 0x000000c2bfc47210 */ /* 0x040fe20007ffe0ff */
[----:B------:R-:W-:Y:S02]  /*3100*/  IMAD.IADD R197, R191, 0x1, R192 ;  /* 0x00000001bfc57824 */ /* 0x000fe400078e02c0 */
[----:B------:R2:W-:Y:S02]  /*3110*/  @P0 STL [R1], R3 ;  /* 0x0000000301000387 */ /* 0x0005e40000100800 */
[----:B--2---:R-:W-:-:S05]  /*3120*/  IMAD.SHL.U32 R3, R0, 0x10, RZ ;  /* 0x0000001000037824 */ /* 0x004fca00078e00ff */
[C---:B------:R-:W-:Y:S02]  /*3130*/  IADD3 R4, R3.reuse, 0x40, RZ ;  /* 0x0000004003047810 */ /* 0x040fe40007ffe0ff */
[C---:B------:R-:W-:Y:S02]  /*3140*/  IADD3 R5, R3.reuse, 0x20, RZ ;  /* 0x0000002003057810 */ /* 0x040fe40007ffe0ff */
        /* <DEDUP_REMOVED lines=16> */
.L_x_1020:
[----:B------:R-:W2:Y:S01]  /*3250*/  LDL R177, [R1+0x10] ;  /* 0x0000100001b17983 */ /* 0x000ea20000100800 */
[C---:B------:R-:W-:Y:S02]  /*3260*/  IADD3 R0, R186.reuse, R200, RZ ;  /* 0x000000c8ba007210 */ /* 0x040fe40007ffe0ff */
[-C--:B------:R-:W-:Y:S01]  /*3270*/  IADD3 R3, R186, R191.reuse, RZ ;  /* 0x000000bfba037210 */ /* 0x080fe20007ffe0ff */
[----:B------:R-:W0:Y:S01]  /*3280*/  LDGDEPBAR ;  /* 0x00000000000079af */ /* 0x000e220000000000 */
[----:B------:R-:W-:Y:S02]  /*3290*/  IADD3 R176, R0, R191, RZ ;  /* 0x000000bf00b07210 */ /* 0x000fe40007ffe0ff */
[C---:B------:R-:W-:Y:S01]  /*32a0*/  ISETP.GE.AND P6, PT, R210.reuse, 0x1, PT ;  /* 0x00000001d200780c */ /* 0x040fe20003fc6270 */
        /* <DEDUP_REMOVED lines=13> */
[----:B------:R-:W-:Y:S01]  /*3380*/  LDSM.16.M88.4 R108, [R190+0xc000] ;  /* 0x00c00000be6c783b */ /* 0x000fe20000000200 */
[----:B------:R-:W-:Y:S07]  /*3390*/  HMMA.16816.F32.BF16 R16, R16, R54, RZ ;  /* 0x000000361010723c */ /* 0x000fee00000418ff */
[----:B------:R-:W3:Y:S01]  /*33a0*/  LDSM.16.M88.4 R52, [R189+0xc800] ;  /* 0x00c80000bd34783b */ /* 0x000ee20000000200 */
[C---:B----4-:R-:W-:Y:S08]  /*33b0*/  HMMA.16816.F32.BF16 R4, R56.reuse, R60, R4 ;  /* 0x0000003c3804723c */ /* 0x050ff00000041804 */
[C---:B------:R-:W-:Y:S01]  /*33c0*/  HMMA.16816.F32.BF16 R8, R56.reuse, R62, R8 ;  /* 0x0000003e3808723c */ /* 0x040fe20000041808 */
[----:B------:R-:W4:Y:S07]  /*33d0*/  LDSM.16.M88.4 R60, [R176] ;  /* 0x00000000b03c783b */ /* 0x000f2e0000000200 */
[C---:B------:R-:W-:Y:S08]  /*33e0*/  HMMA.16816.F32.BF16 R12, R56.reuse, R64, R12 ;  /* 0x00000040380c723c */ /* 0x040ff0000004180c */
[----:B------:R-:W-:Y:S01]  /*33f0*/  HMMA.16816.F32.BF16 R16, R56, R66, R16 ;  /* 0x000000423810723c */ /* 0x000fe20000041810 */
[----:B------:R-:W4:Y:S07]  /*3400*/  LDSM.16.M88.4 R56, [R190+0xc800] ;  /* 0x00c80000be38783b */ /* 0x000f2e0000000200 */
[C---:B-1----:R-:W-:Y:S01]  /*3410*/  HMMA.16816.F32.BF16 R4, R100.reuse, R104, R4 ;  /* 0x000000686404723c */ /* 0x042fe20000041804 */
[----:B------:R-:W-:Y:S07]  /*3420*/  LDSM.16.M88.4 R64, [R186+0x2000] ;  /* 0x00200000ba40783b */ /* 0x000fee0000000200 */
[C---:B------:R-:W-:Y:S01]  /*3430*/  HMMA.16816.F32.BF16 R8, R100.reuse, R106, R8 ;  /* 0x0000006a6408723c */ /* 0x040fe20000041808 */
[----:B------:R-:W1:Y:S07]  /*3440*/  LDSM.16.M88.4 R104, [R187+0xe000] ;  /* 0x00e00000bb68783b */ /* 0x000e6e0000000200 */
[C---:B---3--:R-:W-:Y:S08]  /*3450*/  HMMA.16816.F32.BF16 R12, R100.reuse, R52, R12 ;  /* 0x00000034640c723c */ /* 0x048ff0000004180c */
[----:B------:R-:W-:Y:S01]  /*3460*/  HMMA.16816.F32.BF16 R16, R100, R54, R16 ;  /* 0x000000366410723c */ /* 0x000fe20000041810 */
[----:B------:R-:W3:Y:S07]  /*3470*/  LDSM.16.M88.4 R52, [R187+0xe800] ;  /* 0x00e80000bb34783b */ /* 0x000eee0000000200 */
[C---:B----4-:R-:W-:Y:S01]  /*3480*/  HMMA.16816.F32.BF16 R4, R60.reuse, R108, R4 ;  /* 0x0000006c3c04723c */ /* 0x050fe20000041804 */
[----:B------:R-:W-:Y:S07]  /*3490*/  LDSM.16.M88.4 R100, [R0+0x2000] ;  /* 0x002000000064783b */ /* 0x000fee0000000200 */
[C---:B------:R-:W-:Y:S01]  /*34a0*/  HMMA.16816.F32.BF16 R8, R60.reuse, R110, R8 ;  /* 0x0000006e3c08723c */ /* 0x040fe20000041808 */
[----:B------:R-:W4:Y:S07]  /*34b0*/  LDSM.16.M88.4 R108, [R188+0xe000] ;  /* 0x00e00000bc6c783b */ /* 0x000f2e0000000200 */
[C---:B------:R-:W-:Y:S08]  /*34c0*/  HMMA.16816.F32.BF16 R12, R60.reuse, R56, R12 ;  /* 0x000000383c0c723c */ /* 0x040ff0000004180c */
[----:B------:R-:W-:Y:S01]  /*34d0*/  HMMA.16816.F32.BF16 R16, R60, R58, R16 ;  /* 0x0000003a3c10723c */ /* 0x000fe20000041810 */
[----:B------:R-:W4:Y:S07]  /*34e0*/  LDSM.16.M88.4 R56, [R188+0xe800] ;  /* 0x00e80000bc38783b */ /* 0x000f2e0000000200 */
[C---:B-1----:R-:W-:Y:S01]  /*34f0*/  HMMA.16816.F32.BF16 R4, R64.reuse, R104, R4 ;  /* 0x000000684004723c */ /* 0x042fe20000041804 */
[----:B------:R-:W-:Y:S07]  /*3500*/  LDSM.16.M88.4 R60, [R189+0xe000] ;  /* 0x00e00000bd3c783b */ /* 0x000fee0000000200 */
[C---:B------:R-:W-:Y:S08]  /*3510*/  HMMA.16816.F32.BF16 R8, R64.reuse, R106, R8 ;  /* 0x0000006a4008723c */ /* 0x040ff00000041808 */
[C---:B---3--:R-:W-:Y:S08]  /*3520*/  HMMA.16816.F32.BF16 R12, R64.reuse, R52, R12 ;  /* 0x00000034400c723c */ /* 0x048ff0000004180c */
[----:B------:R-:W-:Y:S01]  /*3530*/  HMMA.16816.F32.BF16 R16, R64, R54, R16 ;  /* 0x000000364010723c */ /* 0x000fe20000041810 */
[----:B------:R-:W1:Y:S07]  /*3540*/  LDSM.16.M88.4 R52, [R3+0x2000] ;  /* 0x002000000334783b */ /* 0x000e6e0000000200 */
[C---:B----4-:R-:W-:Y:S08]  /*3550*/  HMMA.16816.F32.BF16 R4, R100.reuse, R108, R4 ;  /* 0x0000006c6404723c */ /* 0x050ff00000041804 */
[C---:B------:R-:W-:Y:S08]  /*3560*/  HMMA.16816.F32.BF16 R8, R100.reuse, R110, R8 ;  /* 0x0000006e6408723c */ /* 0x040ff00000041808 */
[C---:B------:R-:W-:Y:S08]  /*3570*/  HMMA.16816.F32.BF16 R12, R100.reuse, R56, R12 ;  /* 0x00000038640c723c */ /* 0x040ff0000004180c */
[----:B------:R-:W-:Y:S01]  /*3580*/  HMMA.16816.F32.BF16 R16, R100, R58, R16 ;  /* 0x0000003a6410723c */ /* 0x000fe20000041810 */
[----:B------:R-:W-:Y:S08]  /*3590*/  LDSM.16.M88.4 R56, [R176+0x2000] ;  /* 0x00200000b038783b */ /* 0x000ff00000000200 */
[----:B------:R-:W-:Y:S01]  /*35a0*/  LDSM.16.M88.4 R100, [R190+0xe000] ;  /* 0x00e00000be64783b */ /* 0x000fe20000000200 */
[C---:B-1----:R-:W-:Y:S05]  /*35b0*/  HMMA.16816.F32.BF16 R4, R52.reuse, R60, R4 ;  /* 0x0000003c3404723c */ /* 0x042fea0000041804 */
[----:B--2---:R-:W-:Y:S03]  /*35c0*/  LEA R0, R210, R177, 0x6 ;  /* 0x000000b1d2007211 */ /* 0x004fe600078e30ff */
[C---:B------:R-:W-:Y:S04]  /*35d0*/  HMMA.16816.F32.BF16 R8, R52.reuse, R62, R8 ;  /* 0x0000003e3408723c */ /* 0x040fe80000041808 */
[----:B------:R-:W-:Y:S02]  /*35e0*/  IABS R64, R0 ;  /* 0x0000000000407213 */ /* 0x000fe40000000000 */
[C---:B------:R-:W-:Y:S02]  /*35f0*/  IADD3 R60, R0.reuse, -0x18, RZ ;  /* 0xffffffe8003c7810 */ /* 0x040fe40007ffe0ff */
[----:B------:R1:W-:Y:S01]  /*3600*/  I2F R108, R64 ;  /* 0x00000040006c7306 */ /* 0x0003e20000201400 */
[C---:B------:R-:W-:Y:S03]  /*3610*/  IADD3 R3, R0.reuse, -0x1, RZ ;  /* 0xffffffff00037810 */ /* 0x040fe60007ffe0ff */
[C---:B------:R-:W-:Y:S02]  /*3620*/  IADD3 R105, R0.reuse, 0x7, RZ ;  /* 0x0000000700697810 */ /* 0x040fe40007ffe0ff */
[----:B------:R-:W-:Y:S02]  /*3630*/  ISETP.GE.AND P2, PT, R3, RZ, PT ;  /* 0x000000ff0300720c */ /* 0x000fe40003f46270 */
[C---:B------:R-:W-:Y:S02]  /*3640*/  IADD3 R106, R0.reuse, 0x8, RZ ;  /* 0x00000008006a7810 */ /* 0x040fe40007ffe0ff */
[----:B------:R-:W-:Y:S02]  /*3650*/  IADD3 R104, R0, -0x8, RZ ;  /* 0xfffffff800687810 */ /* 0x000fe40007ffe0ff */
[----:B------:R-:W-:Y:S02]  /*3660*/  ISETP.GE.AND P1, PT, R106, RZ, PT ;  /* 0x000000ff6a00720c */ /* 0x000fe40003f26270 */
[C---:B------:R-:W-:Y:S02]  /*3670*/  IADD3 R62, R0.reuse, -0x10, RZ ;  /* 0xfffffff0003e7810 */ /* 0x040fe40007ffe0ff */
[C---:B------:R-:W-:Y:S03]  /*3680*/  IADD3 R61, R0.reuse, -0x11, RZ ;  /* 0xffffffef003d7810 */ /* 0x040fe60007ffe0ff */
[C---:B------:R-:W-:Y:S02]  /*3690*/  @!P2 IADD3 R3, -R0.reuse, 0x1, RZ ;  /* 0x000000010003a810 */ /* 0x040fe40007ffe1ff */
[----:B------:R-:W-:Y:S02]  /*36a0*/  ISETP.GE.AND P2, PT, R105, RZ, PT ;  /* 0x000000ff6900720c */ /* 0x000fe40003f46270 */
[----:B------:R2:W-:Y:S01]  /*36b0*/  I2F R107, R3 ;  /* 0x00000003006b7306 */ /* 0x0005e20000201400 */
[----:B-1----:R-:W1:Y:S01]  /*36c0*/  LDSM.16.M88.4 R64, [R189+0xe800] ;  /* 0x00e80000bd40783b */ /* 0x002e620000000200 */
[----:B------:R-:W-:Y:S02]  /*36d0*/  @!P1 IADD3 R106, -R0, -0x8, RZ ;  /* 0xfffffff8006a9810 */ /* 0x000fe40007ffe1ff */
[----:B------:R-:W-:Y:S02]  /*36e0*/  ISETP.GE.AND P1, PT, R104, RZ, PT ;  /* 0x000000ff6800720c */ /* 0x000fe40003f26270 */
[----:B------:R-:W-:Y:S04]  /*36f0*/  ISETP.GE.AND P3, PT, R61, RZ, PT ;  /* 0x000000ff3d00720c */ /* 0x000fe80003f66270 */
[----:B------:R-:W-:Y:S01]  /*3700*/  I2F R106, R106 ;  /* 0x0000006a006a7306 */ /* 0x000fe20000201400 */
[C---:B------:R-:W-:Y:S06]  /*3710*/  @!P2 IADD3 R105, -R0.reuse, -0x7, RZ ;  /* 0xfffffff90069a810 */ /* 0x040fec0007ffe1ff */
[----:B------:R-:W-:Y:S02]  /*3720*/  @!P1 IADD3 R104, -R0, 0x8, RZ ;  /* 0x0000000800689810 */ /* 0x000fe40007ffe1ff */
[----:B------:R-:W-:Y:S01]  /*3730*/  ISETP.GE.AND P1, PT, R62, RZ, PT ;  /* 0x000000ff3e00720c */ /* 0x000fe20003f26270 */
[----:B------:R-:W-:Y:S01]  /*3740*/  I2F R105, R105 ;  /* 0x0000006900697306 */ /* 0x000fe20000201400 */
[----:B------:R-:W-:Y:S02]  /*3750*/  @!P3 IADD3 R61, -R0, 0x11, RZ ;  /* 0x00000011003db810 */ /* 0x000fe40007ffe1ff */
[-C--:B------:R-:W-:Y:S02]  /*3760*/  @P0 ISETP.GE.AND P3, PT, R250, R207.reuse, PT ;  /* 0x000000cffa00020c */ /* 0x080fe40003f66270 */
[C---:B--2---:R-:W-:Y:S04]  /*3770*/  IADD3 R3, R0.reuse, -0x9, RZ ;  /* 0xfffffff700037810 */ /* 0x044fe80007ffe0ff */
[----:B------:R-:W-:Y:S01]  /*3780*/  ISETP.GE.AND P2, PT, R3, RZ, PT ;  /* 0x000000ff0300720c */ /* 0x000fe20003f46270 */
[----:B------:R-:W-:Y:S02]  /*3790*/  I2F R61, R61 ;  /* 0x0000003d003d7306 */ /* 0x000fe40000201400 */
[C---:B------:R-:W-:Y:S08]  /*37a0*/  @!P1 IADD3 R62, -R0.reuse, 0x10, RZ ;  /* 0x00000010003e9810 */ /* 0x040ff00007ffe1ff */
[----:B------:R-:W-:Y:S01]  /*37b0*/  I2F R104, R104 ;  /* 0x0000006800687306 */ /* 0x000fe20000201400 */
[C---:B-1----:R-:W-:Y:S03]  /*37c0*/  HMMA.16816.F32.BF16 R12, R52.reuse, R64, R12 ;  /* 0x00000040340c723c */ /* 0x042fe6000004180c */
[----:B------:R-:W-:Y:S02]  /*37d0*/  @!P2 IADD3 R3, -R0, 0x9, RZ ;  /* 0x000000090003a810 */ /* 0x000fe40007ffe1ff */
[----:B------:R-:W-:Y:S03]  /*37e0*/  ISETP.GE.AND P2, PT, R60, RZ, PT ;  /* 0x000000ff3c00720c */ /* 0x000fe60003f46270 */
[----:B------:R-:W-:Y:S01]  /*37f0*/  HMMA.16816.F32.BF16 R16, R52, R66, R16 ;  /* 0x000000423410723c */ /* 0x000fe20000041810 */
[----:B------:R1:W-:Y:S01]  /*3800*/  I2F R63, R3 ;  /* 0x00000003003f7306 */ /* 0x0003e20000201400 */
[----:B------:R-:W2:Y:S04]  /*3810*/  LDL R66, [R1+0x4] ;  /* 0x0000040001427983 */ /* 0x000ea80000100800 */
[----:B------:R-:W3:Y:S02]  /*3820*/  LDSM.16.M88.4 R52, [R190+0xe800] ;  /* 0x00e80000be34783b */ /* 0x000ee40000000200 */
[C---:B------:R-:W-:Y:S03]  /*3830*/  HMMA.16816.F32.BF16 R4, R56.reuse, R100, R4 ;  /* 0x000000643804723c */ /* 0x040fe60000041804 */
[----:B------:R-:W-:Y:S02]  /*3840*/  I2F R62, R62 ;  /* 0x0000003e003e7306 */ /* 0x000fe40000201400 */
[C---:B------:R-:W-:Y:S02]  /*3850*/  @!P2 IADD3 R60, -R0.reuse, 0x18, RZ ;  /* 0x00000018003ca810 */ /* 0x040fe40007ffe1ff */
[----:B------:R-:W-:Y:S01]  /*3860*/  @P0 ISETP.GE.AND P2, PT, R245, R207, PT ;  /* 0x000000cff500020c */ /* 0x000fe20003f46270 */
[C---:B------:R-:W-:Y:S01]  /*3870*/  HMMA.16816.F32.BF16 R8, R56.reuse, R102, R8 ;  /* 0x000000663808723c */ /* 0x040fe20000041808 */
[----:B------:R-:W4:Y:S04]  /*3880*/  LDL R102, [R1] ;  /* 0x0000000001667983 */ /* 0x000f280000100800 */
[----:B------:R-:W-:Y:S01]  /*3890*/  I2F R64, R60 ;  /* 0x0000003c00407306 */ /* 0x000fe20000201400 */
[----:B-1----:R-:W-:Y:S04]  /*38a0*/  IADD3 R3, R0, -0x19, RZ ;  /* 0xffffffe700037810 */ /* 0x002fe80007ffe0ff */
[----:B------:R-:W-:Y:S06]  /*38b0*/  ISETP.GE.AND P1, PT, R3, RZ, PT ;  /* 0x000000ff0300720c */ /* 0x000fec0003f26270 */
[----:B------:R-:W-:Y:S02]  /*38c0*/  FMUL.FTZ R7, R7, c[0x0][0x2ec] ;  /* 0x0000bb0007077a20 */ /* 0x000fe40000410000 */
[----:B------:R-:W-:Y:S02]  /*38d0*/  FMUL.FTZ R6, R6, c[0x0][0x2ec] ;  /* 0x0000bb0006067a20 */ /* 0x000fe40000410000 */
[----:B------:R1:W-:Y:S01]  /*38e0*/  MUFU.TANH R219, R7 ;  /* 0x0000000700db7308 */ /* 0x0003e20000002400 */
[----:B------:R-:W-:Y:S02]  /*38f0*/  FMUL.FTZ R4, R4, c[0x0][0x2ec] ;  /* 0x0000bb0004047a20 */ /* 0x000fe40000410000 */
[----:B------:R-:W-:Y:S02]  /*3900*/  FMUL.FTZ R5, R5, c[0x0][0x2ec] ;  /* 0x0000bb0005057a20 */ /* 0x000fe40000410000 */
[----:B------:R-:W-:Y:S01]  /*3910*/  FMUL.FTZ R8, R8, c[0x0][0x2ec] ;  /* 0x0000bb0008087a20 */ /* 0x000fe20000410000 */
[----:B------:R-:W-:Y:S01]  /*3920*/  @!P1 IADD3 R3, -R0, 0x19, RZ ;  /* 0x0000001900039810 */ /* 0x000fe20007ffe1ff */
[----:B------:R-:W-:Y:S01]  /*3930*/  FMUL.FTZ R9, R9, c[0x0][0x2ec] ;  /* 0x0000bb0009097a20 */ /* 0x000fe20000410000 */
[----:B-----5:R-:W-:Y:S01]  /*3940*/  FSETP.NEU.FTZ.AND P1, PT, R221, -INF , PT ;  /* 0xff800000dd00780b */ /* 0x020fe20003f3d000 */
[----:B------:R-:W-:Y:S01]  /*3950*/  FMUL.FTZ R10, R10, c[0x0][0x2ec] ;  /* 0x0000bb000a0a7a20 */ /* 0x000fe20000410000 */
[----:B------:R1:W-:Y:S01]  /*3960*/  MUFU.TANH R177, R8 ;  /* 0x0000000800b17308 */ /* 0x0003e20000002400 */
[C---:B---3--:R-:W-:Y:S03]  /*3970*/  HMMA.16816.F32.BF16 R12, R56.reuse, R52, R12 ;  /* 0x00000034380c723c */ /* 0x048fe6000004180c */
[----:B------:R-:W-:Y:S05]  /*3980*/  FMUL.FTZ R11, R11, c[0x0][0x2ec] ;  /* 0x0000bb000b0b7a20 */ /* 0x000fea0000410000 */
[----:B------:R-:W-:Y:S01]  /*3990*/  HMMA.16816.F32.BF16 R16, R56, R54, R16 ;  /* 0x000000363810723c */ /* 0x000fe20000041810 */
[----:B------:R-:W3:Y:S01]  /*39a0*/  MUFU.TANH R111, R5 ;  /* 0x00000005006f7308 */ /* 0x000ee20000002400 */
[----:B-1----:R-:W4:Y:S09]  /*39b0*/  LDL R7, [R1+0xc] ;  /* 0x00000c0001077983 */ /* 0x002f320000100800 */
[----:B------:R1:W-:Y:S01]  /*39c0*/  I2F R60, R3 ;  /* 0x00000003003c7306 */ /* 0x0003e20000201400 */
[----:B------:R-:W4:Y:S04]  /*39d0*/  LDL R8, [R1+0x8] ;  /* 0x0000080001087983 */ /* 0x000f280000100800 */
[----:B------:R-:W-:Y:S02]  /*39e0*/  FMUL.FTZ R12, R12, c[0x0][0x2ec] ;  /* 0x0000bb000c0c7a20 */ /* 0x000fe40000410000 */
[----:B------:R-:W-:Y:S02]  /*39f0*/  FMUL.FTZ R13, R13, c[0x0][0x2ec] ;  /* 0x0000bb000d0d7a20 */ /* 0x000fe40000410000 */
[----:B------:R-:W-:Y:S01]  /*3a00*/  FMUL.FTZ R14, R14, c[0x0][0x2ec] ;  /* 0x0000bb000e0e7a20 */ /* 0x000fe20000410000 */
[----:B------:R-:W-:Y:S01]  /*3a10*/  MUFU.TANH R110, R9 ;  /* 0x00000009006e7308 */ /* 0x000fe20000002400 */
[----:B------:R-:W-:Y:S02]  /*3a20*/  FMUL.FTZ R15, R15, c[0x0][0x2ec] ;  /* 0x0000bb000f0f7a20 */ /* 0x000fe40000410000 */
[----:B------:R-:W-:Y:S02]  /*3a30*/  FMUL.FTZ R16, R16, c[0x0][0x2ec] ;  /* 0x0000bb0010107a20 */ /* 0x000fe40000410000 */
[----:B------:R-:W-:Y:S02]  /*3a40*/  FMUL.FTZ R17, R17, c[0x0][0x2ec] ;  /* 0x0000bb0011117a20 */ /* 0x000fe40000410000 */
[----:B------:R-:W-:Y:S02]  /*3a50*/  FMUL.FTZ R18, R18, c[0x0][0x2ec] ;  /* 0x0000bb0012127a20 */ /* 0x000fe40000410000 */
[----:B------:R-:W-:Y:S01]  /*3a60*/  FMUL.FTZ R19, R19, c[0x0][0x2ec] ;  /* 0x0000bb0013137a20 */ /* 0x000fe20000410000 */
[----:B------:R-:W1:Y:S01]  /*3a70*/  MUFU.TANH R176, R4 ;  /* 0x0000000400b07308 */ /* 0x000e620000002400 */
[-C--:B---3--:R-:W-:Y:S02]  /*3a80*/  FFMA.FTZ R0, R107, -R205.reuse, R111 ;  /* 0x800000cd6b007223 */ /* 0x088fe4000001006f */
[----:B-1----:R-:W-:Y:S03]  /*3a90*/  FMUL.FTZ R3, R221, 1.4426950216293334961 ;  /* 0x3fb8aa3bdd037820 */ /* 0x002fe60000410000 */
[----:B------:R-:W-:Y:S02]  /*3aa0*/  @P0 FSEL R0, R0, -INF , !P3 ;  /* 0xff80000000000808 */ /* 0x000fe40005800000 */
[----:B------:R-:W-:Y:S02]  /*3ab0*/  FSEL R3, R3, RZ, P1 ;  /* 0x000000ff03037208 */ /* 0x000fe40000800000 */
[----:B------:R-:W-:Y:S01]  /*3ac0*/  MUFU.TANH R218, R10 ;  /* 0x0000000a00da7308 */ /* 0x000fe20000002400 */
[----:B------:R-:W-:Y:S09]  /*3ad0*/  FSETP.NEU.FTZ.AND P1, PT, R224, -INF , PT ;  /* 0xff800000e000780b */ /* 0x000ff20003f3d000 */
[----:B------:R-:W1:Y:S01]  /*3ae0*/  MUFU.TANH R220, R6 ;  /* 0x0000000600dc7308 */ /* 0x000e620000002400 */
[-C--:B------:R-:W-:Y:S05]  /*3af0*/  FFMA.FTZ R4, R108, -R205.reuse, R176 ;  /* 0x800000cd6c047223 */ /* 0x080fea00000100b0 */
[----:B------:R-:W-:Y:S04]  /*3b00*/  @P0 FSEL R4, R4, -INF , !P2 ;  /* 0xff80000004040808 */ /* 0x000fe80005000000 */
[----:B------:R-:W3:Y:S01]  /*3b10*/  MUFU.TANH R217, R11 ;  /* 0x0000000b00d97308 */ /* 0x000ee20000002400 */
[--C-:B------:R-:W-:Y:S09]  /*3b20*/  FFMA.FTZ R4, R4, c[0x0][0x23c], -R3.reuse ;  /* 0x00008f0004047a23 */ /* 0x100ff20000010803 */
[----:B------:R3:W-:Y:S01]  /*3b30*/  MUFU.EX2 R59, R4 ;  /* 0x00000004003b7308 */ /* 0x0007e20000000800 */
[----:B-1----:R-:W-:Y:S02]  /*3b40*/  FFMA.FTZ R5, R106, -R205, R220 ;  /* 0x800000cd6a057223 */ /* 0x002fe400000100dc */
[----:B------:R-:W-:Y:S03]  /*3b50*/  FFMA.FTZ R6, R0, c[0x0][0x23c], -R3 ;  /* 0x00008f0000067a23 */ /* 0x000fe60000010803 */
[----:B------:R-:W-:Y:S04]  /*3b60*/  @P0 FSEL R5, R5, -INF , !P2 ;  /* 0xff80000005050808 */ /* 0x000fe80005000000 */
[----:B------:R-:W1:Y:S01]  /*3b70*/  MUFU.TANH R109, R12 ;  /* 0x0000000c006d7308 */ /* 0x000e620000002400 */
[----:B------:R-:W-:Y:S09]  /*3b80*/  @P0 ISETP.GE.AND P2, PT, R252, R207, PT ;  /* 0x000000cffc00020c */ /* 0x000ff20003f46270 */
[----:B------:R-:W1:Y:S01]  /*3b90*/  MUFU.TANH R103, R13 ;  /* 0x0000000d00677308 */ /* 0x000e620000002400 */
[----:B---3--:R-:W-:Y:S05]  /*3ba0*/  FMUL.FTZ R4, R224, 1.4426950216293334961 ;  /* 0x3fb8aa3be0047820 */ /* 0x008fea0000410000 */
[----:B------:R-:W-:Y:S01]  /*3bb0*/  FSEL R0, R4, RZ, P1 ;  /* 0x000000ff04007208 */ /* 0x000fe20000800000 */
[----:B------:R-:W-:Y:S01]  /*3bc0*/  FFMA.FTZ R4, R105, -R205, R219 ;  /* 0x800000cd69047223 */ /* 0x000fe200000100db */
[----:B------:R-:W-:Y:S02]  /*3bd0*/  @P0 ISETP.GE.AND P1, PT, R251, R207, PT ;  /* 0x000000cffb00020c */ /* 0x000fe40003f26270 */
[----:B------:R-:W-:Y:S01]  /*3be0*/  MUFU.TANH R182, R14 ;  /* 0x0000000e00b67308 */ /* 0x000fe20000002400 */
[--C-:B------:R-:W-:Y:S01]  /*3bf0*/  FFMA.FTZ R5, R5, c[0x0][0x23c], -R0.reuse ;  /* 0x00008f0005057a23 */ /* 0x100fe20000010800 */
[----:B------:R-:W-:Y:S05]  /*3c00*/  @P0 FSEL R4, R4, -INF , !P3 ;  /* 0xff80000004040808 */ /* 0x000fea0005800000 */
[----:B------:R-:W-:Y:S03]  /*3c10*/  FFMA.FTZ R4, R4, c[0x0][0x23c], -R0 ;  /* 0x00008f0004047a23 */ /* 0x000fe60000010800 */
[----:B------:R3:W-:Y:S10]  /*3c20*/  MUFU.EX2 R183, R5 ;  /* 0x0000000500b77308 */ /* 0x0007f40000000800 */
[----:B------:R1:W-:Y:S10]  /*3c30*/  MUFU.EX2 R180, R4 ;  /* 0x0000000400b47308 */ /* 0x0003f40000000800 */
[----:B------:R-:W2:Y:S01]  /*3c40*/  MUFU.TANH R181, R15 ;  /* 0x0000000f00b57308 */ /* 0x000ea20000002400 */
[-C--:B---3--:R-:W-:Y:S05]  /*3c50*/  FFMA.FTZ R5, R104, -R205.reuse, R177 ;  /* 0x800000cd68057223 */ /* 0x088fea00000100b1 */
[----:B------:R-:W-:Y:S04]  /*3c60*/  @P0 FSEL R5, R5, -INF , !P1 ;  /* 0xff80000005050808 */ /* 0x000fe80004800000 */
[----:B------:R-:W-:Y:S01]  /*3c70*/  MUFU.TANH R101, R16 ;  /* 0x0000001000657308 */ /* 0x000fe20000002400 */
[--C-:B------:R-:W-:Y:S02]  /*3c80*/  FFMA.FTZ R5, R5, c[0x0][0x23c], -R3.reuse ;  /* 0x00008f0005057a23 */ /* 0x100fe40000010803 */
[-C--:B-1----:R-:W-:Y:S07]  /*3c90*/  FFMA.FTZ R4, R63, -R205.reuse, R110 ;  /* 0x800000cd3f047223 */ /* 0x082fee000001006e */
[----:B------:R1:W-:Y:S01]  /*3ca0*/  MUFU.EX2 R67, R5 ;  /* 0x0000000500437308 */ /* 0x0003e20000000800 */
[----:B------:R-:W-:Y:S05]  /*3cb0*/  @P0 FSEL R4, R4, -INF , !P2 ;  /* 0xff80000004040808 */ /* 0x000fea0005000000 */
[----:B------:R-:W-:Y:S04]  /*3cc0*/  FFMA.FTZ R4, R4, c[0x0][0x23c], -R3 ;  /* 0x00008f0004047a23 */ /* 0x000fe80000010803 */
[----:B------:R3:W-:Y:S10]  /*3cd0*/  MUFU.EX2 R65, R4 ;  /* 0x0000000400417308 */ /* 0x0007f40000000800 */
[----:B------:R-:W2:Y:S01]  /*3ce0*/  MUFU.TANH R100, R17 ;  /* 0x0000001100647308 */ /* 0x000ea20000002400 */
[-C--:B-1----:R-:W-:Y:S05]  /*3cf0*/  FFMA.FTZ R5, R108, -R205.reuse, R218 ;  /* 0x800000cd6c057223 */ /* 0x082fea00000100da */
[----:B------:R-:W-:Y:S04]  /*3d00*/  @P0 FSEL R5, R5, -INF , !P1 ;  /* 0xff80000005050808 */ /* 0x000fe80004800000 */
[----:B------:R-:W-:Y:S01]  /*3d10*/  MUFU.EX2 R58, R6 ;  /* 0x00000006003a7308 */ /* 0x000fe20000000800 */
[--C-:B------:R-:W-:Y:S02]  /*3d20*/  FFMA.FTZ R5, R5, c[0x0][0x23c], -R0.reuse ;  /* 0x00008f0005057a23 */ /* 0x100fe40000010800 */
[-C--:B---3--:R-:W-:Y:S07]  /*3d30*/  FFMA.FTZ R4, R107, -R205.reuse, R217 ;  /* 0x800000cd6b047223 */ /* 0x088fee00000100d9 */
[----:B------:R1:W-:Y:S01]  /*3d40*/  MUFU.EX2 R106, R5 ;  /* 0x00000005006a7308 */ /* 0x0003e20000000800 */
[----:B------:R-:W-:Y:S05]  /*3d50*/  @P0 FSEL R4, R4, -INF , !P2 ;  /* 0xff80000004040808 */ /* 0x000fea0005000000 */
[--C-:B------:R-:W-:Y:S04]  /*3d60*/  FFMA.FTZ R4, R4, c[0x0][0x23c], -R0.reuse ;  /* 0x00008f0004047a23 */ /* 0x100fe80000010800 */
[----:B------:R3:W-:Y:S10]  /*3d70*/  MUFU.EX2 R105, R4 ;  /* 0x0000000400697308 */ /* 0x0007f40000000800 */
[----:B------:R-:W2:Y:S01]  /*3d80*/  MUFU.TANH R179, R18 ;  /* 0x0000001200b37308 */ /* 0x000ea20000002400 */
[-C--:B-1----:R-:W-:Y:S09]  /*3d90*/  FFMA.FTZ R5, R62, -R205.reuse, R109 ;  /* 0x800000cd3e057223 */ /* 0x082ff2000001006d */
[----:B------:R-:W-:Y:S01]  /*3da0*/  MUFU.TANH R178, R19 ;  /* 0x0000001300b27308 */ /* 0x000fe20000002400 */
[----:B---3--:R-:W-:Y:S01]  /*3db0*/  FFMA.FTZ R4, R61, -R205, R103 ;  /* 0x800000cd3d047223 */ /* 0x008fe20000010067 */
[-C--:B--2---:R-:W-:Y:S04]  /*3dc0*/  @P0 ISETP.GE.AND P2, PT, R66, R207.reuse, PT ;  /* 0x000000cf4200020c */ /* 0x084fe80003f46270 */
[----:B------:R-:W-:Y:S05]  /*3dd0*/  @P0 FSEL R4, R4, -INF , !P2 ;  /* 0xff80000004040808 */ /* 0x000fea0005000000 */
[--C-:B------:R-:W-:Y:S04]  /*3de0*/  FFMA.FTZ R4, R4, c[0x0][0x23c], -R3.reuse ;  /* 0x00008f0004047a23 */ /* 0x100fe80000010803 */
[----:B------:R1:W-:Y:S01]  /*3df0*/  MUFU.EX2 R66, R4 ;  /* 0x0000000400427308 */ /* 0x0003e20000000800 */
[----:B----4-:R-:W-:Y:S04]  /*3e00*/  @P0 ISETP.GE.AND P1, PT, R102, R207, PT ;  /* 0x000000cf6600020c */ /* 0x010fe80003f26270 */
[----:B------:R-:W-:Y:S05]  /*3e10*/  @P0 FSEL R5, R5, -INF , !P1 ;  /* 0xff80000005050808 */ /* 0x000fea0004800000 */
[----:B------:R-:W-:Y:S04]  /*3e20*/  FFMA.FTZ R5, R5, c[0x0][0x23c], -R3 ;  /* 0x00008f0005057a23 */ /* 0x000fe80000010803 */
[----:B------:R2:W3:Y:S01]  /*3e30*/  MUFU.EX2 R102, R5 ;  /* 0x0000000500667308 */ /* 0x0004e20000000800 */
[-C--:B-1----:R-:W-:Y:S05]  /*3e40*/  FFMA.FTZ R4, R63, -R205.reuse, R181 ;  /* 0x800000cd3f047223 */ /* 0x082fea00000100b5 */
[----:B------:R-:W-:Y:S05]  /*3e50*/  @P0 FSEL R4, R4, -INF , !P2 ;  /* 0xff80000004040808 */ /* 0x000fea0005000000 */
[----:B------:R-:W-:Y:S02]  /*3e60*/  FFMA.FTZ R6, R4, c[0x0][0x23c], -R0 ;  /* 0x00008f0004067a23 */ /* 0x000fe40000010800 */
[-C--:B------:R-:W-:Y:S02]  /*3e70*/  FFMA.FTZ R4, R60, -R205.reuse, R100 ;  /* 0x800000cd3c047223 */ /* 0x080fe40000010064 */
[----:B--2---:R-:W-:Y:S05]  /*3e80*/  FFMA.FTZ R5, R104, -R205, R182 ;  /* 0x800000cd68057223 */ /* 0x004fea00000100b6 */
[----:B------:R-:W-:Y:S02]  /*3e90*/  @P0 FSEL R5, R5, -INF , !P1 ;  /* 0xff80000005050808 */ /* 0x000fe40004800000 */
[-C--:B------:R-:W-:Y:S03]  /*3ea0*/  @P0 ISETP.GE.AND P2, PT, R7, R207.reuse, PT ;  /* 0x000000cf0700020c */ /* 0x080fe60003f46270 */
[--C-:B------:R-:W-:Y:S01]  /*3eb0*/  FFMA.FTZ R5, R5, c[0x0][0x23c], -R0.reuse ;  /* 0x00008f0005057a23 */ /* 0x100fe20000010800 */
[----:B------:R-:W-:Y:S03]  /*3ec0*/  @P0 FSEL R4, R4, -INF , !P2 ;  /* 0xff80000004040808 */ /* 0x000fe60005000000 */
[----:B------:R1:W-:Y:S01]  /*3ed0*/  MUFU.EX2 R104, R5 ;  /* 0x0000000500687308 */ /* 0x0003e20000000800 */
[----:B------:R-:W-:Y:S01]  /*3ee0*/  @P0 ISETP.GE.AND P1, PT, R8, R207, PT ;  /* 0x000000cf0800020c */ /* 0x000fe20003f26270 */
[-C--:B-1----:R-:W-:Y:S08]  /*3ef0*/  FFMA.FTZ R5, R64, -R205.reuse, R101 ;  /* 0x800000cd40057223 */ /* 0x082ff00000010065 */
[----:B------:R1:W2:Y:S01]  /*3f00*/  MUFU.EX2 R64, R6 ;  /* 0x0000000600407308 */ /* 0x0002a20000000800 */
[----:B------:R-:W-:Y:S05]  /*3f10*/  @P0 FSEL R5, R5, -INF , !P1 ;  /* 0xff80000005050808 */ /* 0x000fea0004800000 */
[--C-:B------:R-:W-:Y:S02]  /*3f20*/  FFMA.FTZ R5, R5, c[0x0][0x23c], -R3.reuse ;  /* 0x00008f0005057a23 */ /* 0x100fe40000010803 */
[----:B------:R-:W-:Y:S02]  /*3f30*/  FFMA.FTZ R3, R4, c[0x0][0x23c], -R3 ;  /* 0x00008f0004037a23 */ /* 0x000fe40000010803 */
[----:B------:R-:W-:Y:S01]  /*3f40*/  FFMA.FTZ R4, R62, -R205, R179 ;  /* 0x800000cd3e047223 */ /* 0x000fe200000100b3 */
[----:B------:R3:W-:Y:S04]  /*3f50*/  MUFU.EX2 R63, R5 ;  /* 0x00000005003f7308 */ /* 0x0007e80000000800 */
[----:B------:R-:W-:Y:S02]  /*3f60*/  @P0 FSEL R4, R4, -INF , !P1 ;  /* 0xff80000004040808 */ /* 0x000fe40004800000 */
[----:B------:R-:W-:Y:S03]  /*3f70*/  IADD3 R56, P1, R244, R232, RZ ;  /* 0x000000e8f4387210 */ /* 0x000fe60007f3e0ff */
[----:B------:R-:W-:Y:S01]  /*3f80*/  FFMA.FTZ R4, R4, c[0x0][0x23c], -R0 ;  /* 0x00008f0004047a23 */ /* 0x000fe20000010800 */
[----:B------:R4:W2:Y:S01]  /*3f90*/  MUFU.EX2 R60, R3 ;  /* 0x00000003003c7308 */ /* 0x0008a20000000800 */
[----:B-1----:R-:W-:Y:S02]  /*3fa0*/  F2FP.BF16.PACK_AB R6, R105, R106 ;  /* 0x0000006a6906723e */ /* 0x002fe400000010ff */
[----:B------:R-:W-:Y:S07]  /*3fb0*/  IADD3.X R57, R243, R231, RZ, P1, !PT ;  /* 0x000000e7f3397210 */ /* 0x000fee0000ffe4ff */
[----:B------:R1:W-:Y:S01]  /*3fc0*/  MUFU.EX2 R62, R4 ;  /* 0x00000004003e7308 */ /* 0x0003e20000000800 */
[----:B---3--:R-:W-:Y:S01]  /*3fd0*/  F2FP.BF16.PACK_AB R5, R66, R102 ;  /* 0x000000664205723e */ /* 0x008fe200000010ff */
[----:B----4-:R-:W-:Y:S05]  /*3fe0*/  FFMA.FTZ R3, R61, -R205, R178 ;  /* 0x800000cd3d037223 */ /* 0x010fea00000100b2 */
[----:B------:R-:W-:Y:S05]  /*3ff0*/  @P0 FSEL R3, R3, -INF , !P2 ;  /* 0xff80000003030808 */ /* 0x000fea0005000000 */
[----:B------:R-:W-:Y:S01]  /*4000*/  FFMA.FTZ R0, R3, c[0x0][0x23c], -R0 ;  /* 0x00008f0003007a23 */ /* 0x000fe20000010800 */
[----:B-1----:R-:W-:Y:S02]  /*4010*/  F2FP.BF16.PACK_AB R4, R58, R59 ;  /* 0x0000003b3a04723e */ /* 0x002fe400000010ff */
[----:B------:R-:W-:Y:S01]  /*4020*/  F2FP.BF16.PACK_AB R3, R180, R183 ;  /* 0x000000b7b403723e */ /* 0x000fe200000010ff */
[----:B------:R1:W3:Y:S02]  /*4030*/  MUFU.EX2 R61, R0 ;  /* 0x00000000003d7308 */ /* 0x0002e40000000800 */
[----:B------:R2:W-:Y:S04]  /*4040*/  STS [R226+0x12000], R4 ;  /* 0x01200004e2007388 */ /* 0x0005e80000000800 */
[----:B------:R4:W-:Y:S04]  /*4050*/  STS [R226+0x12400], R3 ;  /* 0x01240003e2007388 */ /* 0x0009e80000000800 */
        /* <DEDUP_REMOVED lines=8> */
[----:B---3--:R-:W-:Y:S05]  /*40e0*/  F2FP.BF16.PACK_AB R0, R61, R62 ;  /* 0x0000003e3d00723e */ /* 0x008fea00000010ff */
[----:B------:R2:W-:Y:S04]  /*40f0*/  STS [R227+0x12400], R0 ;  /* 0x01240000e3007388 */ /* 0x0005e80000000800 */
[----:B------:R-:W3:Y:S08]  /*4100*/  LDSM.16.M88.4 R16, [R192+0x8000] ;  /* 0x00800000c010783b */ /* 0x000ef00000000200 */
[----:B------:R-:W3:Y:S08]  /*4110*/  LDSM.16.M88.4 R52, [R194+0x8000] ;  /* 0x00800000c234783b */ /* 0x000ef00000000200 */
[----:B-1----:R1:W4:Y:S04]  /*4120*/  LDG.E R3, [R56.64] ;  /* 0x0000000638037981 */ /* 0x002328000c1e1900 */
[----:B--2---:R1:W2:Y:S01]  /*4130*/  LDG.E R0, [R56.64+0x20] ;  /* 0x0000200638007981 */ /* 0x0042a2000c1e1900 */
[C---:B---3--:R-:W-:Y:S03]  /*4140*/  HMMA.16816.F32.BF16 R4, R16.reuse, R112, RZ ;  /* 0x000000701004723c */ /* 0x048fe600000418ff */
[----:B-1----:R-:W-:Y:S05]  /*4150*/  FFMA.FTZ R57, -R109, R109, 1 ;  /* 0x3f8000006d397423 */ /* 0x002fea000001016d */
        /* <DEDUP_REMOVED lines=42> */
[----:B------:R-:W-:Y:S02]  /*4400*/  FMUL.FTZ R4, R59, R4 ;  /* 0x000000043b047220 */ /* 0x000fe40000410000 */
[----:B------:R-:W-:Y:S02]  /*4410*/  FFMA.FTZ R59, -R176, R176, 1 ;  /* 0x3f800000b03b7423 */ /* 0x000fe400000101b0 */
[----:B------:R-:W-:Y:S03]  /*4420*/  FMUL.FTZ R5, R58, R5 ;  /* 0x000000053a057220 */ /* 0x000fe60000410000 */
[----:B------:R-:W-:Y:S02]  /*4430*/  FFMA.FTZ R58, -R111, R111, 1 ;  /* 0x3f8000006f3a7423 */ /* 0x000fe4000001016f */
[----:B------:R-:W-:Y:S02]  /*4440*/  FMUL.FTZ R59, R59, c[0x0][0x2ec] ;  /* 0x0000bb003b3b7a20 */ /* 0x000fe40000410000 */
[----:B------:R-:W-:Y:S02]  /*4450*/  FADD.FTZ R8, -R3, R8 ;  /* 0x0000000803087221 */ /* 0x000fe40000010100 */
[----:B------:R-:W-:Y:S02]  /*4460*/  FMUL.FTZ R58, R58, c[0x0][0x2ec] ;  /* 0x0000bb003a3a7a20 */ /* 0x000fe40000410000 */
[----:B------:R-:W-:Y:S02]  /*4470*/  FMUL.FTZ R59, R59, R4 ;  /* 0x000000043b3b7220 */ /* 0x000fe40000410000 */
[----:B------:R-:W-:Y:S02]  /*4480*/  FFMA.FTZ R53, -R177, R177, 1 ;  /* 0x3f800000b1357423 */ /* 0x000fe400000101b1 */
[C---:B------:R-:W-:Y:S02]  /*4490*/  FADD.FTZ R12, -R3.reuse, R12 ;  /* 0x0000000c030c7221 */ /* 0x040fe40000010100 */
[C---:B------:R-:W-:Y:S02]  /*44a0*/  FADD.FTZ R4, -R3.reuse, R13 ;  /* 0x0000000d03047221 */ /* 0x040fe40000010100 */
[----:B------:R-:W-:Y:S02]  /*44b0*/  FADD.FTZ R9, -R3, R9 ;  /* 0x0000000903097221 */ /* 0x000fe40000010100 */
        /* <DEDUP_REMOVED lines=12> */
[C---:B--2---:R-:W-:Y:S02]  /*4580*/  FADD.FTZ R3, -R0.reuse, R6 ;  /* 0x0000000600037221 */ /* 0x044fe40000010100 */
        /* <DEDUP_REMOVED lines=106> */
.L_x_1018:
        /* <DEDUP_REMOVED lines=34> */
[----:B------:R-:W-:Y:S04]  /*4e50*/  LDSM.16.MT88.4 R4, [R185+0x13000] ;  /* 0x01300000b904783b */ /* 0x000fe80000004200 */
[----:B------:R-:W3:Y:S03]  /*4e60*/  LDSM.16.MT88.4 R16, [R0+0x9000] ;  /* 0x009000000010783b */ /* 0x000ee60000004200 */
        /* <DEDUP_REMOVED lines=10> */
[----:B------:R-:W-:Y:S04]  /*4f10*/  LDSM.16.MT88.4 R8, [R185+0x13800] ;  /* 0x01380000b908783b */ /* 0x000fe80000004200 */
[----:B------:R-:W4:Y:S03]  /*4f20*/  LDSM.16.MT88.4 R12, [R0+0x9800] ;  /* 0x00980000000c783b */ /* 0x000f260000004200 */
[-C--:B---3--:R-:W-:Y:S08]  /*4f30*/  HMMA.16816.F32.BF16 R20, R4, R16.reuse, R20 ;  /* 0x000000100414723c */ /* 0x088ff00000041814 */
[C---:B-1----:R-:W-:Y:S08]  /*4f40*/  HMMA.16816.F32.BF16 R24, R52.reuse, R16, R24 ;  /* 0x000000103418723c */ /* 0x042ff00000041818 */
[-C--:B------:R-:W-:Y:S08]  /*4f50*/  HMMA.16816.F32.BF16 R28, R52, R18.reuse, R28 ;  /* 0x00000012341c723c */ /* 0x080ff0000004181c */
[C---:B------:R-:W-:Y:S01]  /*4f60*/  HMMA.16816.F32.BF16 R32, R4.reuse, R18, R32 ;  /* 0x000000120420723c */ /* 0x040fe20000041820 */
[----:B------:R-:W1:Y:S07]  /*4f70*/  LDSM.16.MT88.4 R16, [R184+0x13800] ;  /* 0x01380000b810783b */ /* 0x000e6e0000004200 */
[-C--:B--2---:R-:W-:Y:S08]  /*4f80*/  HMMA.16816.F32.BF16 R36, R4, R56.reuse, R36 ;  /* 0x000000380424723c */ /* 0x084ff00000041824 */
[C---:B------:R-:W-:Y:S08]  /*4f90*/  HMMA.16816.F32.BF16 R40, R52.reuse, R56, R40 ;  /* 0x000000383428723c */ /* 0x040ff00000041828 */
[-C--:B------:R-:W-:Y:S01]  /*4fa0*/  HMMA.16816.F32.BF16 R44, R52, R58.reuse, R44 ;  /* 0x0000003a342c723c */ /* 0x080fe2000004182c */
[----:B------:R-:W2:Y:S04]  /*4fb0*/  LDSM.16.MT88.4 R52, [R0+0xb800] ;  /* 0x00b800000034783b */ /* 0x000ea80000004200 */
[----:B------:R-:W-:Y:S03]  /*4fc0*/  BAR.SYNC.DEFER_BLOCKING 0x0 ;  /* 0x0000000000007b1d */ /* 0x000fe60000010000 */
[----:B------:R-:W-:Y:S08]  /*4fd0*/  HMMA.16816.F32.BF16 R48, R4, R58, R48 ;  /* 0x0000003a0430723c */ /* 0x000ff00000041830 */
[-C--:B----4-:R-:W-:Y:S08]  /*4fe0*/  HMMA.16816.F32.BF16 R20, R8, R12.reuse, R20 ;  /* 0x0000000c0814723c */ /* 0x090ff00000041814 */
[C---:B-1----:R-:W-:Y:S08]  /*4ff0*/  HMMA.16816.F32.BF16 R24, R16.reuse, R12, R24 ;  /* 0x0000000c1018723c */ /* 0x042ff00000041818 */
        /* <DEDUP_REMOVED lines=45> */
.L_x_1019:
        /* <DEDUP_REMOVED lines=11> */
[C---:B------:R-:W-:Y:S01]  /*5380*/  LEA R208, P1, R3.reuse, R208, 0x2 ;  /* 0x000000d003d07211 */ /* 0x040fe200078210ff */
[----:B------:R-:W-:Y:S01]  /*5390*/  IMAD.MOV.U32 R219, RZ, RZ, c[0x0][0x22c] ;  /* 0x00008b00ffdb7624 */ /* 0x000fe200078e00ff */
[----:B------:R-:W-:Y:S01]  /*53a0*/  LDSM.16.M88.4 R104, [R195] ;  /* 0x00000000c368783b */ /* 0x000fe20000000200 */
[----:B------:R-:W-:Y:S01]  /*53b0*/  IMAD R220, R220, c[0x0][0x1c0], RZ ;  /* 0x00007000dcdc7a24 */ /* 0x000fe200078e02ff */
[----:B------:R-:W-:Y:S01]  /*53c0*/  LEA.HI.X.SX32 R209, R3, R209, 0x2, P1 ;  /* 0x000000d103d17211 */ /* 0x000fe200008f16ff */
[----:B------:R-:W-:Y:S01]  /*53d0*/  IMAD R219, R219, c[0x0][0x1c0], RZ ;  /* 0x00007000dbdb7a24 */ /* 0x000fe200078e02ff */
[----:B------:R-:W1:Y:S01]  /*53e0*/  LDSM.16.MT88.4 R108, [R0+0xc800] ;  /* 0x00c80000006c783b */ /* 0x000e620000004200 */
[----:B------:R-:W-:Y:S02]  /*53f0*/  IMAD.SHL.U32 R220, R220, 0x20, RZ ;  /* 0x00000020dcdc7824 */ /* 0x000fe400078e00ff */
[----:B------:R-:W-:Y:S01]  /*5400*/  IMAD R219, R219, 0x28, RZ ;  /* 0x00000028dbdb7824 */ /* 0x000fe200078e02ff */
[----:B------:R-:W1:Y:S01]  /*5410*/  LDSM.16.M88.4 R176, [R195+0x1000] ;  /* 0x00100000c3b0783b */ /* 0x000e620000000200 */
[----:B------:R-:W-:Y:S02]  /*5420*/  IMAD.MOV.U32 R3, RZ, RZ, c[0x0][0x22c] ;  /* 0x00008b00ff037624 */ /* 0x000fe400078e00ff */
[----:B------:R-:W-:Y:S01]  /*5430*/  IMAD.MOV.U32 R218, RZ, RZ, c[0x0][0x22c] ;  /* 0x00008b00ffda7624 */ /* 0x000fe200078e00ff */
[----:B------:R-:W1:Y:S01]  /*5440*/  LDSM.16.MT88.4 R180, [R0+0xe800] ;  /* 0x00e8000000b4783b */ /* 0x000e620000004200 */
[----:B------:R-:W-:Y:S02]  /*5450*/  IMAD R3, R3, c[0x0][0x1c0], RZ ;  /* 0x0000700003037a24 */ /* 0x000fe400078e02ff */
[----:B------:R-:W-:Y:S02]  /*5460*/  IMAD R218, R218, c[0x0][0x1c0], RZ ;  /* 0x00007000dada7a24 */ /* 0x000fe400078e02ff */
[----:B------:R-:W-:Y:S02]  /*5470*/  IMAD.SHL.U32 R3, R3, 0x10, RZ ;  /* 0x0000001003037824 */ /* 0x000fe400078e00ff */
[----:B------:R-:W-:Y:S01]  /*5480*/  IMAD R218, R218, 0x38, RZ ;  /* 0x00000038dada7824 */ /* 0x000fe200078e02ff */
        /* <DEDUP_REMOVED lines=31> */
[----:B------:R-:W2:Y:S06]  /*5680*/  LDSM.16.MT88.4 R100, [R0+0xf800] ;  /* 0x00f800000064783b */ /* 0x000eac0000004200 */
[----:B------:R-:W-:Y:S05]  /*5690*/  @P6 IADD3 R106, P2, R244, R230, RZ ;  /* 0x000000e6f46a6210 */ /* 0x000fea0007f5e0ff */
[----:B------:R-:W-:Y:S05]  /*56a0*/  @P6 IMAD.X R107, R243, 0x1, R229, P2 ;  /* 0x00000001f36b6824 */ /* 0x000fea00010e06e5 */
[----:B------:R3:W5:Y:S04]  /*56b0*/  @P6 LDG.E R221, [R106.64+-0x100] ;  /* 0xffff00066add6981 */ /* 0x000768000c1e1900 */
[----:B------:R3:W5:Y:S01]  /*56c0*/  @P6 LDG.E R224, [R106.64+-0xe0] ;  /* 0xffff20066ae06981 */ /* 0x000762000c1e1900 */
[-C--:B-1----:R-:W-:Y:S08]  /*56d0*/  HMMA.16816.F32.BF16 R4, R108, R176.reuse, R4 ;  /* 0x000000b06c04723c */ /* 0x082ff00000041804 */
[C---:B------:R-:W-:Y:S08]  /*56e0*/  HMMA.16816.F32.BF16 R8, R180.reuse, R176, R8 ;  /* 0x000000b0b408723c */ /* 0x040ff00000041808 */
[-C--:B------:R-:W-:Y:S08]  /*56f0*/  HMMA.16816.F32.BF16 R12, R180, R178.reuse, R12 ;  /* 0x000000b2b40c723c */ /* 0x080ff0000004180c */
[C---:B------:R-:W-:Y:S08]  /*5700*/  HMMA.16816.F32.BF16 R16, R108.reuse, R178, R16 ;  /* 0x000000b26c10723c */ /* 0x040ff00000041810 */
[-C--:B--2---:R-:W-:Y:S08]  /*5710*/  HMMA.16816.F32.BF16 R52, R108, R100.reuse, R52 ;  /* 0x000000646c34723c */ /* 0x084ff00000041834 */
        /* <DEDUP_REMOVED lines=10> */
[CC--:B------:R-:W-:Y:S01]  /*57c0*/  LEA R108, P2, R217.reuse, R100.reuse, 0x2 ;  /* 0x00000064d96c7211 */ /* 0x0c0fe200078410ff */
[----:B------:R2:W-:Y:S03]  /*57d0*/  RED.E.ADD.F32.FTZ.RN.STRONG.GPU [R104.64], R5 ;  /* 0x000000056800798e */ /* 0x0005e6000c10e786 */
[-C--:B------:R-:W-:Y:S01]  /*57e0*/  LEA.HI.X.SX32 R109, R217, R101.reuse, 0x2, P2 ;  /* 0x00000065d96d7211 */ /* 0x080fe200010f16ff */
[----:B------:R-:W-:Y:S01]  /*57f0*/  IMAD.MOV.U32 R217, RZ, RZ, c[0x0][0x22c] ;  /* 0x00008b00ffd97624 */ /* 0x000fe200078e00ff */
[CC--:B---3--:R-:W-:Y:S01]  /*5800*/  LEA R106, P1, R220.reuse, R100.reuse, 0x2 ;  /* 0x00000064dc6a7211 */ /* 0x0c8fe200078210ff */
[----:B------:R3:W-:Y:S01]  /*5810*/  RED.E.ADD.F32.FTZ.RN.STRONG.GPU [R176.64], R6 ;  /* 0x00000006b000798e */ /* 0x0007e2000c10e786 */
[-C--:B------:R-:W-:Y:S01]  /*5820*/  LEA R102, P3, R219, R100.reuse, 0x2 ;  /* 0x00000064db667211 */ /* 0x080fe200078610ff */
[----:B------:R-:W-:Y:S01]  /*5830*/  IMAD R217, R217, c[0x0][0x1c0], RZ ;  /* 0x00007000d9d97a24 */ /* 0x000fe200078e02ff */
[-C--:B------:R-:W-:Y:S01]  /*5840*/  LEA.HI.X.SX32 R107, R220, R101.reuse, 0x2, P1 ;  /* 0x00000065dc6b7211 */ /* 0x080fe200008f16ff */
[----:B------:R4:W-:Y:S01]  /*5850*/  RED.E.ADD.F32.FTZ.RN.STRONG.GPU [R108.64], R7 ;  /* 0x000000076c00798e */ /* 0x0009e2000c10e786 */
[-C--:B------:R-:W-:Y:S01]  /*5860*/  LEA.HI.X.SX32 R103, R219, R101.reuse, 0x2, P3 ;  /* 0x00000065db677211 */ /* 0x080fe200018f16ff */
[----:B------:R-:W-:Y:S02]  /*5870*/  IMAD R217, R217, 0x30, RZ ;  /* 0x00000030d9d97824 */ /* 0x000fe400078e02ff */
[----:B------:R4:W-:Y:S04]  /*5880*/  RED.E.ADD.F32.FTZ.RN.STRONG.GPU [R106.64], R8 ;  /* 0x000000086a00798e */ /* 0x0009e8000c10e786 */
[----:B------:R4:W-:Y:S01]  /*5890*/  RED.E.ADD.F32.FTZ.RN.STRONG.GPU [R102.64], R9 ;  /* 0x000000096600798e */ /* 0x0009e2000c10e786 */
[CC--:B-1----:R-:W-:Y:S04]  /*58a0*/  LEA R4, P2, R217.reuse, R100.reuse, 0x2 ;  /* 0x00000064d9047211 */ /* 0x0c2fe800078410ff */
[-C--:B--2---:R-:W-:Y:S01]  /*58b0*/  LEA.HI.X.SX32 R5, R217, R101.reuse, 0x2, P2 ;  /* 0x00000065d9057211 */ /* 0x084fe200010f16ff */
[----:B------:R-:W-:Y:S04]  /*58c0*/  IMAD.MOV.U32 R217, RZ, RZ, c[0x0][0x22c] ;  /* 0x00008b00ffd97624 */ /* 0x000fe800078e00ff */
[----:B------:R1:W-:Y:S01]  /*58d0*/  RED.E.ADD.F32.FTZ.RN.STRONG.GPU [R4.64], R10 ;  /* 0x0000000a0400798e */ /* 0x0003e2000c10e786 */
[----:B------:R-:W-:Y:S01]  /*58e0*/  IMAD R217, R217, c[0x0][0x1c0], RZ ;  /* 0x00007000d9d97a24 */ /* 0x000fe200078e02ff */
[CC--:B---3--:R-:W-:Y:S03]  /*58f0*/  LEA R6, P1, R218.reuse, R100.reuse, 0x2 ;  /* 0x00000064da067211 */ /* 0x0c8fe600078210ff */
[----:B------:R-:W-:Y:S01]  /*5900*/  IMAD.SHL.U32 R217, R217, 0x10, RZ ;  /* 0x00000010d9d97824 */ /* 0x000fe200078e00ff */
[-C--:B----4-:R-:W-:Y:S02]  /*5910*/  LEA.HI.X.SX32 R7, R218, R101.reuse, 0x2, P1 ;  /* 0x00000065da077211 */ /* 0x090fe400008f16ff */
[-C--:B------:R-:W-:Y:S02]  /*5920*/  LEA R8, P3, R239, R100.reuse, 0x2 ;  /* 0x00000064ef087211 */ /* 0x080fe400078610ff */
[C---:B------:R-:W-:Y:S01]  /*5930*/  IADD3 R179, R217.reuse, 0x20, RZ ;  /* 0x00000020d9b37810 */ /* 0x040fe20007ffe0ff */
[----:B------:R2:W-:Y:S01]  /*5940*/  RED.E.ADD.F32.FTZ.RN.STRONG.GPU [R6.64], R11 ;  /* 0x0000000b0600798e */ /* 0x0005e2000c10e786 */
[C---:B------:R-:W-:Y:S02]  /*5950*/  IADD3 R178, R217.reuse, 0x20, RZ ;  /* 0x00000020d9b27810 */ /* 0x040fe40007ffe0ff */
[----:B------:R-:W-:Y:S01]  /*5960*/  IADD3 R0, R217, 0x20, RZ ;  /* 0x00000020d9007810 */ /* 0x000fe20007ffe0ff */
[----:B------:R3:W-:Y:S01]  /*5970*/  RED.E.ADD.F32.FTZ.RN.STRONG.GPU [R100.64+0x80], R16 ;  /* 0x000080106400798e */ /* 0x0007e2000c10e786 */
[-C--:B------:R-:W-:Y:S01]  /*5980*/  LEA.HI.X.SX32 R9, R239, R101.reuse, 0x2, P3 ;  /* 0x00000065ef097211 */ /* 0x080fe200018f16ff */
[C---:B------:R-:W-:Y:S02]  /*5990*/  IMAD.IADD R178, R216.reuse, 0x1, R178 ;  /* 0x00000001d8b27824 */ /* 0x040fe400078e02b2 */
[----:B------:R-:W-:Y:S01]  /*59a0*/  RED.E.ADD.F32.FTZ.RN.STRONG.GPU [R104.64+0x80], R17 ;  /* 0x000080116800798e */ /* 0x000fe2000c10e786 */
[C---:B------:R-:W-:Y:S02]  /*59b0*/  IMAD.IADD R0, R216.reuse, 0x1, R0 ;  /* 0x00000001d8007824 */ /* 0x040fe400078e0200 */
[----:B------:R-:W-:Y:S02]  /*59c0*/  IMAD.MOV.U32 R217, RZ, RZ, c[0x0][0x22c] ;  /* 0x00008b00ffd97624 */ /* 0x000fe400078e00ff */
[----:B------:R-:W-:Y:S01]  /*59d0*/  IMAD.IADD R0, R216, 0x1, R0 ;  /* 0x00000001d8007824 */ /* 0x000fe200078e0200 */
[-C--:B-1----:R-:W-:Y:S01]  /*59e0*/  LEA R4, P1, R179, R100.reuse, 0x2 ;  /* 0x00000064b3047211 */ /* 0x082fe200078210ff */
[----:B------:R-:W-:Y:S03]  /*59f0*/  IMAD R217, R217, c[0x0][0x1c0], RZ ;  /* 0x00007000d9d97a24 */ /* 0x000fe600078e02ff */
[-C--:B------:R-:W-:Y:S01]  /*5a00*/  LEA.HI.X.SX32 R5, R179, R101.reuse, 0x2, P1 ;  /* 0x00000065b3057211 */ /* 0x080fe200008f16ff */
[----:B------:R-:W-:Y:S01]  /*5a10*/  IMAD.SHL.U32 R217, R217, 0x10, RZ ;  /* 0x00000010d9d97824 */ /* 0x000fe200078e00ff */
[-C--:B------:R-:W-:Y:S03]  /*5a20*/  LEA R10, P1, R0, R100.reuse, 0x2 ;  /* 0x00000064000a7211 */ /* 0x080fe600078210ff */
[----:B------:R1:W-:Y:S01]  /*5a30*/  RED.E.ADD.F32.FTZ.RN.STRONG.GPU [R4.64], R18 ;  /* 0x000000120400798e */ /* 0x0003e2000c10e786 */
[C---:B------:R-:W-:Y:S02]  /*5a40*/  IADD3 R111, R217.reuse, 0x40, RZ ;  /* 0x00000040d96f7810 */ /* 0x040fe40007ffe0ff */
[-C--:B--2---:R-:W-:Y:S02]  /*5a50*/  LEA R6, P2, R178, R100.reuse, 0x2 ;  /* 0x00000064b2067211 */ /* 0x084fe400078410ff */
[-C--:B------:R-:W-:Y:S02]  /*5a60*/  LEA.HI.X.SX32 R11, R0, R101.reuse, 0x2, P1 ;  /* 0x00000065000b7211 */ /* 0x080fe400008f16ff */
[-C--:B------:R-:W-:Y:S02]  /*5a70*/  LEA.HI.X.SX32 R7, R178, R101.reuse, 0x2, P2 ;  /* 0x00000065b2077211 */ /* 0x080fe400010f16ff */
[C---:B------:R-:W-:Y:S02]  /*5a80*/  IADD3 R110, R217.reuse, 0x40, RZ ;  /* 0x00000040d96e7810 */ /* 0x040fe40007ffe0ff */
[----:B------:R-:W-:Y:S01]  /*5a90*/  IADD3 R0, R217, 0x40, RZ ;  /* 0x00000040d9007810 */ /* 0x000fe20007ffe0ff */
[----:B------:R2:W-:Y:S01]  /*5aa0*/  RED.E.ADD.F32.FTZ.RN.STRONG.GPU [R6.64], R19 ;  /* 0x000000130600798e */ /* 0x0005e2000c10e786 */
[----:B---3--:R-:W-:Y:S01]  /*5ab0*/  IADD3 R16, R3, 0x60, RZ ;  /* 0x0000006003107810 */ /* 0x008fe20007ffe0ff */
[C---:B------:R-:W-:Y:S02]  /*5ac0*/  IMAD.IADD R110, R216.reuse, 0x1, R110 ;  /* 0x00000001d86e7824 */ /* 0x040fe400078e026e */
[----:B------:R3:W-:Y:S01]  /*5ad0*/  RED.E.ADD.F32.FTZ.RN.STRONG.GPU [R10.64], R12 ;  /* 0x0000000c0a00798e */ /* 0x0007e2000c10e786 */
[C---:B------:R-:W-:Y:S03]  /*5ae0*/  IMAD.IADD R0, R216.reuse, 0x1, R0 ;  /* 0x00000001d8007824 */ /* 0x040fe600078e0200 */
[----:B------:R4:W-:Y:S01]  /*5af0*/  RED.E.ADD.F32.FTZ.RN.STRONG.GPU [R8.64], R13 ;  /* 0x0000000d0800798e */ /* 0x0009e2000c10e786 */
[----:B------:R-:W-:Y:S01]  /*5b00*/  IMAD.IADD R0, R216, 0x1, R0 ;  /* 0x00000001d8007824 */ /* 0x000fe200078e0200 */
        /* <DEDUP_REMOVED lines=16> */
[-C--:B------:R-:W-:Y:S02]  /*5c10*/  LEA.HI.X.SX32 R11, R0, R101.reuse, 0x2, P1 ;  /* 0x00000065000b7211 */ /* 0x080fe400008f16ff */
[CC--:B--2---:R-:W-:Y:S01]  /*5c20*/  LEA R6, P2, R236.reuse, R100.reuse, 0x2 ;  /* 0x00000064ec067211 */ /* 0x0c4fe200078410ff */
[----:B------:R2:W-:Y:S01]  /*5c30*/  RED.E.ADD.F32.FTZ.RN.STRONG.GPU [R12.64], R55 ;  /* 0x000000370c00798e */ /* 0x0005e2000c10e786 */
[C---:B------:R-:W-:Y:S02]  /*5c40*/  IADD3 R0, R3.reuse, 0x60, RZ ;  /* 0x0000006003007810 */ /* 0x040fe40007ffe0ff */
[-C--:B------:R-:W-:Y:S01]  /*5c50*/  LEA.HI.X.SX32 R7, R236, R101.reuse, 0x2, P2 ;  /* 0x00000065ec077211 */ /* 0x080fe200010f16ff */
[----:B------:R3:W-:Y:S01]  /*5c60*/  RED.E.ADD.F32.FTZ.RN.STRONG.GPU [R10.64], R56 ;  /* 0x000000380a00798e */ /* 0x0007e2000c10e786 */
[----:B------:R-:W-:Y:S01]  /*5c70*/  IADD3 R3, R3, 0x60, RZ ;  /* 0x0000006003037810 */ /* 0x000fe20007ffe0ff */
[C---:B------:R-:W-:Y:S02]  /*5c80*/  IMAD.IADD R0, R216.reuse, 0x1, R0 ;  /* 0x00000001d8007824 */ /* 0x040fe400078e0200 */
[----:B------:R4:W-:Y:S02]  /*5c90*/  RED.E.ADD.F32.FTZ.RN.STRONG.GPU [R8.64], R57 ;  /* 0x000000390800798e */ /* 0x0009e4000c10e786 */
[C---:B------:R-:W-:Y:S02]  /*5ca0*/  IMAD.IADD R3, R216.reuse, 0x1, R3 ;  /* 0x00000001d8037824 */ /* 0x040fe400078e0203 */
[----:B------:R4:W-:Y:S01]  /*5cb0*/  RED.E.ADD.F32.FTZ.RN.STRONG.GPU [R6.64], R58 ;  /* 0x0000003a0600798e */ /* 0x0009e2000c10e786 */
[----:B------:R-:W-:Y:S03]  /*5cc0*/  IMAD.IADD R0, R216, 0x1, R0 ;  /* 0x00000001d8007824 */ /* 0x000fe600078e0200 */
[----:B------:R-:W-:Y:S01]  /*5cd0*/  LDSM.16.MT88.4 R52, [R185+0x10800] ;  /* 0x01080000b934783b */ /* 0x000fe20000004200 */
[CC--:B-1----:R-:W-:Y:S04]  /*5ce0*/  LEA R4, P1, R241.reuse, R100.reuse, 0x2 ;  /* 0x00000064f1047211 */ /* 0x0c2fe800078210ff */
[-C--:B------:R-:W-:Y:S02]  /*5cf0*/  LEA.HI.X.SX32 R5, R241, R101.reuse, 0x2, P1 ;  /* 0x00000065f1057211 */ /* 0x080fe400008f16ff */
[CC--:B------:R-:W-:Y:S02]  /*5d00*/  LEA R14, P1, R16.reuse, R100.reuse, 0x2 ;  /* 0x00000064100e7211 */ /* 0x0c0fe400078210ff */
[CC--:B--2---:R-:W-:Y:S01]  /*5d10*/  LEA R12, P5, R3.reuse, R100.reuse, 0x2 ;  /* 0x00000064030c7211 */ /* 0x0c4fe200078a10ff */
[----:B------:R1:W-:Y:S01]  /*5d20*/  RED.E.ADD.F32.FTZ.RN.STRONG.GPU [R4.64], R59 ;  /* 0x0000003b0400798e */ /* 0x0003e2000c10e786 */
[-C--:B------:R-:W-:Y:S02]  /*5d30*/  LEA.HI.X.SX32 R15, R16, R101.reuse, 0x2, P1 ;  /* 0x00000065100f7211 */ /* 0x080fe400008f16ff */
[CC--:B---3--:R-:W-:Y:S01]  /*5d40*/  LEA R10, P4, R0.reuse, R100.reuse, 0x2 ;  /* 0x00000064000a7211 */ /* 0x0c8fe200078810ff */
[----:B------:R-:W-:Y:S01]  /*5d50*/  RED.E.ADD.F32.FTZ.RN.STRONG.GPU [R100.64+0x180], R64 ;  /* 0x000180406400798e */ /* 0x000fe2000c10e786 */
[-C--:B------:R-:W-:Y:S02]  /*5d60*/  LEA.HI.X.SX32 R13, R3, R101.reuse, 0x2, P5 ;  /* 0x00000065030d7211 */ /* 0x080fe400028f16ff */
[CC--:B----4-:R-:W-:Y:S01]  /*5d70*/  LEA R8, P3, R235.reuse, R100.reuse, 0x2 ;  /* 0x00000064eb087211 */ /* 0x0d0fe200078610ff */
        /* <DEDUP_REMOVED lines=22> */
[----:B------:R-:W-:Y:S02]  /*5ee0*/  ISETP.GT.AND P3, PT, R210, RZ, PT ;  /* 0x000000ffd200720c */ /* 0x000fe40003f64270 */
[----:B------:R-:W2:Y:S01]  /*5ef0*/  LDSM.16.MT88.4 R12, [R184+0x10000] ;  /* 0x01000000b80c783b */ /* 0x000ea20000004200 */
[C---:B------:R-:W-:Y:S01]  /*5f00*/  IADD3 R0, R2.reuse, -0x4000, RZ ;  /* 0xffffc00002007810 */ /* 0x040fe20007ffe0ff */
[----:B------:R-:W-:Y:S01]  /*5f10*/  @P6 IMAD.MOV.U32 R229, RZ, RZ, R3 ;  /* 0x000000ffffe56224 */ /* 0x000fe200078e0003 */
[----:B------:R-:W-:Y:S01]  /*5f20*/  @P1 IADD3 R0, R2, 0x4000, RZ ;  /* 0x0000400002001810 */ /* 0x000fe20007ffe0ff */
[----:B------:R-:W3:Y:S04]  /*5f30*/  LDSM.16.MT88.4 R16, [R2+0x2000] ;  /* 0x002000000210783b */ /* 0x000ee80000004200 */
[----:B------:R-:W4:Y:S04]  /*5f40*/  LDSM.16.MT88.4 R56, [R2+0x800] ;  /* 0x000800000238783b */ /* 0x000f280000004200 */
[----:B------:R-:W3:Y:S04]  /*5f50*/  LDSM.16.MT88.4 R64, [R184+0x10800] ;  /* 0x01080000b840783b */ /* 0x000ee80000004200 */
        /* <DEDUP_REMOVED lines=163> */
.L_x_1021:
        /* <DEDUP_REMOVED lines=15> */
.L_x_1022:
        /* <DEDUP_REMOVED lines=41> */
.L_x_1024:
[----:B-1-34-:R-:W-:Y:S05]  /*6d10*/  BSYNC B0 ;  /* 0x0000000000007941 */ /* 0x01afea0003800000 */
.L_x_1023:
        /* <DEDUP_REMOVED lines=18> */
.L_x_1026:
[----:B------:R-:W-:Y:S05]  /*6e40*/  BSYNC B0 ;  /* 0x0000000000007941 */ /* 0x000fea0003800000 */
.L_x_1025:
        /* <DEDUP_REMOVED lines=23> */
.L_x_1028:
[----:B------:R-:W-:Y:S05]  /*6fc0*/  BSYNC B0 ;  /* 0x0000000000007941 */ /* 0x000fea0003800000 */
.L_x_1027:
        /* <DEDUP_REMOVED lines=16> */
.L_x_999:
        /* <DEDUP_REMOVED lines=19> */
.L_x_1030:
        /* <DEDUP_REMOVED lines=15> */
.L_x_1031:
        /* <DEDUP_REMOVED lines=30> */
.L_x_1033:
[----:B------:R-:W-:Y:S05]  /*74d0*/  BSYNC B0 ;  /* 0x0000000000007941 */ /* 0x000fea0003800000 */
.L_x_1032:
        /* <DEDUP_REMOVED lines=18> */
.L_x_1035:
[----:B------:R-:W-:Y:S05]  /*7600*/  BSYNC B0 ;  /* 0x0000000000007941 */ /* 0x000fea0003800000 */
.L_x_1034:
        /* <DEDUP_REMOVED lines=23> */
.L_x_1037:
[----:B------:R-:W-:Y:S05]  /*7780*/  BSYNC B0 ;  /* 0x0000000000007941 */ /* 0x000fea0003800000 */
.L_x_1036:
        /* <DEDUP_REMOVED lines=14> */
.L_x_1029:
[----:B------:R-:W-:Y:S05]  /*7870*/  BSYNC B1 ;  /* 0x0000000000017941 */ /* 0x000fea0003800000 */
.L_x_994:
        /* <DEDUP_REMOVED lines=11> */
.L_x_1038:
[----:B------:R-:W-:Y:S05]  /*7930*/  EXIT ;  /* 0x000000000000794d */ /* 0x000fea0003800000 */
.L_x_1040:
        /* <DEDUP_REMOVED lines=12> */
.L_x_2070:


//--------------------- .text._ZN5flash44flash_bwd_dq_dk_dv_loop_seqk_parallel_kernelI23Flash_bwd_kernel_traitsILi128ELi64ELi64ELi8ELi4ELi2ELi2ELb1ELb0EN7cutlass10bfloat16_tE19Flash_kernel_traitsILi128ELi64ELi64ELi8ES3_EELb1ELb0ELb1ELb0ELb0ELb1ELb0EEEvNS_16Flash_bwd_paramsE --------------------------
	.section	.text._ZN5flash44flash_bwd_dq_dk_dv_loop_seqk_parallel_kernelI23Flash_bwd_kernel_traitsILi128ELi64ELi64ELi8ELi4ELi2ELi2ELb1ELb0EN7cutlass10bfloat16_tE19Flash_kernel_traitsILi128ELi64ELi64ELi8ES3_EELb1ELb0ELb1ELb0ELb0ELb1ELb0EEEvNS_16Flash_bwd_paramsE,"ax",@progbits
	.sectioninfo	@"SHI_REGISTERS=255"
	.align	128
        .global         _ZN5flash44flash_bwd_dq_dk_dv_loop_seqk_parallel_kernelI23Flash_bwd_kernel_traitsILi128ELi64ELi64ELi8ELi4ELi2ELi2ELb1ELb0EN7cutlass10bfloat16_tE19Flash_kernel_traitsILi128ELi64ELi64ELi8ES3_EELb1ELb0ELb1ELb0ELb0ELb1ELb0EEEvNS_16Flash_bwd_paramsE
        .type           _ZN5flash44flash_bwd_dq_dk_dv_loop_seqk_parallel_kernelI23Flash_bwd_kernel_traitsILi128ELi64ELi64ELi8ELi4ELi2ELi2ELb1ELb0EN7cutlass10bfloat16_tE19Flash_kernel_traitsILi128ELi64ELi64ELi8ES3_EELb1ELb0ELb1ELb0ELb0ELb1ELb0EEEvNS_16Flash_bwd_paramsE,@function
        .size           _ZN5flash44flash_bwd_dq_dk_dv_loop_seqk_parallel_kernelI23Flash_bwd_kernel_traitsILi128ELi64ELi64ELi8ELi4ELi2ELi2ELb1ELb0EN7cutlass10bfloat16_tE19Flash_kernel_traitsILi128ELi64ELi64ELi8ES3_EELb1ELb0ELb1ELb0ELb0ELb1ELb0EEEvNS_16Flash_bwd_paramsE,(.L_x_2071 - _ZN5flash44flash_bwd_dq_dk_dv_loop_seqk_parallel_kernelI23Flash_bwd_kernel_traitsILi128ELi64ELi64ELi8ELi4ELi2ELi2ELb1ELb0EN7cutlass10bfloat16_tE19Flash_kernel_traitsILi128ELi64ELi64ELi8ES3_EELb1ELb0ELb1ELb0ELb0ELb1ELb0EEEvNS_16Flash_bwd_paramsE)
        .other          _ZN5flash44flash_bwd_dq_dk_dv_loop_seqk_parallel_kernelI23Flash_bwd_kernel_traitsILi128ELi64ELi64ELi8ELi4ELi2ELi2ELb1ELb0EN7cutlass10bfloat16_tE19Flash_kernel_traitsILi128ELi64ELi64ELi8ES3_EELb1ELb0ELb1ELb0ELb0ELb1ELb0EEEvNS_16Flash_bwd_paramsE,@"STO_CUDA_ENTRY STV_DEFAULT"
_ZN5flash44flash_bwd_dq_dk_dv_loop_seqk_parallel_kernelI23Flash_bwd_kernel_traitsILi128ELi64ELi64ELi8ELi4ELi2ELi2ELb1ELb0EN7cutlass10bfloat16_tE19Flash_kernel_traitsILi128ELi64ELi64ELi8ES3_EELb1ELb0ELb1ELb0ELb0ELb1ELb0EEEvNS_16Flash_bwd_paramsE:
.text._ZN5flash44flash_bwd_dq_dk_dv_loop_seqk_parallel_kernelI23Flash_bwd_kernel_traitsILi128ELi64ELi64ELi8ELi4ELi2ELi2ELb1ELb0EN7cutlass10bfloat16_tE19Flash_kernel_traitsILi128ELi64ELi64ELi8ES3_EELb1ELb0ELb1ELb0ELb0ELb1ELb0EEEvNS_16Flash_bwd_paramsE:
        /* <DEDUP_REMOVED lines=54> */
[----:B------:R-:W-:Y:S01]  /*0360*/  IMAD.SHL.U32 R7, R13, 0x2, RZ ;  /* 0x000000020d077824 */ /* 0x000fe200078e00ff */
[----:B------:R-:W-:Y:S01]  /*0370*/  LOP3.LUT R2, R0, 0x38, R250, 0xf8, !PT ;  /* 0x0000003800027812 */ /* 0x000fe200078ef8fa */
[C---:B------:R-:W-:Y:S01]  /*0380*/  IMAD.SHL.U32 R0, R5.reuse, 0x40, RZ ;  /* 0x0000004005007824 */ /* 0x040fe200078e00ff */
[----:B------:R-:W-:-:S02]  /*0390*/  LOP3.LUT P4, RZ, R5, 0x2, RZ, 0xc0, !PT ;  /* 0x0000000205ff7812 */ /* 0x000fc4000788c0ff */
[----:B------:R-:W-:Y:S02]  /*03a0*/  LOP3.LUT P3, RZ, R5, 0x4, RZ, 0xc0, !PT ;  /* 0x0000000405ff7812 */ /* 0x000fe4000786c0ff */
[----:B------:R-:W-:Y:S02]  /*03b0*/  LEA.HI R226, R6, R10, RZ, 0x2 ;  /* 0x0000000a06e27211 */ /* 0x000fe400078f10ff */
[----:B------:R-:W-:Y:S02]  /*03c0*/  SHF.R.S32.HI R5, RZ, 0x1f, R9 ;  /* 0x0000001fff057819 */ /* 0x000fe40000011409 */
[----:B------:R-:W-:Y:S01]  /*03d0*/  LOP3.LUT R6, R2, R3, RZ, 0x3c, !PT ;  /* 0x0000000302067212 */ /* 0x000fe200078e3cff */
[----:B------:R-:W-:Y:S01]  /*03e0*/  IMAD.SHL.U32 R2, R202, 0x10, RZ ;  /* 0x00000010ca027824 */ /* 0x000fe200078e00ff */
[----:B------:R-:W-:Y:S02]  /*03f0*/  LOP3.LUT R0, R0, 0x1c0, RZ, 0xc0, !PT ;  /* 0x000001c000007812 */ /* 0x000fe400078ec0ff */
[----:B------:R-:W-:-:S02]  /*0400*/  LEA.HI R10, R5, R9, RZ, 0x3 ;  /* 0x00000009050a7211 */ /* 0x000fc400078f18ff */
[C---:B------:R-:W-:Y:S02]  /*0410*/  LOP3.LUT R199, R0.reuse, 0x8, R11, 0xf8, !PT ;  /* 0x0000000800c77812 */ /* 0x040fe400078ef80b */
[----:B------:R-:W-:Y:S01]  /*0420*/  LOP3.LUT R5, R0, 0x10, R2, 0xf8, !PT ;  /* 0x0000001000057812 */ /* 0x000fe200078ef802 */
[----:B------:R-:W-:Y:S01]  /*0430*/  IMAD.SHL.U32 R2, R8, 0x200, RZ ;  /* 0x0000020008027824 */ /* 0x000fe200078e00ff */
[----:B------:R-:W-:Y:S02]  /*0440*/  SHF.R.U32.HI R194, RZ, 0x3, R0 ;  /* 0x00000003ffc27819 */ /* 0x000fe40000011600 */
[----:B------:R-:W-:Y:S02]  /*0450*/  LOP3.LUT R0, R4, 0x1, RZ, 0xc0, !PT ;  /* 0x0000000104007812 */ /* 0x000fe400078ec0ff */
[----:B------:R-:W-:Y:S02]  /*0460*/  LOP3.LUT R3, R10, 0xfffffff8, RZ, 0xc0, !PT ;  /* 0xfffffff80a037812 */ /* 0x000fe400078ec0ff */
[----:B------:R-:W-:-:S02]  /*0470*/  SHF.R.S32.HI R244, RZ, 0x7, R244 ;  /* 0x00000007fff47819 */ /* 0x000fc400000114f4 */
        /* <DEDUP_REMOVED lines=10> */
[----:B------:R1:W-:Y:S01]  /*0520*/  STL [R1+0x4], R15 ;  /* 0x0000040f01007387 */ /* 0x0003e20000100800 */
        /* <DEDUP_REMOVED lines=8> */
[----:B------:R1:W-:Y:S01]  /*05b0*/  STL [R1], R14 ;  /* 0x0000000e01007387 */ /* 0x0003e20000100800 */
[----:B------:R-:W-:Y:S01]  /*05c0*/  LOP3.LUT R5, R0, 0x20, R249, 0xf8, !PT ;  /* 0x0000002000057812 */ /* 0x000fe200078ef8f9 */
[----:B------:R-:W-:Y:S01]  /*05d0*/  IMAD.SHL.U32 R220, R14, 0x2, RZ ;  /* 0x000000020edc7824 */ /* 0x000fe200078e00ff */
[----:B------:R-:W-:-:S02]  /*05e0*/  LOP3.LUT R11, R3, R0, R2, 0x1e, !PT ;  /* 0x00000000030b7212 */ /* 0x000fc400078e1e02 */
[----:B------:R-:W-:Y:S01]  /*05f0*/  LOP3.LUT R0, R5, R3, RZ, 0x3c, !PT ;  /* 0x0000000305007212 */ /* 0x000fe200078e3cff */
[----:B------:R-:W-:Y:S01]  /*0600*/  IMAD.SHL.U32 R5, R10, 0x40, RZ ;  /* 0x000000400a057824 */ /* 0x000fe200078e00ff */
[----:B------:R-:W-:Y:S01]  /*0610*/  LOP3.LUT R3, R6, 0x1c0, RZ, 0xc0, !PT ;  /* 0x000001c006037812 */ /* 0x000fe200078ec0ff */
[----:B------:R-:W-:Y:S01]  /*0620*/  IMAD.SHL.U32 R6, R8, 0x8, RZ ;  /* 0x0000000808067824 */ /* 0x000fe200078e00ff */
[----:B------:R-:W-:Y:S01]  /*0630*/  LOP3.LUT R9, R2, 0x20, R4, 0xf8, !PT ;  /* 0x0000002002097812 */ /* 0x000fe200078ef804 */
[----:B------:R-:W-:Y:S01]  /*0640*/  IMAD R4, R247, 0x400, R7 ;  /* 0x00000400f7047824 */ /* 0x000fe200078e0207 */
[----:B------:R-:W-:Y:S02]  /*0650*/  SHF.R.U32.HI R2, RZ, 0x3, R3 ;  /* 0x00000003ff027819 */ /* 0x000fe40000011603 */
[----:B------:R-:W-:Y:S01]  /*0660*/  LOP3.LUT R6, R3, 0x8, R6, 0xf8, !PT ;  /* 0x0000000803067812 */ /* 0x000fe200078ef806 */
[----:B------:R-:W-:Y:S01]  /*0670*/  IMAD.IADD R227, R4, 0x1, R0 ;  /* 0x0000000104e37824 */ /* 0x000fe200078e0200 */
[----:B------:R-:W-:Y:S01]  /*0680*/  LOP3.LUT R0, R5, 0xfffffe00, RZ, 0xc0, !PT ;  /* 0xfffffe0005007812 */ /* 0x000fe200078ec0ff */
[----:B------:R-:W-:Y:S01]  /*0690*/  IMAD R5, R202, 0x400, R7 ;  /* 0x00000400ca057824 */ /* 0x000fe200078e0207 */
[----:B------:R-:W-:Y:S01]  /*06a0*/  LOP3.LUT R3, R2, R9, R3, 0x1e, !PT ;  /* 0x0000000902037212 */ /* 0x000fe200078e1e03 */
[----:B------:R-:W-:Y:S01]  /*06b0*/  IMAD.SHL.U32 R227, R227, 0x2, RZ ;  /* 0x00000002e3e37824 */ /* 0x000fe200078e00ff */
[----:B------:R-:W-:Y:S01]  /*06c0*/  LOP3.LUT R2, R6, R2, RZ, 0x3c, !PT ;  /* 0x0000000206027212 */ /* 0x000fe200078e3cff */
[--C-:B------:R-:W-:Y:S01]  /*06d0*/  IMAD R4, R247, 0x400, R0.reuse ;  /* 0x00000400f7047824 */ /* 0x100fe200078e0200 */
[----:B------:R-:W-:Y:S01]  /*06e0*/  LOP3.LUT R207, R3, R0, RZ, 0xfc, !PT ;  /* 0x0000000003cf7212 */ /* 0x000fe200078efcff */
[----:B------:R-:W-:Y:S01]  /*06f0*/  IMAD R202, R202, 0x400, R0 ;  /* 0x00000400caca7824 */ /* 0x000fe200078e0200 */
[----:B------:R-:W-:Y:S01]  /*0700*/  SEL R193, R193, 0xffffffc0, !P3 ;  /* 0xffffffc0c1c17807 */ /* 0x000fe20005800000 */
[----:B------:R-:W-:Y:S01]  /*0710*/  IMAD.MOV.U32 R0, RZ, RZ, 0x20 ;  /* 0x00000020ff007424 */ /* 0x000fe200078e00ff */
[----:B------:R-:W-:Y:S01]  /*0720*/  SEL R229, R229, 0x10, !P0 ;  /* 0x00000010e5e57807 */ /* 0x000fe20004000000 */
[----:B------:R-:W-:Y:S01]  /*0730*/  IMAD.IADD R5, R5, 0x1, R11 ;  /* 0x0000000105057824 */ /* 0x000fe200078e020b */
[----:B------:R-:W-:Y:S01]  /*0740*/  IADD3 R228, R227, 0x20, RZ ;  /* 0x00000020e3e47810 */ /* 0x000fe20007ffe0ff */
[----:B------:R-:W-:Y:S01]  /*0750*/  IMAD.IADD R202, R2, 0x1, R202 ;  /* 0x0000000102ca7824 */ /* 0x000fe200078e02ca */
[----:B------:R-:W-:Y:S01]  /*0760*/  SEL R0, R0, 0xffffffe0, !P4 ;  /* 0xffffffe000007807 */ /* 0x000fe20006000000 */
[----:B------:R-:W-:Y:S01]  /*0770*/  IMAD R197, R199, 0x2, R193 ;  /* 0x00000002c7c57824 */ /* 0x000fe200078e02c1 */
[----:B------:R-:W-:Y:S01]  /*0780*/  SHF.R.S32.HI R226, RZ, 0x2, R226 ;  /* 0x00000002ffe27819 */ /* 0x000fe200000114e2 */
[----:B------:R-:W-:Y:S01]  /*0790*/  IMAD.IADD R230, R227, 0x1, R229 ;  /* 0x00000001e3e67824 */ /* 0x000fe200078e02e5 */
[----:B------:R-:W-:Y:S01]  /*07a0*/  LEA R245, R5, 0xc000, 0x1 ;  /* 0x0000c00005f57811 */ /* 0x000fe200078e08ff */
[----:B------:R-:W-:Y:S01]  /*07b0*/  IMAD R198, R199, 0x2, R0 ;  /* 0x00000002c7c67824 */ /* 0x000fe200078e0200 */
[----:B------:R-:W-:Y:S01]  /*07c0*/  @P1 IADD3 R228, R227, -0x20, RZ ;  /* 0xffffffe0e3e41810 */ /* 0x000fe20007ffe0ff */
[----:B------:R-:W-:Y:S01]  /*07d0*/  IMAD.IADD R206, R4, 0x1, R2 ;  /* 0x0000000104ce7824 */ /* 0x000fe200078e0202 */
[----:B------:R-:W-:Y:S01]  /*07e0*/  IADD3 R246, R245, 0x40, RZ ;  /* 0x00000040f5f67810 */ /* 0x000fe20007ffe0ff */
[----:B------:R-:W-:Y:S01]  /*07f0*/  IMAD.IADD R200, R193, 0x1, R198 ;  /* 0x00000001c1c87824 */ /* 0x000fe200078e02c6 */
[----:B------:R-:W-:Y:S01]  /*0800*/  LEA R202, R202, 0x10000, 0x1 ;  /* 0x00010000caca7811 */ /* 0x000fe200078e08ff */
[----:B------:R-:W-:Y:S01]  /*0810*/  IMAD R193, R194, 0x2, R193 ;  /* 0x00000002c2c17824 */ /* 0x000fe200078e02c1 */
[----:B------:R-:W-:Y:S01]  /*0820*/  @P2 IADD3 R246, R245, -0x40, RZ ;  /* 0xffffffc0f5f62810 */ /* 0x000fe20007ffe0ff */
[----:B------:R-:W-:-:S02]  /*0830*/  IMAD R226, R247, 0x10, R226 ;  /* 0x00000010f7e27824 */ /* 0x000fc400078e02e2 */
[----:B------:R-:W-:Y:S02]  /*0840*/  IMAD.SHL.U32 R199, R199, 0x2, RZ ;  /* 0x00000002c7c77824 */ /* 0x000fe400078e00ff */
[----:B------:R-:W-:Y:S02]  /*0850*/  IMAD.IADD R208, R0, 0x1, R197 ;  /* 0x0000000100d07824 */ /* 0x000fe400078e02c5 */
[----:B------:R-:W-:Y:S02]  /*0860*/  IMAD.SHL.U32 R194, R194, 0x2, RZ ;  /* 0x00000002c2c27824 */ /* 0x000fe400078e00ff */
[----:B-12---:R-:W-:Y:S02]  /*0870*/  IMAD.IADD R229, R229, 0x1, R228 ;  /* 0x00000001e5e57824 */ /* 0x006fe400078e02e4 */
.L_x_1071:
[----:B-1----:R-:W1:Y:S01]  /*0880*/  LDC.U8 R0, c[0x0][0x312] ;  /* 0x0000c480ff007b82 */ /* 0x002e620000000000 */
[----:B------:R-:W-:Y:S01]  /*0890*/  ISETP.NE.U32.AND P4, PT, RZ, c[0x0][0x240], PT ;  /* 0x00009000ff007a0c */ /* 0x000fe20003f85070 */
[----:B------:R-:W-:Y:S01]  /*08a0*/  IMAD.SHL.U32 R8, R252, 0x4, RZ ;  /* 0x00000004fc087824 */ /* 0x000fe200078e00ff */
[----:B---3--:R-:W-:Y:S02]  /*08b0*/  SHF.R.S32.HI R28, RZ, 0x1f, R252 ;  /* 0x0000001fff1c7819 */ /* 0x008fe400000114fc */
[----:B------:R-:W-:-:S02]  /*08c0*/  ISETP.NE.AND.EX P4, PT, RZ, c[0x0][0x244], PT, P4 ;  /* 0x00009100ff007a0c */ /* 0x000fc40003f85340 */
[----:B------:R-:W-:Y:S02]  /*08d0*/  SHF.L.U64.HI R7, R252, 0x2, R28 ;  /* 0x00000002fc077819 */ /* 0x000fe4000001021c */
[----:B------:R-:W-:Y:S02]  /*08e0*/  IADD3 R2, P0, R8, c[0x0][0x240], RZ ;  /* 0x0000900008027a10 */ /* 0x000fe40007f1e0ff */
[----:B------:R-:W-:Y:S02]  /*08f0*/  ISETP.EQ.U32.AND P5, PT, RZ, c[0x0][0x248], PT ;  /* 0x00009200ff007a0c */ /* 0x000fe40003fa2070 */
[----:B------:R-:W-:Y:S01]  /*0900*/  IADD3.X R3, R7, c[0x0][0x244], RZ, P0, !PT ;  /* 0x0000910007037a10 */ /* 0x000fe200007fe4ff */
[----:B------:R-:W-:Y:S01]  /*0910*/  IMAD.MOV.U32 R248, RZ, RZ, -0x1 ;  /* 0xfffffffffff87424 */ /* 0x000fe200078e00ff */
[----:B------:R-:W-:-:S03]  /*0920*/  ISETP.NE.U32.AND P2, PT, RZ, c[0x0][0x250], PT ;  /* 0x00009400ff007a0c */ /* 0x000fc60003f45070 */
[----:B------:R2:W3:Y:S01]  /*0930*/  @P4 LDG.E R6, [R2.64+0x4] ;  /* 0x0000040802064981 */ /* 0x0004e2000c1e1900 */
[----:B------:R-:W-:Y:S02]  /*0940*/  ISETP.NE.AND.EX P2, PT, RZ, c[0x0][0x254], PT, P2 ;  /* 0x00009500ff007a0c */ /* 0x000fe40003f45320 */
[----:B-1----:R-:W-:Y:S01]  /*0950*/  ISETP.NE.AND P3, PT, R0, RZ, PT ;  /* 0x000000ff0000720c */ /* 0x002fe20003f65270 */
[----:B------:R-:W-:-:S03]  /*0960*/  IMAD.MOV.U32 R0, RZ, RZ, -0x1 ;  /* 0xffffffffff007424 */ /* 0x000fc600078e00ff */
[----:B------:R-:W-:-:S03]  /*0970*/  ISETP.EQ.OR.EX P5, PT, RZ, c[0x0][0x24c], !P3, P5 ;  /* 0x00009300ff007a0c */ /* 0x000fc60005fa2750 */
[----:B------:R2:W3:Y:S04]  /*0980*/  @P4 LDG.E R0, [R2.64] ;  /* 0x0000000802004981 */ /* 0x0004e8000c1e1900 */
[C---:B------:R-:W-:Y:S02]  /*0990*/  @P2 IADD3 R4, P0, R8.reuse, c[0x0][0x250], RZ ;  /* 0x0000940008042a10 */ /* 0x040fe40007f1e0ff */
[----:B--2---:R-:W-:-:S04]  /*09a0*/  IADD3 R2, P1, R8, c[0x0][0x248], RZ ;  /* 0x0000920008027a10 */ /* 0x004fc80007f3e0ff */
[----:B------:R-:W-:-:S05]  /*09b0*/  IADD3.X R3, R7, c[0x0][0x24c], RZ, P1, !PT ;  /* 0x0000930007037a10 */ /* 0x000fca0000ffe4ff */
[----:B-----5:R1:W5:Y:S01]  /*09c0*/  @!P5 LDG.E R248, [R2.64] ;  /* 0x0000000802f8d981 */ /* 0x020362000c1e1900 */
[----:B------:R-:W-:Y:S02]  /*09d0*/  @P2 IADD3.X R5, R7, c[0x0][0x254], RZ, P0, !PT ;  /* 0x0000950007052a10 */ /* 0x000fe400007fe4ff */
[----:B------:R-:W-:-:S04]  /*09e0*/  ISETP.NE.U32.AND P0, PT, RZ, c[0x0][0x248], PT ;  /* 0x00009200ff007a0c */ /* 0x000fc80003f05070 */
[----:B------:R-:W-:Y:S01]  /*09f0*/  ISETP.NE.AND.EX P0, PT, RZ, c[0x0][0x24c], PT, P0 ;  /* 0x00009300ff007a0c */ /* 0x000fe20003f05300 */
[----:B------:R-:W-:-:S06]  /*0a00*/  IMAD.MOV.U32 R238, RZ, RZ, RZ ;  /* 0x000000ffffee7224 */ /* 0x000fcc00078e00ff */
[----:B------:R2:W5:Y:S02]  /*0a10*/  @P2 LDG.E R238, [R4.64] ;  /* 0x0000000804ee2981 */ /* 0x000564000c1e1900 */
[----:B--2---:R-:W-:Y:S02]  /*0a20*/  IMAD.MOV.U32 R4, RZ, RZ, c[0x0][0x218] ;  /* 0x00008600ff047624 */ /* 0x004fe400078e00ff */
[----:B---3--:R-:W-:Y:S02]  /*0a30*/  @P4 IMAD.IADD R233, R6, 0x1, -R0 ;  /* 0x0000000106e94824 */ /* 0x008fe400078e0a00 */
[----:B------:R-:W-:Y:S01]  /*0a40*/  @!P4 IMAD.MOV.U32 R233, RZ, RZ, c[0x0][0x214] ;  /* 0x00008500ffe9c624 */ /* 0x000fe200078e00ff */
[----:B----4-:R-:W-:Y:S05]  /*0a50*/  @!P0 BRA `(.L_x_1041) ;  /* 0x0000003000008947 */ /* 0x010fea0003800000 */
[----:B-1----:R-:W2:Y:S02]  /*0a60*/  @P3 LDG.E R4, [R2.64+0x4] ;  /* 0x0000040802043981 */ /* 0x002ea4000c1e1900 */
[----:B--2--5:R-:W-:-:S06]  /*0a70*/  @P3 IADD3 R4, R4, -R248, RZ ;  /* 0x800000f804043210 */ /* 0x024fcc0007ffe0ff */
[----:B------:R1:W5:Y:S02]  /*0a80*/  @!P3 LDG.E R4, [R2.64] ;  /* 0x000000080204b981 */ /* 0x000364000c1e1900 */
.L_x_1041:
        /* <DEDUP_REMOVED lines=51> */
.L_x_1043:
        /* <DEDUP_REMOVED lines=15> */
.L_x_1044:
        /* <DEDUP_REMOVED lines=10> */
[----:B------:R-:W-:Y:S01]  /*0f50*/  @!P1 IMAD.WIDE.U32 R4, R252, c[0x0][0x368], RZ ;  /* 0x0000da00fc049a25 */ /* 0x000fe200078e00ff */
[----:B------:R-:W5:Y:S03]  /*0f60*/  LDC.U8 R27, c[0x0][0x3d0] ;  /* 0x0000f400ff1b7b82 */ /* 0x000f660000000000 */
[----:B------:R-:W-:-:S02]  /*0f70*/  IMAD.MOV.U32 R29, RZ, RZ, c[0x0][0x22c] ;  /* 0x00008b00ff1d7624 */ /* 0x000fc400078e00ff */
[----:B------:R-:W-:Y:S01]  /*0f80*/  IMAD.WIDE.U32 R14, R252, c[0x0][0x224], RZ ;  /* 0x00008900fc0e7a25 */ /* 0x000fe200078e00ff */
[----:B---3--:R-:W3:Y:S03]  /*0f90*/  MUFU.RCP R2, R2 ;  /* 0x0000000200027308 */ /* 0x008ee60000001000 */
[----:B------:R-:W-:Y:S01]  /*0fa0*/  IMAD.WIDE R18, R29, c[0x0][0x1c0], RZ ;  /* 0x000070001d127a25 */ /* 0x000fe200078e02ff */
[----:B-1----:R-:W-:-:S03]  /*0fb0*/  IABS R7, R31 ;  /* 0x0000001f00077213 */ /* 0x002fc60000000000 */
[----:B------:R-:W-:Y:S01]  /*0fc0*/  @!P1 IMAD.MOV.U32 R10, RZ, RZ, R4 ;  /* 0x000000ffff0a9224 */ /* 0x000fe200078e0004 */
[----:B------:R-:W-:Y:S02]  /*0fd0*/  LOP3.LUT R8, R31, c[0x0][0x1c8], RZ, 0x3c, !PT ;  /* 0x000072001f087a12 */ /* 0x000fe400078e3cff */
[----:B--2---:R-:W-:Y:S02]  /*0fe0*/  ISETP.NE.AND P2, PT, R16, RZ, PT ;  /* 0x000000ff1000720c */ /* 0x004fe40003f45270 */
[----:B------:R-:W-:Y:S02]  /*0ff0*/  ISETP.GE.AND P3, PT, R8, RZ, PT ;  /* 0x000000ff0800720c */ /* 0x000fe40003f66270 */
[----:B------:R-:W-:Y:S02]  /*1000*/  SHF.L.U64.HI R8, R252, 0x7, R28 ;  /* 0x00000007fc087819 */ /* 0x000fe4000001021c */
[----:B------:R-:W-:Y:S02]  /*1010*/  SHF.R.S32.HI R30, RZ, 0x1f, R31 ;  /* 0x0000001fff1e7819 */ /* 0x000fe4000001141f */
[----:B---3--:R-:W-:-:S02]  /*1020*/  IADD3 R2, R2, 0xffffffe, RZ ;  /* 0x0ffffffe02027810 */ /* 0x008fc40007ffe0ff */
        /* <DEDUP_REMOVED lines=15> */
[----:B------:R-:W-:-:S05]  /*1120*/  IMAD R5, R28, c[0x0][0x224], R7 ;  /* 0x000089001c057a24 */ /* 0x000fca00078e0207 */
[----:B------:R-:W-:Y:S01]  /*1130*/  IADD3 R4, R15, R5, RZ ;  /* 0x000000050f047210 */ /* 0x000fe20007ffe0ff */
[-C--:B------:R-:W-:Y:S02]  /*1140*/  IMAD R5, R19, R14.reuse, RZ ;  /* 0x0000000e13057224 */ /* 0x080fe400078e02ff */
[----:B------:R-:W-:-:S04]  /*1150*/  IMAD.WIDE.U32 R14, R18, R14, RZ ;  /* 0x0000000e120e7225 */ /* 0x000fc800078e00ff */
[----:B------:R-:W-:Y:S01]  /*1160*/  IMAD R5, R18, R4, R5 ;  /* 0x0000000412057224 */ /* 0x000fe200078e0205 */
[----:B------:R-:W-:Y:S01]  /*1170*/  SEL R4, R6, RZ, P4 ;  /* 0x000000ff06047207 */ /* 0x000fe20002000000 */
[----:B------:R-:W-:Y:S01]  /*1180*/  IMAD.WIDE.U32 R6, R18, R0, RZ ;  /* 0x0000000012067225 */ /* 0x000fe200078e00ff */
[----:B------:R-:W-:Y:S02]  /*1190*/  @!P5 IADD3 R3, R3, -R12, RZ ;  /* 0x8000000c0303d210 */ /* 0x000fe40007ffe0ff */
[----:B------:R-:W-:Y:S02]  /*11a0*/  IADD3 R4, P4, R9, R4, RZ ;  /* 0x0000000409047210 */ /* 0x000fe40007f9e0ff */
[----:B------:R-:W-:Y:S01]  /*11b0*/  ISETP.GE.U32.AND P6, PT, R3, R12, PT ;  /* 0x0000000c0300720c */ /* 0x000fe20003fc6070 */
[----:B------:R-:W-:Y:S01]  /*11c0*/  IMAD R3, R19, R0, RZ ;  /* 0x0000000013037224 */ /* 0x000fe200078e02ff */
[----:B------:R-:W-:Y:S01]  /*11d0*/  SEL R13, R14, R6, !P1 ;  /* 0x000000060e0d7207 */ /* 0x000fe20004800000 */
[----:B------:R-:W-:Y:S01]  /*11e0*/  IMAD.X R8, R17, 0x1, R8, P4 ;  /* 0x0000000111087824 */ /* 0x000fe200020e0608 */
[----:B------:R-:W-:Y:S01]  /*11f0*/  ISETP.NE.AND P4, PT, RZ, c[0x0][0x1c8], PT ;  /* 0x00007200ff007a0c */ /* 0x000fe20003f85270 */
[----:B------:R-:W-:Y:S01]  /*1200*/  @P2 IMAD R6, R252, c[0x0][0x214], RZ ;  /* 0x00008500fc062a24 */ /* 0x000fe200078e02ff */
[----:B------:R-:W-:Y:S01]  /*1210*/  @!P5 IADD3 R2, R2, 0x1, RZ ;  /* 0x000000010202d810 */ /* 0x000fe20007ffe0ff */
[----:B------:R-:W-:Y:S01]  /*1220*/  IMAD R16, R19, R4, RZ ;  /* 0x0000000413107224 */ /* 0x000fe200078e02ff */
[----:B------:R-:W-:Y:S01]  /*1230*/  IADD3 R12, R15, R5, RZ ;  /* 0x000000050f0c7210 */ /* 0x000fe20007ffe0ff */
[----:B----4-:R-:W-:-:S04]  /*1240*/  IMAD.WIDE.U32 R14, R20, c[0x0][0x3d8], RZ ;  /* 0x0000f600140e7a25 */ /* 0x010fc800078e00ff */
[----:B------:R-:W-:Y:S01]  /*1250*/  @P6 IADD3 R2, R2, 0x1, RZ ;  /* 0x0000000102026810 */ /* 0x000fe20007ffe0ff */
[----:B------:R-:W-:Y:S01]  /*1260*/  @P1 IMAD.IADD R12, R7, 0x1, R3 ;  /* 0x00000001070c1824 */ /* 0x000fe200078e0203 */
[----:B------:R-:W-:Y:S01]  /*1270*/  @P2 SEL R3, R6, R0, !P1 ;  /* 0x0000000006032207 */ /* 0x000fe20004800000 */
[----:B------:R-:W-:Y:S01]  /*1280*/  IMAD.WIDE.U32 R4, R18, R4, RZ ;  /* 0x0000000412047225 */ /* 0x000fe200078e00ff */
[----:B-----5:R-:W-:Y:S02]  /*1290*/  ISETP.NE.AND P6, PT, R27, RZ, PT ;  /* 0x000000ff1b00720c */ /* 0x020fe40003fc5270 */
[----:B------:R-:W-:Y:S01]  /*12a0*/  @!P3 IADD3 R2, -R2, RZ, RZ ;  /* 0x000000ff0202b210 */ /* 0x000fe20007ffe1ff */
[----:B------:R-:W-:Y:S01]  /*12b0*/  IMAD R8, R18, R8, R16 ;  /* 0x0000000812087224 */ /* 0x000fe200078e0210 */
[----:B------:R-:W-:Y:S01]  /*12c0*/  @!P4 LOP3.LUT R2, RZ, c[0x0][0x1c8], RZ, 0x33, !PT ;  /* 0x00007200ff02ca12 */ /* 0x000fe200078e33ff */
[----:B------:R-:W-:Y:S01]  /*12d0*/  IMAD R6, R20, c[0x0][0x3dc], R15 ;  /* 0x0000f70014067a24 */ /* 0x000fe200078e020f */
[----:B------:R-:W-:Y:S01]  /*12e0*/  SEL R16, R14, RZ, P6 ;  /* 0x000000ff0e107207 */ /* 0x000fe20003000000 */
[C---:B------:R-:W-:Y:S01]  /*12f0*/  IMAD R18, R31.reuse, c[0x0][0x22c], RZ ;  /* 0x00008b001f127a24 */ /* 0x040fe200078e02ff */
        /* <DEDUP_REMOVED lines=16> */
.L_x_1045:
[----:B------:R-:W-:-:S04]  /*1400*/  IMAD R0, R252, c[0x0][0x1c0], R31 ;  /* 0x00007000fc007a24 */ /* 0x000fc800078e021f */
[----:B------:R-:W-:Y:S02]  /*1410*/  IMAD R0, R0, c[0x0][0x224], RZ ;  /* 0x0000890000007a24 */ /* 0x000fe400078e02ff */
.L_x_1046:
[----:B------:R-:W-:Y:S01]  /*1420*/  IMAD R29, R29, c[0x0][0x1c0], RZ ;  /* 0x000070001d1d7a24 */ /* 0x000fe200078e02ff */
[----:B------:R-:W1:Y:S01]  /*1430*/  S2R R8, SR_TID.X ;  /* 0x0000000000087919 */ /* 0x000e620000002100 */
[----:B------:R-:W-:Y:S01]  /*1440*/  SHF.R.S32.HI R251, RZ, 0x1f, R250 ;  /* 0x0000001ffffb7819 */ /* 0x000fe200000114fa */
[----:B------:R-:W-:Y:S01]  /*1450*/  IMAD.MOV.U32 R223, RZ, RZ, 0x4 ;  /* 0x00000004ffdf7424 */ /* 0x000fe200078e00ff */
[----:B------:R-:W-:Y:S01]  /*1460*/  IADD3 R222, R9, R3, RZ ;  /* 0x0000000309de7210 */ /* 0x000fe20007ffe0ff */
[----:B------:R-:W-:Y:S01]  /*1470*/  IMAD.SHL.U32 R5, R29, 0x40, RZ ;  /* 0x000000401d057824 */ /* 0x000fe200078e00ff */
[----:B------:R-:W-:Y:S01]  /*1480*/  SHF.R.S32.HI R27, RZ, 0x1f, R237 ;  /* 0x0000001fff1b7819 */ /* 0x000fe200000114ed */
[----:B------:R-:W-:Y:S01]  /*1490*/  IMAD.IADD R240, R236, 0x1, R233 ;  /* 0x00000001ecf07824 */ /* 0x000fe200078e02e9 */
[----:B------:R-:W-:Y:S02]  /*14a0*/  BSSY B1, `(.L_x_1042) ;  /* 0x0000572000017945 */ /* 0x000fe40003800000 */
[----:B------:R-:W-:-:S02]  /*14b0*/  IADD3 R4, P2, P1, R4, R5, R18 ;  /* 0x0000000504047210 */ /* 0x000fc4000795e012 */
[----:B------:R-:W-:-:S04]  /*14c0*/  SHF.R.S32.HI R5, RZ, 0x1f, R5 ;  /* 0x0000001fff057819 */ /* 0x000fc80000011405 */
[----:B------:R-:W-:Y:S01]  /*14d0*/  IADD3.X R7, R6, R5, R20, P2, P1 ;  /* 0x0000000506077210 */ /* 0x000fe200017e2414 */
[----:B------:R-:W-:Y:S01]  /*14e0*/  IMAD.IADD R6, R9, 0x1, R0 ;  /* 0x0000000109067824 */ /* 0x000fe200078e0200 */
[----:B------:R-:W-:Y:S01]  /*14f0*/  IADD3 R13, P2, P1, R16, R4, R13 ;  /* 0x00000004100d7210 */ /* 0x000fe2000795e00d */
[----:B------:R-:W-:Y:S01]  /*1500*/  IMAD R0, R17, c[0x0][0x370], RZ ;  /* 0x0000dc0011007a24 */ /* 0x000fe200078e02ff */
[----:B------:R-:W-:Y:S02]  /*1510*/  IADD3 R4, P3, R250, R10, RZ ;  /* 0x0000000afa047210 */ /* 0x000fe40007f7e0ff */
[----:B------:R-:W-:Y:S01]  /*1520*/  IADD3.X R12, R14, R7, R12, P2, P1 ;  /* 0x000000070e0c7210 */ /* 0x000fe200017e240c */
[----:B------:R-:W-:Y:S02]  /*1530*/  IMAD R3, R9, c[0x0][0x374], R0 ;  /* 0x0000dd0009037a24 */ /* 0x000fe400078e0200 */
[----:B------:R-:W-:Y:S01]  /*1540*/  IMAD.X R5, R251, 0x1, R11, P3 ;  /* 0x00000001fb057824 */ /* 0x000fe200018e060b */
[----:B-1----:R-:W-:Y:S01]  /*1550*/  SHF.R.S32.HI R16, RZ, 0x1f, R8 ;  /* 0x0000001fff107819 */ /* 0x002fe20000011408 */
[----:B------:R-:W-:Y:S01]  /*1560*/  IMAD.WIDE R10, R6, R223, c[0x0][0x3c8] ;  /* 0x0000f200060a7625 */ /* 0x000fe200078e02df */
[----:B------:R-:W-:-:S02]  /*1570*/  IADD3 R6, P3, R237, R9, RZ ;  /* 0x00000009ed067210 */ /* 0x000fc40007f7e0ff */
[----:B------:R-:W-:Y:S01]  /*1580*/  LEA.HI R0, R16, R8, RZ, 0x5 ;  /* 0x0000000810007211 */ /* 0x000fe200078f28ff */
[----:B------:R-:W-:-:S03]  /*1590*/  IMAD.WIDE.U32 R4, R9, c[0x0][0x370], R4 ;  /* 0x0000dc0009047a25 */ /* 0x000fc600078e0004 */
[----:B------:R-:W-:Y:S01]  /*15a0*/  LOP3.LUT R20, R0, 0xffffffe0, RZ, 0xc0, !PT ;  /* 0xffffffe000147812 */ /* 0x000fe200078ec0ff */
[----:B------:R-:W-:Y:S01]  /*15b0*/  IMAD.IADD R5, R5, 0x1, R3 ;  /* 0x0000000105057824 */ /* 0x000fe200078e0203 */
[----:B------:R-:W-:Y:S01]  /*15c0*/  IADD3.X R3, R27, R17, RZ, P3, !PT ;  /* 0x000000111b037210 */ /* 0x000fe20001ffe4ff */
[----:B------:R-:W-:Y:S01]  /*15d0*/  IMAD.MOV.U32 R231, RZ, RZ, R11 ;  /* 0x000000ffffe77224 */ /* 0x000fe200078e000b */
[----:B------:R-:W-:Y:S01]  /*15e0*/  SHF.R.S32.HI R0, RZ, 0x5, R0 ;  /* 0x00000005ff007819 */ /* 0x000fe20000011400 */
[----:B------:R-:W-:Y:S02]  /*15f0*/  IMAD.IADD R20, R8, 0x1, -R20 ;  /* 0x0000000108147824 */ /* 0x000fe400078e0a14 */
[----:B------:R-:W-:Y:S01]  /*1600*/  IMAD R7, R3, c[0x0][0x190], RZ ;  /* 0x0000640003077a24 */ /* 0x000fe200078e02ff */
[----:B------:R-:W-:Y:S01]  /*1610*/  IADD3 R3, R240, -c[0x0][0x2e8], -R219 ;  /* 0x8000ba00f0037a10 */ /* 0x000fe20007ffe8db */
[----:B------:R-:W-:Y:S02]  /*1620*/  IMAD R0, R0, R29, R20 ;  /* 0x0000001d00007224 */ /* 0x000fe400078e0214 */
[C---:B------:R-:W-:Y:S01]  /*1630*/  IMAD R11, R6.reuse, c[0x0][0x194], R7 ;  /* 0x00006500060b7a24 */ /* 0x040fe200078e0207 */
[----:B------:R-:W-:Y:S01]  /*1640*/  SHF.R.S32.HI R8, RZ, 0x1f, R3 ;  /* 0x0000001fff087819 */ /* 0x000fe20000011403 */
[----:B------:R-:W-:-:S03]  /*1650*/  IMAD.WIDE.U32 R6, R6, c[0x0][0x190], R250 ;  /* 0x0000640006067a25 */ /* 0x000fc600078e00fa */
[----:B------:R-:W-:Y:S01]  /*1660*/  LEA.HI R3, R8, R3, RZ, 0x6 ;  /* 0x0000000308037211 */ /* 0x000fe200078f30ff */
[----:B------:R-:W-:Y:S01]  /*1670*/  IMAD R9, R30, c[0x0][0x378], RZ ;  /* 0x0000de001e097a24 */ /* 0x000fe200078e02ff */
[----:B------:R-:W-:Y:S01]  /*1680*/  IADD3 R6, P2, R26, R6, RZ ;  /* 0x000000061a067210 */ /* 0x000fe20007f5e0ff */
[----:B------:R-:W-:Y:S01]  /*1690*/  IMAD.MOV.U32 R232, RZ, RZ, R10 ;  /* 0x000000ffffe87224 */ /* 0x000fe200078e000a */
[----:B------:R-:W-:Y:S01]  /*16a0*/  SHF.R.S32.HI R3, RZ, 0x6, R3 ;  /* 0x00000006ff037819 */ /* 0x000fe20000011403 */
[C---:B------:R-:W-:Y:S01]  /*16b0*/  IMAD R9, R31.reuse, c[0x0][0x37c], R9 ;  /* 0x0000df001f097a24 */ /* 0x040fe200078e0209 */
[----:B------:R-:W-:Y:S01]  /*16c0*/  IADD3 R10, P1, R0, R13, RZ ;  /* 0x0000000d000a7210 */ /* 0x000fe20007f3e0ff */
[----:B------:R-:W-:Y:S01]  /*16d0*/  IMAD.WIDE.U32 R4, R31, c[0x0][0x378], R4 ;  /* 0x0000de001f047a25 */ /* 0x000fe200078e0004 */
[----:B------:R-:W-:Y:S02]  /*16e0*/  IMNMX R234, RZ, R3, !PT ;  /* 0x00000003ffea7217 */ /* 0x000fe40007800200 */
[----:B------:R-:W-:Y:S01]  /*16f0*/  IADD3.X R7, R21, R7, R11, P2, !PT ;  /* 0x0000000715077210 */ /* 0x000fe200017fe40b */
[----:B------:R-:W-:Y:S01]  /*1700*/  IMAD R14, R30, c[0x0][0x1a8], RZ ;  /* 0x00006a001e0e7a24 */ /* 0x000fe200078e02ff */
[----:B------:R-:W-:Y:S01]  /*1710*/  ISETP.GT.AND P4, PT, R209, R234, PT ;  /* 0x000000ead100720c */ /* 0x000fe20003f84270 */
[----:B------:R-:W-:Y:S01]  /*1720*/  IMAD.IADD R5, R5, 0x1, R9 ;  /* 0x0000000105057824 */ /* 0x000fe200078e0209 */
[----:B------:R-:W-:Y:S01]  /*1730*/  LEA.HI.X.SX32 R12, R0, R12, 0x1, P1 ;  /* 0x0000000c000c7211 */ /* 0x000fe200008f0eff */
[----:B------:R-:W-:Y:S01]  /*1740*/  IMAD R0, R27, c[0x0][0x370], RZ ;  /* 0x0000dc001b007a24 */ /* 0x000fe200078e02ff */
[C---:B------:R-:W-:Y:S01]  /*1750*/  LEA R210, P1, R10.reuse, c[0x0][0x350], 0x2 ;  /* 0x0000d4000ad27a11 */ /* 0x040fe200078210ff */
[----:B------:R-:W-:Y:S01]  /*1760*/  IMAD R8, R31, c[0x0][0x1ac], R14 ;  /* 0x00006b001f087a24 */ /* 0x000fe200078e020e */
[----:B------:R-:W-:Y:S01]  /*1770*/  IADD3 R209, R209, -0x1, RZ ;  /* 0xffffffffd1d17810 */ /* 0x000fe20007ffe0ff */
[----:B------:R-:W-:Y:S01]  /*1780*/  IMAD.WIDE.U32 R6, R31, c[0x0][0x1a8], R6 ;  /* 0x00006a001f067a25 */ /* 0x000fe200078e0006 */
[----:B------:R-:W-:-:S03]  /*1790*/  LEA.HI.X R211, R10, c[0x0][0x354], R12, 0x2, P1 ;  /* 0x0000d5000ad37a11 */ /* 0x000fc600008f140c */
[----:B------:R-:W-:Y:S01]  /*17a0*/  IMAD R0, R237, c[0x0][0x374], R0 ;  /* 0x0000dd00ed007a24 */ /* 0x000fe200078e0200 */
[----:B------:R-:W-:Y:S01]  /*17b0*/  IADD3 R8, R7, R8, RZ ;  /* 0x0000000807087210 */ /* 0x000fe20007ffe0ff */
[----:B------:R-:W-:Y:S01]  /*17c0*/  IMAD.WIDE.U32 R4, R237, c[0x0][0x370], R4 ;  /* 0x0000dc00ed047a25 */ /* 0x000fe200078e0004 */
[----:B------:R-:W-:-:S03]  /*17d0*/  LEA R214, P3, R6, c[0x0][0x160], 0x1 ;  /* 0x0000580006d67a11 */ /* 0x000fc600078608ff */
[----:B------:R-:W-:Y:S01]  /*17e0*/  IMAD.IADD R0, R5, 0x1, R0 ;  /* 0x0000000105007824 */ /* 0x000fe200078e0200 */
[----:B------:R-:W-:Y:S01]  /*17f0*/  LEA R212, P2, R4, c[0x0][0x330], 0x1 ;  /* 0x0000cc0004d47a11 */ /* 0x000fe200078408ff */
[----:B------:R-:W-:Y:S01]  /*1800*/  IMAD.WIDE R222, R222, R223, c[0x0][0x200] ;  /* 0x00008000dede7625 */ /* 0x000fe200078e02df */
        /* <DEDUP_REMOVED lines=18> */
.L_x_1048:
        /* <DEDUP_REMOVED lines=15> */
.L_x_1049:
        /* <DEDUP_REMOVED lines=23> */
.L_x_1051:
[----:B------:R-:W-:Y:S05]  /*1b90*/  BSYNC B0 ;  /* 0x0000000000007941 */ /* 0x000fea0003800000 */
.L_x_1050:
[----:B------:R-:W-:Y:S01]  /*1ba0*/  IADD3 R0, R237, 0x20, RZ ;  /* 0x00000020ed007810 */ /* 0x000fe20007ffe0ff */
[----:B------:R-:W-:Y:S03]  /*1bb0*/  BSSY B0, `(.L_x_1052) ;  /* 0x000000e000007945 */ /* 0x000fe60003800000 */
[----:B------:R-:W-:-:S13]  /*1bc0*/  ISETP.GE.AND P0, PT, R0, R9, PT ;  /* 0x000000090000720c */ /* 0x000fda0003f06270 */
        /* <DEDUP_REMOVED lines=12> */
.L_x_1053:
[----:B------:R-:W-:Y:S05]  /*1c90*/  BSYNC B0 ;  /* 0x0000000000007941 */ /* 0x000fea0003800000 */
.L_x_1052:
        /* <DEDUP_REMOVED lines=21> */
.L_x_1055:
[----:B------:R-:W-:Y:S05]  /*1df0*/  BSYNC B0 ;  /* 0x0000000000007941 */ /* 0x000fea0003800000 */
.L_x_1054:
        /* <DEDUP_REMOVED lines=13> */
.L_x_1047:
[----:B------:R-:W2:Y:S01]  /*1ed0*/  LDL R21, [R1] ;  /* 0x0000000001157983 */ /* 0x000ea20000100800 */
[----:B------:R-:W-:Y:S01]  /*1ee0*/  IMAD R18, R209, -0x40, R233 ;  /* 0xffffffc0d1127824 */ /* 0x000fe200078e02e9 */
[----:B------:R-:W-:Y:S01]  /*1ef0*/  IADD3 R3, R237, 0x20, RZ ;  /* 0x00000020ed037810 */ /* 0x000fe20007ffe0ff */
[----:B------:R-:W-:Y:S02]  /*1f00*/  IMAD R0, R235, -0x40, R219 ;  /* 0xffffffc0eb007824 */ /* 0x000fe400078e02db */
[----:B------:R-:W-:Y:S01]  /*1f10*/  IMAD.MOV.U32 R196, RZ, RZ, 0x40 ;  /* 0x00000040ffc47424 */ /* 0x000fe200078e00ff */
[C---:B------:R-:W-:Y:S01]  /*1f20*/  ISETP.GE.AND P1, PT, R3.reuse, R18, PT ;  /* 0x000000120300720c */ /* 0x040fe20003f26270 */
[----:B------:R-:W-:Y:S01]  /*1f30*/  IMAD.WIDE.U32 R6, R236, c[0x0][0x1a0], R250 ;  /* 0x00006800ec067a25 */ /* 0x000fe200078e00fa */
[----:B------:R-:W-:-:S02]  /*1f40*/  ISETP.GE.AND P2, PT, R3, R0, PT ;  /* 0x000000000300720c */ /* 0x000fc40003f46270 */
[----:B------:R-:W-:Y:S01]  /*1f50*/  ISETP.GE.AND P3, PT, R237, R0, PT ;  /* 0x00000000ed00720c */ /* 0x000fe20003f66270 */
[C---:B------:R-:W-:Y:S01]  /*1f60*/  IMAD R0, R15.reuse, c[0x0][0x1a0], RZ ;  /* 0x000068000f007a24 */ /* 0x040fe200078e02ff */
[----:B------:R-:W-:Y:S01]  /*1f70*/  IADD3 R8, P5, R22, R6, RZ ;  /* 0x0000000616087210 */ /* 0x000fe20007fbe0ff */
[----:B------:R-:W-:Y:S01]  /*1f80*/  IMAD.WIDE.U32 R4, R236, c[0x0][0x198], R250 ;  /* 0x00006600ec047a25 */ /* 0x000fe200078e00fa */
[----:B------:R-:W-:Y:S03]  /*1f90*/  @P6 BAR.SYNC.DEFER_BLOCKING 0x0 ;  /* 0x0000000000006b1d */ /* 0x000fe60000010000 */
[----:B------:R-:W-:Y:S01]  /*1fa0*/  IMAD R3, R15, c[0x0][0x198], RZ ;  /* 0x000066000f037a24 */ /* 0x000fe200078e02ff */
[----:B------:R-:W-:Y:S01]  /*1fb0*/  IADD3 R6, P0, R24, R4, RZ ;  /* 0x0000000418067210 */ /* 0x000fe20007f1e0ff */
[----:B------:R-:W-:Y:S02]  /*1fc0*/  IMAD R9, R236, c[0x0][0x1a4], R0 ;  /* 0x00006900ec097a24 */ /* 0x000fe400078e0200 */
[----:B------:R-:W-:-:S03]  /*1fd0*/  IMAD.WIDE.U32 R10, R196, c[0x0][0x370], RZ ;  /* 0x0000dc00c40a7a25 */ /* 0x000fc600078e00ff */
[----:B------:R-:W-:Y:S01]  /*1fe0*/  IADD3.X R9, R23, R7, R9, P5, !PT ;  /* 0x0000000717097210 */ /* 0x000fe20002ffe409 */
[----:B------:R-:W-:Y:S01]  /*1ff0*/  IMAD R0, R236, c[0x0][0x19c], R3 ;  /* 0x00006700ec007a24 */ /* 0x000fe200078e0203 */
[----:B------:R-:W-:Y:S01]  /*2000*/  @!P1 IADD3 R16, P4, R212, R10, RZ ;  /* 0x0000000ad4109210 */ /* 0x000fe20007f9e0ff */
[----:B------:R-:W-:Y:S02]  /*2010*/  IMAD R4, R196, c[0x0][0x374], RZ ;  /* 0x0000dd00c4047a24 */ /* 0x000fe400078e02ff */
[----:B------:R-:W-:Y:S01]  /*2020*/  IMAD R3, R19, c[0x0][0x1b8], RZ ;  /* 0x00006e0013037a24 */ /* 0x000fe200078e02ff */
[----:B------:R-:W-:Y:S01]  /*2030*/  IADD3.X R7, R25, R5, R0, P0, !PT ;  /* 0x0000000519077210 */ /* 0x000fe200007fe400 */
[----:B------:R-:W-:Y:S01]  /*2040*/  IMAD R0, R19, c[0x0][0x1b0], RZ ;  /* 0x00006c0013007a24 */ /* 0x000fe200078e02ff */
[----:B------:R-:W-:Y:S01]  /*2050*/  @!P1 IADD3.X R17, R213, R11, R4, P4, !PT ;  /* 0x0000000bd5119210 */ /* 0x000fe200027fe404 */
[----:B------:R-:W-:-:S04]  /*2060*/  IMAD.WIDE.U32 R4, R2, c[0x0][0x1b8], R8 ;  /* 0x00006e0002047a25 */ /* 0x000fc800078e0008 */
[C---:B------:R-:W-:Y:S01]  /*2070*/  IMAD R8, R2.reuse, c[0x0][0x1b4], R0 ;  /* 0x00006d0002087a24 */ /* 0x040fe200078e0200 */
[----:B------:R-:W-:Y:S01]  /*2080*/  @!P2 IADD3 R0, P4, R237, 0x20, RZ ;  /* 0x00000020ed00a810 */ /* 0x000fe20007f9e0ff */
[C---:B------:R-:W-:Y:S01]  /*2090*/  IMAD R10, R2.reuse, c[0x0][0x1bc], R3 ;  /* 0x00006f00020a7a24 */ /* 0x040fe200078e0203 */
[----:B------:R1:W-:Y:S01]  /*20a0*/  @P3 STS.128 [R220+0x10000], RZ ;  /* 0x010000ffdc003388 */ /* 0x0003e20000000c00 */
[----:B------:R-:W-:-:S03]  /*20b0*/  IMAD.WIDE.U32 R2, R2, c[0x0][0x1b0], R6 ;  /* 0x00006c0002027a25 */ /* 0x000fc600078e0006 */
[----:B------:R1:W-:Y:S01]  /*20c0*/  @P3 STS.128 [R220+0x12000], RZ ;  /* 0x012000ffdc003388 */ /* 0x0003e20000000c00 */
[----:B------:R-:W-:Y:S01]  /*20d0*/  IMAD.IADD R5, R5, 0x1, R10 ;  /* 0x0000000105057824 */ /* 0x000fe200078e020a */
[----:B------:R-:W-:Y:S01]  /*20e0*/  @!P2 IADD3 R10, P0, R237, 0x20, RZ ;  /* 0x00000020ed0aa810 */ /* 0x000fe20007f1e0ff */
[----:B------:R-:W-:Y:S01]  /*20f0*/  @!P3 IMAD R7, R27, c[0x0][0x1a0], RZ ;  /* 0x000068001b07ba24 */ /* 0x000fe200078e02ff */
[----:B------:R-:W-:Y:S01]  /*2100*/  IADD3 R3, R3, R8, RZ ;  /* 0x0000000803037210 */ /* 0x000fe20007ffe0ff */
[----:B------:R-:W-:Y:S01]  /*2110*/  @!P2 IMAD.X R6, RZ, RZ, R27, P4 ;  /* 0x000000ffff06a224 */ /* 0x000fe200020e061b */
[----:B------:R-:W-:Y:S01]  /*2120*/  @!P2 IADD3.X R14, RZ, R27, RZ, P0, !PT ;  /* 0x0000001bff0ea210 */ /* 0x000fe200007fe4ff */
[----:B------:R-:W-:Y:S02]  /*2130*/  @!P2 IMAD.MOV.U32 R8, RZ, RZ, R4 ;  /* 0x000000ffff08a224 */ /* 0x000fe400078e0004 */
[----:B------:R-:W-:Y:S02]  /*2140*/  @!P2 IMAD.MOV.U32 R9, RZ, RZ, R5 ;  /* 0x000000ffff09a224 */ /* 0x000fe400078e0005 */
[----:B------:R-:W-:-:S02]  /*2150*/  @!P3 IMAD R15, R237, c[0x0][0x1a4], R7 ;  /* 0x00006900ed0fba24 */ /* 0x000fc400078e0207 */
[----:B------:R-:W-:Y:S02]  /*2160*/  @!P2 IMAD R11, R6, c[0x0][0x1a0], RZ ;  /* 0x00006800060baa24 */ /* 0x000fe400078e02ff */
[----:B------:R-:W-:-:S04]  /*2170*/  @!P3 IMAD.WIDE.U32 R6, R237, c[0x0][0x1a0], R4 ;  /* 0x00006800ed06ba25 */ /* 0x000fc800078e0004 */
[C---:B------:R-:W-:Y:S01]  /*2180*/  @!P2 IMAD R11, R0.reuse, c[0x0][0x1a4], R11 ;  /* 0x00006900000baa24 */ /* 0x040fe200078e020b */
[----:B------:R-:W-:Y:S01]  /*2190*/  @!P3 IADD3 R7, R7, R15, RZ ;  /* 0x0000000f0707b210 */ /* 0x000fe20007ffe0ff */
[----:B------:R-:W-:Y:S01]  /*21a0*/  @!P2 IMAD.WIDE.U32 R4, R0, c[0x0][0x1a0], R8 ;  /* 0x000068000004aa25 */ /* 0x000fe200078e0008 */
[----:B------:R-:W-:-:S03]  /*21b0*/  LEA.HI R8, R209, R209, RZ, 0x1 ;  /* 0x000000d1d1087211 */ /* 0x000fc600078f08ff */
[----:B------:R-:W-:Y:S02]  /*21c0*/  @!P2 IMAD.MOV.U32 R12, RZ, RZ, R2 ;  /* 0x000000ffff0ca224 */ /* 0x000fe400078e0002 */
[----:B------:R-:W-:Y:S02]  /*21d0*/  @!P2 IMAD.MOV.U32 R13, RZ, RZ, R3 ;  /* 0x000000ffff0da224 */ /* 0x000fe400078e0003 */
[----:B------:R-:W-:Y:S01]  /*21e0*/  @!P2 IMAD R0, R14, c[0x0][0x198], RZ ;  /* 0x000066000e00aa24 */ /* 0x000fe200078e02ff */
[----:B------:R-:W-:Y:S01]  /*21f0*/  @!P3 LEA R14, P0, R6, c[0x0][0x170], 0x1 ;  /* 0x00005c00060eba11 */ /* 0x000fe200078008ff */
[----:B------:R-:W-:-:S03]  /*2200*/  @!P2 IMAD.WIDE.U32 R12, R10, c[0x0][0x198], R12 ;  /* 0x000066000a0caa25 */ /* 0x000fc600078e000c */
[----:B------:R-:W-:Y:S01]  /*2210*/  @!P3 LEA.HI.X R15, R6, c[0x0][0x174], R7, 0x1, P0 ;  /* 0x00005d00060fba11 */ /* 0x000fe200000f0c07 */
[----:B------:R-:W-:Y:S01]  /*2220*/  @!P2 IMAD R19, R10, c[0x0][0x19c], R0 ;  /* 0x000067000a13aa24 */ /* 0x000fe200078e0200 */
[----:B------:R-:W-:Y:S01]  /*2230*/  LOP3.LUT R6, R8, 0xfffffffe, RZ, 0xc0, !PT ;  /* 0xfffffffe08067812 */ /* 0x000fe200078ec0ff */
[----:B------:R-:W-:Y:S01]  /*2240*/  @!P2 IMAD.IADD R5, R5, 0x1, R11 ;  /* 0x000000010505a824 */ /* 0x000fe200078e020b */
[----:B------:R-:W-:Y:S01]  /*2250*/  @!P2 LEA R10, P0, R4, c[0x0][0x170], 0x1 ;  /* 0x00005c00040aaa11 */ /* 0x000fe200078008ff */
[----:B------:R-:W-:Y:S01]  /*2260*/  @!P3 IMAD.WIDE.U32 R8, R237, c[0x0][0x198], R2 ;  /* 0x00006600ed08ba25 */ /* 0x000fe200078e0002 */
[----:B------:R-:W-:Y:S01]  /*2270*/  @!P2 LEA R2, P4, R12, c[0x0][0x168], 0x1 ;  /* 0x00005a000c02aa11 */ /* 0x000fe200078808ff */
[----:B------:R-:W-:Y:S01]  /*2280*/  @!PT LDS RZ, [RZ] ;  /* 0x00000000fffff984 */ /* 0x000fe20000000800 */
[----:B------:R-:W-:Y:S01]  /*2290*/  @!PT LDS RZ, [RZ] ;  /* 0x00000000fffff984 */ /* 0x000fe20000000800 */
[----:B------:R-:W-:Y:S01]  /*22a0*/  @!PT LDS RZ, [RZ] ;  /* 0x00000000fffff984 */ /* 0x000fe20000000800 */
[----:B------:R1:W-:Y:S01]  /*22b0*/  @!P3 LDGSTS.E.BYPASS.LTC128B.128 [R220+0x10000], [R14.64] ;  /* 0x100000000edcbfae */ /* 0x0003e2000b901d48 */
[----:B------:R-:W-:Y:S01]  /*22c0*/  @!P2 LEA.HI.X R11, R4, c[0x0][0x174], R5, 0x1, P0 ;  /* 0x00005d00040baa11 */ /* 0x000fe200000f0c05 */
[----:B------:R-:W-:Y:S01]  /*22d0*/  @!P2 IMAD.IADD R3, R13, 0x1, R19 ;  /* 0x000000010d03a824 */ /* 0x000fe200078e0213 */
[----:B------:R-:W-:Y:S01]  /*22e0*/  @!P3 LEA R4, P5, R8, c[0x0][0x168], 0x1 ;  /* 0x00005a000804ba11 */ /* 0x000fe200078a08ff */
[----:B------:R-:W-:Y:S01]  /*22f0*/  IMAD.WIDE.U32 R22, R196, c[0x0][0x190], RZ ;  /* 0x00006400c4167a25 */ /* 0x000fe200078e00ff */
[----:B------:R1:W-:Y:S02]  /*2300*/  @!P3 LDGSTS.E.BYPASS.LTC128B.128 [R220+0x12000], [R14.64+0x80] ;  /* 0x120000800edcbfae */ /* 0x0003e4000b901d48 */
[----:B------:R-:W-:Y:S01]  /*2310*/  @!P2 LEA.HI.X R3, R12, c[0x0][0x16c], R3, 0x1, P4 ;  /* 0x00005b000c03aa11 */ /* 0x000fe200020f0c03 */
[----:B------:R-:W-:Y:S01]  /*2320*/  IMAD R7, R196, c[0x0][0x194], RZ ;  /* 0x00006500c4077a24 */ /* 0x000fe200078e02ff */
[----:B------:R-:W-:Y:S01]  /*2330*/  ISETP.GE.AND P4, PT, R237, R18, PT ;  /* 0x00000012ed00720c */ /* 0x000fe20003f86270 */
[----:B------:R-:W-:Y:S01]  /*2340*/  IMAD.IADD R5, R209, 0x1, -R6 ;  /* 0x00000001d1057824 */ /* 0x000fe200078e0a06 */
[----:B------:R-:W-:Y:S01]  /*2350*/  @!P1 IADD3 R6, P0, R214, R22, RZ ;  /* 0x00000016d6069210 */ /* 0x000fe20007f1e0ff */
[----:B------:R-:W-:-:S03]  /*2360*/  @!P3 IMAD R0, R27, c[0x0][0x198], RZ ;  /* 0x000066001b00ba24 */ /* 0x000fc600078e02ff */
[----:B------:R-:W-:Y:S01]  /*2370*/  @!P1 IADD3.X R7, R215, R23, R7, P0, !PT ;  /* 0x00000017d7079210 */ /* 0x000fe200007fe407 */
[----:B------:R1:W-:Y:S01]  /*2380*/  @P2 STS.128 [R220+0x11000], RZ ;  /* 0x011000ffdc002388 */ /* 0x0003e20000000c00 */
[----:B------:R-:W-:Y:S01]  /*2390*/  ISETP.NE.AND P0, PT, R5, 0x1, PT ;  /* 0x000000010500780c */ /* 0x000fe20003f05270 */
[----:B------:R-:W-:Y:S02]  /*23a0*/  @!P3 IMAD R0, R237, c[0x0][0x19c], R0 ;  /* 0x00006700ed00ba24 */ /* 0x000fe400078e0200 */
[----:B------:R1:W-:Y:S03]  /*23b0*/  @P2 STS.128 [R220+0x13000], RZ ;  /* 0x013000ffdc002388 */ /* 0x0003e60000000c00 */
[----:B------:R-:W-:Y:S01]  /*23c0*/  @!P3 IADD3 R0, R9, R0, RZ ;  /* 0x000000000900b210 */ /* 0x000fe20007ffe0ff */
[----:B------:R-:W-:Y:S01]  /*23d0*/  @!PT LDS RZ, [RZ] ;  /* 0x00000000fffff984 */ /* 0x000fe20000000800 */
[----:B------:R-:W-:Y:S01]  /*23e0*/  @!PT LDS RZ, [RZ] ;  /* 0x00000000fffff984 */ /* 0x000fe20000000800 */
[----:B------:R-:W-:Y:S01]  /*23f0*/  @!PT LDS RZ, [RZ] ;  /* 0x00000000fffff984 */ /* 0x000fe20000000800 */
[----:B------:R1:W-:Y:S03]  /*2400*/  @!P2 LDGSTS.E.BYPASS.LTC128B.128 [R220+0x11000], [R10.64] ;  /* 0x110000000adcafae */ /* 0x0003e6000b901d48 */
[----:B------:R-:W-:Y:S01]  /*2410*/  @!P3 LEA.HI.X R5, R8, c[0x0][0x16c], R0, 0x1, P5 ;  /* 0x00005b000805ba11 */ /* 0x000fe200028f0c00 */
[----:B------:R1:W-:Y:S04]  /*2420*/  @!P2 LDGSTS.E.BYPASS.LTC128B.128 [R220+0x13000], [R10.64+0x80] ;  /* 0x130000800adcafae */ /* 0x0003e8000b901d48 */
[----:B------:R-:W0:Y:S04]  /*2430*/  LDGDEPBAR ;  /* 0x00000000000079af */ /* 0x000e280000000000 */
        /* <DEDUP_REMOVED lines=14> */
[----:B------:R-:W-:Y:S01]  /*2520*/  IADD3 R0, R226, 0x8, RZ ;  /* 0x00000008e2007810 */ /* 0x000fe20007ffe0ff */
[----:B------:R-:W-:Y:S01]  /*2530*/  IMAD.MOV.U32 R224, RZ, RZ, 0x7f800000 ;  /* 0x7f800000ffe07424 */ /* 0x000fe200078e00ff */
[----:B------:R-:W-:Y:S01]  /*2540*/  MOV R221, 0x7f800000 ;  /* 0x7f80000000dd7802 */ /* 0x000fe20000000f00 */
[----:B------:R-:W-:Y:S01]  /*2550*/  IMAD.MOV.U32 R216, RZ, RZ, c[0x0][0x308] ;  /* 0x0000c200ffd87624 */ /* 0x000fe200078e00ff */
[----:B------:R-:W-:Y:S01]  /*2560*/  MOV R217, c[0x0][0x30c] ;  /* 0x0000c30000d97a02 */ /* 0x000fe20000000f00 */
[----:B------:R-:W3:Y:S01]  /*2570*/  LDL R8, [R1+0x4] ;  /* 0x0000040001087983 */ /* 0x000ee20000100800 */
        /* <DEDUP_REMOVED lines=46> */
[----:B----4-:R-:W-:Y:S01]  /*2860*/  IMAD.WIDE R2, R226, 0x4, R222 ;  /* 0x00000004e2027825 */ /* 0x010fe200078e02de */
[----:B------:R-:W-:-:S09]  /*2870*/  DEPBAR.LE SB0, 0x1 ;  /* 0x000080400000791a */ /* 0x000fd20000000000 */
[----:B------:R4:W5:Y:S04]  /*2880*/  @!P2 LDG.E R221, [R2.64] ;  /* 0x0000000802dda981 */ /* 0x000968000c1e1900 */
[----:B------:R4:W5:Y:S04]  /*2890*/  @!P1 LDG.E R224, [R2.64+0x20] ;  /* 0x0000200802e09981 */ /* 0x000968000c1e1900 */
[----:B------:R-:W-:Y:S06]  /*28a0*/  BAR.SYNC.DEFER_BLOCKING 0x0 ;  /* 0x0000000000007b1d */ /* 0x000fec0000010000 */
[----:B----4-:R4:W3:Y:S04]  /*28b0*/  LDG.E.64 R2, [R216.64+0x8] ;  /* 0x00000808d8027981 */ /* 0x0108e8000c1e1b00 */
[----:B------:R1:W1:Y:S04]  /*28c0*/  LDSM.16.M88.4 R108, [R199+0x10000] ;  /* 0x01000000c76c783b */ /* 0x0002680000000200 */
[----:B------:R1:W1:Y:S04]  /*28d0*/  LDSM.16.M88.4 R112, [R199+0x10800] ;  /* 0x01080000c770783b */ /* 0x0002680000000200 */
[----:B------:R1:W1:Y:S04]  /*28e0*/  LDSM.16.M88.4 R116, [R198+0x10000] ;  /* 0x01000000c674783b */ /* 0x0002680000000200 */
[----:B------:R1:W1:Y:S04]  /*28f0*/  LDSM.16.M88.4 R120, [R198+0x10800] ;  /* 0x01080000c678783b */ /* 0x0002680000000200 */
[----:B------:R1:W1:Y:S04]  /*2900*/  LDSM.16.M88.4 R124, [R197+0x10000] ;  /* 0x01000000c57c783b */ /* 0x0002680000000200 */
[----:B------:R1:W1:Y:S04]  /*2910*/  LDSM.16.M88.4 R128, [R197+0x10800] ;  /* 0x01080000c580783b */ /* 0x0002680000000200 */
[----:B----4-:R-:W5:Y:S04]  /*2920*/  LDG.E.64 R216, [R216.64] ;  /* 0x00000008d8d87981 */ /* 0x010f68000c1e1b00 */
        /* <DEDUP_REMOVED lines=10> */
[----:B------:R-:W-:-:S04]  /*29d0*/  IMAD R0, R252, c[0x0][0x1c0], R31 ;  /* 0x00007000fc007a24 */ /* 0x000fc800078e021f */
[----:B------:R-:W-:Y:S01]  /*29e0*/  IMAD.SHL.U32 R0, R0, 0x20, RZ ;  /* 0x0000002000007824 */ /* 0x000fe200078e00ff */
[----:B--2---:R-:W-:Y:S01]  /*29f0*/  SHF.R.S32.HI R4, RZ, 0x1f, R20 ;  /* 0x0000001fff047819 */ /* 0x004fe20000011414 */
[----:B------:R-:W-:Y:S01]  /*2a00*/  IMAD.MOV.U32 R201, RZ, RZ, 0x20 ;  /* 0x00000020ffc97424 */ /* 0x000fe200078e00ff */
[----:B------:R-:W-:Y:S01]  /*2a10*/  IADD3 R242, -R219, 0x40, R240 ;  /* 0x00000040dbf27810 */ /* 0x000fe20007ffe1f0 */
[----:B------:R-:W-:Y:S01]  /*2a20*/  CS2R R94, SRZ ;  /* 0x00000000005e7805 */ /* 0x000fe2000001ff00 */
[----:B------:R-:W-:Y:S01]  /*2a30*/  MOV R225, c[0x0][0x2e4] ;  /* 0x0000b90000e17a02 */ /* 0x000fe20000000f00 */
        /* <DEDUP_REMOVED lines=30> */
[----:B------:R-:W-:-:S02]  /*2c20*/  IADD3 R242, R242, -c[0x0][0x2e8], RZ ;  /* 0x8000ba00f2f27a10 */ /* 0x000fc40007ffe0ff */
[----:B---3--:R-:W-:Y:S02]  /*2c30*/  IADD3 R239, P4, P3, R0, R2, R20 ;  /* 0x0000000200ef7210 */ /* 0x008fe40007b9e014 */
[----:B------:R-:W-:Y:S02]  /*2c40*/  SHF.R.S32.HI R0, RZ, 0x1f, R0 ;  /* 0x0000001fff007819 */ /* 0x000fe40000011400 */
[----:B------:R-:W-:Y:S02]  /*2c50*/  R2P PR, R8, 0x6 ;  /* 0x0000000608007804 */ /* 0x000fe40000000000 */
[----:B------:R-:W-:Y:S02]  /*2c60*/  IADD3.X R243, R0, R3, R4, P4, P3 ;  /* 0x0000000300f37210 */ /* 0x000fe400027e6404 */
[----:B------:R-:W-:Y:S02]  /*2c70*/  IADD3 R0, R206, 0x2000, RZ ;  /* 0x00002000ce007810 */ /* 0x000fe40007ffe0ff */
[----:B------:R-:W-:-:S02]  /*2c80*/  IADD3 R2, R207, 0x2000, RZ ;  /* 0x00002000cf027810 */ /* 0x000fc40007ffe0ff */
[----:B------:R-:W-:Y:S02]  /*2c90*/  SEL R201, R201, 0xffffffe0, !P1 ;  /* 0xffffffe0c9c97807 */ /* 0x000fe40004800000 */
[----:B------:R-:W-:Y:S02]  /*2ca0*/  SEL R196, R196, 0xffffffc0, !P2 ;  /* 0xffffffc0c4c47807 */ /* 0x000fe40005000000 */
[----:B------:R-:W-:Y:S02]  /*2cb0*/  SEL R0, R0, R206, !P0 ;  /* 0x000000ce00007207 */ /* 0x000fe40004000000 */
[----:B------:R-:W-:Y:S02]  /*2cc0*/  SEL R2, R2, R207, !P0 ;  /* 0x000000cf02027207 */ /* 0x000fe40004000000 */
[----:B------:R-:W-:Y:S01]  /*2cd0*/  IADD3 R203, R202, R201, RZ ;  /* 0x000000c9cacb7210 */ /* 0x000fe20007ffe0ff */
[----:B------:R-:W-:Y:S01]  /*2ce0*/  CS2R R20, SRZ ;  /* 0x0000000000147805 */ /* 0x000fe2000001ff00 */
[----:B------:R-:W-:-:S02]  /*2cf0*/  IMAD.SHL.U32 R195, R0, 0x2, RZ ;  /* 0x0000000200c37824 */ /* 0x000fc400078e00ff */
[----:B------:R-:W-:Y:S01]  /*2d00*/  IMAD.SHL.U32 R192, R2, 0x2, RZ ;  /* 0x0000000202c07824 */ /* 0x000fe200078e00ff */
[----:B------:R-:W-:Y:S01]  /*2d10*/  IADD3 R205, R196, R203, RZ ;  /* 0x000000cbc4cd7210 */ /* 0x000fe20007ffe0ff */
[----:B-1--4-:R-:W-:Y:S02]  /*2d20*/  IMAD.IADD R204, R202, 0x1, R196 ;  /* 0x00000001cacc7824 */ /* 0x012fe400078e02c4 */
.L_x_1061:
[----:B------:R-:W0:Y:S01]  /*2d30*/  LDGDEPBAR ;  /* 0x00000000000079af */ /* 0x000e220000000000 */
[----:B------:R-:W-:Y:S01]  /*2d40*/  IMAD.MOV.U32 R2, RZ, RZ, R232 ;  /* 0x000000ffff027224 */ /* 0x000fe200078e00e8 */
[C---:B------:R-:W-:Y:S01]  /*2d50*/  IADD3 R0, R195.reuse, R201, RZ ;  /* 0x000000c9c3007210 */ /* 0x040fe20007ffe0ff */
[----:B------:R-:W-:Y:S03]  /*2d60*/  IMAD.MOV.U32 R3, RZ, RZ, R231 ;  /* 0x000000ffff037224 */ /* 0x000fe600078e00e7 */
[C---:B------:R-:W-:Y:S04]  /*2d70*/  LEA R2, P0, R226.reuse, R2, 0x2 ;  /* 0x00000002e2027211 */ /* 0x040fe800078010ff */
[----:B------:R-:W-:Y:S01]  /*2d80*/  LEA.HI.X.SX32 R3, R226, R3, 0x2, P0 ;  /* 0x00000003e2037211 */ /* 0x000fe200000f16ff */
        /* <DEDUP_REMOVED lines=9> */
[----:B------:R-:W4:Y:S04]  /*2e20*/  LDSM.16.M88.4 R64, [R198+0xc800] ;  /* 0x00c80000c640783b */ /* 0x000f280000000200 */
[----:B------:R-:W-:Y:S04]  /*2e30*/  LDSM.16.M88.4 R100, [R197+0xc000] ;  /* 0x00c00000c564783b */ /* 0x000fe80000000200 */
[----:B------:R-:W-:Y:S01]  /*2e40*/  LDSM.16.M88.4 R104, [R197+0xc800] ;  /* 0x00c80000c568783b */ /* 0x000fe20000000200 */
[----:B--2---:R-:W-:Y:S01]  /*2e50*/  IMAD.IADD R2, R195, 0x1, R196 ;  /* 0x00000001c3027824 */ /* 0x004fe200078e02c4 */
[----:B------:R-:W-:Y:S01]  /*2e60*/  IADD3 R3, R0, R196, RZ ;  /* 0x000000c400037210 */ /* 0x000fe20007ffe0ff */
[C---:B-1----:R-:W-:Y:S08]  /*2e70*/  HMMA.16816.F32.BF16 R4, R16.reuse, R8, RZ ;  /* 0x000000081004723c */ /* 0x042ff000000418ff */
[C---:B------:R-:W-:Y:S08]  /*2e80*/  HMMA.16816.F32.BF16 R8, R16.reuse, R10, RZ ;  /* 0x0000000a1008723c */ /* 0x040ff000000418ff */
[C---:B---3--:R-:W-:Y:S08]  /*2e90*/  HMMA.16816.F32.BF16 R12, R16.reuse, R52, RZ ;  /* 0x00000034100c723c */ /* 0x048ff000000418ff */
[----:B------:R-:W-:Y:S01]  /*2ea0*/  HMMA.16816.F32.BF16 R16, R16, R54, RZ ;  /* 0x000000361010723c */ /* 0x000fe200000418ff */
[----:B------:R-:W1:Y:S07]  /*2eb0*/  LDSM.16.M88.4 R52, [R2] ;  /* 0x000000000234783b */ /* 0x000e6e0000000200 */
[C---:B----4-:R-:W-:Y:S08]  /*2ec0*/  HMMA.16816.F32.BF16 R4, R56.reuse, R60, R4 ;  /* 0x0000003c3804723c */ /* 0x050ff00000041804 */
[C---:B------:R-:W-:Y:S01]  /*2ed0*/  HMMA.16816.F32.BF16 R8, R56.reuse, R62, R8 ;  /* 0x0000003e3808723c */ /* 0x040fe20000041808 */
[----:B------:R-:W-:Y:S07]  /*2ee0*/  LDSM.16.M88.4 R60, [R200+0xc000] ;  /* 0x00c00000c83c783b */ /* 0x000fee0000000200 */
[C---:B------:R-:W-:Y:S08]  /*2ef0*/  HMMA.16816.F32.BF16 R12, R56.reuse, R64, R12 ;  /* 0x00000040380c723c */ /* 0x040ff0000004180c */
        /* <DEDUP_REMOVED lines=15> */
[----:B------:R2:W3:Y:S04]  /*2ff0*/  LDSM.16.M88.4 R56, [R0+0x2000] ;  /* 0x002000000038783b */ /* 0x0004e80000000200 */
[----:B------:R-:W3:Y:S03]  /*3000*/  LDSM.16.M88.4 R64, [R198+0xe800] ;  /* 0x00e80000c640783b */ /* 0x000ee60000000200 */
[C---:B-1----:R-:W-:Y:S08]  /*3010*/  HMMA.16816.F32.BF16 R4, R52.reuse, R100, R4 ;  /* 0x000000643404723c */ /* 0x042ff00000041804 */
[C---:B------:R-:W-:Y:S01]  /*3020*/  HMMA.16816.F32.BF16 R8, R52.reuse, R102, R8 ;  /* 0x000000663408723c */ /* 0x040fe20000041808 */
[----:B------:R-:W-:Y:S03]  /*3030*/  LDSM.16.M88.4 R100, [R197+0xe000] ;  /* 0x00e00000c564783b */ /* 0x000fe60000000200 */
[----:B--2---:R-:W-:Y:S04]  /*3040*/  IMAD.SHL.U32 R0, R209, 0x40, RZ ;  /* 0x00000040d1007824 */ /* 0x004fe800078e00ff */
[C---:B----4-:R-:W-:Y:S03]  /*3050*/  HMMA.16816.F32.BF16 R12, R52.reuse, R104, R12 ;  /* 0x00000068340c723c */ /* 0x050fe6000004180c */
[----:B------:R-:W-:Y:S05]  /*3060*/  ISETP.GE.AND P0, PT, R0, R242, PT ;  /* 0x000000f20000720c */ /* 0x000fea0003f06270 */
[----:B------:R-:W-:Y:S01]  /*3070*/  HMMA.16816.F32.BF16 R16, R52, R106, R16 ;  /* 0x0000006a3410723c */ /* 0x000fe20000041810 */
[----:B------:R-:W1:Y:S04]  /*3080*/  LDSM.16.M88.4 R52, [R2+0x2000] ;  /* 0x002000000234783b */ /* 0x000e680000000200 */
[----:B------:R-:W2:Y:S03]  /*3090*/  LDSM.16.M88.4 R104, [R197+0xe800] ;  /* 0x00e80000c568783b */ /* 0x000ea60000000200 */
[C---:B---3--:R-:W-:Y:S08]  /*30a0*/  HMMA.16816.F32.BF16 R4, R56.reuse, R60, R4 ;  /* 0x0000003c3804723c */ /* 0x048ff00000041804 */
[C---:B------:R-:W-:Y:S01]  /*30b0*/  HMMA.16816.F32.BF16 R8, R56.reuse, R62, R8 ;  /* 0x0000003e3808723c */ /* 0x040fe20000041808 */
[----:B------:R-:W-:Y:S07]  /*30c0*/  LDSM.16.M88.4 R60, [R200+0xe000] ;  /* 0x00e00000c83c783b */ /* 0x000fee0000000200 */
[C---:B------:R-:W-:Y:S08]  /*30d0*/  HMMA.16816.F32.BF16 R12, R56.reuse, R64, R12 ;  /* 0x00000040380c723c */ /* 0x040ff0000004180c */
[----:B------:R-:W-:Y:S01]  /*30e0*/  HMMA.16816.F32.BF16 R16, R56, R66, R16 ;  /* 0x000000423810723c */ /* 0x000fe20000041810 */
[----:B------:R-:W3:Y:S04]  /*30f0*/  LDSM.16.M88.4 R56, [R3+0x2000] ;  /* 0x002000000338783b */ /* 0x000ee80000000200 */
[----:B------:R-:W4:Y:S03]  /*3100*/  LDSM.16.M88.4 R64, [R200+0xe800] ;  /* 0x00e80000c840783b */ /* 0x000f260000000200 */
[C---:B-1----:R-:W-:Y:S08]  /*3110*/  HMMA.16816.F32.BF16 R4, R52.reuse, R100, R4 ;  /* 0x000000643404723c */ /* 0x042ff00000041804 */
[C---:B------:R-:W-:Y:S08]  /*3120*/  HMMA.16816.F32.BF16 R8, R52.reuse, R102, R8 ;  /* 0x000000663408723c */ /* 0x040ff00000041808 */
[C---:B--2---:R-:W-:Y:S08]  /*3130*/  HMMA.16816.F32.BF16 R12, R52.reuse, R104, R12 ;  /* 0x00000068340c723c */ /* 0x044ff0000004180c */
[----:B------:R-:W-:Y:S08]  /*3140*/  HMMA.16816.F32.BF16 R16, R52, R106, R16 ;  /* 0x0000006a3410723c */ /* 0x000ff00000041810 */
[C---:B---3--:R-:W-:Y:S07]  /*3150*/  HMMA.16816.F32.BF16 R4, R56.reuse, R60, R4 ;  /* 0x0000003c3804723c */ /* 0x048fee0000041804 */
[----:B------:R-:W-:Y:S01]  /*3160*/  MOV R60, c[0x0][0x2e4] ;  /* 0x0000b900003c7a02 */ /* 0x000fe20000000f00 */
[C---:B------:R-:W-:Y:S08]  /*3170*/  HMMA.16816.F32.BF16 R8, R56.reuse, R62, R8 ;  /* 0x0000003e3808723c */ /* 0x040ff00000041808 */
[C---:B----4-:R-:W-:Y:S08]  /*3180*/  HMMA.16816.F32.BF16 R12, R56.reuse, R64, R12 ;  /* 0x00000040380c723c */ /* 0x050ff0000004180c */
[----:B------:R-:W-:Y:S01]  /*3190*/  HMMA.16816.F32.BF16 R16, R56, R66, R16 ;  /* 0x000000423810723c */ /* 0x000fe20000041810 */
[----:B------:R-:W-:-:S07]  /*31a0*/  @!P0 BRA `(.L_x_1057) ;  /* 0x0000008000008947 */ /* 0x000fce0003800000 */
[----:B------:R-:W-:Y:S01]  /*31b0*/  IADD3 R3, R225, R240, -R219 ;  /* 0x000000f0e1037210 */ /* 0x000fe20007ffe8db */
[----:B------:R-:W-:Y:S01]  /*31c0*/  IMAD.MOV.U32 R60, RZ, RZ, R225 ;  /* 0x000000ffff3c7224 */ /* 0x000fe200078e00e1 */
[----:B------:R-:W-:Y:S02]  /*31d0*/  IADD3 R2, R0, 0x40, RZ ;  /* 0x0000004000027810 */ /* 0x000fe40007ffe0ff */
[----:B------:R-:W-:Y:S02]  /*31e0*/  IADD3 R52, R236, 0x40, RZ ;  /* 0x00000040ec347810 */ /* 0x000fe40007ffe0ff */
[----:B------:R-:W-:Y:S02]  /*31f0*/  ISETP.GE.AND P1, PT, R2, R3, PT ;  /* 0x000000030200720c */ /* 0x000fe40003f26270 */
[----:B------:R-:W-:Y:S11]  /*3200*/  ISETP.LT.AND P0, PT, R52, R219, PT ;  /* 0x000000db3400720c */ /* 0x000ff60003f01270 */
[----:B------:R-:W-:Y:S02]  /*3210*/  @!UPT UIADD3 URZ, URZ, URZ, URZ ;  /* 0x0000003f3f3ff290 */ /* 0x000fe4000fffe03f */
[----:B------:R-:W-:-:S05]  /*3220*/  @!P1 BRA P0, `(.L_x_1058) ;  /* 0x0000049000009947 */ /* 0x000fca0000000000 */
.L_x_1057:
[--C-:B------:R-:W-:Y:S01]  /*3230*/  IADD3 R3, R219, 0x1, -R233.reuse ;  /* 0x00000001db037810 */ /* 0x100fe20007ffe8e9 */
[----:B------:R-:W1:Y:S01]  /*3240*/  S2R R55, SR_TID.X ;  /* 0x0000000000377919 */ /* 0x000e620000002100 */
[----:B------:R-:W-:Y:S01]  /*3250*/  IADD3 R52, -R60, R219, -R233 ;  /* 0x000000db3c347210 */ /* 0x000fe20007ffe9e9 */
[----:B------:R-:W-:Y:S01]  /*3260*/  IMAD.IADD R0, R226, 0x1, R0 ;  /* 0x00000001e2007824 */ /* 0x000fe200078e0200 */
[----:B------:R-:W-:Y:S01]  /*3270*/  IADD3 R3, R3, c[0x0][0x2e8], RZ ;  /* 0x0000ba0003037a10 */ /* 0x000fe20007ffe0ff */
[----:B------:R-:W-:Y:S02]  /*3280*/  IMAD.MOV.U32 R225, RZ, RZ, R60 ;  /* 0x000000ffffe17224 */ /* 0x000fe400078e003c */
[C---:B------:R-:W-:Y:S01]  /*3290*/  IMAD.IADD R53, R0.reuse, 0x1, R52 ;  /* 0x0000000100357824 */ /* 0x040fe200078e0234 */
[C---:B------:R-:W-:Y:S01]  /*32a0*/  IADD3 R2, R0.reuse, 0x8, RZ ;  /* 0x0000000800027810 */ /* 0x040fe20007ffe0ff */
[----:B------:R-:W-:Y:S03]  /*32b0*/  IMAD.IADD R54, R0, 0x1, R3 ;  /* 0x0000000100367824 */ /* 0x000fe600078e0203 */
[----:B------:R-:W-:Y:S01]  /*32c0*/  IMNMX R53, RZ, R53, !PT ;  /* 0x00000035ff357217 */ /* 0x000fe20007800200 */
[--C-:B------:R-:W-:Y:S02]  /*32d0*/  IMAD.IADD R52, R52, 0x1, R2.reuse ;  /* 0x0000000134347824 */ /* 0x100fe400078e0202 */
[----:B------:R-:W-:Y:S03]  /*32e0*/  IMAD.IADD R2, R3, 0x1, R2 ;  /* 0x0000000103027824 */ /* 0x000fe600078e0202 */
[----:B------:R-:W-:Y:S02]  /*32f0*/  IMNMX R3, RZ, R52, !PT ;  /* 0x00000034ff037217 */ /* 0x000fe40007800200 */
[-C--:B------:R-:W-:Y:S02]  /*3300*/  IMNMX R52, R54, R219.reuse, PT ;  /* 0x000000db36347217 */ /* 0x080fe40003800200 */
[----:B------:R-:W-:Y:S01]  /*3310*/  IMNMX R2, R2, R219, PT ;  /* 0x000000db02027217 */ /* 0x000fe20003800200 */
[----:B-1----:R-:W-:Y:S05]  /*3320*/  IMAD.SHL.U32 R55, R55, 0x2, RZ ;  /* 0x0000000237377824 */ /* 0x002fea00078e00ff */
[----:B------:R-:W-:Y:S05]  /*3330*/  LOP3.LUT R55, R249, 0x6, R55, 0xf8, !PT ;  /* 0x00000006f9377812 */ /* 0x000fea00078ef837 */
[----:B------:R-:W-:Y:S05]  /*3340*/  IMAD R0, R235, 0x40, R55 ;  /* 0x00000040eb007824 */ /* 0x000fea00078e0237 */
        /* <DEDUP_REMOVED lines=9> */
[C---:B------:R-:W-:Y:S02]  /*33e0*/  ISETP.GE.OR P0, PT, R0.reuse, R2, !P0 ;  /* 0x000000020000720c */ /* 0x040fe40004706670 */
        /* <DEDUP_REMOVED lines=45> */
.L_x_1058:
[C---:B------:R-:W-:Y:S01]  /*36c0*/  FMUL.FTZ R2, R221.reuse, 1.4426950216293334961 ;  /* 0x3fb8aa3bdd027820 */ /* 0x040fe20000410000 */
[----:B------:R-:W-:Y:S01]  /*36d0*/  FSETP.NEU.FTZ.AND P0, PT, R221, -INF , PT ;  /* 0xff800000dd00780b */ /* 0x000fe20003f1d000 */
[----:B------:R-:W-:Y:S01]  /*36e0*/  FMUL.FTZ R0, R224, 1.4426950216293334961 ;  /* 0x3fb8aa3be0007820 */ /* 0x000fe20000410000 */
[----:B------:R-:W-:Y:S01]  /*36f0*/  IADD3 R3, R217, -0x4498517b, RZ ;  /* 0xbb67ae85d9037810 */ /* 0x000fe20007ffe0ff */
[----:B------:R-:W-:Y:S01]  /*3700*/  IMAD.WIDE.U32 R58, R239, -0x2daee0ad, RZ ;  /* 0xd2511f53ef3a7825 */ /* 0x000fe200078e00ff */
[----:B------:R-:W-:Y:S02]  /*3710*/  FSEL R2, R2, RZ, P0 ;  /* 0x000000ff02027208 */ /* 0x000fe40000000000 */
[----:B------:R-:W-:Y:S01]  /*3720*/  FSETP.NEU.FTZ.AND P0, PT, R224, -INF , PT ;  /* 0xff800000e000780b */ /* 0x000fe20003f1d000 */
[----:B------:R-:W-:Y:S02]  /*3730*/  IMAD R54, R235, 0x2, R244 ;  /* 0x00000002eb367824 */ /* 0x000fe400078e02f4 */
[----:B------:R-:W-:Y:S01]  /*3740*/  FFMA.FTZ R8, R8, c[0x0][0x23c], -R2 ;  /* 0x00008f0008087a23 */ /* 0x000fe20000010802 */
[----:B------:R-:W-:Y:S01]  /*3750*/  FSEL R0, R0, RZ, P0 ;  /* 0x000000ff00007208 */ /* 0x000fe20000000000 */
[----:B------:R-:W-:Y:S01]  /*3760*/  IMAD R52, R209, 0x4, R247 ;  /* 0x00000004d1347824 */ /* 0x000fe200078e02f7 */
[----:B------:R-:W-:Y:S01]  /*3770*/  LOP3.LUT R54, R59, R217, R54, 0x96, !PT ;  /* 0x000000d93b367212 */ /* 0x000fe200078e9636 */
[----:B------:R1:W-:Y:S01]  /*3780*/  MUFU.EX2 R177, R8 ;  /* 0x0000000800b17308 */ /* 0x0003e20000000800 */
[----:B------:R-:W-:Y:S02]  /*3790*/  FFMA.FTZ R4, R4, c[0x0][0x23c], -R2 ;  /* 0x00008f0004047a23 */ /* 0x000fe40000010802 */
[--C-:B------:R-:W-:Y:S02]  /*37a0*/  FFMA.FTZ R6, R6, c[0x0][0x23c], -R0.reuse ;  /* 0x00008f0006067a23 */ /* 0x100fe40000010800 */
[--C-:B------:R-:W-:Y:S02]  /*37b0*/  FFMA.FTZ R7, R7, c[0x0][0x23c], -R0.reuse ;  /* 0x00008f0007077a23 */ /* 0x100fe40000010800 */
[----:B------:R-:W-:Y:S02]  /*37c0*/  FFMA.FTZ R11, R11, c[0x0][0x23c], -R0 ;  /* 0x00008f000b0b7a23 */ /* 0x000fe40000010800 */
[----:B------:R-:W-:Y:S01]  /*37d0*/  IMAD.WIDE.U32 R52, R52, -0x326172a9, RZ ;  /* 0xcd9e8d5734347825 */ /* 0x000fe200078e00ff */
[----:B------:R2:W-:Y:S03]  /*37e0*/  MUFU.EX2 R107, R6 ;  /* 0x00000006006b7308 */ /* 0x0005e60000000800 */
[----:B------:R-:W-:Y:S01]  /*37f0*/  IMAD.WIDE.U32 R54, R54, -0x326172a9, RZ ;  /* 0xcd9e8d5736367825 */ /* 0x000fe200078e00ff */
[----:B------:R-:W-:Y:S03]  /*3800*/  LOP3.LUT R56, R53, R243, R216, 0x96, !PT ;  /* 0x000000f335387212 */ /* 0x000fe600078e96d8 */
[--C-:B------:R-:W-:Y:S02]  /*3810*/  FFMA.FTZ R5, R5, c[0x0][0x23c], -R2.reuse ;  /* 0x00008f0005057a23 */ /* 0x100fe40000010802 */
[----:B------:R-:W-:Y:S01]  /*3820*/  IMAD.WIDE.U32 R56, R56, -0x2daee0ad, RZ ;  /* 0xd2511f5338387825 */ /* 0x000fe200078e00ff */
[----:B------:R3:W-:Y:S03]  /*3830*/  MUFU.EX2 R175, R7 ;  /* 0x0000000700af7308 */ /* 0x0007e60000000800 */
[----:B------:R-:W-:Y:S01]  /*3840*/  FFMA.FTZ R106, R9, c[0x0][0x23c], -R2 ;  /* 0x00008f00096a7a23 */ /* 0x000fe20000010802 */
[----:B-1----:R-:W-:Y:S01]  /*3850*/  IADD3 R8, R216, -0x61c88647, RZ ;  /* 0x9e3779b9d8087810 */ /* 0x002fe20007ffe0ff */
[----:B------:R-:W-:Y:S02]  /*3860*/  FFMA.FTZ R104, R10, c[0x0][0x23c], -R0 ;  /* 0x00008f000a687a23 */ /* 0x000fe40000010800 */
[----:B------:R-:W-:Y:S01]  /*3870*/  FFMA.FTZ R12, R12, c[0x0][0x23c], -R2 ;  /* 0x00008f000c0c7a23 */ /* 0x000fe20000010802 */
[----:B------:R-:W-:Y:S01]  /*3880*/  LOP3.LUT R8, R55, R52, R8, 0x96, !PT ;  /* 0x0000003437087212 */ /* 0x000fe200078e9608 */
[--C-:B------:R-:W-:Y:S01]  /*3890*/  FFMA.FTZ R16, R16, c[0x0][0x23c], -R2.reuse ;  /* 0x00008f0010107a23 */ /* 0x100fe20000010802 */
[----:B------:R1:W-:Y:S01]  /*38a0*/  MUFU.EX2 R176, R11 ;  /* 0x0000000b00b07308 */ /* 0x0003e20000000800 */
[----:B------:R-:W-:Y:S01]  /*38b0*/  IADD3 R52, R217, 0x76cf5d0a, RZ ;  /* 0x76cf5d0ad9347810 */ /* 0x000fe20007ffe0ff */
[--C-:B------:R-:W-:Y:S01]  /*38c0*/  FFMA.FTZ R100, R13, c[0x0][0x23c], -R2.reuse ;  /* 0x00008f000d647a23 */ /* 0x100fe20000010802 */
[----:B--2---:R-:W-:Y:S01]  /*38d0*/  LOP3.LUT R6, R57, R58, R3, 0x96, !PT ;  /* 0x0000003a39067212 */ /* 0x004fe200078e9603 */
[----:B------:R-:W-:Y:S01]  /*38e0*/  IMAD.WIDE.U32 R8, R8, -0x2daee0ad, RZ ;  /* 0xd2511f5308087825 */ /* 0x000fe200078e00ff */
[----:B------:R-:W-:Y:S03]  /*38f0*/  IADD3 R3, R216, 0x3c6ef372, RZ ;  /* 0x3c6ef372d8037810 */ /* 0x000fe60007ffe0ff */
[----:B------:R-:W-:Y:S02]  /*3900*/  FFMA.FTZ R2, R17, c[0x0][0x23c], -R2 ;  /* 0x00008f0011027a23 */ /* 0x000fe40000010802 */
[----:B------:R2:W-:Y:S01]  /*3910*/  MUFU.EX2 R174, R4 ;  /* 0x0000000400ae7308 */ /* 0x0005e20000000800 */
[----:B------:R-:W-:Y:S01]  /*3920*/  LOP3.LUT R52, R9, R56, R52, 0x96, !PT ;  /* 0x0000003809347212 */ /* 0x000fe200078e9634 */
[--C-:B------:R-:W-:Y:S02]  /*3930*/  FFMA.FTZ R19, R19, c[0x0][0x23c], -R0.reuse ;  /* 0x00008f0013137a23 */ /* 0x100fe40000010800 */
[----:B---3--:R-:W-:Y:S04]  /*3940*/  IMAD.WIDE.U32 R6, R6, -0x326172a9, RZ ;  /* 0xcd9e8d5706067825 */ /* 0x008fe800078e00ff */
[----:B------:R-:W-:Y:S01]  /*3950*/  IMAD.WIDE.U32 R52, R52, -0x326172a9, RZ ;  /* 0xcd9e8d5734347825 */ /* 0x000fe200078e00ff */
[----:B------:R-:W-:Y:S01]  /*3960*/  LOP3.LUT R54, R7, R54, R3, 0x96, !PT ;  /* 0x0000003607367212 */ /* 0x000fe200078e9603 */
[----:B------:R3:W-:Y:S01]  /*3970*/  MUFU.EX2 R105, R5 ;  /* 0x0000000500697308 */ /* 0x0007e20000000800 */
[----:B------:R-:W-:Y:S01]  /*3980*/  IADD3 R3, R217, 0x646e171e, RZ ;  /* 0x646e171ed9037810 */ /* 0x000fe20007ffe0ff */
[--C-:B------:R-:W-:Y:S01]  /*3990*/  FFMA.FTZ R15, R15, c[0x0][0x23c], -R0.reuse ;  /* 0x00008f000f0f7a23 */ /* 0x100fe20000010800 */
[----:B-1----:R-:W-:Y:S01]  /*39a0*/  IADD3 R11, R216, -0x255992d5, RZ ;  /* 0xdaa66d2bd80b7810 */ /* 0x002fe20007ffe0ff */
[----:B------:R-:W-:Y:S03]  /*39b0*/  IMAD.WIDE.U32 R54, R54, -0x2daee0ad, RZ ;  /* 0xd2511f5336367825 */ /* 0x000fe600078e00ff */
[----:B------:R-:W-:Y:S01]  /*39c0*/  LOP3.LUT R11, R53, R6, R11, 0x96, !PT ;  /* 0x00000006350b7212 */ /* 0x000fe200078e960b */
[--C-:B------:R-:W-:Y:S01]  /*39d0*/  FFMA.FTZ R14, R14, c[0x0][0x23c], -R0.reuse ;  /* 0x00008f000e0e7a23 */ /* 0x100fe20000010800 */
[----:B------:R-:W-:Y:S01]  /*39e0*/  IADD3 R53, R217, -0x126145ec, RZ ;  /* 0xed9eba14d9357810 */ /* 0x000fe20007ffe0ff */
[----:B------:R1:W-:Y:S01]  /*39f0*/  MUFU.EX2 R102, R12 ;  /* 0x0000000c00667308 */ /* 0x0003e20000000800 */
[----:B------:R-:W-:Y:S01]  /*3a00*/  IADD3 R6, R216, 0x1715609d, RZ ;  /* 0x1715609dd8067810 */ /* 0x000fe20007ffe0ff */
[----:B------:R-:W-:Y:S01]  /*3a10*/  IMAD.WIDE.U32 R10, R11, -0x2daee0ad, RZ ;  /* 0xd2511f530b0a7825 */ /* 0x000fe200078e00ff */
[----:B--2---:R-:W-:Y:S03]  /*3a20*/  IADD3 R4, R217, 0x32370b8f, RZ ;  /* 0x32370b8fd9047810 */ /* 0x004fe60007ffe0ff */
[----:B------:R-:W-:Y:S01]  /*3a30*/  FFMA.FTZ R0, R18, c[0x0][0x23c], -R0 ;  /* 0x00008f0012007a23 */ /* 0x000fe20000010800 */
[----:B------:R-:W-:Y:S01]  /*3a40*/  LOP3.LUT R4, R55, R8, R4, 0x96, !PT ;  /* 0x0000000837047212 */ /* 0x000fe200078e9604 */
[----:B------:R-:W-:Y:S01]  /*3a50*/  IMAD.MOV.U32 R241, RZ, RZ, c[0x0][0x22c] ;  /* 0x00008b00fff17624 */ /* 0x000fe200078e00ff */
[----:B------:R-:W-:Y:S01]  /*3a60*/  LOP3.LUT R53, R11, R54, R53, 0x96, !PT ;  /* 0x000000360b357212 */ /* 0x000fe200078e9635 */
[----:B------:R-:W-:Y:S01]  /*3a70*/  MUFU.EX2 R178, R16 ;  /* 0x0000001000b27308 */ /* 0x000fe20000000800 */
[----:B------:R-:W-:Y:S01]  /*3a80*/  IADD3 R8, R216, 0x78dde6e4, RZ ;  /* 0x78dde6e4d8087810 */ /* 0x000fe20007ffe0ff */
[----:B------:R-:W-:Y:S02]  /*3a90*/  IMAD R241, R241, c[0x0][0x1c0], RZ ;  /* 0x00007000f1f17a24 */ /* 0x000fe400078e02ff */
[----:B---3--:R-:W-:Y:S05]  /*3aa0*/  IMAD.WIDE.U32 R4, R4, -0x326172a9, RZ ;  /* 0xcd9e8d5704047825 */ /* 0x008fea00078e00ff */
[----:B------:R-:W-:Y:S01]  /*3ab0*/  LOP3.LUT R8, R5, R52, R8, 0x96, !PT ;  /* 0x0000003405087212 */ /* 0x000fe200078e9608 */
[----:B------:R-:W-:Y:S01]  /*3ac0*/  IMAD.WIDE.U32 R52, R53, -0x326172a9, RZ ;  /* 0xcd9e8d5735347825 */ /* 0x000fe200078e00ff */
[----:B------:R2:W-:Y:S03]  /*3ad0*/  MUFU.EX2 R66, R2 ;  /* 0x0000000200427308 */ /* 0x0005e60000000800 */
[----:B------:R-:W-:Y:S01]  /*3ae0*/  IMAD.WIDE.U32 R8, R8, -0x2daee0ad, RZ ;  /* 0xd2511f5308087825 */ /* 0x000fe200078e00ff */
[----:B------:R-:W-:Y:S02]  /*3af0*/  LOP3.LUT R6, R53, R4, R6, 0x96, !PT ;  /* 0x0000000435067212 */ /* 0x000fe400078e9606 */
[----:B------:R-:W-:Y:S03]  /*3b00*/  IADD3 R4, R217, -0x56f99767, RZ ;  /* 0xa9066899d9047810 */ /* 0x000fe60007ffe0ff */
[----:B------:R-:W-:Y:S01]  /*3b10*/  IMAD.WIDE.U32 R6, R6, -0x2daee0ad, RZ ;  /* 0xd2511f5306067825 */ /* 0x000fe200078e00ff */
[----:B------:R-:W-:Y:S01]  /*3b20*/  LOP3.LUT R4, R9, R10, R4, 0x96, !PT ;  /* 0x0000000a09047212 */ /* 0x000fe200078e9604 */
[----:B------:R-:W-:Y:S03]  /*3b30*/  MUFU.EX2 R65, R0 ;  /* 0x0000000000417308 */ /* 0x000fe60000000800 */
[----:B------:R-:W-:Y:S01]  /*3b40*/  LOP3.LUT R9, R6, 0xff, RZ, 0xc0, !PT ;  /* 0x000000ff06097812 */ /* 0x000fe200078ec0ff */
[----:B------:R-:W-:Y:S01]  /*3b50*/  IMAD.WIDE.U32 R4, R4, -0x326172a9, RZ ;  /* 0xcd9e8d5704047825 */ /* 0x000fe200078e00ff */
[----:B------:R-:W-:Y:S02]  /*3b60*/  LOP3.LUT R8, R7, R8, R3, 0x96, !PT ;  /* 0x0000000807087212 */ /* 0x000fe400078e9603 */
[----:B------:R-:W-:Y:S02]  /*3b70*/  ISETP.LE.U32.AND P2, PT, R9, UR6, PT ;  /* 0x0000000609007c0c */ /* 0x000fe4000bf43070 */
[----:B------:R-:W-:Y:S01]  /*3b80*/  IADD3 R3, R216, -0x4ab325aa, RZ ;  /* 0xb54cda56d8037810 */ /* 0x000fe20007ffe0ff */
[----:B------:R-:W-:Y:S01]  /*3b90*/  MUFU.EX2 R106, R106 ;  /* 0x0000006a006a7308 */ /* 0x000fe20000000800 */
[--C-:B------:R-:W-:Y:S02]  /*3ba0*/  SHF.R.U32.HI R10, RZ, 0x18, R6.reuse ;  /* 0x00000018ff0a7819 */ /* 0x100fe40000011606 */
[----:B-1----:R-:W-:Y:S02]  /*3bb0*/  SHF.R.U32.HI R12, RZ, 0x10, R6 ;  /* 0x00000010ff0c7819 */ /* 0x002fe40000011606 */
[----:B------:R-:W-:Y:S02]  /*3bc0*/  LOP3.LUT R13, R6, 0xffff, RZ, 0xc0, !PT ;  /* 0x0000ffff060d7812 */ /* 0x000fe400078ec0ff */
[C---:B------:R-:W-:Y:S02]  /*3bd0*/  LOP3.LUT R6, R4.reuse, 0xff, RZ, 0xc0, !PT ;  /* 0x000000ff04067812 */ /* 0x040fe400078ec0ff */
[----:B------:R-:W-:Y:S01]  /*3be0*/  LOP3.LUT R3, R5, R52, R3, 0x96, !PT ;  /* 0x0000003405037212 */ /* 0x000fe200078e9603 */
[----:B------:R-:W-:Y:S01]  /*3bf0*/  MUFU.EX2 R104, R104 ;  /* 0x0000006800687308 */ /* 0x000fe20000000800 */
[--C-:B------:R-:W-:Y:S02]  /*3c00*/  SHF.R.U32.HI R7, RZ, 0x18, R4.reuse ;  /* 0x00000018ff077819 */ /* 0x100fe40000011604 */
[----:B------:R-:W-:Y:S02]  /*3c10*/  LOP3.LUT R9, R4, 0xffff, RZ, 0xc0, !PT ;  /* 0x0000ffff04097812 */ /* 0x000fe400078ec0ff */
[----:B------:R-:W-:Y:S02]  /*3c20*/  ISETP.LE.U32.AND P6, PT, R6, UR6, PT ;  /* 0x0000000606007c0c */ /* 0x000fe4000bfc3070 */
[----:B------:R-:W-:Y:S02]  /*3c30*/  LOP3.LUT R5, R8, 0xff, RZ, 0xc0, !PT ;  /* 0x000000ff08057812 */ /* 0x000fe400078ec0ff */
[----:B------:R-:W-:Y:S01]  /*3c40*/  SHF.R.U32.HI R11, RZ, 0x10, R4 ;  /* 0x00000010ff0b7819 */ /* 0x000fe20000011604 */
[----:B------:R-:W-:Y:S01]  /*3c50*/  MUFU.EX2 R101, R15 ;  /* 0x0000000f00657308 */ /* 0x000fe20000000800 */
[--C-:B------:R-:W-:Y:S02]  /*3c60*/  SHF.R.U32.HI R4, RZ, 0x18, R8.reuse ;  /* 0x00000018ff047819 */ /* 0x100fe40000011608 */
[----:B------:R-:W-:Y:S02]  /*3c70*/  ISETP.LE.U32.AND P1, PT, R7, UR6, PT ;  /* 0x0000000607007c0c */ /* 0x000fe4000bf23070 */
[----:B------:R-:W-:Y:S02]  /*3c80*/  ISETP.LE.U32.AND P5, PT, R5, UR6, PT ;  /* 0x0000000605007c0c */ /* 0x000fe4000bfa3070 */
[----:B------:R-:W-:Y:S02]  /*3c90*/  LOP3.LUT R5, R3, 0xff, RZ, 0xc0, !PT ;  /* 0x000000ff03057812 */ /* 0x000fe400078ec0ff */
[----:B------:R-:W-:Y:S01]  /*3ca0*/  ISETP.LE.U32.AND P3, PT, R4, UR6, PT ;  /* 0x0000000604007c0c */ /* 0x000fe2000bf63070 */
[----:B------:R-:W-:Y:S01]  /*3cb0*/  MUFU.EX2 R100, R100 ;  /* 0x0000006400647308 */ /* 0x000fe20000000800 */
[--C-:B------:R-:W-:Y:S02]  /*3cc0*/  SHF.R.U32.HI R4, RZ, 0x10, R3.reuse ;  /* 0x00000010ff047819 */ /* 0x100fe40000011603 */
[----:B------:R-:W-:Y:S02]  /*3cd0*/  SHF.R.U32.HI R6, RZ, 0x18, R3 ;  /* 0x00000018ff067819 */ /* 0x000fe40000011603 */
[----:B------:R-:W-:Y:S02]  /*3ce0*/  LOP3.LUT R4, R4, 0xff, RZ, 0xc0, !PT ;  /* 0x000000ff04047812 */ /* 0x000fe400078ec0ff */
[----:B------:R-:W-:Y:S02]  /*3cf0*/  ISETP.LE.U32.AND P4, PT, R6, UR6, PT ;  /* 0x0000000606007c0c */ /* 0x000fe4000bf83070 */
[----:B--2---:R-:W-:Y:S01]  /*3d00*/  LOP3.LUT R2, R11, 0xff, RZ, 0xc0, !PT ;  /* 0x000000ff0b027812 */ /* 0x004fe200078ec0ff */
[----:B------:R-:W-:Y:S01]  /*3d10*/  MUFU.EX2 R67, R14 ;  /* 0x0000000e00437308 */ /* 0x000fe20000000800 */
[----:B------:R-:W-:Y:S09]  /*3d20*/  ISETP.LE.U32.AND P0, PT, R10, UR6, PT ;  /* 0x000000060a007c0c */ /* 0x000ff2000bf03070 */
[----:B------:R-:W1:Y:S04]  /*3d30*/  MUFU.EX2 R103, R19 ;  /* 0x0000001300677308 */ /* 0x000e680000000800 */
[----:B-1----:R-:W-:Y:S02]  /*3d40*/  @!P0 FADD.FTZ R103, -R103, -RZ ;  /* 0x800000ff67678221 */ /* 0x002fe40000010100 */
[----:B------:R-:W-:Y:S01]  /*3d50*/  @!P2 FADD.FTZ R178, -R178, -RZ ;  /* 0x800000ffb2b2a221 */ /* 0x000fe20000010100 */
[----:B------:R-:W-:Y:S01]  /*3d60*/  ISETP.LE.U32.AND P2, PT, R5, UR6, PT ;  /* 0x0000000605007c0c */ /* 0x000fe2000bf43070 */
[----:B------:R-:W-:Y:S01]  /*3d70*/  @!P6 FADD.FTZ R177, -R177, -RZ ;  /* 0x800000ffb1b1e221 */ /* 0x000fe20000010100 */
[----:B------:R-:W-:Y:S01]  /*3d80*/  LOP3.LUT R5, R3, 0xffff, RZ, 0xc0, !PT ;  /* 0x0000ffff03057812 */ /* 0x000fe200078ec0ff */
[----:B------:R-:W-:Y:S01]  /*3d90*/  @!P1 FADD.FTZ R176, -R176, -RZ ;  /* 0x800000ffb0b09221 */ /* 0x000fe20000010100 */
[----:B------:R-:W-:Y:S01]  /*3da0*/  ISETP.LE.U32.AND P6, PT, R4, UR6, PT ;  /* 0x0000000604007c0c */ /* 0x000fe2000bfc3070 */
[----:B------:R-:W-:Y:S01]  /*3db0*/  @!P4 FADD.FTZ R175, -R175, -RZ ;  /* 0x800000ffafafc221 */ /* 0x000fe20000010100 */
[----:B------:R-:W-:Y:S01]  /*3dc0*/  SHF.R.U32.HI R5, RZ, 0x8, R5 ;  /* 0x00000008ff057819 */ /* 0x000fe20000011605 */
[----:B------:R-:W-:Y:S01]  /*3dd0*/  @!P5 FADD.FTZ R102, -R102, -RZ ;  /* 0x800000ff6666d221 */ /* 0x000fe20000010100 */
[----:B------:R-:W-:Y:S01]  /*3de0*/  LOP3.LUT R3, R12, 0xff, RZ, 0xc0, !PT ;  /* 0x000000ff0c037812 */ /* 0x000fe200078ec0ff */
[----:B------:R-:W-:Y:S01]  /*3df0*/  @!P3 FADD.FTZ R101, -R101, -RZ ;  /* 0x800000ff6565b221 */ /* 0x000fe20000010100 */
[----:B------:R-:W-:Y:S02]  /*3e00*/  SHF.R.U32.HI R4, RZ, 0x8, R9 ;  /* 0x00000008ff047819 */ /* 0x000fe40000011609 */
[----:B------:R-:W-:Y:S01]  /*3e10*/  ISETP.LE.U32.AND P1, PT, R3, UR6, PT ;  /* 0x0000000603007c0c */ /* 0x000fe2000bf23070 */
[----:B------:R-:W-:Y:S01]  /*3e20*/  @!P2 FADD.FTZ R174, -R174, -RZ ;  /* 0x800000ffaeaea221 */ /* 0x000fe20000010100 */
[----:B------:R-:W-:Y:S02]  /*3e30*/  LOP3.LUT R3, R4, 0xffff, RZ, 0xc0, !PT ;  /* 0x0000ffff04037812 */ /* 0x000fe400078ec0ff */
[----:B------:R-:W-:Y:S01]  /*3e40*/  LOP3.LUT R4, R5, 0xffff, RZ, 0xc0, !PT ;  /* 0x0000ffff05047812 */ /* 0x000fe200078ec0ff */
[----:B------:R-:W-:Y:S01]  /*3e50*/  @!P6 FADD.FTZ R107, -R107, -RZ ;  /* 0x800000ff6b6be221 */ /* 0x000fe20000010100 */
[----:B------:R-:W-:Y:S02]  /*3e60*/  ISETP.LE.U32.AND P4, PT, R3, UR6, PT ;  /* 0x0000000603007c0c */ /* 0x000fe4000bf83070 */
[----:B------:R-:W-:Y:S02]  /*3e70*/  ISETP.LE.U32.AND P2, PT, R4, UR6, PT ;  /* 0x0000000604007c0c */ /* 0x000fe4000bf43070 */
[----:B------:R-:W-:Y:S02]  /*3e80*/  ISETP.LE.U32.AND P6, PT, R2, UR6, PT ;  /* 0x0000000602007c0c */ /* 0x000fe4000bfc3070 */
[----:B------:R-:W-:Y:S01]  /*3e90*/  SHF.R.U32.HI R3, RZ, 0x10, R8 ;  /* 0x00000010ff037819 */ /* 0x000fe20000011608 */
[----:B------:R-:W-:Y:S01]  /*3ea0*/  @!P1 FADD.FTZ R65, -R65, -RZ ;  /* 0x800000ff41419221 */ /* 0x000fe20000010100 */
[----:B------:R-:W-:Y:S02]  /*3eb0*/  LOP3.LUT R8, R8, 0xffff, RZ, 0xc0, !PT ;  /* 0x0000ffff08087812 */ /* 0x000fe400078ec0ff */
[----:B------:R-:W-:Y:S02]  /*3ec0*/  SHF.R.U32.HI R2, RZ, 0x8, R13 ;  /* 0x00000008ff027819 */ /* 0x000fe4000001160d */
[----:B------:R-:W-:Y:S01]  /*3ed0*/  SHF.R.U32.HI R8, RZ, 0x8, R8 ;  /* 0x00000008ff087819 */ /* 0x000fe20000011608 */
[----:B------:R-:W-:Y:S01]  /*3ee0*/  @!P4 FADD.FTZ R106, -R106, -RZ ;  /* 0x800000ff6a6ac221 */ /* 0x000fe20000010100 */
[----:B------:R-:W-:Y:S01]  /*3ef0*/  LOP3.LUT R3, R3, 0xff, RZ, 0xc0, !PT ;  /* 0x000000ff03037812 */ /* 0x000fe200078ec0ff */
[----:B------:R-:W-:Y:S01]  /*3f00*/  @!P2 FADD.FTZ R105, -R105, -RZ ;  /* 0x800000ff6969a221 */ /* 0x000fe20000010100 */
[----:B------:R-:W-:Y:S01]  /*3f10*/  LOP3.LUT R0, R2, 0xffff, RZ, 0xc0, !PT ;  /* 0x0000ffff02007812 */ /* 0x000fe200078ec0ff */
[----:B------:R-:W-:Y:S01]  /*3f20*/  @!P6 FADD.FTZ R104, -R104, -RZ ;  /* 0x800000ff6868e221 */ /* 0x000fe20000010100 */
[----:B------:R-:W-:Y:S02]  /*3f30*/  LOP3.LUT R2, R8, 0xffff, RZ, 0xc0, !PT ;  /* 0x0000ffff08027812 */ /* 0x000fe400078ec0ff */
[----:B------:R-:W-:Y:S02]  /*3f40*/  ISETP.LE.U32.AND P4, PT, R3, UR6, PT ;  /* 0x0000000603007c0c */ /* 0x000fe4000bf83070 */
[----:B------:R-:W-:Y:S02]  /*3f50*/  F2FP.RELU.BF16.PACK_AB R3, R105, R174 ;  /* 0x000000ae6903723e */ /* 0x000fe400000018ff */
[----:B------:R-:W-:Y:S02]  /*3f60*/  ISETP.LE.U32.AND P6, PT, R2, UR6, PT ;  /* 0x0000000602007c0c */ /* 0x000fe4000bfc3070 */
[----:B------:R-:W-:Y:S01]  /*3f70*/  F2FP.RELU.BF16.PACK_AB R2, R175, R107 ;  /* 0x0000006baf02723e */ /* 0x000fe200000018ff */
[----:B------:R1:W-:Y:S01]  /*3f80*/  STS [R227+0x12000], R3 ;  /* 0x01200003e3007388 */ /* 0x0003e20000000800 */
[----:B------:R-:W-:Y:S02]  /*3f90*/  ISETP.LE.U32.AND P2, PT, R0, UR6, PT ;  /* 0x0000000600007c0c */ /* 0x000fe4000bf43070 */
[----:B------:R-:W-:Y:S01]  /*3fa0*/  F2FP.RELU.BF16.PACK_AB R0, R106, R177 ;  /* 0x000000b16a00723e */ /* 0x000fe200000018ff */
[----:B------:R2:W-:Y:S01]  /*3fb0*/  STS [R227+0x12400], R2 ;  /* 0x01240002e3007388 */ /* 0x0005e20000000800 */
[----:B------:R-:W-:Y:S01]  /*3fc0*/  FSETP.GE.FTZ.AND P1, PT, R107, RZ, PT ;  /* 0x000000ff6b00720b */ /* 0x000fe20003f36000 */
[----:B------:R-:W-:Y:S01]  /*3fd0*/  @!P4 FADD.FTZ R67, -R67, -RZ ;  /* 0x800000ff4343c221 */ /* 0x000fe20000010100 */
[----:B------:R-:W-:Y:S01]  /*3fe0*/  FSETP.GE.FTZ.AND P3, PT, R174, RZ, PT ;  /* 0x000000ffae00720b */ /* 0x000fe20003f76000 */
[----:B------:R3:W-:Y:S01]  /*3ff0*/  STS [R230+0x12000], R0 ;  /* 0x01200000e6007388 */ /* 0x0007e20000000800 */
[----:B------:R-:W-:Y:S01]  /*4000*/  FSETP.GE.FTZ.AND P4, PT, R106, RZ, PT ;  /* 0x000000ff6a00720b */ /* 0x000fe20003f96000 */
[----:B------:R-:W-:Y:S01]  /*4010*/  @!P6 FADD.FTZ R100, -R100, -RZ ;  /* 0x800000ff6464e221 */ /* 0x000fe20000010100 */
[----:B------:R-:W-:Y:S03]  /*4020*/  F2FP.RELU.BF16.PACK_AB R4, R101, R67 ;  /* 0x000000436504723e */ /* 0x000fe600000018ff */
[----:B------:R-:W-:Y:S01]  /*4030*/  @!P2 FADD.FTZ R66, -R66, -RZ ;  /* 0x800000ff4242a221 */ /* 0x000fe20000010100 */
[----:B------:R-:W-:Y:S02]  /*4040*/  F2FP.RELU.BF16.PACK_AB R5, R100, R102 ;  /* 0x000000666405723e */ /* 0x000fe400000018ff */
[----:B------:R-:W-:Y:S02]  /*4050*/  FSETP.GE.FTZ.AND P2, PT, R105, RZ, PT ;  /* 0x000000ff6900720b */ /* 0x000fe40003f56000 */
[----:B-1----:R-:W-:Y:S02]  /*4060*/  F2FP.RELU.BF16.PACK_AB R3, R66, R178 ;  /* 0x000000b24203723e */ /* 0x002fe400000018ff */
[----:B--2---:R-:W-:Y:S02]  /*4070*/  F2FP.RELU.BF16.PACK_AB R2, R103, R65 ;  /* 0x000000416702723e */ /* 0x004fe400000018ff */
[----:B---3--:R-:W-:Y:S05]  /*4080*/  F2FP.RELU.BF16.PACK_AB R0, R176, R104 ;  /* 0x00000068b000723e */ /* 0x008fea00000018ff */
[----:B------:R1:W-:Y:S04]  /*4090*/  STS [R230+0x12400], R0 ;  /* 0x01240000e6007388 */ /* 0x0003e80000000800 */
[----:B------:R-:W-:Y:S04]  /*40a0*/  STS [R228+0x12000], R5 ;  /* 0x01200005e4007388 */ /* 0x000fe80000000800 */
[----:B------:R-:W-:Y:S04]  /*40b0*/  STS [R228+0x12400], R4 ;  /* 0x01240004e4007388 */ /* 0x000fe80000000800 */
[----:B------:R2:W-:Y:S04]  /*40c0*/  STS [R229+0x12000], R3 ;  /* 0x01200003e5007388 */ /* 0x0005e80000000800 */
[----:B------:R3:W-:Y:S01]  /*40d0*/  STS [R229+0x12400], R2 ;  /* 0x01240002e5007388 */ /* 0x0007e20000000800 */
[----:B-1----:R-:W-:Y:S05]  /*40e0*/  IMAD.SHL.U32 R0, R206, 0x2, RZ ;  /* 0x00000002ce007824 */ /* 0x002fea00078e00ff */
[----:B------:R-:W1:Y:S01]  /*40f0*/  LDSM.16.M88.4 R16, [R0+0x8000] ;  /* 0x008000000010783b */ /* 0x000e620000000200 */
[C-C-:B--2---:R-:W-:Y:S02]  /*4100*/  IMAD.IADD R3, R196.reuse, 0x1, R0.reuse ;  /* 0x00000001c4037824 */ /* 0x144fe400078e0200 */
[----:B---3--:R-:W-:Y:S05]  /*4110*/  IMAD.IADD R2, R201, 0x1, R0 ;  /* 0x00000001c9027824 */ /* 0x008fea00078e0200 */
[----:B------:R-:W-:Y:S01]  /*4120*/  LDSM.16.M88.4 R56, [R3+0x8000] ;  /* 0x008000000338783b */ /* 0x000fe20000000200 */
[----:B------:R-:W-:Y:S07]  /*4130*/  IMAD.IADD R64, R196, 0x1, R2 ;  /* 0x00000001c4407824 */ /* 0x000fee00078e0202 */
[----:B------:R-:W2:Y:S08]  /*4140*/  LDSM.16.M88.4 R52, [R2+0x8000] ;  /* 0x008000000234783b */ /* 0x000eb00000000200 */
[----:B------:R-:W3:Y:S01]  /*4150*/  LDSM.16.M88.4 R60, [R64+0x8000] ;  /* 0x00800000403c783b */ /* 0x000ee20000000200 */
        /* <DEDUP_REMOVED lines=8> */
[----:B------:R1:W2:Y:S07]  /*41e0*/  LDSM.16.M88.4 R52, [R0+0xa000] ;  /* 0x00a000000034783b */ /* 0x0002ae0000000200 */
[C---:B------:R-:W-:Y:S08]  /*41f0*/  HMMA.16816.F32.BF16 R4, R56.reuse, R124, R4 ;  /* 0x0000007c3804723c */ /* 0x040ff00000041804 */
[C---:B------:R-:W-:Y:S08]  /*4200*/  HMMA.16816.F32.BF16 R8, R56.reuse, R126, R8 ;  /* 0x0000007e3808723c */ /* 0x040ff00000041808 */
[C---:B------:R-:W-:Y:S01]  /*4210*/  HMMA.16816.F32.BF16 R12, R56.reuse, R128, R12 ;  /* 0x00000080380c723c */ /* 0x040fe2000004180c */
[----:B-1----:R-:W-:Y:S05]  /*4220*/  IMAD.U32 R0, R241, -0x40, RZ ;  /* 0xffffffc0f1007824 */ /* 0x002fea00078e00ff */
[C---:B------:R-:W-:Y:S02]  /*4230*/  LEA R210, P0, R0.reuse, R210, 0x2 ;  /* 0x000000d200d27211 */ /* 0x040fe400078010ff */
[----:B------:R-:W-:Y:S01]  /*4240*/  HMMA.16816.F32.BF16 R16, R56, R130, R16 ;  /* 0x000000823810723c */ /* 0x000fe20000041810 */
[----:B------:R-:W1:Y:S03]  /*4250*/  LDSM.16.M88.4 R56, [R2+0xa000] ;  /* 0x00a000000238783b */ /* 0x000e660000000200 */
[----:B------:R-:W-:Y:S02]  /*4260*/  LEA.HI.X.SX32 R211, R0, R211, 0x2, P0 ;  /* 0x000000d300d37211 */ /* 0x000fe400000f16ff */
[----:B------:R-:W-:Y:S02]  /*4270*/  FSETP.GE.FTZ.AND P0, PT, R175, RZ, PT ;  /* 0x000000ffaf00720b */ /* 0x000fe40003f16000 */
[C---:B---3--:R-:W-:Y:S08]  /*4280*/  HMMA.16816.F32.BF16 R4, R60.reuse, R132, R4 ;  /* 0x000000843c04723c */ /* 0x048ff00000041804 */
[C---:B------:R-:W-:Y:S08]  /*4290*/  HMMA.16816.F32.BF16 R8, R60.reuse, R134, R8 ;  /* 0x000000863c08723c */ /* 0x040ff00000041808 */
[C---:B------:R-:W-:Y:S08]  /*42a0*/  HMMA.16816.F32.BF16 R12, R60.reuse, R136, R12 ;  /* 0x000000883c0c723c */ /* 0x040ff0000004180c */
[----:B------:R-:W-:Y:S01]  /*42b0*/  HMMA.16816.F32.BF16 R16, R60, R138, R16 ;  /* 0x0000008a3c10723c */ /* 0x000fe20000041810 */
[----:B------:R-:W3:Y:S07]  /*42c0*/  LDSM.16.M88.4 R60, [R3+0xa000] ;  /* 0x00a00000033c783b */ /* 0x000eee0000000200 */
[C---:B--2---:R-:W-:Y:S08]  /*42d0*/  HMMA.16816.F32.BF16 R4, R52.reuse, R140, R4 ;  /* 0x0000008c3404723c */ /* 0x044ff00000041804 */
[C---:B------:R-:W-:Y:S08]  /*42e0*/  HMMA.16816.F32.BF16 R8, R52.reuse, R142, R8 ;  /* 0x0000008e3408723c */ /* 0x040ff00000041808 */
[C---:B------:R-:W-:Y:S08]  /*42f0*/  HMMA.16816.F32.BF16 R12, R52.reuse, R144, R12 ;  /* 0x00000090340c723c */ /* 0x040ff0000004180c */
[----:B------:R-:W-:Y:S01]  /*4300*/  HMMA.16816.F32.BF16 R16, R52, R146, R16 ;  /* 0x000000923410723c */ /* 0x000fe20000041810 */
[----:B------:R-:W2:Y:S07]  /*4310*/  LDSM.16.M88.4 R52, [R64+0xa000] ;  /* 0x00a000004034783b */ /* 0x000eae0000000200 */
[C---:B-1----:R-:W-:Y:S08]  /*4320*/  HMMA.16816.F32.BF16 R4, R56.reuse, R148, R4 ;  /* 0x000000943804723c */ /* 0x042ff00000041804 */
[C---:B------:R-:W-:Y:S08]  /*4330*/  HMMA.16816.F32.BF16 R8, R56.reuse, R150, R8 ;  /* 0x000000963808723c */ /* 0x040ff00000041808 */
[C---:B------:R-:W-:Y:S08]  /*4340*/  HMMA.16816.F32.BF16 R12, R56.reuse, R152, R12 ;  /* 0x00000098380c723c */ /* 0x040ff0000004180c */
[----:B------:R-:W-:Y:S08]  /*4350*/  HMMA.16816.F32.BF16 R16, R56, R154, R16 ;  /* 0x0000009a3810723c */ /* 0x000ff00000041810 */
[C---:B---3--:R-:W-:Y:S08]  /*4360*/  HMMA.16816.F32.BF16 R4, R60.reuse, R156, R4 ;  /* 0x0000009c3c04723c */ /* 0x048ff00000041804 */
[C---:B------:R-:W-:Y:S08]  /*4370*/  HMMA.16816.F32.BF16 R8, R60.reuse, R158, R8 ;  /* 0x0000009e3c08723c */ /* 0x040ff00000041808 */
[C---:B------:R-:W-:Y:S08]  /*4380*/  HMMA.16816.F32.BF16 R12, R60.reuse, R160, R12 ;  /* 0x000000a03c0c723c */ /* 0x040ff0000004180c */
[----:B------:R-:W-:Y:S08]  /*4390*/  HMMA.16816.F32.BF16 R16, R60, R162, R16 ;  /* 0x000000a23c10723c */ /* 0x000ff00000041810 */
[C---:B--2---:R-:W-:Y:S08]  /*43a0*/  HMMA.16816.F32.BF16 R4, R52.reuse, R164, R4 ;  /* 0x000000a43404723c */ /* 0x044ff00000041804 */
[C---:B------:R-:W-:Y:S08]  /*43b0*/  HMMA.16816.F32.BF16 R8, R52.reuse, R166, R8 ;  /* 0x000000a63408723c */ /* 0x040ff00000041808 */
[C---:B------:R-:W-:Y:S08]  /*43c0*/  HMMA.16816.F32.BF16 R12, R52.reuse, R168, R12 ;  /* 0x000000a8340c723c */ /* 0x040ff0000004180c */
[----:B-----5:R-:W-:Y:S01]  /*43d0*/  FADD.FTZ R0, -R172, R7 ;  /* 0x00000007ac007221 */ /* 0x020fe20000010100 */
[----:B------:R-:W-:Y:S03]  /*43e0*/  HMMA.16816.F32.BF16 R16, R52, R170, R16 ;  /* 0x000000aa3410723c */ /* 0x000fe60000041810 */
[----:B------:R-:W-:Y:S01]  /*43f0*/  FADD.FTZ R3, -R173, R5 ;  /* 0x00000005ad037221 */ /* 0x000fe20000010100 */
[-C--:B------:R-:W-:Y:S01]  /*4400*/  FSEL R0, R0, R172.reuse, P0 ;  /* 0x000000ac00007208 */ /* 0x080fe20000000000 */
[----:B------:R-:W-:Y:S01]  /*4410*/  FADD.FTZ R2, -R172, R6 ;  /* 0x00000006ac027221 */ /* 0x000fe20000010100 */
[----:B------:R-:W-:Y:S01]  /*4420*/  FSETP.GE.FTZ.AND P0, PT, R177, RZ, PT ;  /* 0x000000ffb100720b */ /* 0x000fe20003f16000 */
[----:B------:R-:W-:Y:S01]  /*4430*/  FADD.FTZ R8, -R173, R8 ;  /* 0x00000008ad087221 */ /* 0x000fe20000010100 */
[-C--:B------:R-:W-:Y:S01]  /*4440*/  FSEL R3, R3, R173.reuse, P2 ;  /* 0x000000ad03037208 */ /* 0x080fe20001000000 */
[----:B------:R-:W-:Y:S01]  /*4450*/  FADD.FTZ R4, -R173, R4 ;  /* 0x00000004ad047221 */ /* 0x000fe20000010100 */
[----:B------:R-:W-:Y:S02]  /*4460*/  FSETP.GE.FTZ.AND P2, PT, R100, RZ, PT ;  /* 0x000000ff6400720b */ /* 0x000fe40003f56000 */
[----:B------:R-:W-:Y:S01]  /*4470*/  FADD.FTZ R11, -R172, R11 ;  /* 0x0000000bac0b7221 */ /* 0x000fe20000010100 */
[----:B------:R-:W-:Y:S01]  /*4480*/  FSEL R2, R2, R172, P1 ;  /* 0x000000ac02027208 */ /* 0x000fe20000800000 */
[----:B------:R-:W-:Y:S01]  /*4490*/  FMUL.FTZ R175, R175, R0 ;  /* 0x00000000afaf7220 */ /* 0x000fe20000410000 */
[----:B------:R-:W-:Y:S01]  /*44a0*/  FSEL R0, R8, R173, P0 ;  /* 0x000000ad08007208 */ /* 0x000fe20000000000 */
[----:B------:R-:W-:Y:S01]  /*44b0*/  FMUL.FTZ R6, R105, R3 ;  /* 0x0000000369067220 */ /* 0x000fe20000410000 */
[----:B------:R-:W-:Y:S01]  /*44c0*/  FSETP.GE.FTZ.AND P0, PT, R176, RZ, PT ;  /* 0x000000ffb000720b */ /* 0x000fe20003f16000 */
[----:B------:R-:W-:Y:S01]  /*44d0*/  FADD.FTZ R3, -R173, R13 ;  /* 0x0000000dad037221 */ /* 0x000fe20000010100 */
[-C--:B------:R-:W-:Y:S01]  /*44e0*/  FSEL R4, R4, R173.reuse, P3 ;  /* 0x000000ad04047208 */ /* 0x080fe20001800000 */
[----:B------:R-:W-:Y:S01]  /*44f0*/  FADD.FTZ R10, -R172, R10 ;  /* 0x0000000aac0a7221 */ /* 0x000fe20000010100 */
[----:B------:R-:W-:Y:S01]  /*4500*/  FSETP.GE.FTZ.AND P1, PT, R104, RZ, PT ;  /* 0x000000ff6800720b */ /* 0x000fe20003f36000 */
[----:B------:R-:W-:Y:S01]  /*4510*/  FMUL.FTZ R177, R177, R0 ;  /* 0x00000000b1b17220 */ /* 0x000fe20000410000 */
[----:B------:R-:W-:Y:S01]  /*4520*/  FSEL R0, R11, R172, P0 ;  /* 0x000000ac0b007208 */ /* 0x000fe20000000000 */
[----:B------:R-:W-:Y:S01]  /*4530*/  FADD.FTZ R15, -R172, R15 ;  /* 0x0000000fac0f7221 */ /* 0x000fe20000010100 */
[-C--:B------:R-:W-:Y:S01]  /*4540*/  FSEL R3, R3, R173.reuse, P2 ;  /* 0x000000ad03037208 */ /* 0x080fe20001000000 */
[----:B------:R-:W-:Y:S01]  /*4550*/  FMUL.FTZ R107, R107, R2 ;  /* 0x000000026b6b7220 */ /* 0x000fe20000410000 */
[----:B------:R-:W-:Y:S01]  /*4560*/  FSEL R2, R10, R172, P1 ;  /* 0x000000ac0a027208 */ /* 0x000fe20000800000 */
[----:B------:R-:W-:Y:S01]  /*4570*/  FMUL.FTZ R174, R174, R4 ;  /* 0x00000004aeae7220 */ /* 0x000fe20000410000 */
[----:B------:R-:W-:Y:S01]  /*4580*/  FSETP.GE.FTZ.AND P1, PT, R101, RZ, PT ;  /* 0x000000ff6500720b */ /* 0x000fe20003f36000 */
[----:B------:R-:W-:Y:S01]  /*4590*/  FADD.FTZ R4, -R173, R12 ;  /* 0x0000000cad047221 */ /* 0x000fe20000010100 */
[----:B------:R-:W-:Y:S01]  /*45a0*/  FSETP.GE.FTZ.AND P3, PT, R102, RZ, PT ;  /* 0x000000ff6600720b */ /* 0x000fe20003f76000 */
[----:B------:R-:W-:Y:S01]  /*45b0*/  FMUL.FTZ R176, R176, R0 ;  /* 0x00000000b0b07220 */ /* 0x000fe20000410000 */
[----:B------:R-:W-:Y:S01]  /*45c0*/  FSETP.GE.FTZ.AND P0, PT, R103, RZ, PT ;  /* 0x000000ff6700720b */ /* 0x000fe20003f16000 */
[----:B------:R-:W-:Y:S01]  /*45d0*/  FADD.FTZ R0, -R172, R18 ;  /* 0x00000012ac007221 */ /* 0x000fe20000010100 */
[----:B------:R-:W-:Y:S01]  /*45e0*/  FSEL R4, R4, R173, P3 ;  /* 0x000000ad04047208 */ /* 0x000fe20001800000 */
[----:B------:R-:W-:Y:S01]  /*45f0*/  FMUL.FTZ R100, R100, R3 ;  /* 0x0000000364647220 */ /* 0x000fe20000410000 */
[----:B------:R-:W-:Y:S01]  /*4600*/  FSEL R3, R15, R172, P1 ;  /* 0x000000ac0f037208 */ /* 0x000fe20000800000 */
[----:B------:R-:W-:Y:S01]  /*4610*/  FADD.FTZ R5, -R173, R9 ;  /* 0x00000009ad057221 */ /* 0x000fe20000010100 */
[----:B------:R-:W-:Y:S01]  /*4620*/  FSETP.GE.FTZ.AND P1, PT, R65, RZ, PT ;  /* 0x000000ff4100720b */ /* 0x000fe20003f36000 */
[----:B------:R-:W-:Y:S01]  /*4630*/  FADD.FTZ R14, -R172, R14 ;  /* 0x0000000eac0e7221 */ /* 0x000fe20000010100 */
[----:B------:R-:W-:Y:S01]  /*4640*/  FSETP.GE.FTZ.AND P3, PT, R66, RZ, PT ;  /* 0x000000ff4200720b */ /* 0x000fe20003f76000 */
[----:B------:R-:W-:Y:S01]  /*4650*/  FMUL.FTZ R104, R104, R2 ;  /* 0x0000000268687220 */ /* 0x000fe20000410000 */
[----:B------:R-:W-:Y:S01]  /*4660*/  FSEL R0, R0, R172, P1 ;  /* 0x000000ac00007208 */ /* 0x000fe20000800000 */
[----:B------:R-:W-:Y:S01]  /*4670*/  FADD.FTZ R2, -R173, R16 ;  /* 0x00000010ad027221 */ /* 0x000fe20000010100 */
[----:B------:R-:W-:Y:S01]  /*4680*/  ISETP.GT.AND P1, PT, R209, R234, PT ;  /* 0x000000ead100720c */ /* 0x000fe20003f24270 */
[----:B------:R-:W-:Y:S01]  /*4690*/  FMUL.FTZ R102, R102, R4 ;  /* 0x0000000466667220 */ /* 0x000fe20000410000 */
[----:B------:R-:W-:Y:S01]  /*46a0*/  FSEL R5, R5, R173, P4 ;  /* 0x000000ad05057208 */ /* 0x000fe20002000000 */
[----:B------:R-:W-:Y:S01]  /*46b0*/  FMUL.FTZ R101, R101, R3 ;  /* 0x0000000365657220 */ /* 0x000fe20000410000 */
[----:B------:R-:W-:Y:S01]  /*46c0*/  FSETP.GE.FTZ.AND P2, PT, R67, RZ, PT ;  /* 0x000000ff4300720b */ /* 0x000fe20003f56000 */
[----:B------:R-:W-:Y:S01]  /*46d0*/  FMUL.FTZ R65, R65, R0 ;  /* 0x0000000041417220 */ /* 0x000fe20000410000 */
[----:B------:R-:W-:Y:S01]  /*46e0*/  FSETP.GE.FTZ.AND P4, PT, R178, RZ, PT ;  /* 0x000000ffb200720b */ /* 0x000fe20003f96000 */
        /* <DEDUP_REMOVED lines=33> */
.L_x_1059:
        /* <DEDUP_REMOVED lines=85> */
.L_x_1060:
[----:B------:R-:W-:Y:S01]  /*4e50*/  LDSM.16.M88.4 R64, [R202] ;  /* 0x00000000ca40783b */ /* 0x000fe20000000200 */
[----:B-1----:R-:W-:Y:S03]  /*4e60*/  @P1 IADD3 R2, P0, R222, -0x100, RZ ;  /* 0xffffff00de021810 */ /* 0x002fe60007f1e0ff */
[----:B------:R-:W1:Y:S01]  /*4e70*/  LDSM.16.MT88.4 R16, [R188+0xc000] ;  /* 0x00c00000bc10783b */ /* 0x000e620000004200 */
[----:B------:R-:W-:Y:S01]  /*4e80*/  @P1 IADD3.X R0, R223, -0x1, RZ, P0, !PT ;  /* 0xffffffffdf001810 */ /* 0x000fe200007fe4ff */
[----:B------:R-:W-:Y:S02]  /*4e90*/  @P1 IMAD.MOV.U32 R222, RZ, RZ, R2 ;  /* 0x000000ffffde1224 */ /* 0x000fe400078e0002 */
[----:B------:R-:W2:Y:S02]  /*4ea0*/  LDSM.16.M88.4 R60, [R202+0x1000] ;  /* 0x00100000ca3c783b */ /* 0x000ea40000000200 */
[----:B------:R-:W-:Y:S02]  /*4eb0*/  @P1 IMAD.MOV.U32 R223, RZ, RZ, R0 ;  /* 0x000000ffffdf1224 */ /* 0x000fe400078e0000 */
[----:B------:R-:W3:Y:S01]  /*4ec0*/  LDSM.16.MT88.4 R100, [R188+0xe000] ;  /* 0x00e00000bc64783b */ /* 0x000ee20000004200 */
[C---:B------:R-:W-:Y:S02]  /*4ed0*/  IMAD R0, R241.reuse, 0x18, RZ ;  /* 0x00000018f1007824 */ /* 0x040fe400078e02ff */
[----:B------:R-:W-:Y:S01]  /*4ee0*/  @P1 IMAD.WIDE R2, R226, 0x4, R222 ;  /* 0x00000004e2021825 */ /* 0x000fe200078e02de */
[----:B------:R-:W-:Y:S04]  /*4ef0*/  LDSM.16.M88.4 R104, [R203] ;  /* 0x00000000cb68783b */ /* 0x000fe80000000200 */
[----:B------:R-:W4:Y:S04]  /*4f00*/  LDSM.16.MT88.4 R172, [R188+0xc800] ;  /* 0x00c80000bcac783b */ /* 0x000f280000004200 */
[----:B------:R-:W3:Y:S04]  /*4f10*/  LDSM.16.M88.4 R176, [R203+0x1000] ;  /* 0x00100000cbb0783b */ /* 0x000ee80000000200 */
[----:B------:R-:W3:Y:S04]  /*4f20*/  LDSM.16.MT88.4 R180, [R188+0xe800] ;  /* 0x00e80000bcb4783b */ /* 0x000ee80000004200 */
[----:B------:R-:W-:Y:S04]  /*4f30*/  LDSM.16.M88.4 R184, [R204+0x1000] ;  /* 0x00100000ccb8783b */ /* 0x000fe80000000200 */
[----:B------:R3:W5:Y:S04]  /*4f40*/  @P1 LDG.E R221, [R2.64] ;  /* 0x0000000802dd1981 */ /* 0x000768000c1e1900 */
[----:B------:R3:W5:Y:S01]  /*4f50*/  @P1 LDG.E R224, [R2.64+0x20] ;  /* 0x0000200802e01981 */ /* 0x000762000c1e1900 */
        /* <DEDUP_REMOVED lines=17> */
[----:B------:R-:W2:Y:S07]  /*5070*/  LDSM.16.MT88.4 R176, [R188+0xf000] ;  /* 0x00f00000bcb0783b */ /* 0x000eae0000004200 */
[----:B------:R-:W-:Y:S01]  /*5080*/  HMMA.16816.F32.BF16 R64, R104, R182, R64 ;  /* 0x000000b66840723c */ /* 0x000fe20000041840 */
[----:B------:R-:W-:Y:S04]  /*5090*/  LDSM.16.M88.4 R104, [R205] ;  /* 0x00000000cd68783b */ /* 0x000fe80000000200 */
[----:B------:R-:W-:Y:S03]  /*50a0*/  LDSM.16.M88.4 R180, [R205+0x1000] ;  /* 0x00100000cdb4783b */ /* 0x000fe60000000200 */
[-C--:B-1----:R-:W-:Y:S08]  /*50b0*/  HMMA.16816.F32.BF16 R4, R100, R172.reuse, R4 ;  /* 0x000000ac6404723c */ /* 0x082ff00000041804 */
[C---:B------:R-:W-:Y:S08]  /*50c0*/  HMMA.16816.F32.BF16 R8, R184.reuse, R172, R8 ;  /* 0x000000acb808723c */ /* 0x040ff00000041808 */
[-C--:B------:R-:W-:Y:S08]  /*50d0*/  HMMA.16816.F32.BF16 R12, R184, R174.reuse, R12 ;  /* 0x000000aeb80c723c */ /* 0x080ff0000004180c */
[C---:B------:R-:W-:Y:S01]  /*50e0*/  HMMA.16816.F32.BF16 R16, R100.reuse, R174, R16 ;  /* 0x000000ae6410723c */ /* 0x040fe20000041810 */
[----:B------:R-:W1:Y:S04]  /*50f0*/  LDSM.16.MT88.4 R172, [R188+0xd800] ;  /* 0x00d80000bcac783b */ /* 0x000e680000004200 */
[----:B------:R-:W3:Y:S03]  /*5100*/  LDSM.16.MT88.4 R188, [R188+0xf800] ;  /* 0x00f80000bcbc783b */ /* 0x000ee60000004200 */
[-C--:B--2---:R-:W-:Y:S08]  /*5110*/  HMMA.16816.F32.BF16 R52, R100, R176.reuse, R52 ;  /* 0x000000b06434723c */ /* 0x084ff00000041834 */
[C---:B------:R-:W-:Y:S08]  /*5120*/  HMMA.16816.F32.BF16 R56, R184.reuse, R176, R56 ;  /* 0x000000b0b838723c */ /* 0x040ff00000041838 */
[-C--:B------:R-:W-:Y:S08]  /*5130*/  HMMA.16816.F32.BF16 R60, R184, R178.reuse, R60 ;  /* 0x000000b2b83c723c */ /* 0x080ff0000004183c */
[----:B------:R-:W-:Y:S07]  /*5140*/  HMMA.16816.F32.BF16 R64, R100, R178, R64 ;  /* 0x000000b26440723c */ /* 0x000fee0000041840 */
[C---:B------:R-:W-:Y:S01]  /*5150*/  IMAD.SHL.U32 R101, R241.reuse, 0x20, RZ ;  /* 0x00000020f1657824 */ /* 0x040fe200078e00ff */
[-C--:B-1----:R-:W-:Y:S08]  /*5160*/  HMMA.16816.F32.BF16 R4, R104, R172.reuse, R4 ;  /* 0x000000ac6804723c */ /* 0x082ff00000041804 */
[C---:B------:R-:W-:Y:S07]  /*5170*/  HMMA.16816.F32.BF16 R8, R180.reuse, R172, R8 ;  /* 0x000000acb408723c */ /* 0x040fee0000041808 */
[C---:B------:R-:W-:Y:S01]  /*5180*/  IMAD.SHL.U32 R172, R241.reuse, 0x8, RZ ;  /* 0x00000008f1ac7824 */ /* 0x040fe200078e00ff */
[-C--:B------:R-:W-:Y:S04]  /*5190*/  HMMA.16816.F32.BF16 R12, R180, R174.reuse, R12 ;  /* 0x000000aeb40c723c */ /* 0x080fe8000004180c */
[CC--:B------:R-:W-:Y:S01]  /*51a0*/  LEA R2, P0, R172.reuse, R210.reuse, 0x2 ;  /* 0x000000d2ac027211 */ /* 0x0c0fe200078010ff */
[----:B------:R-:W-:Y:S02]  /*51b0*/  IMAD.SHL.U32 R173, R241, 0x10, RZ ;  /* 0x00000010f1ad7824 */ /* 0x000fe400078e00ff */
[----:B------:R1:W-:Y:S01]  /*51c0*/  RED.E.ADD.F32.FTZ.RN.STRONG.GPU [R210.64], R4 ;  /* 0x00000004d200798e */ /* 0x0003e2000c10e788 */
[C---:B------:R-:W-:Y:S04]  /*51d0*/  HMMA.16816.F32.BF16 R16, R104.reuse, R174, R16 ;  /* 0x000000ae6810723c */ /* 0x040fe80000041810 */
[-C--:B------:R-:W-:Y:S02]  /*51e0*/  LEA.HI.X.SX32 R3, R172, R211.reuse, 0x2, P0 ;  /* 0x000000d3ac037211 */ /* 0x080fe400000f16ff */
[CC--:B------:R-:W-:Y:S02]  /*51f0*/  LEA R102, P2, R173.reuse, R210.reuse, 0x2 ;  /* 0x000000d2ad667211 */ /* 0x0c0fe400078410ff */
[-C--:B---3--:R-:W-:Y:S01]  /*5200*/  HMMA.16816.F32.BF16 R52, R104, R188.reuse, R52 ;  /* 0x000000bc6834723c */ /* 0x088fe20000041834 */
[----:B------:R2:W-:Y:S03]  /*5210*/  RED.E.ADD.F32.FTZ.RN.STRONG.GPU [R2.64], R5 ;  /* 0x000000050200798e */ /* 0x0005e6000c10e788 */
[-C--:B------:R-:W-:Y:S02]  /*5220*/  LEA.HI.X.SX32 R103, R173, R211.reuse, 0x2, P2 ;  /* 0x000000d3ad677211 */ /* 0x080fe400010f16ff */
[CC--:B------:R-:W-:Y:S02]  /*5230*/  LEA R100, P2, R101.reuse, R210.reuse, 0x2 ;  /* 0x000000d265647211 */ /* 0x0c0fe400078410ff */
[C---:B------:R-:W-:Y:S01]  /*5240*/  HMMA.16816.F32.BF16 R56, R180.reuse, R188, R56 ;  /* 0x000000bcb438723c */ /* 0x040fe20000041838 */
[----:B------:R3:W-:Y:S03]  /*5250*/  RED.E.ADD.F32.FTZ.RN.STRONG.GPU [R102.64], R6 ;  /* 0x000000066600798e */ /* 0x0007e6000c10e788 */
[-C--:B------:R-:W-:Y:S04]  /*5260*/  LEA.HI.X.SX32 R101, R101, R211.reuse, 0x2, P2 ;  /* 0x000000d365657211 */ /* 0x080fe800010f16ff */
[-C--:B------:R-:W-:Y:S04]  /*5270*/  HMMA.16816.F32.BF16 R60, R180, R190.reuse, R60 ;  /* 0x000000beb43c723c */ /* 0x080fe8000004183c */
[CC--:B-1----:R-:W-:Y:S04]  /*5280*/  LEA R4, P0, R0.reuse, R210.reuse, 0x2 ;  /* 0x000000d200047211 */ /* 0x0c2fe800078010ff */
[----:B------:R-:W-:Y:S04]  /*5290*/  HMMA.16816.F32.BF16 R64, R104, R190, R64 ;  /* 0x000000be6840723c */ /* 0x000fe80000041840 */
[-C--:B--2---:R-:W-:Y:S01]  /*52a0*/  LEA.HI.X.SX32 R5, R0, R211.reuse, 0x2, P0 ;  /* 0x000000d300057211 */ /* 0x084fe200000f16ff */
[C---:B------:R-:W-:Y:S02]  /*52b0*/  IMAD R0, R241.reuse, 0x38, RZ ;  /* 0x00000038f1007824 */ /* 0x040fe400078e02ff */
[C---:B------:R-:W-:Y:S02]  /*52c0*/  IMAD R104, R241.reuse, 0x28, RZ ;  /* 0x00000028f1687824 */ /* 0x040fe400078e02ff */
[----:B------:R1:W-:Y:S03]  /*52d0*/  RED.E.ADD.F32.FTZ.RN.STRONG.GPU [R4.64], R7 ;  /* 0x000000070400798e */ /* 0x0003e6000c10e788 */
[CC--:B---3--:R-:W-:Y:S01]  /*52e0*/  LEA R6, P0, R104.reuse, R210.reuse, 0x2 ;  /* 0x000000d268067211 */ /* 0x0c8fe200078010ff */
[----:B------:R2:W-:Y:S01]  /*52f0*/  RED.E.ADD.F32.FTZ.RN.STRONG.GPU [R100.64], R8 ;  /* 0x000000086400798e */ /* 0x0005e2000c10e788 */
[----:B------:R-:W-:Y:S02]  /*5300*/  IMAD R102, R241, 0x30, RZ ;  /* 0x00000030f1667824 */ /* 0x000fe400078e02ff */
[-C--:B-1----:R-:W-:Y:S03]  /*5310*/  LEA.HI.X.SX32 R7, R104, R211.reuse, 0x2, P0 ;  /* 0x000000d368077211 */ /* 0x082fe600000f16ff */
        /* <DEDUP_REMOVED lines=92> */
[----:B------:R-:W-:Y:S01]  /*58e0*/  ISETP.GT.AND P3, PT, R209, R234, PT ;  /* 0x000000ead100720c */ /* 0x000fe20003f64270 */
[----:B------:R-:W-:Y:S01]  /*58f0*/  RED.E.ADD.F32.FTZ.RN.STRONG.GPU [R6.64], R62 ;  /* 0x0000003e0600798e */ /* 0x000fe2000c10e788 */
[----:B------:R-:W-:Y:S02]  /*5900*/  IADD3 R0, R192, -0x4000, RZ ;  /* 0xffffc000c0007810 */ /* 0x000fe40007ffe0ff */
[----:B------:R-:W-:Y:S01]  /*5910*/  @P1 IADD3 R232, P2, R232, -0x100, RZ ;  /* 0xffffff00e8e81810 */ /* 0x000fe20007f5e0ff */
[----:B------:R-:W1:Y:S03]  /*5920*/  LDSM.16.MT88.4 R4, [R194+0x10000] ;  /* 0x01000000c204783b */ /* 0x000e660000004200 */
[----:B------:R-:W-:Y:S01]  /*5930*/  @P1 IADD3.X R231, R231, -0x1, RZ, P2, !PT ;  /* 0xffffffffe7e71810 */ /* 0x000fe200017fe4ff */
[----:B------:R2:W-:Y:S02]  /*5940*/  RED.E.ADD.F32.FTZ.RN.STRONG.GPU [R2.64], R63 ;  /* 0x0000003f0200798e */ /* 0x0005e4000c10e788 */
[----:B------:R-:W-:Y:S02]  /*5950*/  @P0 IADD3 R0, R192, 0x4000, RZ ;  /* 0x00004000c0000810 */ /* 0x000fe40007ffe0ff */
        /* <DEDUP_REMOVED lines=163> */
[----:B------:R-:W-:Y:S02]  /*6390*/  STS [R246+0x5000], R10 ;  /* 0x0050000af6007388 */ /* 0x000fe40000000800 */
[----:B------:R-:W-:Y:S02]  /*63a0*/  F2FP.BF16.PACK_AB R2, R2, R44 ;  /* 0x0000002c0202723e */ /* 0x000fe400000010ff */
        /* <DEDUP_REMOVED lines=8> */
[----:B------:R3:W-:Y:S01]  /*6430*/  STS [R246+0x7000], R2 ;  /* 0x00700002f6007388 */ /* 0x0007e20000000800 */
[----:B-1----:R-:W-:-:S02]  /*6440*/  SHF.R.S32.HI R5, RZ, 0x1f, R252 ;  /* 0x0000001fff057819 */ /* 0x002fc400000114fc */
[----:B--2---:R-:W-:-:S05]  /*6450*/  @P0 IADD3 R0, R238, R248, RZ ;  /* 0x000000f8ee000210 */ /* 0x004fca0007ffe0ff */
[----:B---3--:R-:W-:-:S04]  /*6460*/  @P0 IMAD.WIDE.U32 R2, R0, c[0x0][0x3a0], RZ ;  /* 0x0000e80000020a25 */ /* 0x008fc800078e00ff */
        /* <DEDUP_REMOVED lines=13> */
.L_x_1062:
        /* <DEDUP_REMOVED lines=15> */
.L_x_1063:
        /* <DEDUP_REMOVED lines=26> */
[----:B------:R-:W2:Y:S01]  /*67d0*/  LDS.128 R12, [R220+0xc000] ;  /* 0x00c00000dc0c7984 */ /* 0x000ea20000000c00 */
[----:B------:R-:W-:Y:S01]  /*67e0*/  MOV R6, R4 ;  /* 0x0000000400067202 */ /* 0x000fe20000000f00 */
[----:B------:R-:W-:Y:S01]  /*67f0*/  IMAD R0, R23, c[0x0][0x3a0], RZ ;  /* 0x0000e80017007a24 */ /* 0x000fe200078e02ff */
[----:B------:R-:W-:Y:S01]  /*6800*/  MOV R7, R10 ;  /* 0x0000000a00077202 */ /* 0x000fe20000000f00 */
[----:B------:R-:W4:Y:S02]  /*6810*/  LDS.128 R16, [R220+0xe000] ;  /* 0x00e00000dc107984 */ /* 0x000f240000000c00 */
[----:B------:R-:W-:-:S02]  /*6820*/  IMAD R0, R237, c[0x0][0x3a4], R0 ;  /* 0x0000e900ed007a24 */ /* 0x000fc400078e0200 */
[----:B------:R-:W-:-:S05]  /*6830*/  IMAD.WIDE.U32 R6, R237, c[0x0][0x3a0], R6 ;  /* 0x0000e800ed067a25 */ /* 0x000fca00078e0006 */
[----:B------:R-:W-:Y:S02]  /*6840*/  IADD3 R0, R0, R7, RZ ;  /* 0x0000000700007210 */ /* 0x000fe40007ffe0ff */
[----:B------:R-:W-:-:S04]  /*6850*/  LEA R8, P0, R6, c[0x0][0x340], 0x1 ;  /* 0x0000d00006087a11 */ /* 0x000fc800078008ff */
[----:B------:R-:W-:-:S05]  /*6860*/  LEA.HI.X R9, R6, c[0x0][0x344], R0, 0x1, P0 ;  /* 0x0000d10006097a11 */ /* 0x000fca00000f0c00 */
[----:B--2---:R2:W-:Y:S04]  /*6870*/  STG.E.128 [R8.64], R12 ;  /* 0x0000000c08007986 */ /* 0x0045e8000c101d08 */
[----:B----4-:R2:W-:Y:S02]  /*6880*/  STG.E.128 [R8.64+0x80], R16 ;  /* 0x0000801008007986 */ /* 0x0105e4000c101d08 */
.L_x_1065:
[----:B------:R-:W-:Y:S05]  /*6890*/  BSYNC B0 ;  /* 0x0000000000007941 */ /* 0x000fea0003800000 */
.L_x_1064:
        /* <DEDUP_REMOVED lines=8> */
[----:B--2---:R-:W-:-:S04]  /*6920*/  IMAD.WIDE.U32 R8, R0, c[0x0][0x3a0], R4 ;  /* 0x0000e80000087a25 */ /* 0x004fc800078e0004 */
[----:B------:R-:W-:Y:S01]  /*6930*/  IMAD R0, R0, c[0x0][0x3a4], R6 ;  /* 0x0000e90000007a24 */ /* 0x000fe200078e0206 */
[----:B------:R-:W-:-:S04]  /*6940*/  LEA R4, P0, R8, c[0x0][0x340], 0x1 ;  /* 0x0000d00008047a11 */ /* 0x000fc800078008ff */
[----:B------:R-:W-:-:S04]  /*6950*/  IADD3 R0, R0, R9, RZ ;  /* 0x0000000900007210 */ /* 0x000fc80007ffe0ff */
[----:B------:R-:W-:-:S05]  /*6960*/  LEA.HI.X R5, R8, c[0x0][0x344], R0, 0x1, P0 ;  /* 0x0000d10008057a11 */ /* 0x000fca00000f0c00 */
[----:B---3--:R2:W-:Y:S04]  /*6970*/  STG.E.128 [R4.64], R28 ;  /* 0x0000001c04007986 */ /* 0x0085e8000c101d08 */
[----:B----4-:R2:W-:Y:S02]  /*6980*/  STG.E.128 [R4.64+0x80], R24 ;  /* 0x0000801804007986 */ /* 0x0105e4000c101d08 */
.L_x_1067:
[----:B------:R-:W-:Y:S05]  /*6990*/  BSYNC B0 ;  /* 0x0000000000007941 */ /* 0x000fea0003800000 */
.L_x_1066:
        /* <DEDUP_REMOVED lines=19> */
[----:B-1----:R1:W-:Y:S04]  /*6ad0*/  STG.E.128 [R6.64], R36 ;  /* 0x0000002406007986 */ /* 0x0023e8000c101d08 */
[----:B------:R1:W-:Y:S02]  /*6ae0*/  STG.E.128 [R6.64+0x80], R32 ;  /* 0x0000802006007986 */ /* 0x0003e4000c101d08 */
.L_x_1069:
[----:B------:R-:W-:Y:S05]  /*6af0*/  BSYNC B0 ;  /* 0x0000000000007941 */ /* 0x000fea0003800000 */
.L_x_1068:
        /* <DEDUP_REMOVED lines=12> */
.L_x_1056:
[----:B------:R-:W-:Y:S05]  /*6bc0*/  BSYNC B1 ;  /* 0x0000000000017941 */ /* 0x000fea0003800000 */
.L_x_1042:
        /* <DEDUP_REMOVED lines=9> */
.L_x_1070:
[----:B------:R-:W-:Y:S05]  /*6c60*/  EXIT ;  /* 0x000000000000794d */ /* 0x000fea0003800000 */
.L_x_1072:
        /* <DEDUP_REMOVED lines=9> */
.L_x_2071:


//--------------------- .text._ZN5flash44flash_bwd_dq_dk_dv_loop_seqk_parallel_kernelI23Flash_bwd_kernel_traitsILi128ELi64ELi64ELi8ELi4ELi2ELi2ELb1ELb0EN7cutlass10bfloat16_tE19Flash_kernel_traitsILi128ELi64ELi64ELi8ES3_EELb0ELb0ELb1ELb0ELb0ELb1ELb1EEEvNS_16Flash_bwd_paramsE --------------------------
	.section	.text._ZN5flash44flash_bwd_dq_dk_dv_loop_seqk_parallel_kernelI23Flash_bwd_kernel_traitsILi128ELi64ELi64ELi8ELi4ELi2ELi2ELb1ELb0EN7cutlass10bfloat16_tE19Flash_kernel_traitsILi128ELi64ELi64ELi8ES3_EELb0ELb0ELb1ELb0ELb0ELb1ELb1EEEvNS_16Flash_bwd_paramsE,"ax",@progbits
	.sectioninfo	@"SHI_REGISTERS=255"
	.align	128
        .global         _ZN5flash44flash_bwd_dq_dk_dv_loop_seqk_parallel_kernelI23Flash_bwd_kernel_traitsILi128ELi64ELi64ELi8ELi4ELi2ELi2ELb1ELb0EN7cutlass10bfloat16_tE19Flash_kernel_traitsILi128ELi64ELi64ELi8ES3_EELb0ELb0ELb1ELb0ELb0ELb1ELb1EEEvNS_16Flash_bwd_paramsE
        .type           _ZN5flash44flash_bwd_dq_dk_dv_loop_seqk_parallel_kernelI23Flash_bwd_kernel_traitsILi128ELi64ELi64ELi8ELi4ELi2ELi2ELb1ELb0EN7cutlass10bfloat16_tE19Flash_kernel_traitsILi128ELi64ELi64ELi8ES3_EELb0ELb0ELb1ELb0ELb0ELb1ELb1EEEvNS_16Flash_bwd_paramsE,@function
        .size           _ZN5flash44flash_bwd_dq_dk_dv_loop_seqk_parallel_kernelI23Flash_bwd_kernel_traitsILi128ELi64ELi64ELi8ELi4ELi2ELi2ELb1ELb0EN7cutlass10bfloat16_tE19Flash_kernel_traitsILi128ELi64ELi64ELi8ES3_EELb0ELb0ELb1ELb0ELb0ELb1ELb1EEEvNS_16Flash_bwd_paramsE,(.L_x_2072 - _ZN5flash44flash_bwd_dq_dk_dv_loop_seqk_parallel_kernelI23Flash_bwd_kernel_traitsILi128ELi64ELi64ELi8ELi4ELi2ELi2ELb1ELb0EN7cutlass10bfloat16_tE19Flash_kernel_traitsILi128ELi64ELi64ELi8ES3_EELb0ELb0ELb1ELb0ELb0ELb1ELb1EEEvNS_16Flash_bwd_paramsE)
        .other          _ZN5flash44flash_bwd_dq_dk_dv_loop_seqk_parallel_kernelI23Flash_bwd_kernel_traitsILi128ELi64ELi64ELi8ELi4ELi2ELi2ELb1ELb0EN7cutlass10bfloat16_tE19Flash_kernel_traitsILi128ELi64ELi64ELi8ES3_EELb0ELb0ELb1ELb0ELb0ELb1ELb1EEEvNS_16Flash_bwd_paramsE,@"STO_CUDA_ENTRY STV_DEFAULT"
_ZN5flash44flash_bwd_dq_dk_dv_loop_seqk_parallel_kernelI23Flash_bwd_kernel_traitsILi128ELi64ELi64ELi8ELi4ELi2ELi2ELb1ELb0EN7cutlass10bfloat16_tE19Flash_kernel_traitsILi128ELi64ELi64ELi8ES3_EELb0ELb0ELb1ELb0ELb0ELb1ELb1EEEvNS_16Flash_bwd_paramsE:
.text._ZN5flash44flash_bwd_dq_dk_dv_loop_seqk_parallel_kernelI23Flash_bwd_kernel_traitsILi128ELi64ELi64ELi8ELi4ELi2ELi2ELb1ELb0EN7cutlass10bfloat16_tE19Flash_kernel_traitsILi128ELi64ELi64ELi8ES3_EELb0ELb0ELb1ELb0ELb0ELb1ELb1EEEvNS_16Flash_bwd_paramsE:
        /* <DEDUP_REMOVED lines=20> */
[----:B------:R-:W-:Y:S02]  /*0140*/  SHF.R.S32.HI R6, RZ, 0x4, R7 ;  /* 0x00000004ff067819 */ /* 0x000fe40000011407 */
[----:B------:R-:W-:Y:S02]  /*0150*/  LEA.HI R17, R15, R14, RZ, 0x2 ;  /* 0x0000000e0f117211 */ /* 0x000fe400078f10ff */
[----:B------:R-:W-:Y:S02]  /*0160*/  LOP3.LUT R2, R0, 0xfffffffc, RZ, 0xc0, !PT ;  /* 0xfffffffc00027812 */ /* 0x000fe400078ec0ff */
[----:B------:R-:W-:Y:S02]  /*0170*/  LOP3.LUT R0, R3, 0xfffffffe, RZ, 0xc0, !PT ;  /* 0xfffffffe03007812 */ /* 0x000fe400078ec0ff */
[----:B------:R-:W-:Y:S01]  /*0180*/  LEA.HI R3, R7, R6, RZ, 0x1 ;  /* 0x0000000607037211 */ /* 0x000fe200078f08ff */
[C---:B------:R-:W-:Y:S01]  /*0190*/  IMAD.IADD R13, R4.reuse, 0x1, -R2 ;  /* 0x00000001040d7824 */ /* 0x040fe200078e0a02 */
[----:B------:R-:W-:Y:S01]  /*01a0*/  LEA.HI R16, R15, R14, RZ, 0x3 ;  /* 0x0000000e0f107211 */ /* 0x000fe200078f18ff */
[----:B------:R-:W-:Y:S01]  /*01b0*/  IMAD.IADD R194, R4, 0x1, -R0 ;  /* 0x0000000104c27824 */ /* 0x000fe200078e0a00 */
[----:B------:R-:W-:-:S02]  /*01c0*/  SHF.R.S32.HI R8, RZ, 0x2, R17 ;  /* 0x00000002ff087819 */ /* 0x000fc40000011411 */
[----:B------:R-:W-:Y:S02]  /*01d0*/  SHF.R.S32.HI R5, RZ, 0x1f, R17 ;  /* 0x0000001fff057819 */ /* 0x000fe40000011411 */
[----:B------:R-:W-:Y:S02]  /*01e0*/  LOP3.LUT R2, R3, 0xfffffffe, RZ, 0xc0, !PT ;  /* 0xfffffffe03027812 */ /* 0x000fe400078ec0ff */
[----:B------:R-:W-:Y:S02]  /*01f0*/  LEA.HI R0, R5, R8, RZ, 0x3 ;  /* 0x0000000805007211 */ /* 0x000fe400078f18ff */
[----:B------:R-:W-:Y:S01]  /*0200*/  SHF.R.S32.HI R240, RZ, 0x3, R16 ;  /* 0x00000003fff07819 */ /* 0x000fe20000011410 */
[----:B------:R-:W-:Y:S01]  /*0210*/  IMAD.IADD R10, R6, 0x1, -R2 ;  /* 0x00000001060a7824 */ /* 0x000fe200078e0a02 */
[----:B------:R-:W-:Y:S02]  /*0220*/  LOP3.LUT R4, R16, 0xfffffff8, RZ, 0xc0, !PT ;  /* 0xfffffff810047812 */ /* 0x000fe400078ec0ff */
[----:B------:R-:W-:Y:S01]  /*0230*/  LOP3.LUT R2, R0, 0xfffffff8, RZ, 0xc0, !PT ;  /* 0xfffffff800027812 */ /* 0x000fe200078ec0ff */
[----:B------:R-:W-:-:S02]  /*0240*/  IMAD.SHL.U32 R3, R240, 0x40, RZ ;  /* 0x00000040f0037824 */ /* 0x000fc400078e00ff */
[----:B------:R-:W-:Y:S01]  /*0250*/  IMAD.IADD R0, R14, 0x1, -R4 ;  /* 0x000000010e007824 */ /* 0x000fe200078e0a04 */
[----:B------:R-:W-:Y:S01]  /*0260*/  LOP3.LUT R4, R7, 0xfffffff0, RZ, 0xc0, !PT ;  /* 0xfffffff007047812 */ /* 0x000fe200078ec0ff */
[----:B------:R-:W-:Y:S01]  /*0270*/  IMAD.IADD R7, R8, 0x1, -R2 ;  /* 0x0000000108077824 */ /* 0x000fe200078e0a02 */
[----:B------:R-:W-:Y:S01]  /*0280*/  LOP3.LUT R2, R3, 0x1c0, RZ, 0xc0, !PT ;  /* 0x000001c003027812 */ /* 0x000fe200078ec0ff */
[C---:B------:R-:W-:Y:S01]  /*0290*/  IMAD.SHL.U32 R18, R0.reuse, 0x8, RZ ;  /* 0x0000000800127824 */ /* 0x040fe200078e00ff */
[----:B------:R-:W-:Y:S01]  /*02a0*/  LOP3.LUT P4, RZ, R0, 0x2, RZ, 0xc0, !PT ;  /* 0x0000000200ff7812 */ /* 0x000fe2000788c0ff */
[----:B------:R-:W-:Y:S01]  /*02b0*/  IMAD.IADD R3, R14, 0x1, -R4 ;  /* 0x000000010e037824 */ /* 0x000fe200078e0a04 */
[----:B------:R-:W-:Y:S02]  /*02c0*/  SHF.R.U32.HI R4, RZ, 0x3, R2 ;  /* 0x00000003ff047819 */ /* 0x000fe40000011602 */
[----:B------:R-:W-:Y:S01]  /*02d0*/  LOP3.LUT R2, R2, 0x38, R18, 0xf8, !PT ;  /* 0x0000003802027812 */ /* 0x000fe200078ef812 */
[----:B------:R1:W-:Y:S01]  /*02e0*/  STL [R1+0x10], R18 ;  /* 0x0000101201007387 */ /* 0x0003e20000100800 */
[C---:B------:R-:W-:Y:S01]  /*02f0*/  LOP3.LUT P3, RZ, R0.reuse, 0x4, RZ, 0xc0, !PT ;  /* 0x0000000400ff7812 */ /* 0x040fe2000786c0ff */
[----:B------:R-:W-:Y:S01]  /*0300*/  IMAD.SHL.U32 R0, R0, 0x40, RZ ;  /* 0x0000004000007824 */ /* 0x000fe200078e00ff */
[----:B------:R-:W-:-:S02]  /*0310*/  SHF.R.S32.HI R5, RZ, 0x1f, R3 ;  /* 0x0000001fff057819 */ /* 0x000fc40000011403 */
[----:B------:R-:W-:Y:S01]  /*0320*/  LOP3.LUT R9, R2, R4, RZ, 0x3c, !PT ;  /* 0x0000000402097212 */ /* 0x000fe200078e3cff */
[----:B------:R-:W-:Y:S01]  /*0330*/  IMAD.SHL.U32 R2, R194, 0x10, RZ ;  /* 0x00000010c2027824 */ /* 0x000fe200078e00ff */
[----:B------:R-:W-:Y:S02]  /*0340*/  LEA.HI R4, R15, R14, RZ, 0x7 ;  /* 0x0000000e0f047211 */ /* 0x000fe400078f38ff */
[----:B------:R-:W-:Y:S02]  /*0350*/  LOP3.LUT R0, R0, 0x1c0, RZ, 0xc0, !PT ;  /* 0x000001c000007812 */ /* 0x000fe400078ec0ff */
[----:B------:R-:W-:Y:S02]  /*0360*/  LEA.HI R12, R5, R3, RZ, 0x3 ;  /* 0x00000003050c7211 */ /* 0x000fe400078f18ff */
[----:B------:R-:W-:Y:S02]  /*0370*/  SHF.R.S32.HI R8, RZ, 0x7, R4 ;  /* 0x00000007ff087819 */ /* 0x000fe40000011404 */
[----:B------:R-:W-:-:S02]  /*0380*/  LOP3.LUT R189, R0, 0x8, R16, 0xf8, !PT ;  /* 0x0000000800bd7812 */ /* 0x000fc400078ef810 */
[----:B------:R-:W-:Y:S02]  /*0390*/  LOP3.LUT R5, R12, 0xfffffff8, RZ, 0xc0, !PT ;  /* 0xfffffff80c057812 */ /* 0x000fe400078ec0ff */
[----:B------:R-:W-:Y:S01]  /*03a0*/  LOP3.LUT R6, R0, 0x10, R2, 0xf8, !PT ;  /* 0x0000001000067812 */ /* 0x000fe200078ef802 */
[----:B------:R-:W-:Y:S01]  /*03b0*/  IMAD.SHL.U32 R2, R10, 0x200, RZ ;  /* 0x000002000a027824 */ /* 0x000fe200078e00ff */
[----:B------:R-:W-:Y:S01]  /*03c0*/  SHF.R.U32.HI R186, RZ, 0x3, R0 ;  /* 0x00000003ffba7819 */ /* 0x000fe20000011600 */
[----:B------:R-:W-:Y:S01]  /*03d0*/  IMAD.IADD R20, R3, 0x1, -R5 ;  /* 0x0000000103147824 */ /* 0x000fe200078e0a05 */
[----:B------:R-:W-:Y:S01]  /*03e0*/  LEA.HI R5, R15, R14, RZ, 0x6 ;  /* 0x0000000e0f057211 */ /* 0x000fe200078f30ff */
[----:B------:R-:W-:Y:S01]  /*03f0*/  IMAD R0, R8, 0x800, R2 ;  /* 0x0000080008007824 */ /* 0x000fe200078e0202 */
[----:B------:R-:W-:Y:S02]  /*0400*/  LOP3.LUT R189, R189, R186, RZ, 0x3c, !PT ;  /* 0x000000babdbd7212 */ /* 0x000fe400078e3cff */
[----:B------:R-:W-:Y:S01]  /*0410*/  LOP3.LUT R4, R7, 0x1, RZ, 0xc0, !PT ;  /* 0x0000000107047812 */ /* 0x000fe200078ec0ff */
[----:B------:R-:W-:Y:S01]  /*0420*/  STL [R1+0x20], R20 ;  /* 0x0000201401007387 */ /* 0x000fe20000100800 */
[----:B------:R-:W-:Y:S01]  /*0430*/  LOP3.LUT R3, R6, 0x8, R16, 0xf8, !PT ;  /* 0x0000000806037812 */ /* 0x000fe200078ef810 */
[----:B------:R-:W-:Y:S01]  /*0440*/  IMAD.IADD R189, R0, 0x1, R189 ;  /* 0x0000000100bd7824 */ /* 0x000fe200078e02bd */
[----:B------:R-:W-:Y:S01]  /*0450*/  SHF.R.S32.HI R0, RZ, 0x6, R5 ;  /* 0x00000006ff007819 */ /* 0x000fe20000011405 */
[----:B------:R-:W-:Y:S01]  /*0460*/  IMAD.SHL.U32 R5, R10, 0x20, RZ ;  /* 0x000000200a057824 */ /* 0x000fe200078e00ff */
[----:B------:R-:W-:Y:S01]  /*0470*/  ISETP.NE.U32.AND P0, PT, R4, 0x1, PT ;  /* 0x000000010400780c */ /* 0x000fe20003f05070 */
[----:B------:R-:W-:Y:S01]  /*0480*/  IMAD.SHL.U32 R189, R189, 0x2, RZ ;  /* 0x00000002bdbd7824 */ /* 0x000fe200078e00ff */
[----:B------:R-:W-:Y:S01]  /*0490*/  LOP3.LUT R4, R11, 0xffffffe0, RZ, 0xc0, !PT ;  /* 0xffffffe00b047812 */ /* 0x000fe200078ec0ff */
[----:B-1----:R-:W-:Y:S01]  /*04a0*/  IMAD R18, R0, 0x200, R9 ;  /* 0x0000020000127824 */ /* 0x002fe200078e0209 */
[----:B------:R-:W-:Y:S01]  /*04b0*/  LOP3.LUT R186, R2, R3, R186, 0xf6, !PT ;  /* 0x0000000302ba7212 */ /* 0x000fe200078ef6ba */
[----:B------:R-:W-:Y:S01]  /*04c0*/  IMAD.SHL.U32 R2, R0, 0x8, RZ ;  /* 0x0000000800027824 */ /* 0x000fe200078e00ff */
[----:B------:R-:W-:Y:S01]  /*04d0*/  LOP3.LUT R3, R17, 0x7ffffffc, RZ, 0xc0, !PT ;  /* 0x7ffffffc11037812 */ /* 0x000fe200078ec0ff */
[C---:B------:R-:W-:Y:S01]  /*04e0*/  IMAD.SHL.U32 R0, R7.reuse, 0x40, RZ ;  /* 0x0000004007007824 */ /* 0x040fe200078e00ff */
[----:B------:R-:W-:Y:S01]  /*04f0*/  R2P PR, R7, 0x6 ;  /* 0x0000000607007804 */ /* 0x000fe20000000000 */
[----:B------:R-:W-:Y:S01]  /*0500*/  IMAD.IADD R19, R14, 0x1, -R4 ;  /* 0x000000010e137824 */ /* 0x000fe200078e0a04 */
[----:B------:R-:W-:Y:S01]  /*0510*/  LOP3.LUT R2, R2, 0x18, RZ, 0xc0, !PT ;  /* 0x0000001802027812 */ /* 0x000fe200078ec0ff */
[----:B------:R-:W-:Y:S01]  /*0520*/  IMAD.IADD R4, R14, 0x1, -R3 ;  /* 0x000000010e047824 */ /* 0x000fe200078e0a03 */
[----:B------:R-:W-:Y:S01]  /*0530*/  LOP3.LUT R0, R0, 0x1c0, RZ, 0xc0, !PT ;  /* 0x000001c000007812 */ /* 0x000fe200078ec0ff */
[----:B------:R-:W-:Y:S01]  /*0540*/  IMAD.SHL.U32 R14, R14, 0x2, RZ ;  /* 0x000000020e0e7824 */ /* 0x000fe200078e00ff */
[----:B------:R-:W-:Y:S01]  /*0550*/  STL [R1+0x1c], R19 ;  /* 0x00001c1301007387 */ /* 0x000fe20000100800 */
[----:B------:R-:W-:Y:S01]  /*0560*/  IMAD.SHL.U32 R3, R8, 0x20, RZ ;  /* 0x0000002008037824 */ /* 0x000fe200078e00ff */
[----:B------:R-:W-:Y:S01]  /*0570*/  LOP3.LUT R9, R2, 0x20, R5, 0xf8, !PT ;  /* 0x0000002002097812 */ /* 0x000fe200078ef805 */
[----:B------:R-:W-:Y:S01]  /*0580*/  IMAD.SHL.U32 R8, R4, 0x2, RZ ;  /* 0x0000000204087824 */ /* 0x000fe200078e00ff */
[----:B------:R-:W-:Y:S01]  /*0590*/  STL [R1+0x18], R18 ;  /* 0x0000181201007387 */ /* 0x000fe20000100800 */
[----:B------:R-:W-:Y:S01]  /*05a0*/  SHF.R.S32.HI R5, RZ, 0x1f, R19 ;  /* 0x0000001fff057819 */ /* 0x000fe20000011413 */
[----:B------:R-:W-:Y:S01]  /*05b0*/  IMAD.SHL.U32 R210, R18, 0x2, RZ ;  /* 0x0000000212d27824 */ /* 0x000fe200078e00ff */
[----:B------:R-:W-:Y:S01]  /*05c0*/  LOP3.LUT R6, R3, 0x6, R14, 0xf8, !PT ;  /* 0x0000000603067812 */ /* 0x000fe200078ef80e */
[----:B------:R-:W-:Y:S01]  /*05d0*/  IMAD R7, R13, 0x400, R8 ;  /* 0x000004000d077824 */ /* 0x000fe200078e0208 */
[----:B------:R-:W-:-:S02]  /*05e0*/  LOP3.LUT R4, R0, 0x20, R3, 0xf8, !PT ;  /* 0x0000002000047812 */ /* 0x000fc400078ef803 */
[----:B------:R-:W-:Y:S01]  /*05f0*/  SHF.R.U32.HI R3, RZ, 0x3, R0 ;  /* 0x00000003ff037819 */ /* 0x000fe20000011600 */
[----:B------:R1:W-:Y:S01]  /*0600*/  STL [R1+0x4], R6 ;  /* 0x0000040601007387 */ /* 0x0003e20000100800 */
[----:B------:R-:W-:Y:S02]  /*0610*/  SEL R220, R220, 0x10, !P0 ;  /* 0x00000010dcdc7807 */ /* 0x000fe40004000000 */
[----:B------:R-:W-:Y:S02]  /*0620*/  LOP3.LUT R4, R4, R3, RZ, 0x3c, !PT ;  /* 0x0000000304047212 */ /* 0x000fe400078e3cff */
[----:B------:R-:W-:Y:S01]  /*0630*/  LOP3.LUT R11, R3, R0, R2, 0x1e, !PT ;  /* 0x00000000030b7212 */ /* 0x000fe200078e1e02 */
[----:B------:R-:W-:Y:S02]  /*0640*/  IMAD.SHL.U32 R0, R10, 0x8, RZ ;  /* 0x000000080a007824 */ /* 0x000fe400078e00ff */
[----:B------:R-:W-:Y:S01]  /*0650*/  IMAD.IADD R7, R7, 0x1, R4 ;  /* 0x0000000107077824 */ /* 0x000fe200078e0204 */
[----:B------:R-:W-:Y:S01]  /*0660*/  LEA.HI R4, R5, R19, RZ, 0x2 ;  /* 0x0000001305047211 */ /* 0x000fe200078f10ff */
[----:B------:R-:W-:-:S02]  /*0670*/  IMAD.SHL.U32 R5, R12, 0x40, RZ ;  /* 0x000000400c057824 */ /* 0x000fc400078e00ff */
[----:B------:R-:W-:Y:S01]  /*0680*/  IMAD.SHL.U32 R219, R7, 0x2, RZ ;  /* 0x0000000207db7824 */ /* 0x000fe200078e00ff */
[----:B------:R-:W-:-:S03]  /*0690*/  SHF.R.S32.HI R4, RZ, 0x2, R4 ;  /* 0x00000002ff047819 */ /* 0x000fc60000011404 */
[C---:B------:R-:W-:Y:S01]  /*06a0*/  IMAD.IADD R221, R219.reuse, 0x1, R220 ;  /* 0x00000001dbdd7824 */ /* 0x040fe200078e02dc */
[----:B------:R-:W-:Y:S01]  /*06b0*/  IADD3 R218, R219, 0x20, RZ ;  /* 0x00000020dbda7810 */ /* 0x000fe20007ffe0ff */
[----:B------:R-:W-:Y:S01]  /*06c0*/  IMAD R249, R13, 0x10, R4 ;  /* 0x000000100df97824 */ /* 0x000fe200078e0204 */
[----:B------:R-:W-:-:S05]  /*06d0*/  @P1 IADD3 R218, R219, -0x20, RZ ;  /* 0xffffffe0dbda1810 */ /* 0x000fca0007ffe0ff */
[----:B------:R-:W-:Y:S02]  /*06e0*/  IMAD.IADD R220, R220, 0x1, R218 ;  /* 0x00000001dcdc7824 */ /* 0x000fe400078e02da */
[----:B-1----:R-:W-:-:S05]  /*06f0*/  IMAD.SHL.U32 R6, R20, 0x40, RZ ;  /* 0x0000004014067824 */ /* 0x002fca00078e00ff */
[----:B------:R-:W-:-:S04]  /*0700*/  LOP3.LUT R3, R6, 0x1c0, RZ, 0xc0, !PT ;  /* 0x000001c006037812 */ /* 0x000fc800078ec0ff */
[----:B------:R-:W-:Y:S02]  /*0710*/  LOP3.LUT R6, R3, 0x8, R0, 0xf8, !PT ;  /* 0x0000000803067812 */ /* 0x000fe400078ef800 */
[----:B------:R-:W-:Y:S01]  /*0720*/  LOP3.LUT R0, R5, 0xfffffe00, RZ, 0xc0, !PT ;  /* 0xfffffe0005007812 */ /* 0x000fe200078ec0ff */
[----:B------:R-:W-:Y:S01]  /*0730*/  IMAD R5, R194, 0x400, R8 ;  /* 0x00000400c2057824 */ /* 0x000fe200078e0208 */
[----:B------:R-:W-:-:S03]  /*0740*/  SHF.R.U32.HI R2, RZ, 0x3, R3 ;  /* 0x00000003ff027819 */ /* 0x000fc60000011603 */
[----:B------:R-:W-:Y:S01]  /*0750*/  IMAD.IADD R5, R5, 0x1, R11 ;  /* 0x0000000105057824 */ /* 0x000fe200078e020b */
[----:B------:R-:W-:Y:S01]  /*0760*/  LOP3.LUT R3, R2, R9, R3, 0x1e, !PT ;  /* 0x0000000902037212 */ /* 0x000fe200078e1e03 */
[--C-:B------:R-:W-:Y:S01]  /*0770*/  IMAD R4, R13, 0x400, R0.reuse ;  /* 0x000004000d047824 */ /* 0x100fe200078e0200 */
[----:B------:R-:W-:Y:S01]  /*0780*/  LOP3.LUT R2, R6, R2, RZ, 0x3c, !PT ;  /* 0x0000000206027212 */ /* 0x000fe200078e3cff */
[----:B------:R-:W-:Y:S01]  /*0790*/  IMAD R194, R194, 0x400, R0 ;  /* 0x00000400c2c27824 */ /* 0x000fe200078e0200 */
[----:B------:R-:W-:Y:S02]  /*07a0*/  LEA R250, R5, 0xc000, 0x1 ;  /* 0x0000c00005fa7811 */ /* 0x000fe400078e08ff */
[----:B------:R-:W-:Y:S01]  /*07b0*/  LOP3.LUT R199, R3, R0, RZ, 0xfc, !PT ;  /* 0x0000000003c77212 */ /* 0x000fe200078efcff */
[----:B------:R-:W-:Y:S01]  /*07c0*/  IMAD.MOV.U32 R0, RZ, RZ, 0x40 ;  /* 0x00000040ff007424 */ /* 0x000fe200078e00ff */
[----:B------:R-:W-:Y:S01]  /*07d0*/  IADD3 R3, R250, 0x40, RZ ;  /* 0x00000040fa037810 */ /* 0x000fe20007ffe0ff */
[----:B------:R-:W-:Y:S01]  /*07e0*/  IMAD.IADD R198, R4, 0x1, R2 ;  /* 0x0000000104c67824 */ /* 0x000fe200078e0202 */
[----:B------:R-:W-:Y:S01]  /*07f0*/  @P2 IADD3 R3, R250, -0x40, RZ ;  /* 0xffffffc0fa032810 */ /* 0x000fe20007ffe0ff */
[----:B------:R-:W-:Y:S01]  /*0800*/  IMAD.IADD R194, R2, 0x1, R194 ;  /* 0x0000000102c27824 */ /* 0x000fe200078e02c2 */
[----:B------:R-:W-:Y:S01]  /*0810*/  SEL R0, R0, 0xffffffc0, !P3 ;  /* 0xffffffc000007807 */ /* 0x000fe20005800000 */
[----:B------:R-:W-:-:S02]  /*0820*/  IMAD.MOV.U32 R2, RZ, RZ, 0x20 ;  /* 0x00000020ff027424 */ /* 0x000fc400078e00ff */
[----:B------:R1:W-:Y:S01]  /*0830*/  STL [R1], R3 ;  /* 0x0000000301007387 */ /* 0x0003e20000100800 */
[----:B------:R-:W-:Y:S01]  /*0840*/  LEA R194, R194, 0x10000, 0x1 ;  /* 0x00010000c2c27811 */ /* 0x000fe200078e08ff */
[C-C-:B------:R-:W-:Y:S01]  /*0850*/  IMAD.IADD R191, R189.reuse, 0x1, R0.reuse ;  /* 0x00000001bdbf7824 */ /* 0x140fe200078e0200 */
[----:B------:R-:W-:Y:S01]  /*0860*/  SEL R2, R2, 0xffffffe0, !P4 ;  /* 0xffffffe002027807 */ /* 0x000fe20006000000 */
[C---:B------:R-:W-:Y:S02]  /*0870*/  IMAD R185, R186.reuse, 0x2, R0 ;  /* 0x00000002bab97824 */ /* 0x040fe400078e0200 */
[----:B------:R-:W-:Y:S01]  /*0880*/  IMAD.SHL.U32 R186, R186, 0x2, RZ ;  /* 0x00000002baba7824 */ /* 0x000fe200078e00ff */
[--C-:B------:R-:W-:Y:S01]  /*0890*/  IADD3 R192, R0, R189, R2.reuse ;  /* 0x000000bd00c07210 */ /* 0x100fe20007ffe002 */
[----:B------:R-:W-:Y:S02]  /*08a0*/  IMAD.IADD R190, R189, 0x1, R2 ;  /* 0x00000001bdbe7824 */ /* 0x000fe400078e0202 */
[----:B------:R-:W-:-:S02]  /*08b0*/  IMAD.IADD R200, R2, 0x1, R191 ;  /* 0x0000000102c87824 */ /* 0x000fc400078e02bf */
.L_x_1103:
[----:B-12---:R-:W2:Y:S01]  /*08c0*/  S2R R37, SR_CTAID.Y ;  /* 0x0000000000257919 */ /* 0x006ea20000002600 */
[----:B------:R-:W3:Y:S01]  /*08d0*/  LDC.U8 R0, c[0x0][0x312] ;  /* 0x0000c480ff007b82 */ /* 0x000ee20000000000 */
        /* <DEDUP_REMOVED lines=33> */
.L_x_1073:
        /* <DEDUP_REMOVED lines=51> */
.L_x_1075:
        /* <DEDUP_REMOVED lines=15> */
.L_x_1076:
        /* <DEDUP_REMOVED lines=21> */
[----:B----4-:R-:W-:Y:S02]  /*1060*/  IADD3 R2, R2, 0xffffffe, RZ ;  /* 0x0ffffffe02027810 */ /* 0x010fe40007ffe0ff */
[----:B------:R-:W-:-:S02]  /*1070*/  SEL R8, R8, RZ, P2 ;  /* 0x000000ff08087207 */ /* 0x000fc40001000000 */
        /* <DEDUP_REMOVED lines=20> */
[C---:B------:R-:W-:Y:S01]  /*11c0*/  IMAD R7, R18.reuse, R4, R7 ;  /* 0x0000000412077224 */ /* 0x040fe200078e0207 */
[----:B------:R-:W-:Y:S01]  /*11d0*/  IADD3 R6, P2, R9, R6, RZ ;  /* 0x0000000609067210 */ /* 0x000fe20007f5e0ff */
[-C--:B------:R-:W-:Y:S01]  /*11e0*/  IMAD.WIDE.U32 R4, R18, R0.reuse, RZ ;  /* 0x0000000012047225 */ /* 0x080fe200078e00ff */
[-C--:B------:R-:W-:Y:S02]  /*11f0*/  @!P5 IADD3 R3, R3, -R11.reuse, RZ ;  /* 0x8000000b0303d210 */ /* 0x080fe40007ffe0ff */
[----:B------:R-:W-:Y:S01]  /*1200*/  @!P5 IADD3 R2, R2, 0x1, RZ ;  /* 0x000000010202d810 */ /* 0x000fe20007ffe0ff */
[----:B------:R-:W-:Y:S01]  /*1210*/  IMAD.X R8, R16, 0x1, R8, P2 ;  /* 0x0000000110087824 */ /* 0x000fe200010e0608 */
[----:B------:R-:W-:Y:S01]  /*1220*/  ISETP.GE.U32.AND P6, PT, R3, R11, PT ;  /* 0x0000000b0300720c */ /* 0x000fe20003fc6070 */
[C---:B------:R-:W-:Y:S01]  /*1230*/  IMAD R3, R19.reuse, R0, RZ ;  /* 0x0000000013037224 */ /* 0x040fe200078e02ff */
[----:B------:R-:W-:Y:S01]  /*1240*/  ISETP.NE.AND P5, PT, RZ, c[0x0][0x1c8], PT ;  /* 0x00007200ff007a0c */ /* 0x000fe20003fa5270 */
[----:B------:R-:W-:Y:S01]  /*1250*/  IMAD R11, R19, R6, RZ ;  /* 0x00000006130b7224 */ /* 0x000fe200078e02ff */
[----:B------:R-:W-:Y:S01]  /*1260*/  SEL R19, R14, R4, !P1 ;  /* 0x000000040e137207 */ /* 0x000fe20004800000 */
[----:B------:R-:W-:Y:S01]  /*1270*/  @P3 IMAD R4, R37, c[0x0][0x214], RZ ;  /* 0x0000850025043a24 */ /* 0x000fe200078e02ff */
[----:B------:R-:W-:Y:S01]  /*1280*/  IADD3 R15, R15, R7, RZ ;  /* 0x000000070f0f7210 */ /* 0x000fe20007ffe0ff */
[----:B--2---:R-:W-:Y:S01]  /*1290*/  IMAD.WIDE.U32 R30, R12, c[0x0][0x3d8], RZ ;  /* 0x0000f6000c1e7a25 */ /* 0x004fe200078e00ff */
[----:B-----5:R-:W-:-:S03]  /*12a0*/  ISETP.NE.AND P2, PT, R20, RZ, PT ;  /* 0x000000ff1400720c */ /* 0x020fc60003f45270 */
[----:B------:R-:W-:Y:S01]  /*12b0*/  @P1 IMAD.IADD R15, R5, 0x1, R3 ;  /* 0x00000001050f1824 */ /* 0x000fe200078e0203 */
[----:B------:R-:W-:Y:S01]  /*12c0*/  @P3 SEL R3, R4, R0, !P1 ;  /* 0x0000000004033207 */ /* 0x000fe20004800000 */
[----:B------:R-:W-:Y:S01]  /*12d0*/  IMAD R4, R12, c[0x0][0x3dc], R31 ;  /* 0x0000f7000c047a24 */ /* 0x000fe200078e021f */
[----:B------:R-:W-:Y:S01]  /*12e0*/  @P6 IADD3 R2, R2, 0x1, RZ ;  /* 0x0000000102026810 */ /* 0x000fe20007ffe0ff */
[----:B------:R-:W-:Y:S01]  /*12f0*/  IMAD.WIDE.U32 R6, R18, R6, RZ ;  /* 0x0000000612067225 */ /* 0x000fe200078e00ff */
[----:B------:R-:W-:Y:S02]  /*1300*/  SEL R26, R30, RZ, P2 ;  /* 0x000000ff1e1a7207 */ /* 0x000fe40001000000 */
[----:B------:R-:W-:Y:S01]  /*1310*/  @!P4 IADD3 R2, -R2, RZ, RZ ;  /* 0x000000ff0202c210 */ /* 0x000fe20007ffe1ff */
[----:B------:R-:W-:Y:S01]  /*1320*/  IMAD R8, R18, R8, R11 ;  /* 0x0000000812087224 */ /* 0x000fe200078e020b */
        /* <DEDUP_REMOVED lines=19> */
.L_x_1077:
[----:B------:R-:W-:-:S04]  /*1460*/  IMAD R0, R37, c[0x0][0x1c0], R36 ;  /* 0x0000700025007a24 */ /* 0x000fc800078e0224 */
[----:B------:R-:W-:Y:S02]  /*1470*/  IMAD R0, R0, c[0x0][0x224], RZ ;  /* 0x0000890000007a24 */ /* 0x000fe400078e02ff */
.L_x_1078:
[----:B------:R-:W2:Y:S04]  /*1480*/  LDL.64 R40, [R1+0x10] ;  /* 0x0000100001287983 */ /* 0x000ea80000100a00 */
[----:B------:R3:W2:Y:S04]  /*1490*/  LDL.64 R34, [R1+0x10] ;  /* 0x0000100001227983 */ /* 0x0006a80000100a00 */
[----:B------:R-:W4:Y:S04]  /*14a0*/  LDL R39, [R1+0x1c] ;  /* 0x00001c0001277983 */ /* 0x000f280000100800 */
[----:B------:R-:W5:Y:S01]  /*14b0*/  S2R R5, SR_TID.X ;  /* 0x0000000000057919 */ /* 0x000f620000002100 */
[----:B------:R-:W-:-:S02]  /*14c0*/  IMAD.IADD R3, R9, 0x1, R3 ;  /* 0x0000000109037824 */ /* 0x000fc400078e0203 */
[----:B------:R-:W-:Y:S02]  /*14d0*/  IMAD.MOV.U32 R33, RZ, RZ, 0x4 ;  /* 0x00000004ff217424 */ /* 0x000fe400078e00ff */
[----:B------:R-:W-:-:S04]  /*14e0*/  IMAD R30, R28, c[0x0][0x1c0], RZ ;  /* 0x000070001c1e7a24 */ /* 0x000fc800078e02ff */
[----:B------:R-:W-:Y:S01]  /*14f0*/  IMAD.SHL.U32 R7, R30, 0x40, RZ ;  /* 0x000000401e077824 */ /* 0x000fe200078e00ff */
[----:B-----5:R-:W-:-:S04]  /*1500*/  SHF.R.S32.HI R8, RZ, 0x1f, R5 ;  /* 0x0000001fff087819 */ /* 0x020fc80000011405 */
[----:B------:R-:W-:Y:S02]  /*1510*/  LEA.HI R8, R8, R5, RZ, 0x5 ;  /* 0x0000000508087211 */ /* 0x000fe400078f28ff */
[----:B------:R-:W-:Y:S02]  /*1520*/  IADD3 R12, P3, P1, R6, R7, R12 ;  /* 0x00000007060c7210 */ /* 0x000fe4000797e00c */
[----:B------:R-:W-:Y:S02]  /*1530*/  SHF.R.S32.HI R7, RZ, 0x1f, R7 ;  /* 0x0000001fff077819 */ /* 0x000fe40000011407 */
[----:B------:R-:W-:Y:S01]  /*1540*/  SHF.R.S32.HI R28, RZ, 0x1f, R240 ;  /* 0x0000001fff1c7819 */ /* 0x000fe200000114f0 */
[----:B------:R-:W-:Y:S01]  /*1550*/  BSSY B1, `(.L_x_1074) ;  /* 0x000053d000017945 */ /* 0x000fe20003800000 */
[----:B--2---:R-:W-:-:S05]  /*1560*/  IMAD.MOV.U32 R34, RZ, RZ, R40 ;  /* 0x000000ffff227224 */ /* 0x004fca00078e0028 */
[----:B------:R-:W-:Y:S02]  /*1570*/  IADD3 R4, P4, R34, R10, RZ ;  /* 0x0000000a22047210 */ /* 0x000fe40007f9e0ff */
[----:B------:R-:W-:Y:S01]  /*1580*/  SHF.R.S32.HI R35, RZ, 0x1f, R34 ;  /* 0x0000001fff237819 */ /* 0x000fe20000011422 */
[----:B------:R-:W-:-:S04]  /*1590*/  IMAD.WIDE R10, R3, R33, c[0x0][0x200] ;  /* 0x00008000030a7625 */ /* 0x000fc800078e0221 */
[----:B------:R-:W-:Y:S02]  /*15a0*/  IMAD R3, R16, c[0x0][0x370], RZ ;  /* 0x0000dc0010037a24 */ /* 0x000fe400078e02ff */
[----:B------:R-:W-:Y:S02]  /*15b0*/  IMAD.X R5, R35, 0x1, R13, P4 ;  /* 0x0000000123057824 */ /* 0x000fe400020e060d */
[C---:B------:R-:W-:Y:S01]  /*15c0*/  IMAD.IADD R13, R9.reuse, 0x1, R0 ;  /* 0x00000001090d7824 */ /* 0x040fe200078e0200 */
[----:B------:R-:W-:Y:S01]  /*15d0*/  SHF.R.S32.HI R0, RZ, 0x5, R8 ;  /* 0x00000005ff007819 */ /* 0x000fe20000011408 */
[C---:B------:R-:W-:Y:S02]  /*15e0*/  IMAD R3, R9.reuse, c[0x0][0x374], R3 ;  /* 0x0000dd0009037a24 */ /* 0x040fe400078e0203 */
[----:B------:R-:W-:-:S04]  /*15f0*/  IMAD.WIDE.U32 R4, R9, c[0x0][0x370], R4 ;  /* 0x0000dc0009047a25 */ /* 0x000fc800078e0004 */
[----:B------:R-:W-:Y:S02]  /*1600*/  IMAD.IADD R5, R5, 0x1, R3 ;  /* 0x0000000105057824 */ /* 0x000fe400078e0203 */
[----:B----4-:R-:W-:Y:S01]  /*1610*/  IMAD R3, R0, R30, R39 ;  /* 0x0000001e00037224 */ /* 0x010fe200078e0227 */
[----:B------:R-:W-:Y:S01]  /*1620*/  IADD3 R0, -R207, R226, R239 ;  /* 0x000000e2cf007210 */ /* 0x000fe20007ffe1ef */
[----:B------:R-:W-:Y:S01]  /*1630*/  IMAD R8, R31, c[0x0][0x378], RZ ;  /* 0x0000de001f087a24 */ /* 0x000fe200078e02ff */
[----:B------:R-:W-:Y:S02]  /*1640*/  IADD3 R6, P4, R240, R9, RZ ;  /* 0x00000009f0067210 */ /* 0x000fe40007f9e0ff */
[----:B------:R-:W-:Y:S02]  /*1650*/  MOV R225, R10 ;  /* 0x0000000a00e17202 */ /* 0x000fe40000000f00 */
[----:B------:R-:W-:Y:S02]  /*1660*/  IADD3 R0, R0, -c[0x0][0x2e8], RZ ;  /* 0x8000ba0000007a10 */ /* 0x000fe40007ffe0ff */
[----:B------:R-:W-:Y:S01]  /*1670*/  IADD3.X R10, R14, R7, R32, P3, P1 ;  /* 0x000000070e0a7210 */ /* 0x000fe20001fe2420 */
[----:B------:R-:W-:Y:S01]  /*1680*/  IMAD R8, R36, c[0x0][0x37c], R8 ;  /* 0x0000df0024087a24 */ /* 0x000fe200078e0208 */
[----:B------:R-:W-:Y:S01]  /*1690*/  IADD3.X R7, R28, R16, RZ, P4, !PT ;  /* 0x000000101c077210 */ /* 0x000fe200027fe4ff */
[----:B------:R-:W-:Y:S01]  /*16a0*/  IMAD.WIDE.U32 R4, R36, c[0x0][0x378], R4 ;  /* 0x0000de0024047a25 */ /* 0x000fe200078e0004 */
[----:B------:R-:W-:-:S02]  /*16b0*/  IADD3 R12, P3, P1, R26, R12, R19 ;  /* 0x0000000c1a0c7210 */ /* 0x000fc4000797e013 */
[----:B------:R-:W-:Y:S01]  /*16c0*/  SHF.R.S32.HI R9, RZ, 0x1f, R0 ;  /* 0x0000001fff097819 */ /* 0x000fe20000011400 */
[----:B------:R-:W-:Y:S01]  /*16d0*/  IMAD R7, R7, c[0x0][0x190], RZ ;  /* 0x0000640007077a24 */ /* 0x000fe200078e02ff */
[----:B------:R-:W-:Y:S01]  /*16e0*/  IADD3.X R10, R17, R10, R15, P3, P1 ;  /* 0x0000000a110a7210 */ /* 0x000fe20001fe240f */
[----:B------:R-:W-:Y:S01]  /*16f0*/  IMAD.IADD R5, R5, 0x1, R8 ;  /* 0x0000000105057824 */ /* 0x000fe200078e0208 */
[----:B------:R-:W-:Y:S02]  /*1700*/  IADD3 R178, P1, R3, R12, RZ ;  /* 0x0000000c03b27210 */ /* 0x000fe40007f3e0ff */
[----:B------:R-:W-:Y:S01]  /*1710*/  LEA.HI R8, R9, R0, RZ, 0x6 ;  /* 0x0000000009087211 */ /* 0x000fe200078f30ff */
[----:B------:R-:W-:Y:S01]  /*1720*/  IMAD.MOV.U32 R224, RZ, RZ, R11 ;  /* 0x000000ffffe07224 */ /* 0x000fe200078e000b */
[----:B------:R-:W-:Y:S01]  /*1730*/  LEA.HI.X.SX32 R12, R3, R10, 0x1, P1 ;  /* 0x0000000a030c7211 */ /* 0x000fe200008f0eff */
[C---:B------:R-:W-:Y:S01]  /*1740*/  IMAD R11, R6.reuse, c[0x0][0x194], R7 ;  /* 0x00006500060b7a24 */ /* 0x040fe200078e0207 */
[----:B------:R-:W-:Y:S01]  /*1750*/  SHF.R.S32.HI R3, RZ, 0x6, R8 ;  /* 0x00000006ff037819 */ /* 0x000fe20000011408 */
[----:B------:R-:W-:Y:S01]  /*1760*/  IMAD.WIDE.U32 R6, R6, c[0x0][0x190], R34 ;  /* 0x0000640006067a25 */ /* 0x000fe200078e0022 */
[----:B------:R3:W-:Y:S02]  /*1770*/  STL [R1+0x14], R35 ;  /* 0x0000142301007387 */ /* 0x0007e40000100800 */
[----:B------:R-:W-:-:S02]  /*1780*/  IMNMX R238, RZ, R3, !PT ;  /* 0x00000003ffee7217 */ /* 0x000fc40007800200 */
[----:B------:R-:W-:Y:S02]  /*1790*/  IADD3 R6, P3, R27, R6, RZ ;  /* 0x000000061b067210 */ /* 0x000fe40007f7e0ff */
[----:B------:R-:W-:Y:S01]  /*17a0*/  ISETP.GT.AND P5, PT, R206, R238, PT ;  /* 0x000000eece00720c */ /* 0x000fe20003fa4270 */
[----:B------:R-:W-:Y:S01]  /*17b0*/  IMAD R9, R31, c[0x0][0x1a8], RZ ;  /* 0x00006a001f097a24 */ /* 0x000fe200078e02ff */
[----:B------:R-:W-:Y:S01]  /*17c0*/  IADD3.X R7, R21, R7, R11, P3, !PT ;  /* 0x0000000715077210 */ /* 0x000fe20001ffe40b */
[----:B------:R-:W-:Y:S02]  /*17d0*/  IMAD R0, R28, c[0x0][0x370], RZ ;  /* 0x0000dc001c007a24 */ /* 0x000fe400078e02ff */
[C---:B------:R-:W-:Y:S02]  /*17e0*/  IMAD R9, R36.reuse, c[0x0][0x1ac], R9 ;  /* 0x00006b0024097a24 */ /* 0x040fe400078e0209 */
[----:B------:R-:W-:-:S04]  /*17f0*/  IMAD.WIDE.U32 R6, R36, c[0x0][0x1a8], R6 ;  /* 0x00006a0024067a25 */ /* 0x000fc800078e0006 */
[C---:B------:R-:W-:Y:S02]  /*1800*/  IMAD R0, R240.reuse, c[0x0][0x374], R0 ;  /* 0x0000dd00f0007a24 */ /* 0x040fe400078e0200 */
[----:B------:R-:W-:Y:S01]  /*1810*/  IMAD.WIDE.U32 R4, R240, c[0x0][0x370], R4 ;  /* 0x0000dc00f0047a25 */ /* 0x000fe200078e0004 */
[----:B------:R-:W-:Y:S02]  /*1820*/  LEA R204, P4, R6, c[0x0][0x160], 0x1 ;  /* 0x0000580006cc7a11 */ /* 0x000fe400078808ff */
[----:B------:R-:W-:Y:S01]  /*1830*/  LEA R179, P1, R178, c[0x0][0x350], 0x2 ;  /* 0x0000d400b2b37a11 */ /* 0x000fe200078210ff */
[----:B------:R-:W-:Y:S01]  /*1840*/  IMAD.WIDE R10, R13, R33, c[0x0][0x3c8] ;  /* 0x0000f2000d0a7625 */ /* 0x000fe200078e0221 */
[----:B------:R-:W-:-:S03]  /*1850*/  LEA R202, P3, R4, c[0x0][0x330], 0x1 ;  /* 0x0000cc0004ca7a11 */ /* 0x000fc600078608ff */
[----:B------:R-:W-:Y:S02]  /*1860*/  IMAD.IADD R9, R7, 0x1, R9 ;  /* 0x0000000107097824 */ /* 0x000fe400078e0209 */
[----:B------:R-:W-:Y:S01]  /*1870*/  IMAD.IADD R0, R5, 0x1, R0 ;  /* 0x0000000105007824 */ /* 0x000fe200078e0200 */
[----:B------:R-:W-:Y:S01]  /*1880*/  MOV R223, R10 ;  /* 0x0000000a00df7202 */ /* 0x000fe20000000f00 */
[----:B------:R-:W-:Y:S01]  /*1890*/  IMAD.MOV.U32 R222, RZ, RZ, R11 ;  /* 0x000000ffffde7224 */ /* 0x000fe200078e000b */
[----:B------:R-:W-:Y:S02]  /*18a0*/  LEA.HI.X R205, R6, c[0x0][0x164], R9, 0x1, P4 ;  /* 0x0000590006cd7a11 */ /* 0x000fe400020f0c09 */
[----:B------:R-:W-:Y:S02]  /*18b0*/  LEA.HI.X R203, R4, c[0x0][0x334], R0, 0x1, P3 ;  /* 0x0000cd0004cb7a11 */ /* 0x000fe400018f0c00 */
[----:B------:R-:W-:Y:S02]  /*18c0*/  LEA.HI.X R178, R178, c[0x0][0x354], R12, 0x2, P1 ;  /* 0x0000d500b2b27a11 */ /* 0x000fe400008f140c */
[----:B------:R-:W-:Y:S01]  /*18d0*/  IADD3 R206, R206, -0x1, RZ ;  /* 0xffffffffcece7810 */ /* 0x000fe20007ffe0ff */
[----:B------:R-:W-:Y:S05]  /*18e0*/  @P5 BRA `(.L_x_1079) ;  /* 0x0000069000005947 */ /* 0x000fea0003800000 */
[----:B---3--:R-:W-:-:S05]  /*18f0*/  @P0 IADD3 R0, R241, R38, RZ ;  /* 0x00000026f1000210 */ /* 0x008fca0007ffe0ff */
        /* <DEDUP_REMOVED lines=14> */
.L_x_1080:
        /* <DEDUP_REMOVED lines=15> */
.L_x_1081:
        /* <DEDUP_REMOVED lines=23> */
.L_x_1083:
[----:B------:R-:W-:Y:S05]  /*1c40*/  BSYNC B0 ;  /* 0x0000000000007941 */ /* 0x000fea0003800000 */
.L_x_1082:
        /* <DEDUP_REMOVED lines=13> */
[----:B------:R2:W-:Y:S04]  /*1d20*/  STG.E.128 [R2.64], RZ ;  /* 0x000000ff02007986 */ /* 0x0005e8000c101d06 */
[----:B------:R2:W-:Y:S02]  /*1d30*/  STG.E.128 [R2.64+0x80], RZ ;  /* 0x000080ff02007986 */ /* 0x0005e4000c101d06 */
.L_x_1085:
[----:B------:R-:W-:Y:S05]  /*1d40*/  BSYNC B0 ;  /* 0x0000000000007941 */ /* 0x000fea0003800000 */
.L_x_1084:
        /* <DEDUP_REMOVED lines=21> */
.L_x_1087:
[----:B------:R-:W-:Y:S05]  /*1ea0*/  BSYNC B0 ;  /* 0x0000000000007941 */ /* 0x000fea0003800000 */
.L_x_1086:
        /* <DEDUP_REMOVED lines=11> */
[----:B------:R2:W-:Y:S01]  /*1f60*/  STG.E.128 [R2.64+0x80], RZ ;  /* 0x000080ff02007986 */ /* 0x0005e2000c101d06 */
[----:B------:R-:W-:Y:S05]  /*1f70*/  BRA `(.L_x_1088) ;  /* 0x000049a000007947 */ /* 0x000fea0003800000 */
.L_x_1079:
[----:B---3--:R-:W2:Y:S01]  /*1f80*/  LDL R21, [R1+0x18] ;  /* 0x0000180001157983 */ /* 0x008ea20000100800 */
[----:B------:R-:W-:Y:S01]  /*1f90*/  IMAD R19, R206, -0x40, R226 ;  /* 0xffffffc0ce137824 */ /* 0x000fe200078e02e2 */
[----:B------:R-:W-:Y:S01]  /*1fa0*/  IADD3 R4, R240, 0x20, RZ ;  /* 0x00000020f0047810 */ /* 0x000fe20007ffe0ff */
[----:B------:R-:W-:Y:S01]  /*1fb0*/  IMAD R0, R242, -0x40, R207 ;  /* 0xffffffc0f2007824 */ /* 0x000fe200078e02cf */
[----:B------:R-:W-:Y:S01]  /*1fc0*/  @P2 BAR.SYNC.DEFER_BLOCKING 0x0 ;  /* 0x0000000000002b1d */ /* 0x000fe20000010000 */
[----:B------:R-:W-:Y:S01]  /*1fd0*/  IMAD R3, R18, c[0x0][0x1a0], RZ ;  /* 0x0000680012037a24 */ /* 0x000fe200078e02ff */
[----:B------:R-:W-:Y:S01]  /*1fe0*/  ISETP.GE.AND P1, PT, R4, R19, PT ;  /* 0x000000130400720c */ /* 0x000fe20003f26270 */
[----:B------:R-:W-:Y:S01]  /*1ff0*/  IMAD R8, R18, c[0x0][0x198], RZ ;  /* 0x0000660012087a24 */ /* 0x000fe200078e02ff */
[-C--:B------:R-:W-:Y:S01]  /*2000*/  ISETP.GE.AND P3, PT, R4, R0.reuse, PT ;  /* 0x000000000400720c */ /* 0x080fe20003f66270 */
[----:B------:R-:W-:Y:S01]  /*2010*/  IMAD.WIDE.U32 R4, R239, c[0x0][0x198], R34 ;  /* 0x00006600ef047a25 */ /* 0x000fe200078e0022 */
[----:B------:R-:W-:-:S03]  /*2020*/  ISETP.GE.AND P4, PT, R240, R0, PT ;  /* 0x00000000f000720c */ /* 0x000fc60003f86270 */
[----:B------:R-:W-:Y:S01]  /*2030*/  IMAD.WIDE.U32 R6, R239, c[0x0][0x1a0], R34 ;  /* 0x00006800ef067a25 */ /* 0x000fe200078e0022 */
[----:B------:R-:W-:-:S03]  /*2040*/  IADD3 R10, P0, R24, R4, RZ ;  /* 0x00000004180a7210 */ /* 0x000fc60007f1e0ff */
[----:B------:R-:W-:Y:S02]  /*2050*/  IMAD.MOV.U32 R188, RZ, RZ, 0x40 ;  /* 0x00000040ffbc7424 */ /* 0x000fe400078e00ff */
[C---:B------:R-:W-:Y:S01]  /*2060*/  IMAD R0, R239.reuse, c[0x0][0x19c], R8 ;  /* 0x00006700ef007a24 */ /* 0x040fe200078e0208 */
[----:B------:R-:W-:Y:S01]  /*2070*/  IADD3 R6, P5, R22, R6, RZ ;  /* 0x0000000616067210 */ /* 0x000fe20007fbe0ff */
[----:B------:R-:W-:Y:S02]  /*2080*/  IMAD R3, R239, c[0x0][0x1a4], R3 ;  /* 0x00006900ef037a24 */ /* 0x000fe400078e0203 */
[----:B------:R-:W-:Y:S01]  /*2090*/  IMAD.WIDE.U32 R8, R188, c[0x0][0x370], RZ ;  /* 0x0000dc00bc087a25 */ /* 0x000fe200078e00ff */
[----:B------:R-:W-:-:S03]  /*20a0*/  IADD3.X R11, R25, R5, R0, P0, !PT ;  /* 0x00000005190b7210 */ /* 0x000fc600007fe400 */
[----:B------:R-:W-:Y:S01]  /*20b0*/  IMAD.WIDE.U32 R14, R188, c[0x0][0x190], RZ ;  /* 0x00006400bc0e7a25 */ /* 0x000fe200078e00ff */
[----:B------:R-:W-:Y:S02]  /*20c0*/  IADD3.X R7, R23, R7, R3, P5, !PT ;  /* 0x0000000717077210 */ /* 0x000fe40002ffe403 */
        /* <DEDUP_REMOVED lines=14> */
[----:B------:R-:W-:Y:S01]  /*21b0*/  IADD3 R3, R5, R3, RZ ;  /* 0x0000000305037210 */ /* 0x000fe20007ffe0ff */
[----:B------:R-:W-:Y:S01]  /*21c0*/  @!P4 IMAD R7, R28, c[0x0][0x1a0], RZ ;  /* 0x000068001c07ca24 */ /* 0x000fe200078e02ff */
[----:B------:R-:W-:Y:S01]  /*21d0*/  LOP3.LUT R17, R2, 0xfffffffe, RZ, 0xc0, !PT ;  /* 0xfffffffe02117812 */ /* 0x000fe200078ec0ff */
[----:B------:R-:W-:Y:S02]  /*21e0*/  @!P3 IMAD.X R6, RZ, RZ, R28, P0 ;  /* 0x000000ffff06b224 */ /* 0x000fe400000e061c */
[----:B------:R-:W-:Y:S02]  /*21f0*/  @!P4 IMAD.MOV.U32 R2, RZ, RZ, R4 ;  /* 0x000000ffff02c224 */ /* 0x000fe400078e0004 */
[----:B------:R-:W-:-:S02]  /*2200*/  @!P4 IMAD R9, R240, c[0x0][0x1a4], R7 ;  /* 0x00006900f009ca24 */ /* 0x000fc400078e0207 */
[----:B------:R-:W-:Y:S02]  /*2210*/  @!P3 IMAD R8, R6, c[0x0][0x1a0], RZ ;  /* 0x000068000608ba24 */ /* 0x000fe400078e02ff */
[----:B------:R-:W-:Y:S01]  /*2220*/  @!P4 IMAD.WIDE.U32 R6, R240, c[0x0][0x1a0], R2 ;  /* 0x00006800f006ca25 */ /* 0x000fe200078e0002 */
[----:B------:R-:W-:-:S03]  /*2230*/  IADD3 R18, R206, -R17, RZ ;  /* 0x80000011ce127210 */ /* 0x000fc60007ffe0ff */
[----:B------:R-:W-:Y:S01]  /*2240*/  @!P3 IMAD R17, R0, c[0x0][0x1a4], R8 ;  /* 0x000069000011ba24 */ /* 0x000fe200078e0208 */
[C---:B------:R-:W-:Y:S01]  /*2250*/  @!P4 LEA R8, P5, R6.reuse, c[0x0][0x170], 0x1 ;  /* 0x00005c000608ca11 */ /* 0x040fe200078a08ff */
[----:B------:R-:W-:Y:S01]  /*2260*/  @!P4 IMAD.IADD R9, R7, 0x1, R9 ;  /* 0x000000010709c824 */ /* 0x000fe200078e0209 */
[----:B------:R3:W-:Y:S04]  /*2270*/  @P4 STS.128 [R210+0x10000], RZ ;  /* 0x010000ffd2004388 */ /* 0x0007e80000000c00 */
[----:B------:R-:W-:Y:S01]  /*2280*/  @!P4 LEA.HI.X R9, R6, c[0x0][0x174], R9, 0x1, P5 ;  /* 0x00005d000609ca11 */ /* 0x000fe200028f0c09 */
[----:B------:R3:W-:Y:S04]  /*2290*/  @P4 STS.128 [R210+0x12000], RZ ;  /* 0x012000ffd2004388 */ /* 0x0007e80000000c00 */
[----:B------:R-:W-:Y:S01]  /*22a0*/  @!PT LDS RZ, [RZ] ;  /* 0x00000000fffff984 */ /* 0x000fe20000000800 */
[----:B------:R-:W-:Y:S01]  /*22b0*/  @!PT LDS RZ, [RZ] ;  /* 0x00000000fffff984 */ /* 0x000fe20000000800 */
[----:B------:R-:W-:Y:S01]  /*22c0*/  @!PT LDS RZ, [RZ] ;  /* 0x00000000fffff984 */ /* 0x000fe20000000800 */
[----:B------:R4:W-:Y:S04]  /*22d0*/  @!P4 LDGSTS.E.BYPASS.LTC128B.128 [R210+0x10000], [R8.64] ;  /* 0x1000000008d2cfae */ /* 0x0009e8000b901d46 */
[----:B------:R4:W-:Y:S04]  /*22e0*/  @!P4 LDGSTS.E.BYPASS.LTC128B.128 [R210+0x12000], [R8.64+0x80] ;  /* 0x1200008008d2cfae */ /* 0x0009e8000b901d46 */
[----:B----4-:R-:W4:Y:S01]  /*22f0*/  LDL R8, [R1+0x20] ;  /* 0x0000200001087983 */ /* 0x010f220000100800 */
[----:B------:R-:W-:Y:S01]  /*2300*/  @!P3 IADD3 R16, P0, R240, 0x20, RZ ;  /* 0x00000020f010b810 */ /* 0x000fe20007f1e0ff */
[----:B------:R-:W-:-:S04]  /*2310*/  @!P3 IMAD.MOV.U32 R5, RZ, RZ, R3 ;  /* 0x000000ffff05b224 */ /* 0x000fc800078e0003 */
[----:B------:R-:W-:Y:S02]  /*2320*/  @!P3 IMAD.X R2, RZ, RZ, R28, P0 ;  /* 0x000000ffff02b224 */ /* 0x000fe400000e061c */
[----:B------:R-:W-:Y:S01]  /*2330*/  @!P3 IMAD.WIDE.U32 R4, R0, c[0x0][0x1a0], R4 ;  /* 0x000068000004ba25 */ /* 0x000fe200078e0004 */
[----:B------:R-:W-:-:S03]  /*2340*/  ISETP.GE.AND P2, PT, R240, R19, PT ;  /* 0x00000013f000720c */ /* 0x000fc60003f46270 */
[----:B------:R-:W-:Y:S01]  /*2350*/  @!P3 IMAD R0, R2, c[0x0][0x198], RZ ;  /* 0x000066000200ba24 */ /* 0x000fe200078e02ff */
[----:B------:R-:W-:Y:S01]  /*2360*/  @!P3 LEA R6, P5, R4, c[0x0][0x170], 0x1 ;  /* 0x00005c000406ba11 */ /* 0x000fe200078a08ff */
[----:B------:R-:W-:Y:S01]  /*2370*/  @!P3 IMAD.IADD R5, R5, 0x1, R17 ;  /* 0x000000010505b824 */ /* 0x000fe200078e0211 */
[----:B------:R-:W-:Y:S01]  /*2380*/  ISETP.NE.AND P0, PT, R18, 0x1, PT ;  /* 0x000000011200780c */ /* 0x000fe20003f05270 */
[----:B------:R-:W-:Y:S01]  /*2390*/  @!P3 IMAD R17, R16, c[0x0][0x19c], R0 ;  /* 0x000067001011ba24 */ /* 0x000fe200078e0200 */
[----:B------:R-:W-:Y:S02]  /*23a0*/  IADD3 R3, R11, R20, RZ ;  /* 0x000000140b037210 */ /* 0x000fe40007ffe0ff */
[----:B------:R-:W-:Y:S01]  /*23b0*/  @!P3 LEA.HI.X R7, R4, c[0x0][0x174], R5, 0x1, P5 ;  /* 0x00005d000407ba11 */ /* 0x000fe200028f0c05 */
[----:B------:R-:W-:Y:S01]  /*23c0*/  @!P4 IMAD.MOV.U32 R2, RZ, RZ, R10 ;  /* 0x000000ffff02c224 */ /* 0x000fe200078e000a */
[----:B------:R3:W-:Y:S01]  /*23d0*/  @P3 STS.128 [R210+0x11000], RZ ;  /* 0x011000ffd2003388 */ /* 0x0007e20000000c00 */
[----:B------:R-:W-:Y:S01]  /*23e0*/  @!P4 IMAD R4, R28, c[0x0][0x198], RZ ;  /* 0x000066001c04ca24 */ /* 0x000fe200078e02ff */
[----:B------:R-:W-:-:S02]  /*23f0*/  @!P3 MOV R11, R3 ;  /* 0x00000003000bb202 */ /* 0x000fc40000000f00 */
[----:B------:R3:W-:Y:S01]  /*2400*/  @P3 STS.128 [R210+0x13000], RZ ;  /* 0x013000ffd2003388 */ /* 0x0007e20000000c00 */
[----:B------:R-:W-:-:S03]  /*2410*/  @!P4 IMAD R4, R240, c[0x0][0x19c], R4 ;  /* 0x00006700f004ca24 */ /* 0x000fc600078e0204 */
[----:B------:R-:W-:Y:S01]  /*2420*/  @!PT LDS RZ, [RZ] ;  /* 0x00000000fffff984 */ /* 0x000fe20000000800 */
[----:B------:R-:W-:Y:S01]  /*2430*/  @!PT LDS RZ, [RZ] ;  /* 0x00000000fffff984 */ /* 0x000fe20000000800 */
[----:B------:R-:W-:Y:S01]  /*2440*/  @!PT LDS RZ, [RZ] ;  /* 0x00000000fffff984 */ /* 0x000fe20000000800 */
[----:B------:R1:W-:Y:S01]  /*2450*/  @!P3 LDGSTS.E.BYPASS.LTC128B.128 [R210+0x11000], [R6.64] ;  /* 0x1100000006d2bfae */ /* 0x0003e2000b901d46 */
[----:B------:R-:W-:-:S03]  /*2460*/  @!P4 IMAD.WIDE.U32 R2, R240, c[0x0][0x198], R2 ;  /* 0x00006600f002ca25 */ /* 0x000fc600078e0002 */
[----:B------:R1:W-:Y:S01]  /*2470*/  @!P3 LDGSTS.E.BYPASS.LTC128B.128 [R210+0x13000], [R6.64+0x80] ;  /* 0x1300008006d2bfae */ /* 0x0003e2000b901d46 */
[----:B------:R-:W-:-:S03]  /*2480*/  @!P3 IMAD.WIDE.U32 R10, R16, c[0x0][0x198], R10 ;  /* 0x00006600100aba25 */ /* 0x000fc600078e000a */
[----:B------:R-:W0:Y:S04]  /*2490*/  LDGDEPBAR ;  /* 0x00000000000079af */ /* 0x000e280000000000 */
        /* <DEDUP_REMOVED lines=9> */
[----:B-1----:R-:W-:-:S03]  /*2530*/  @!P4 LEA R6, P6, R2, c[0x0][0x168], 0x1 ;  /* 0x00005a000206ca11 */ /* 0x002fc600078c08ff */
        /* <DEDUP_REMOVED lines=10> */
[----:B------:R-:W-:-:S04]  /*25e0*/  IADD3 R243, R239, R226, RZ ;  /* 0x000000e2eff37210 */ /* 0x000fc80007ffe0ff */
[----:B------:R-:W-:Y:S01]  /*25f0*/  IADD3 R244, -R207, 0x40, R243 ;  /* 0x00000040cff47810 */ /* 0x000fe20007ffe1f3 */
[----:B------:R-:W-:Y:S01]  /*2600*/  IMAD.MOV.U32 R217, RZ, RZ, c[0x0][0x2e4] ;  /* 0x0000b900ffd97624 */ /* 0x000fe200078e00ff */
[----:B------:R-:W-:Y:S01]  /*2610*/  CS2R R94, SRZ ;  /* 0x00000000005e7805 */ /* 0x000fe2000001ff00 */
[----:B--2---:R-:W-:-:S04]  /*2620*/  IADD3 R0, R21, 0x2000, RZ ;  /* 0x0000200015007810 */ /* 0x004fc80007ffe0ff */
[----:B------:R-:W-:-:S05]  /*2630*/  SEL R0, R0, R21, !P0 ;  /* 0x0000001500007207 */ /* 0x000fca0004000000 */
[----:B------:R-:W-:Y:S02]  /*2640*/  IMAD.SHL.U32 R201, R0, 0x2, RZ ;  /* 0x0000000200c97824 */ /* 0x000fe400078e00ff */
[----:B------:R-:W-:Y:S01]  /*2650*/  @!P4 IMAD.IADD R0, R3, 0x1, R4 ;  /* 0x000000010300c824 */ /* 0x000fe200078e0204 */
[----:B------:R-:W-:Y:S02]  /*2660*/  @!P3 IADD3 R3, R11, R17, RZ ;  /* 0x000000110b03b210 */ /* 0x000fe40007ffe0ff */
[----:B------:R3:W-:Y:S01]  /*2670*/  @P2 STS [R201], RZ ;  /* 0x000000ffc9002388 */ /* 0x0007e20000000800 */
        /* <DEDUP_REMOVED lines=54> */
[----:B------:R-:W-:-:S04]  /*29e0*/  SEL R0, R0, R199, !P0 ;  /* 0x000000c700007207 */ /* 0x000fc80004000000 */
[----:B------:R-:W-:Y:S01]  /*29f0*/  SHF.L.U32 R184, R0, 0x1, RZ ;  /* 0x0000000100b87819 */ /* 0x000fe200000006ff */
[----:B------:R-:W-:-:S04]  /*2a00*/  IMAD.MOV.U32 R0, RZ, RZ, c[0x0][0x22c] ;  /* 0x00008b00ff007624 */ /* 0x000fc800078e00ff */
[----:B------:R-:W-:Y:S01]  /*2a10*/  IMAD R0, R0, c[0x0][0x1c0], RZ ;  /* 0x0000700000007a24 */ /* 0x000fe200078e02ff */
[----:B--2---:R-:W-:Y:S01]  /*2a20*/  IADD3 R2, R198, 0x2000, RZ ;  /* 0x00002000c6027810 */ /* 0x004fe20007ffe0ff */
[----:B------:R3:W2:Y:S04]  /*2a30*/  LDSM.16.M88.4 R104, [R189+0x10000] ;  /* 0x01000000bd68783b */ /* 0x0006a80000000200 */
        /* <DEDUP_REMOVED lines=9> */
[----:B------:R3:W2:Y:S04]  /*2ad0*/  LDSM.16.M88.4 R144, [R190+0x12000] ;  /* 0x01200000be90783b */ /* 0x0006a80000000200 */
[----:B------:R3:W2:Y:S04]  /*2ae0*/  LDSM.16.M88.4 R148, [R190+0x12800] ;  /* 0x01280000be94783b */ /* 0x0006a80000000200 */
[----:B------:R3:W2:Y:S04]  /*2af0*/  LDSM.16.M88.4 R152, [R191+0x12000] ;  /* 0x01200000bf98783b */ /* 0x0006a80000000200 */
[----:B------:R3:W2:Y:S04]  /*2b00*/  LDSM.16.M88.4 R156, [R191+0x12800] ;  /* 0x01280000bf9c783b */ /* 0x0006a80000000200 */
[----:B------:R3:W2:Y:S04]  /*2b10*/  LDSM.16.M88.4 R160, [R200+0x12000] ;  /* 0x01200000c8a0783b */ /* 0x0006a80000000200 */
[----:B------:R3:W2:Y:S01]  /*2b20*/  LDSM.16.M88.4 R164, [R200+0x12800] ;  /* 0x01280000c8a4783b */ /* 0x0006a20000000200 */
[----:B------:R-:W-:Y:S01]  /*2b30*/  SEL R2, R2, R198, !P0 ;  /* 0x000000c602027207 */ /* 0x000fe20004000000 */
[C---:B------:R-:W-:Y:S01]  /*2b40*/  IMAD.SHL.U32 R245, R0.reuse, 0x10, RZ ;  /* 0x0000001000f57824 */ /* 0x040fe200078e00ff */
[----:B------:R-:W-:-:S03]  /*2b50*/  SHF.L.U32 R211, R0, 0x3, RZ ;  /* 0x0000000300d37819 */ /* 0x000fc600000006ff */
[----:B------:R-:W-:Y:S01]  /*2b60*/  IMAD.SHL.U32 R187, R2, 0x2, RZ ;  /* 0x0000000202bb7824 */ /* 0x000fe200078e00ff */
[C---:B------:R-:W-:Y:S02]  /*2b70*/  IADD3 R252, R245.reuse, 0x40, RZ ;  /* 0x00000040f5fc7810 */ /* 0x040fe40007ffe0ff */
[C---:B------:R-:W-:Y:S02]  /*2b80*/  IADD3 R2, R245.reuse, 0x20, RZ ;  /* 0x00000020f5027810 */ /* 0x040fe40007ffe0ff */
[----:B------:R-:W-:Y:S01]  /*2b90*/  IADD3 R251, R245, 0x60, RZ ;  /* 0x00000060f5fb7810 */ /* 0x000fe20007ffe0ff */
[C---:B------:R-:W-:Y:S02]  /*2ba0*/  IMAD.IADD R247, R211.reuse, 0x1, R252 ;  /* 0x00000001d3f77824 */ /* 0x040fe400078e02fc */
[C---:B------:R-:W-:Y:S01]  /*2bb0*/  IMAD.IADD R248, R211.reuse, 0x1, R2 ;  /* 0x00000001d3f87824 */ /* 0x040fe200078e0202 */
[C---:B------:R-:W-:Y:S01]  /*2bc0*/  IADD3 R246, R211.reuse, R251, RZ ;  /* 0x000000fbd3f67210 */ /* 0x040fe20007ffe0ff */
[C---:B------:R-:W-:Y:S01]  /*2bd0*/  IMAD.IADD R3, R211.reuse, 0x1, R247 ;  /* 0x00000001d3037824 */ /* 0x040fe200078e02f7 */
[----:B----4-:R-:W-:Y:S01]  /*2be0*/  R2P PR, R8, 0x6 ;  /* 0x0000000608007804 */ /* 0x010fe20000000000 */
[C---:B-1----:R-:W-:Y:S01]  /*2bf0*/  IMAD.IADD R4, R211.reuse, 0x1, R248 ;  /* 0x00000001d3047824 */ /* 0x042fe200078e02f8 */
[C---:B------:R-:W-:Y:S01]  /*2c00*/  IADD3 R2, R211.reuse, R246, RZ ;  /* 0x000000f6d3027210 */ /* 0x040fe20007ffe0ff */
[----:B------:R-:W-:-:S02]  /*2c10*/  IMAD.IADD R230, R211, 0x1, R3 ;  /* 0x00000001d3e67824 */ /* 0x000fc400078e0203 */
[----:B------:R-:W-:Y:S01]  /*2c20*/  SEL R193, R193, 0xffffffe0, !P1 ;  /* 0xffffffe0c1c17807 */ /* 0x000fe20004800000 */
[C---:B------:R-:W-:Y:S01]  /*2c30*/  IMAD.IADD R232, R211.reuse, 0x1, R4 ;  /* 0x00000001d3e87824 */ /* 0x040fe200078e0204 */
[C---:B------:R-:W-:Y:S02]  /*2c40*/  IADD3 R228, R211.reuse, R2, RZ ;  /* 0x00000002d3e47210 */ /* 0x040fe40007ffe0ff */
[----:B------:R-:W-:Y:S01]  /*2c50*/  SEL R188, R188, 0xffffffc0, !P2 ;  /* 0xffffffc0bcbc7807 */ /* 0x000fe20005000000 */
[C---:B------:R-:W-:Y:S01]  /*2c60*/  IMAD.IADD R231, R211.reuse, 0x1, R232 ;  /* 0x00000001d3e77824 */ /* 0x040fe200078e02e8 */
[C---:B------:R-:W-:Y:S01]  /*2c70*/  IADD3 R229, R211.reuse, R230, RZ ;  /* 0x000000e6d3e57210 */ /* 0x040fe20007ffe0ff */
[C---:B------:R-:W-:Y:S02]  /*2c80*/  IMAD.IADD R227, R211.reuse, 0x1, R228 ;  /* 0x00000001d3e37824 */ /* 0x040fe400078e02e4 */
        /* <DEDUP_REMOVED lines=33> */
[----:B------:R-:W-:Y:S01]  /*2ea0*/  IMAD.IADD R197, R188, 0x1, R195 ;  /* 0x00000001bcc57824 */ /* 0x000fe200078e02c3 */
[----:B------:R-:W-:Y:S01]  /*2eb0*/  IADD3 R196, R194, R188, RZ ;  /* 0x000000bcc2c47210 */ /* 0x000fe20007ffe0ff */
[C---:B------:R-:W-:Y:S01]  /*2ec0*/  IMAD.IADD R236, R211.reuse, 0x1, R229 ;  /* 0x00000001d3ec7824 */ /* 0x040fe200078e02e5 */
[----:B------:R-:W-:-:S02]  /*2ed0*/  IADD3 R237, R211, R231, RZ ;  /* 0x000000e7d3ed7210 */ /* 0x000fc40007ffe0ff */
[----:B--23--:R-:W-:Y:S02]  /*2ee0*/  IADD3 R235, R211, R227, RZ ;  /* 0x000000e3d3eb7210 */ /* 0x00cfe40007ffe0ff */
.L_x_1093:
        /* <DEDUP_REMOVED lines=9> */
[----:B------:R-:W1:Y:S06]  /*2f80*/  LDSM.16.M88.4 R8, [R189+0xc000] ;  /* 0x00c00000bd08783b */ /* 0x000e6c0000000200 */
[----:B------:R-:W2:Y:S06]  /*2f90*/  LDSM.16.M88.4 R52, [R189+0xc800] ;  /* 0x00c80000bd34783b */ /* 0x000eac0000000200 */
[----:B------:R-:W-:Y:S06]  /*2fa0*/  LDSM.16.M88.4 R56, [R0] ;  /* 0x000000000038783b */ /* 0x000fec0000000200 */
[----:B------:R-:W3:Y:S06]  /*2fb0*/  LDSM.16.M88.4 R60, [R190+0xc000] ;  /* 0x00c00000be3c783b */ /* 0x000eec0000000200 */
[----:B------:R-:W4:Y:S06]  /*2fc0*/  LDSM.16.M88.4 R64, [R190+0xc800] ;  /* 0x00c80000be40783b */ /* 0x000f2c0000000200 */
[----:B------:R-:W-:Y:S01]  /*2fd0*/  LDSM.16.M88.4 R100, [R191+0xc800] ;  /* 0x00c80000bf64783b */ /* 0x000fe20000000200 */
[C---:B-1----:R-:W-:Y:S08]  /*2fe0*/  HMMA.16816.F32.BF16 R4, R16.reuse, R8, RZ ;  /* 0x000000081004723c */ /* 0x042ff000000418ff */
[C---:B------:R-:W-:Y:S08]  /*2ff0*/  HMMA.16816.F32.BF16 R8, R16.reuse, R10, RZ ;  /* 0x0000000a1008723c */ /* 0x040ff000000418ff */
[C---:B--2---:R-:W-:Y:S08]  /*3000*/  HMMA.16816.F32.BF16 R12, R16.reuse, R52, RZ ;  /* 0x00000034100c723c */ /* 0x044ff000000418ff */
[----:B------:R-:W-:Y:S01]  /*3010*/  HMMA.16816.F32.BF16 R16, R16, R54, RZ ;  /* 0x000000361010723c */ /* 0x000fe200000418ff */
[----:B------:R-:W-:Y:S07]  /*3020*/  LDSM.16.M88.4 R52, [R3] ;  /* 0x000000000334783b */ /* 0x000fee0000000200 */
[C---:B---3--:R-:W-:Y:S08]  /*3030*/  HMMA.16816.F32.BF16 R4, R56.reuse, R60, R4 ;  /* 0x0000003c3804723c */ /* 0x048ff00000041804 */
[C---:B------:R-:W-:Y:S01]  /*3040*/  HMMA.16816.F32.BF16 R8, R56.reuse, R62, R8 ;  /* 0x0000003e3808723c */ /* 0x040fe20000041808 */
[----:B------:R-:W1:Y:S07]  /*3050*/  LDSM.16.M88.4 R60, [R191+0xc000] ;  /* 0x00c00000bf3c783b */ /* 0x000e6e0000000200 */
[C---:B----4-:R-:W-:Y:S07]  /*3060*/  HMMA.16816.F32.BF16 R12, R56.reuse, R64, R12 ;  /* 0x00000040380c723c */ /* 0x050fee000004180c */
[----:B------:R-:W-:Y:S01]  /*3070*/  IADD3 R64, P0, R234, R223, RZ ;  /* 0x000000dfea407210 */ /* 0x000fe20007f1e0ff */
[----:B------:R-:W-:Y:S01]  /*3080*/  HMMA.16816.F32.BF16 R16, R56, R66, R16 ;  /* 0x000000423810723c */ /* 0x000fe20000041810 */
[----:B------:R-:W-:Y:S03]  /*3090*/  LDSM.16.M88.4 R56, [R2] ;  /* 0x000000000238783b */ /* 0x000fe60000000200 */
[----:B------:R-:W-:Y:S04]  /*30a0*/  IADD3.X R65, R233, R222, RZ, P0, !PT ;  /* 0x000000dee9417210 */ /* 0x000fe800007fe4ff */
[C---:B-1----:R-:W-:Y:S08]  /*30b0*/  HMMA.16816.F32.BF16 R4, R52.reuse, R60, R4 ;  /* 0x0000003c3404723c */ /* 0x042ff00000041804 */
        /* <DEDUP_REMOVED lines=98> */
.L_x_1089:
[--C-:B--2-4-:R-:W-:Y:S01]  /*36e0*/  IADD3 R4, R207, 0x1, -R226.reuse ;  /* 0x00000001cf047810 */ /* 0x114fe20007ffe8e2 */
[----:B---3--:R-:W2:Y:S01]  /*36f0*/  LDL R10, [R1+0x4] ;  /* 0x00000400010a7983 */ /* 0x008ea20000100800 */
[-C--:B------:R-:W-:Y:S01]  /*3700*/  IADD3 R5, -R12, R207.reuse, -R226 ;  /* 0x000000cf0c057210 */ /* 0x080fe20007ffe9e2 */
[----:B------:R-:W-:Y:S01]  /*3710*/  IMAD.IADD R2, R249, 0x1, R0 ;  /* 0x00000001f9027824 */ /* 0x000fe200078e0200 */
[----:B------:R-:W-:Y:S01]  /*3720*/  IADD3 R4, R4, c[0x0][0x2e8], RZ ;  /* 0x0000ba0004047a10 */ /* 0x000fe20007ffe0ff */
[----:B------:R-:W-:Y:S02]  /*3730*/  IMAD.MOV.U32 R217, RZ, RZ, R12 ;  /* 0x000000ffffd97224 */ /* 0x000fe400078e000c */
[C---:B-1----:R-:W-:Y:S01]  /*3740*/  IMAD.IADD R6, R2.reuse, 0x1, R5 ;  /* 0x0000000102067824 */ /* 0x042fe200078e0205 */
[C---:B------:R-:W-:Y:S01]  /*3750*/  IADD3 R3, R2.reuse, 0x8, RZ ;  /* 0x0000000802037810 */ /* 0x040fe20007ffe0ff */
[----:B------:R-:W-:Y:S03]  /*3760*/  IMAD.IADD R15, R2, 0x1, R4 ;  /* 0x00000001020f7824 */ /* 0x000fe600078e0204 */
[----:B------:R-:W-:Y:S01]  /*3770*/  IMNMX R2, RZ, R6, !PT ;  /* 0x00000006ff027217 */ /* 0x000fe20007800200 */
[--C-:B------:R-:W-:Y:S02]  /*3780*/  IMAD.IADD R14, R5, 0x1, R3.reuse ;  /* 0x00000001050e7824 */ /* 0x100fe400078e0203 */
[----:B------:R-:W-:Y:S01]  /*3790*/  IMAD.IADD R13, R4, 0x1, R3 ;  /* 0x00000001040d7824 */ /* 0x000fe200078e0203 */
[-C--:B------:R-:W-:Y:S02]  /*37a0*/  IMNMX R4, R15, R207.reuse, PT ;  /* 0x000000cf0f047217 */ /* 0x080fe40003800200 */
[----:B------:R-:W-:Y:S01]  /*37b0*/  IMNMX R3, RZ, R14, !PT ;  /* 0x0000000eff037217 */ /* 0x000fe20007800200 */
[----:B--2---:R-:W-:Y:S05]  /*37c0*/  IMAD R0, R242, 0x40, R10 ;  /* 0x00000040f2007824 */ /* 0x004fea00078e020a */
[C---:B------:R-:W-:Y:S02]  /*37d0*/  IADD3 R11, R0.reuse, 0x1, RZ ;  /* 0x00000001000b7810 */ /* 0x040fe40007ffe0ff */
        /* <DEDUP_REMOVED lines=55> */
.L_x_1090:
        /* <DEDUP_REMOVED lines=131> */
[----:B------:R-:W-:Y:S02]  /*4380*/  FADD.FTZ R13, -R101, R13 ;  /* 0x0000000d650d7221 */ /* 0x000fe40000010100 */
[----:B------:R-:W-:Y:S02]  /*4390*/  FADD.FTZ R15, -R100, R15 ;  /* 0x0000000f640f7221 */ /* 0x000fe40000010100 */
[----:B------:R-:W-:Y:S02]  /*43a0*/  FMUL.FTZ R4, R4, c[0x0][0x2ec] ;  /* 0x0000bb0004047a20 */ /* 0x000fe40000410000 */
[----:B------:R-:W-:Y:S02]  /*43b0*/  FMUL.FTZ R3, R3, c[0x0][0x2ec] ;  /* 0x0000bb0003037a20 */ /* 0x000fe40000410000 */
[----:B------:R-:W-:Y:S02]  /*43c0*/  FMUL.FTZ R2, R2, c[0x0][0x2ec] ;  /* 0x0000bb0002027a20 */ /* 0x000fe40000410000 */
[----:B------:R-:W-:Y:S02]  /*43d0*/  FMUL.FTZ R0, R0, c[0x0][0x2ec] ;  /* 0x0000bb0000007a20 */ /* 0x000fe40000410000 */
[----:B------:R-:W-:Y:S02]  /*43e0*/  FADD.FTZ R12, -R101, R12 ;  /* 0x0000000c650c7221 */ /* 0x000fe40000010100 */
[----:B------:R-:W-:Y:S02]  /*43f0*/  FADD.FTZ R14, -R100, R14 ;  /* 0x0000000e640e7221 */ /* 0x000fe40000010100 */
[----:B------:R-:W-:Y:S02]  /*4400*/  FMUL.FTZ R11, R181, R13 ;  /* 0x0000000db50b7220 */ /* 0x000fe40000410000 */
[----:B------:R-:W-:Y:S02]  /*4410*/  FMUL.FTZ R13, R179, R15 ;  /* 0x0000000fb30d7220 */ /* 0x000fe40000410000 */
        /* <DEDUP_REMOVED lines=62> */
.L_x_1091:
        /* <DEDUP_REMOVED lines=85> */
.L_x_1092:
        /* <DEDUP_REMOVED lines=87> */
[-C--:B------:R-:W-:Y:S03]  /*52c0*/  LEA.HI.X.SX32 R103, R213, R3.reuse, 0x2, P2 ;  /* 0x00000003d5677211 */ /* 0x080fe600010f16ff */
        /* <DEDUP_REMOVED lines=8> */
[C---:B------:R-:W-:Y:S01]  /*5350*/  IMAD.IADD R0, R211.reuse, 0x1, R248 ;  /* 0x00000001d3007824 */ /* 0x040fe200078e02f8 */
[CC--:B------:R-:W-:Y:S03]  /*5360*/  LEA R8, P2, R232.reuse, R2.reuse, 0x2 ;  /* 0x00000002e8087211 */ /* 0x0c0fe600078410ff */
[----:B------:R3:W-:Y:S01]  /*5370*/  RED.E.ADD.F32.FTZ.RN.STRONG.GPU [R6.64], R11 ;  /* 0x0000000b0600798e */ /* 0x0007e2000c10e786 */
[-C--:B-1----:R-:W-:Y:S03]  /*5380*/  LEA.HI.X.SX32 R9, R232, R3.reuse, 0x2, P2 ;  /* 0x00000003e8097211 */ /* 0x082fe600010f16ff */
[----:B------:R-:W-:Y:S04]  /*5390*/  RED.E.ADD.F32.FTZ.RN.STRONG.GPU [R2.64+0x80], R16 ;  /* 0x000080100200798e */ /* 0x000fe8000c10e786 */
        /* <DEDUP_REMOVED lines=25> */
[CC--:B-1----:R-:W-:Y:S02]  /*5530*/  LEA R4, P0, R252.reuse, R2.reuse, 0x2 ;  /* 0x00000002fc047211 */ /* 0x0c2fe400078010ff */
[-C--:B------:R-:W-:Y:S02]  /*5540*/  LEA R14, P5, R251, R2.reuse, 0x2 ;  /* 0x00000002fb0e7211 */ /* 0x080fe400078a10ff */
[-C--:B------:R-:W-:Y:S02]  /*5550*/  LEA.HI.X.SX32 R5, R252, R3.reuse, 0x2, P0 ;  /* 0x00000003fc057211 */ /* 0x080fe400000f16ff */
[CC--:B------:R-:W-:Y:S03]  /*5560*/  LEA R10, P0, R0.reuse, R2.reuse, 0x2 ;  /* 0x00000002000a7211 */ /* 0x0c0fe600078010ff */
[----:B------:R1:W-:Y:S01]  /*5570*/  RED.E.ADD.F32.FTZ.RN.STRONG.GPU [R4.64], R54 ;  /* 0x000000360400798e */ /* 0x0003e2000c10e786 */
[-C--:B------:R-:W-:Y:S01]  /*5580*/  LEA.HI.X.SX32 R11, R0, R3.reuse, 0x2, P0 ;  /* 0x00000003000b7211 */ /* 0x080fe200000f16ff */
[----:B------:R-:W-:Y:S02]  /*5590*/  IMAD.IADD R0, R211, 0x1, R246 ;  /* 0x00000001d3007824 */ /* 0x000fe400078e02f6 */
[----:B------:R3:W-:Y:S01]  /*55a0*/  RED.E.ADD.F32.FTZ.RN.STRONG.GPU [R12.64], R55 ;  /* 0x000000370c00798e */ /* 0x0007e2000c10e786 */
[-C--:B--2---:R-:W-:Y:S02]  /*55b0*/  LEA R6, P1, R229, R2.reuse, 0x2 ;  /* 0x00000002e5067211 */ /* 0x084fe400078210ff */
[-C--:B------:R-:W-:Y:S01]  /*55c0*/  LEA.HI.X.SX32 R15, R251, R3.reuse, 0x2, P5 ;  /* 0x00000003fb0f7211 */ /* 0x080fe200028f16ff */
[----:B------:R2:W-:Y:S01]  /*55d0*/  RED.E.ADD.F32.FTZ.RN.STRONG.GPU [R10.64], R56 ;  /* 0x000000380a00798e */ /* 0x0005e2000c10e786 */
[-C--:B------:R-:W-:Y:S03]  /*55e0*/  LEA.HI.X.SX32 R7, R229, R3.reuse, 0x2, P1 ;  /* 0x00000003e5077211 */ /* 0x080fe600008f16ff */
[----:B------:R4:W-:Y:S04]  /*55f0*/  RED.E.ADD.F32.FTZ.RN.STRONG.GPU [R8.64], R57 ;  /* 0x000000390800798e */ /* 0x0009e8000c10e786 */
[----:B------:R4:W-:Y:S04]  /*5600*/  RED.E.ADD.F32.FTZ.RN.STRONG.GPU [R6.64], R58 ;  /* 0x0000003a0600798e */ /* 0x0009e8000c10e786 */
[----:B------:R-:W-:Y:S01]  /*5610*/  LDSM.16.MT88.4 R52, [R186+0x10800] ;  /* 0x01080000ba34783b */ /* 0x000fe20000004200 */
[CC--:B-1----:R-:W-:Y:S04]  /*5620*/  LEA R4, P0, R236.reuse, R2.reuse, 0x2 ;  /* 0x00000002ec047211 */ /* 0x0c2fe800078010ff */
[-C--:B------:R-:W-:Y:S02]  /*5630*/  LEA.HI.X.SX32 R5, R236, R3.reuse, 0x2, P0 ;  /* 0x00000003ec057211 */ /* 0x080fe400000f16ff */
[-C--:B---3--:R-:W-:Y:S02]  /*5640*/  LEA R12, P4, R246, R2.reuse, 0x2 ;  /* 0x00000002f60c7211 */ /* 0x088fe400078810ff */
[-C--:B--2---:R-:W-:Y:S01]  /*5650*/  LEA R10, P3, R0, R2.reuse, 0x2 ;  /* 0x00000002000a7211 */ /* 0x084fe200078610ff */
        /* <DEDUP_REMOVED lines=23> */
[----:B--2---:R-:W-:Y:S02]  /*57d0*/  IADD3 R3, R206, -0x1, RZ ;  /* 0xffffffffce037810 */ /* 0x004fe40007ffe0ff */
        /* <DEDUP_REMOVED lines=171> */
.L_x_1094:
        /* <DEDUP_REMOVED lines=15> */
.L_x_1095:
[----:B------:R-:W2:Y:S01]  /*6380*/  LDL.64 R4, [R1+0x10] ;  /* 0x0000100001047983 */ /* 0x000ea20000100a00 */
[----:B------:R-:W-:Y:S01]  /*6390*/  SHF.R.S32.HI R20, RZ, 0x1f, R239 ;  /* 0x0000001fff147819 */ /* 0x000fe200000114ef */
[----:B------:R-:W-:Y:S01]  /*63a0*/  IMAD R11, R242, -0x40, R207 ;  /* 0xffffffc0f20b7824 */ /* 0x000fe200078e02cf */
[----:B------:R-:W-:Y:S01]  /*63b0*/  BSSY B0, `(.L_x_1096) ;  /* 0x0000024000007945 */ /* 0x000fe20003800000 */
[----:B------:R-:W-:Y:S01]  /*63c0*/  BAR.SYNC.DEFER_BLOCKING 0x0 ;  /* 0x0000000000007b1d */ /* 0x000fe20000010000 */
[----:B------:R-:W-:Y:S01]  /*63d0*/  SHF.R.S32.HI R23, RZ, 0x1f, R240 ;  /* 0x0000001fff177819 */ /* 0x000fe200000114f0 */
[----:B------:R-:W-:Y:S01]  /*63e0*/  IMAD R0, R20, c[0x0][0x3a0], RZ ;  /* 0x0000e80014007a24 */ /* 0x000fe200078e02ff */
[----:B------:R-:W-:-:S03]  /*63f0*/  ISETP.GE.AND P2, PT, R240, R11, PT ;  /* 0x0000000bf000720c */ /* 0x000fc60003f46270 */
[----:B------:R-:W1:Y:S01]  /*6400*/  S2R R49, SR_CTAID.Z ;  /* 0x0000000000317919 */ /* 0x000e620000002700 */
[----:B------:R-:W-:-:S03]  /*6410*/  IMAD R0, R239, c[0x0][0x3a4], R0 ;  /* 0x0000e900ef007a24 */ /* 0x000fc600078e0200 */
        /* <DEDUP_REMOVED lines=29> */
.L_x_1097:
[----:B-1-34-:R-:W-:Y:S05]  /*65f0*/  BSYNC B0 ;  /* 0x0000000000007941 */ /* 0x01afea0003800000 */
.L_x_1096:
        /* <DEDUP_REMOVED lines=8> */
[----:B------:R-:W-:-:S04]  /*6680*/  IMAD.WIDE.U32 R8, R0, c[0x0][0x3a0], R4 ;  /* 0x0000e80000087a25 */ /* 0x000fc800078e0004 */
[----:B------:R-:W-:Y:S01]  /*6690*/  IMAD R0, R0, c[0x0][0x3a4], R6 ;  /* 0x0000e90000007a24 */ /* 0x000fe200078e0206 */
[----:B------:R-:W-:-:S04]  /*66a0*/  LEA R4, P0, R8, c[0x0][0x340], 0x1 ;  /* 0x0000d00008047a11 */ /* 0x000fc800078008ff */
[----:B------:R-:W-:-:S04]  /*66b0*/  IADD3 R0, R0, R9, RZ ;  /* 0x0000000900007210 */ /* 0x000fc80007ffe0ff */
[----:B------:R-:W-:-:S05]  /*66c0*/  LEA.HI.X R5, R8, c[0x0][0x344], R0, 0x1, P0 ;  /* 0x0000d10008057a11 */ /* 0x000fca00000f0c00 */
[----:B------:R1:W-:Y:S04]  /*66d0*/  STG.E.128 [R4.64], R28 ;  /* 0x0000001c04007986 */ /* 0x0003e8000c101d06 */
[----:B------:R1:W-:Y:S02]  /*66e0*/  STG.E.128 [R4.64+0x80], R24 ;  /* 0x0000801804007986 */ /* 0x0003e4000c101d06 */
.L_x_1099:
[----:B------:R-:W-:Y:S05]  /*66f0*/  BSYNC B0 ;  /* 0x0000000000007941 */ /* 0x000fea0003800000 */
.L_x_1098:
[----:B------:R-:W-:Y:S01]  /*6700*/  IMAD.WIDE.U32 R2, R239, c[0x0][0x3a8], R2 ;  /* 0x0000ea00ef027a25 */ /* 0x000fe200078e0002 */
[----:B------:R-:W-:Y:S03]  /*6710*/  BSSY B0, `(.L_x_1100) ;  /* 0x0000014000007945 */ /* 0x000fe60003800000 */
[----:B------:R-:W-:Y:S01]  /*6720*/  IMAD R0, R20, c[0x0][0x3a8], RZ ;  /* 0x0000ea0014007a24 */ /* 0x000fe200078e02ff */
[----:B------:R-:W-:Y:S01]  /*6730*/  IADD3 R2, P0, R21, R2, RZ ;  /* 0x0000000215027210 */ /* 0x000fe20007f1e0ff */
[----:B-1----:R-:W-:-:S02]  /*6740*/  IMAD R4, R48, c[0x0][0x3c0], RZ ;  /* 0x0000f00030047a24 */ /* 0x002fc400078e02ff */
        /* <DEDUP_REMOVED lines=16> */
.L_x_1101:
[----:B------:R-:W-:Y:S05]  /*6850*/  BSYNC B0 ;  /* 0x0000000000007941 */ /* 0x000fea0003800000 */
.L_x_1100:
        /* <DEDUP_REMOVED lines=12> */
.L_x_1088:
[----:B------:R-:W-:Y:S05]  /*6920*/  BSYNC B1 ;  /* 0x0000000000017941 */ /* 0x000fea0003800000 */
.L_x_1074:
        /* <DEDUP_REMOVED lines=9> */
.L_x_1102:
[----:B------:R-:W-:Y:S05]  /*69c0*/  EXIT ;  /* 0x000000000000794d */ /* 0x000fea0003800000 */
.L_x_1104:
        /* <DEDUP_REMOVED lines=11> */
.L_x_2072:


//--------------------- .text._ZN5flash44flash_bwd_dq_dk_dv_loop_seqk_parallel_kernelI23Flash_bwd_kernel_traitsILi128ELi64ELi64ELi8ELi4ELi2ELi2ELb1ELb0EN7cutlass10bfloat16_tE19Flash_kernel_traitsILi128ELi64ELi64ELi8ES3_EELb1ELb0ELb1ELb1ELb0ELb0ELb0EEEvNS_16Flash_bwd_paramsE --------------------------
	.section	.text._ZN5flash44flash_bwd_dq_dk_dv_loop_seqk_parallel_kernelI23Flash_bwd_kernel_traitsILi128ELi64ELi64ELi8ELi4ELi2ELi2ELb1ELb0EN7cutlass10bfloat16_tE19Flash_kernel_traitsILi128ELi64ELi64ELi8ES3_EELb1ELb0ELb1ELb1ELb0ELb0ELb0EEEvNS_16Flash_bwd_paramsE,"ax",@progbits
	.sectioninfo	@"SHI_REGISTERS=255"
	.align	128
        .global         _ZN5flash44flash_bwd_dq_dk_dv_loop_seqk_parallel_kernelI23Flash_bwd_kernel_traitsILi128ELi64ELi64ELi8ELi4ELi2ELi2ELb1ELb0EN7cutlass10bfloat16_tE19Flash_kernel_traitsILi128ELi64ELi64ELi8ES3_EELb1ELb0ELb1ELb1ELb0ELb0ELb0EEEvNS_16Flash_bwd_paramsE
        .type           _ZN5flash44flash_bwd_dq_dk_dv_loop_seqk_parallel_kernelI23Flash_bwd_kernel_traitsILi128ELi64ELi64ELi8ELi4ELi2ELi2ELb1ELb0EN7cutlass10bfloat16_tE19Flash_kernel_traitsILi128ELi64ELi64ELi8ES3_EELb1ELb0ELb1ELb1ELb0ELb0ELb0EEEvNS_16Flash_bwd_paramsE,@function
        .size           _ZN5flash44flash_bwd_dq_dk_dv_loop_seqk_parallel_kernelI23Flash_bwd_kernel_traitsILi128ELi64ELi64ELi8ELi4ELi2ELi2ELb1ELb0EN7cutlass10bfloat16_tE19Flash_kernel_traitsILi128ELi64ELi64ELi8ES3_EELb1ELb0ELb1ELb1ELb0ELb0ELb0EEEvNS_16Flash_bwd_paramsE,(.L_x_2073 - _ZN5flash44flash_bwd_dq_dk_dv_loop_seqk_parallel_kernelI23Flash_bwd_kernel_traitsILi128ELi64ELi64ELi8ELi4ELi2ELi2ELb1ELb0EN7cutlass10bfloat16_tE19Flash_kernel_traitsILi128ELi64ELi64ELi8ES3_EELb1ELb0ELb1ELb1ELb0ELb0ELb0EEEvNS_16Flash_bwd_paramsE)
        .other          _ZN5flash44flash_bwd_dq_dk_dv_loop_seqk_parallel_kernelI23Flash_bwd_kernel_traitsILi128ELi64ELi64ELi8ELi4ELi2ELi2ELb1ELb0EN7cutlass10bfloat16_tE19Flash_kernel_traitsILi128ELi64ELi64ELi8ES3_EELb1ELb0ELb1ELb1ELb0ELb0ELb0EEEvNS_16Flash_bwd_paramsE,@"STO_CUDA_ENTRY STV_DEFAULT"
_ZN5flash44flash_bwd_dq_dk_dv_loop_seqk_parallel_kernelI23Flash_bwd_kernel_traitsILi128ELi64ELi64ELi8ELi4ELi2ELi2ELb1ELb0EN7cutlass10bfloat16_tE19Flash_kernel_traitsILi128ELi64ELi64ELi8ES3_EELb1ELb0ELb1ELb1ELb0ELb0ELb0EEEvNS_16Flash_bwd_paramsE:
.text._ZN5flash44flash_bwd_dq_dk_dv_loop_seqk_parallel_kernelI23Flash_bwd_kernel_traitsILi128ELi64ELi64ELi8ELi4ELi2ELi2ELb1ELb0EN7cutlass10bfloat16_tE19Flash_kernel_traitsILi128ELi64ELi64ELi8ES3_EELb1ELb0ELb1ELb1ELb0ELb0ELb0EEEvNS_16Flash_bwd_paramsE:
        /* <DEDUP_REMOVED lines=26> */
[--C-:B------:R-:W-:Y:S01]  /*01a0*/  SHF.R.S32.HI R3, RZ, 0x5, R0.reuse ;  /* 0x00000005ff037819 */ /* 0x100fe20000011400 */
[----:B------:R-:W-:Y:S01]  /*01b0*/  IMAD.IADD R15, R8, 0x1, -R7 ;  /* 0x00000001080f7824 */ /* 0x000fe200078e0a07 */
[----:B------:R-:W-:Y:S01]  /*01c0*/  LOP3.LUT R6, R4, 0xfffffff0, RZ, 0xc0, !PT ;  /* 0xfffffff004067812 */ /* 0x000fe200078ec0ff */
[----:B------:R-:W-:Y:S01]  /*01d0*/  IMAD.IADD R5, R8, 0x1, -R5 ;  /* 0x0000000108057824 */ /* 0x000fe200078e0a05 */
[----:B------:R-:W-:-:S02]  /*01e0*/  SHF.R.S32.HI R7, RZ, 0x1f, R0 ;  /* 0x0000001fff077819 */ /* 0x000fc40000011400 */
[----:B------:R-:W-:Y:S01]  /*01f0*/  LEA.HI R0, R0, R3, RZ, 0x1 ;  /* 0x0000000300007211 */ /* 0x000fe200078f08ff */
[----:B------:R-:W-:Y:S01]  /*0200*/  IMAD.IADD R9, R8, 0x1, -R6 ;  /* 0x0000000108097824 */ /* 0x000fe200078e0a06 */
[----:B------:R-:W-:Y:S01]  /*0210*/  SHF.R.S32.HI R8, RZ, 0x2, R2 ;  /* 0x00000002ff087819 */ /* 0x000fe20000011402 */
[----:B------:R-:W-:Y:S01]  /*0220*/  IMAD.SHL.U32 R226, R5, 0x8, RZ ;  /* 0x0000000805e27824 */ /* 0x000fe200078e00ff */
[----:B------:R-:W-:Y:S02]  /*0230*/  SHF.R.S32.HI R6, RZ, 0x4, R4 ;  /* 0x00000004ff067819 */ /* 0x000fe40000011404 */
[----:B------:R-:W-:Y:S02]  /*0240*/  LOP3.LUT R0, R0, 0xfffffffe, RZ, 0xc0, !PT ;  /* 0xfffffffe00007812 */ /* 0x000fe400078ec0ff */
[----:B------:R-:W-:Y:S02]  /*0250*/  SHF.R.S32.HI R2, RZ, 0x1f, R2 ;  /* 0x0000001fff027819 */ /* 0x000fe40000011402 */
[----:B------:R-:W-:Y:S01]  /*0260*/  SHF.R.S32.HI R12, RZ, 0x3, R11 ;  /* 0x00000003ff0c7819 */ /* 0x000fe2000001140b */
[----:B------:R-:W-:Y:S01]  /*0270*/  IMAD.IADD R202, R3, 0x1, -R0 ;  /* 0x0000000103ca7824 */ /* 0x000fe200078e0a00 */
[----:B------:R-:W-:-:S02]  /*0280*/  LEA.HI R4, R4, R6, RZ, 0x1 ;  /* 0x0000000604047211 */ /* 0x000fc400078f08ff */
[----:B------:R-:W-:Y:S01]  /*0290*/  LEA.HI R7, R7, R3, RZ, 0x2 ;  /* 0x0000000307077211 */ /* 0x000fe200078f10ff */
[----:B------:R-:W-:Y:S01]  /*02a0*/  IMAD.SHL.U32 R0, R12, 0x40, RZ ;  /* 0x000000400c007824 */ /* 0x000fe200078e00ff */
[----:B------:R-:W-:Y:S02]  /*02b0*/  LEA.HI R2, R2, R8, RZ, 0x3 ;  /* 0x0000000802027211 */ /* 0x000fe400078f18ff */
[----:B------:R-:W-:Y:S02]  /*02c0*/  LOP3.LUT R4, R4, 0xfffffffe, RZ, 0xc0, !PT ;  /* 0xfffffffe04047812 */ /* 0x000fe400078ec0ff */
[----:B------:R-:W-:Y:S02]  /*02d0*/  LOP3.LUT R7, R7, 0xfffffffc, RZ, 0xc0, !PT ;  /* 0xfffffffc07077812 */ /* 0x000fe400078ec0ff */
[----:B------:R-:W-:Y:S01]  /*02e0*/  LOP3.LUT R2, R2, 0xfffffff8, RZ, 0xc0, !PT ;  /* 0xfffffff802027812 */ /* 0x000fe200078ec0ff */
[----:B------:R-:W-:Y:S01]  /*02f0*/  IMAD.IADD R12, R6, 0x1, -R4 ;  /* 0x00000001060c7824 */ /* 0x000fe200078e0a04 */
[----:B------:R-:W-:Y:S01]  /*0300*/  LOP3.LUT R0, R0, 0x1c0, RZ, 0xc0, !PT ;  /* 0x000001c000007812 */ /* 0x000fe200078ec0ff */
[----:B------:R-:W-:Y:S01]  /*0310*/  IMAD.IADD R16, R3, 0x1, -R7 ;  /* 0x0000000103107824 */ /* 0x000fe200078e0a07 */
[C---:B------:R-:W-:Y:S01]  /*0320*/  LOP3.LUT P4, RZ, R5.reuse, 0x2, RZ, 0xc0, !PT ;  /* 0x0000000205ff7812 */ /* 0x040fe2000788c0ff */
[----:B------:R-:W-:Y:S01]  /*0330*/  IMAD.IADD R4, R8, 0x1, -R2 ;  /* 0x0000000108047824 */ /* 0x000fe200078e0a02 */
[----:B------:R-:W-:Y:S01]  /*0340*/  SHF.R.U32.HI R3, RZ, 0x3, R0 ;  /* 0x00000003ff037819 */ /* 0x000fe20000011600 */
[----:B------:R-:W-:Y:S01]  /*0350*/  IMAD.SHL.U32 R194, R12, 0x200, RZ ;  /* 0x000002000cc27824 */ /* 0x000fe200078e00ff */
[----:B------:R-:W-:Y:S01]  /*0360*/  LOP3.LUT R2, R0, 0x38, R226, 0xf8, !PT ;  /* 0x0000003800027812 */ /* 0x000fe200078ef8e2 */
[C---:B------:R-:W-:Y:S01]  /*0370*/  IMAD.SHL.U32 R0, R5.reuse, 0x40, RZ ;  /* 0x0000004005007824 */ /* 0x040fe200078e00ff */
[----:B------:R-:W-:Y:S01]  /*0380*/  LOP3.LUT P3, RZ, R5, 0x4, RZ, 0xc0, !PT ;  /* 0x0000000405ff7812 */ /* 0x000fe2000786c0ff */
[----:B------:R-:W-:Y:S01]  /*0390*/  STL [R1], R16 ;  /* 0x0000001001007387 */ /* 0x000fe20000100800 */
        /* <DEDUP_REMOVED lines=8> */
[----:B------:R-:W-:Y:S02]  /*0420*/  LOP3.LUT R3, R10, 0xfffffff8, RZ, 0xc0, !PT ;  /* 0xfffffff80a037812 */ /* 0x000fe400078ec0ff */
[----:B------:R-:W-:Y:S02]  /*0430*/  LOP3.LUT R5, R0, 0x10, R2, 0xf8, !PT ;  /* 0x0000001000057812 */ /* 0x000fe400078ef802 */
[----:B------:R-:W-:Y:S01]  /*0440*/  SHF.R.S32.HI R6, RZ, 0x7, R13 ;  /* 0x00000007ff067819 */ /* 0x000fe2000001140d */
[----:B------:R-:W-:Y:S01]  /*0450*/  IMAD.IADD R9, R9, 0x1, -R3 ;  /* 0x0000000109097824 */ /* 0x000fe200078e0a03 */
[----:B------:R-:W-:Y:S02]  /*0460*/  SHF.R.U32.HI R0, RZ, 0x3, R0 ;  /* 0x00000003ff007819 */ /* 0x000fe40000011600 */
[----:B------:R-:W-:Y:S01]  /*0470*/  LOP3.LUT R2, R4, 0x1, RZ, 0xc0, !PT ;  /* 0x0000000104027812 */ /* 0x000fe200078ec0ff */
[----:B------:R-:W-:Y:S01]  /*0480*/  IMAD R3, R6, 0x800, R194 ;  /* 0x0000080006037824 */ /* 0x000fe200078e02c2 */
[----:B------:R-:W-:-:S02]  /*0490*/  LOP3.LUT R196, R196, R0, RZ, 0x3c, !PT ;  /* 0x00000000c4c47212 */ /* 0x000fc400078e3cff */
[----:B------:R-:W-:Y:S02]  /*04a0*/  ISETP.NE.U32.AND P0, PT, R2, 0x1, PT ;  /* 0x000000010200780c */ /* 0x000fe40003f05070 */
[----:B------:R-:W-:Y:S01]  /*04b0*/  SHF.R.S32.HI R2, RZ, 0x6, R14 ;  /* 0x00000006ff027819 */ /* 0x000fe2000001140e */
[----:B------:R-:W-:Y:S01]  /*04c0*/  IMAD.IADD R196, R3, 0x1, R196 ;  /* 0x0000000103c47824 */ /* 0x000fe200078e02c4 */
[----:B------:R-:W-:Y:S01]  /*04d0*/  LOP3.LUT R5, R5, 0x8, R11, 0xf8, !PT ;  /* 0x0000000805057812 */ /* 0x000fe200078ef80b */
[C---:B------:R-:W-:Y:S01]  /*04e0*/  IMAD.SHL.U32 R3, R4.reuse, 0x40, RZ ;  /* 0x0000004004037824 */ /* 0x040fe200078e00ff */
[----:B------:R-:W-:Y:S01]  /*04f0*/  R2P PR, R4, 0x6 ;  /* 0x0000000604007804 */ /* 0x000fe20000000000 */
        /* <DEDUP_REMOVED lines=10> */
[----:B------:R-:W-:Y:S01]  /*05a0*/  IMAD.SHL.U32 R199, R196, 0x2, RZ ;  /* 0x00000002c4c77824 */ /* 0x000fe200078e00ff */
[----:B------:R-:W-:-:S02]  /*05b0*/  LOP3.LUT R5, R0, 0x20, R5, 0xf8, !PT ;  /* 0x0000002000057812 */ /* 0x000fc400078ef805 */
[----:B------:R-:W-:Y:S02]  /*05c0*/  LOP3.LUT R9, R3, R0, R2, 0x1e, !PT ;  /* 0x0000000003097212 */ /* 0x000fe400078e1e02 */
[----:B------:R-:W-:Y:S01]  /*05d0*/  LOP3.LUT R0, R5, R3, RZ, 0x3c, !PT ;  /* 0x0000000305007212 */ /* 0x000fe200078e3cff */
[----:B------:R-:W-:Y:S01]  /*05e0*/  IMAD.SHL.U32 R5, R10, 0x40, RZ ;  /* 0x000000400a057824 */ /* 0x000fe200078e00ff */
[----:B------:R-:W-:Y:S01]  /*05f0*/  LOP3.LUT R3, R6, 0x1c0, RZ, 0xc0, !PT ;  /* 0x000001c006037812 */ /* 0x000fe200078ec0ff */
[----:B------:R-:W-:Y:S01]  /*0600*/  IMAD.SHL.U32 R6, R12, 0x8, RZ ;  /* 0x000000080c067824 */ /* 0x000fe200078e00ff */
[----:B------:R-:W-:Y:S02]  /*0610*/  SEL R193, R193, 0xffffffc0, !P3 ;  /* 0xffffffc0c1c17807 */ /* 0x000fe40005800000 */
[----:B------:R-:W-:Y:S02]  /*0620*/  SEL R235, R235, 0x10, !P0 ;  /* 0x00000010ebeb7807 */ /* 0x000fe40004000000 */
[----:B------:R-:W-:-:S02]  /*0630*/  LOP3.LUT R6, R3, 0x8, R6, 0xf8, !PT ;  /* 0x0000000803067812 */ /* 0x000fc400078ef806 */
[----:B------:R-:W-:Y:S01]  /*0640*/  SHF.R.S32.HI R231, RZ, 0x2, R231 ;  /* 0x00000002ffe77819 */ /* 0x000fe200000114e7 */
[----:B-1----:R-:W-:-:S04]  /*0650*/  IMAD.SHL.U32 R4, R12, 0x20, RZ ;  /* 0x000000200c047824 */ /* 0x002fc800078e00ff */
[----:B------:R-:W-:Y:S01]  /*0660*/  IMAD R231, R16, 0x10, R231 ;  /* 0x0000001010e77824 */ /* 0x000fe200078e02e7 */
[----:B------:R-:W-:Y:S01]  /*0670*/  LOP3.LUT R8, R2, 0x20, R4, 0xf8, !PT ;  /* 0x0000002002087812 */ /* 0x000fe200078ef804 */
[----:B------:R-:W-:Y:S01]  /*0680*/  IMAD R4, R16, 0x400, R7 ;  /* 0x0000040010047824 */ /* 0x000fe200078e0207 */
[----:B------:R-:W-:-:S03]  /*0690*/  SHF.R.U32.HI R2, RZ, 0x3, R3 ;  /* 0x00000003ff027819 */ /* 0x000fc60000011603 */
        /* <DEDUP_REMOVED lines=9> */
[C---:B------:R-:W-:Y:S01]  /*0730*/  IADD3 R234, R233.reuse, 0x20, RZ ;  /* 0x00000020e9ea7810 */ /* 0x040fe20007ffe0ff */
[----:B------:R-:W-:Y:S01]  /*0740*/  IMAD.MOV.U32 R0, RZ, RZ, 0x20 ;  /* 0x00000020ff007424 */ /* 0x000fe200078e00ff */
[----:B------:R-:W-:Y:S01]  /*0750*/  @P1 IADD3 R234, R233, -0x20, RZ ;  /* 0xffffffe0e9ea1810 */ /* 0x000fe20007ffe0ff */
[----:B------:R-:W-:-:S02]  /*0760*/  IMAD.IADD R5, R5, 0x1, R9 ;  /* 0x0000000105057824 */ /* 0x000fc400078e0209 */
[----:B------:R-:W-:Y:S01]  /*0770*/  IMAD.IADD R202, R2, 0x1, R202 ;  /* 0x0000000102ca7824 */ /* 0x000fe200078e02ca */
[----:B------:R-:W-:Y:S01]  /*0780*/  SEL R0, R0, 0xffffffe0, !P4 ;  /* 0xffffffe000007807 */ /* 0x000fe20006000000 */
[----:B------:R-:W-:Y:S01]  /*0790*/  IMAD.IADD R236, R233, 0x1, R235 ;  /* 0x00000001e9ec7824 */ /* 0x000fe200078e02eb */
[----:B------:R-:W-:Y:S01]  /*07a0*/  LEA R251, R5, 0xc000, 0x1 ;  /* 0x0000c00005fb7811 */ /* 0x000fe200078e08ff */
[----:B------:R-:W-:Y:S01]  /*07b0*/  IMAD.IADD R206, R4, 0x1, R2 ;  /* 0x0000000104ce7824 */ /* 0x000fe200078e0202 */
[----:B------:R-:W-:Y:S01]  /*07c0*/  LEA R202, R202, 0x10000, 0x1 ;  /* 0x00010000caca7811 */ /* 0x000fe200078e08ff */
[C---:B------:R-:W-:Y:S01]  /*07d0*/  IMAD R198, R196.reuse, 0x2, R0 ;  /* 0x00000002c4c67824 */ /* 0x040fe200078e0200 */
[C---:B------:R-:W-:Y:S01]  /*07e0*/  IADD3 R252, R251.reuse, 0x40, RZ ;  /* 0x00000040fbfc7810 */ /* 0x040fe20007ffe0ff */
[----:B------:R-:W-:Y:S01]  /*07f0*/  IMAD R196, R196, 0x2, R193 ;  /* 0x00000002c4c47824 */ /* 0x000fe200078e02c1 */
[----:B------:R-:W-:Y:S01]  /*0800*/  @P2 IADD3 R252, R251, -0x40, RZ ;  /* 0xffffffc0fbfc2810 */ /* 0x000fe20007ffe0ff */
[----:B------:R-:W-:-:S02]  /*0810*/  IMAD.IADD R200, R193, 0x1, R198 ;  /* 0x00000001c1c87824 */ /* 0x000fc400078e02c6 */
[C---:B------:R-:W-:Y:S02]  /*0820*/  IMAD R193, R194.reuse, 0x2, R193 ;  /* 0x00000002c2c17824 */ /* 0x040fe400078e02c1 */
[----:B------:R-:W-:Y:S02]  /*0830*/  IMAD.SHL.U32 R194, R194, 0x2, RZ ;  /* 0x00000002c2c27824 */ /* 0x000fe400078e00ff */
[----:B--2---:R-:W-:Y:S02]  /*0840*/  IMAD.IADD R235, R235, 0x1, R234 ;  /* 0x00000001ebeb7824 */ /* 0x004fe400078e02ea */
.L_x_1153:
[----:B-1----:R-:W1:Y:S01]  /*0850*/  S2R R37, SR_CTAID.Y ;  /* 0x0000000000257919 */ /* 0x002e620000002600 */
[----:B--2---:R-:W2:Y:S01]  /*0860*/  LDC.U8 R0, c[0x0][0x312] ;  /* 0x0000c480ff007b82 */ /* 0x004ea20000000000 */
[----:B------:R-:W-:Y:S02]  /*0870*/  ISETP.NE.U32.AND P2, PT, RZ, c[0x0][0x240], PT ;  /* 0x00009000ff007a0c */ /* 0x000fe40003f45070 */
[----:B------:R-:W-:Y:S02]  /*0880*/  ISETP.EQ.U32.AND P5, PT, RZ, c[0x0][0x248], PT ;  /* 0x00009200ff007a0c */ /* 0x000fe40003fa2070 */
[----:B------:R-:W-:-:S02]  /*0890*/  ISETP.NE.AND.EX P2, PT, RZ, c[0x0][0x244], PT, P2 ;  /* 0x00009100ff007a0c */ /* 0x000fc40003f45320 */
        /* <DEDUP_REMOVED lines=8> */
[----:B---3--:R-:W-:Y:S02]  /*0920*/  IADD3 R2, P0, R8, c[0x0][0x240], RZ ;  /* 0x0000900008027a10 */ /* 0x008fe40007f1e0ff */
        /* <DEDUP_REMOVED lines=21> */
.L_x_1105:
        /* <DEDUP_REMOVED lines=51> */
.L_x_1107:
        /* <DEDUP_REMOVED lines=15> */
.L_x_1108:
        /* <DEDUP_REMOVED lines=17> */
[----:B------:R-:W5:Y:S01]  /*0fb0*/  S2R R11, SR_CTAID.X ;  /* 0x00000000000b7919 */ /* 0x000f620000002500 */
[----:B------:R-:W-:Y:S01]  /*0fc0*/  IMAD.WIDE.U32 R14, R37, c[0x0][0x224], RZ ;  /* 0x00008900250e7a25 */ /* 0x000fe200078e00ff */
[----:B---3--:R-:W3:Y:S01]  /*0fd0*/  MUFU.RCP R2, R2 ;  /* 0x0000000200027308 */ /* 0x008ee20000001000 */
[----:B------:R-:W-:-:S02]  /*0fe0*/  SHF.R.S32.HI R243, RZ, 0x1f, R242 ;  /* 0x0000001ffff37819 */ /* 0x000fc400000114f2 */
[----:B------:R-:W-:Y:S01]  /*0ff0*/  IMAD.WIDE R20, R36, c[0x0][0x1c0], RZ ;  /* 0x0000700024147a25 */ /* 0x000fe200078e02ff */
[----:B--2---:R-:W-:Y:S02]  /*1000*/  ISETP.NE.AND P3, PT, R17, RZ, PT ;  /* 0x000000ff1100720c */ /* 0x004fe40003f65270 */
        /* <DEDUP_REMOVED lines=30> */
[----:B------:R-:W-:Y:S01]  /*11f0*/  SEL R18, R14, R4, !P1 ;  /* 0x000000040e127207 */ /* 0x000fe20004800000 */
[----:B-----5:R-:W-:Y:S01]  /*1200*/  IMAD.WIDE.U32 R14, R11, c[0x0][0x3d8], RZ ;  /* 0x0000f6000b0e7a25 */ /* 0x020fe200078e00ff */
[----:B------:R-:W-:-:S03]  /*1210*/  ISETP.GE.U32.AND P6, PT, R3, R10, PT ;  /* 0x0000000a0300720c */ /* 0x000fc60003fc6070 */
[----:B------:R-:W-:Y:S01]  /*1220*/  IMAD R3, R21, R0, RZ ;  /* 0x0000000015037224 */ /* 0x000fe200078e02ff */
[----:B------:R-:W-:Y:S01]  /*1230*/  SEL R22, R14, RZ, P2 ;  /* 0x000000ff0e167207 */ /* 0x000fe20001000000 */
[----:B------:R-:W-:Y:S02]  /*1240*/  @P3 IMAD R4, R37, c[0x0][0x214], RZ ;  /* 0x0000850025043a24 */ /* 0x000fe400078e02ff */
[----:B------:R-:W-:Y:S01]  /*1250*/  IMAD R10, R21, R6, RZ ;  /* 0x00000006150a7224 */ /* 0x000fe200078e02ff */
[----:B------:R-:W-:Y:S01]  /*1260*/  @P1 IADD3 R17, R5, R3, RZ ;  /* 0x0000000305111210 */ /* 0x000fe20007ffe0ff */
[----:B------:R-:W-:Y:S01]  /*1270*/  IMAD R5, R11, c[0x0][0x3dc], R15 ;  /* 0x0000f7000b057a24 */ /* 0x000fe200078e020f */
[----:B------:R-:W-:Y:S01]  /*1280*/  @P3 SEL R3, R4, R0, !P1 ;  /* 0x0000000004033207 */ /* 0x000fe20004800000 */
[C---:B------:R-:W-:Y:S01]  /*1290*/  IMAD R10, R20.reuse, R8, R10 ;  /* 0x00000008140a7224 */ /* 0x040fe200078e020a */
[----:B------:R-:W-:Y:S01]  /*12a0*/  SHF.R.S32.HI R21, RZ, 0x1f, R16 ;  /* 0x0000001fff157819 */ /* 0x000fe20000011410 */
[----:B------:R-:W-:Y:S01]  /*12b0*/  IMAD.WIDE.U32 R6, R20, R6, RZ ;  /* 0x0000000614067225 */ /* 0x000fe200078e00ff */
[----:B------:R-:W-:-:S02]  /*12c0*/  @P6 IADD3 R2, R2, 0x1, RZ ;  /* 0x0000000102026810 */ /* 0x000fc40007ffe0ff */
[----:B------:R-:W-:Y:S01]  /*12d0*/  SEL R20, R5, RZ, P2 ;  /* 0x000000ff05147207 */ /* 0x000fe20001000000 */
[----:B------:R-:W-:Y:S02]  /*12e0*/  @!P3 IMAD R8, R37, c[0x0][0x1c0], R242 ;  /* 0x000070002508ba24 */ /* 0x000fe400078e02f2 */
[----:B------:R-:W-:Y:S02]  /*12f0*/  IMAD.MOV.U32 R15, RZ, RZ, R2 ;  /* 0x000000ffff0f7224 */ /* 0x000fe400078e0002 */
[C---:B------:R-:W-:Y:S02]  /*1300*/  IMAD R2, R242.reuse, c[0x0][0x22c], RZ ;  /* 0x00008b00f2027a24 */ /* 0x040fe400078e02ff */
[----:B------:R-:W-:Y:S01]  /*1310*/  @P3 IMAD R4, R242, c[0x0][0x234], R3 ;  /* 0x00008d00f2043a24 */ /* 0x000fe200078e0203 */
[----:B------:R-:W-:Y:S01]  /*1320*/  @!P4 IADD3 R15, -R15, RZ, RZ ;  /* 0x000000ff0f0fc210 */ /* 0x000fe20007ffe1ff */
[----:B------:R-:W-:Y:S01]  /*1330*/  @!P3 IMAD R4, R8, c[0x0][0x214], RZ ;  /* 0x000085000804ba24 */ /* 0x000fe200078e02ff */
[----:B------:R-:W-:-:S02]  /*1340*/  @!P5 LOP3.LUT R15, RZ, c[0x0][0x1c8], RZ, 0x33, !PT ;  /* 0x00007200ff0fda12 */ /* 0x000fc400078e33ff */
[----:B------:R-:W-:Y:S02]  /*1350*/  SHF.R.S32.HI R8, RZ, 0x1f, R2 ;  /* 0x0000001fff087819 */ /* 0x000fe40000011402 */
        /* <DEDUP_REMOVED lines=10> */
.L_x_1109:
[----:B------:R-:W-:-:S04]  /*1400*/  IMAD R0, R37, c[0x0][0x1c0], R242 ;  /* 0x0000700025007a24 */ /* 0x000fc800078e02f2 */
[----:B------:R-:W-:Y:S02]  /*1410*/  IMAD R0, R0, c[0x0][0x224], RZ ;  /* 0x0000890000007a24 */ /* 0x000fe400078e02ff */
.L_x_1110:
[----:B------:R-:W2:Y:S01]  /*1420*/  S2R R33, SR_TID.X ;  /* 0x0000000000217919 */ /* 0x000ea20000002100 */
[----:B------:R-:W-:Y:S01]  /*1430*/  IMAD R36, R36, c[0x0][0x1c0], RZ ;  /* 0x0000700024247a24 */ /* 0x000fe200078e02ff */
[----:B------:R-:W-:Y:S01]  /*1440*/  SHF.R.S32.HI R227, RZ, 0x1f, R226 ;  /* 0x0000001fffe37819 */ /* 0x000fe200000114e2 */
[C---:B------:R-:W-:Y:S01]  /*1450*/  IMAD.IADD R0, R9.reuse, 0x1, R0 ;  /* 0x0000000109007824 */ /* 0x040fe200078e0200 */
[----:B------:R-:W-:Y:S01]  /*1460*/  IADD3 R224, R9, R4, RZ ;  /* 0x0000000409e07210 */ /* 0x000fe20007ffe0ff */
[----:B------:R-:W-:Y:S01]  /*1470*/  IMAD.SHL.U32 R5, R36, 0x40, RZ ;  /* 0x0000004024057824 */ /* 0x000fe200078e00ff */
[----:B------:R-:W-:Y:S01]  /*1480*/  BSSY B1, `(.L_x_1106) ;  /* 0x00006a1000017945 */ /* 0x000fe20003800000 */
[----:B------:R-:W-:Y:S01]  /*1490*/  IMAD.MOV.U32 R225, RZ, RZ, 0x4 ;  /* 0x00000004ffe17424 */ /* 0x000fe200078e00ff */
[----:B------:R-:W-:Y:S01]  /*14a0*/  IADD3 R219, R226, 0x40, RZ ;  /* 0x00000040e2db7810 */ /* 0x000fe20007ffe0ff */
[----:B------:R-:W-:Y:S01]  /*14b0*/  IMAD.IADD R27, R16, 0x1, R232 ;  /* 0x00000001101b7824 */ /* 0x000fe200078e02e8 */
[----:B------:R-:W-:Y:S01]  /*14c0*/  IADD3 R6, P3, P1, R6, R5, R2 ;  /* 0x0000000506067210 */ /* 0x000fe2000797e002 */
[----:B------:R-:W-:Y:S01]  /*14d0*/  IMAD.WIDE R10, R0, R225, c[0x0][0x3c8] ;  /* 0x0000f200000a7625 */ /* 0x000fe200078e02e1 */
[----:B------:R-:W-:-:S02]  /*14e0*/  SHF.R.S32.HI R0, RZ, 0x1f, R5 ;  /* 0x0000001fff007819 */ /* 0x000fc40000011405 */
[----:B------:R-:W-:Y:S01]  /*14f0*/  IADD3 R2, P4, R226, R12, RZ ;  /* 0x0000000ce2027210 */ /* 0x000fe20007f9e0ff */
[----:B------:R-:W-:Y:S01]  /*1500*/  IMAD.MOV.U32 R237, RZ, RZ, R11 ;  /* 0x000000ffffed7224 */ /* 0x000fe200078e000b */
[----:B------:R-:W-:Y:S01]  /*1510*/  IADD3.X R14, R3, R0, R8, P3, P1 ;  /* 0x00000000030e7210 */ /* 0x000fe20001fe2408 */
[----:B------:R-:W-:Y:S01]  /*1520*/  IMAD R0, R19, c[0x0][0x370], RZ ;  /* 0x0000dc0013007a24 */ /* 0x000fe200078e02ff */
[----:B------:R-:W-:Y:S01]  /*1530*/  IADD3 R11, P3, P1, R22, R6, R18 ;  /* 0x00000006160b7210 */ /* 0x000fe2000797e012 */
[----:B------:R-:W-:Y:S02]  /*1540*/  IMAD.X R3, R227, 0x1, R13, P4 ;  /* 0x00000001e3037824 */ /* 0x000fe400020e060d */
[----:B------:R-:W-:Y:S01]  /*1550*/  IMAD R5, R9, c[0x0][0x374], R0 ;  /* 0x0000dd0009057a24 */ /* 0x000fe200078e0200 */
[----:B------:R-:W-:Y:S01]  /*1560*/  IADD3 R0, R27, -c[0x0][0x2e8], -R218 ;  /* 0x8000ba001b007a10 */ /* 0x000fe20007ffe8da */
[----:B------:R-:W-:Y:S01]  /*1570*/  IMAD.WIDE.U32 R2, R9, c[0x0][0x370], R2 ;  /* 0x0000dc0009027a25 */ /* 0x000fe200078e0002 */
[----:B--2---:R-:W-:-:S02]  /*1580*/  SHF.R.S32.HI R35, RZ, 0x1f, R33 ;  /* 0x0000001fff237819 */ /* 0x004fc40000011421 */
[----:B------:R-:W-:Y:S01]  /*1590*/  SHF.R.S32.HI R6, RZ, 0x1f, R0 ;  /* 0x0000001fff067819 */ /* 0x000fe20000011400 */
[----:B------:R-:W-:Y:S01]  /*15a0*/  IMAD.IADD R3, R3, 0x1, R5 ;  /* 0x0000000103037824 */ /* 0x000fe200078e0205 */
[CC--:B------:R-:W-:Y:S01]  /*15b0*/  LEA.HI R7, R35.reuse, R33.reuse, RZ, 0x5 ;  /* 0x0000002123077211 */ /* 0x0c0fe200078f28ff */
[----:B------:R-:W-:Y:S01]  /*15c0*/  IMAD.MOV.U32 R238, RZ, RZ, R10 ;  /* 0x000000ffffee7224 */ /* 0x000fe200078e000a */
[----:B------:R-:W-:Y:S01]  /*15d0*/  LEA.HI R28, R35, R33, RZ, 0x3 ;  /* 0x00000021231c7211 */ /* 0x000fe200078f18ff */
[C---:B------:R-:W-:Y:S01]  /*15e0*/  IMAD.WIDE.U32 R2, R242.reuse, c[0x0][0x378], R2 ;  /* 0x0000de00f2027a25 */ /* 0x040fe200078e0002 */
[----:B------:R-:W-:Y:S02]  /*15f0*/  LOP3.LUT R4, R7, 0xffffffe0, RZ, 0xc0, !PT ;  /* 0xffffffe007047812 */ /* 0x000fe400078ec0ff */
[----:B------:R-:W-:Y:S01]  /*1600*/  SHF.R.S32.HI R13, RZ, 0x3, R28 ;  /* 0x00000003ff0d7819 */ /* 0x000fe2000001141c */
[----:B------:R-:W-:Y:S01]  /*1610*/  IMAD R5, R243, c[0x0][0x378], RZ ;  /* 0x0000de00f3057a24 */ /* 0x000fe200078e02ff */
[----:B------:R-:W-:Y:S01]  /*1620*/  SHF.R.S32.HI R7, RZ, 0x5, R7 ;  /* 0x00000005ff077819 */ /* 0x000fe20000011407 */
[----:B------:R-:W-:Y:S01]  /*1630*/  IMAD.IADD R22, R33, 0x1, -R4 ;  /* 0x0000000121167824 */ /* 0x000fe200078e0a04 */
[----:B------:R-:W-:Y:S01]  /*1640*/  IADD3 R4, P4, R13, R9, RZ ;  /* 0x000000090d047210 */ /* 0x000fe20007f9e0ff */
[----:B------:R-:W-:Y:S01]  /*1650*/  IMAD R5, R242, c[0x0][0x37c], R5 ;  /* 0x0000df00f2057a24 */ /* 0x000fe200078e0205 */
[----:B------:R-:W-:Y:S01]  /*1660*/  SHF.R.S32.HI R32, RZ, 0x1f, R13 ;  /* 0x0000001fff207819 */ /* 0x000fe2000001140d */
[----:B------:R-:W-:Y:S01]  /*1670*/  IMAD.WIDE R224, R224, R225, c[0x0][0x200] ;  /* 0x00008000e0e07625 */ /* 0x000fe200078e02e1 */
[----:B------:R-:W-:-:S02]  /*1680*/  LEA.HI R12, R6, R0, RZ, 0x6 ;  /* 0x00000000060c7211 */ /* 0x000fc400078f30ff */
[----:B------:R-:W-:Y:S01]  /*1690*/  IADD3.X R9, R20, R14, R17, P3, P1 ;  /* 0x0000000e14097210 */ /* 0x000fe20001fe2411 */
[----:B------:R-:W-:Y:S02]  /*16a0*/  IMAD.X R8, R32, 0x1, R19, P4 ;  /* 0x0000000120087824 */ /* 0x000fe400020e0613 */
[----:B------:R-:W-:Y:S02]  /*16b0*/  IMAD R0, R7, R36, R22 ;  /* 0x0000002407007224 */ /* 0x000fe400078e0216 */
[----:B------:R-:W-:Y:S02]  /*16c0*/  IMAD R10, R8, c[0x0][0x190], RZ ;  /* 0x00006400080a7a24 */ /* 0x000fe400078e02ff */
[----:B------:R-:W-:Y:S01]  /*16d0*/  IMAD.WIDE.U32 R6, R4, c[0x0][0x190], R226 ;  /* 0x0000640004067a25 */ /* 0x000fe200078e00e2 */
[----:B------:R-:W-:-:S03]  /*16e0*/  IADD3 R8, P1, R0, R11, RZ ;  /* 0x0000000b00087210 */ /* 0x000fc60007f3e0ff */
[----:B------:R-:W-:Y:S01]  /*16f0*/  IMAD R10, R4, c[0x0][0x194], R10 ;  /* 0x00006500040a7a24 */ /* 0x000fe200078e020a */
[----:B------:R-:W-:Y:S01]  /*1700*/  MOV R4, R2 ;  /* 0x0000000200047202 */ /* 0x000fe20000000f00 */
[----:B------:R-:W-:Y:S01]  /*1710*/  IMAD.IADD R5, R3, 0x1, R5 ;  /* 0x0000000103057824 */ /* 0x000fe200078e0205 */
[----:B------:R-:W-:Y:S01]  /*1720*/  SHF.R.S32.HI R2, RZ, 0x6, R12 ;  /* 0x00000006ff027819 */ /* 0x000fe2000001140c */
[----:B------:R-:W-:Y:S01]  /*1730*/  IMAD R3, R243, c[0x0][0x1a8], RZ ;  /* 0x00006a00f3037a24 */ /* 0x000fe200078e02ff */
[----:B------:R-:W-:Y:S01]  /*1740*/  IADD3 R6, P3, R29, R6, RZ ;  /* 0x000000061d067210 */ /* 0x000fe20007f7e0ff */
[C---:B------:R-:W-:Y:S01]  /*1750*/  IMAD.WIDE.U32 R4, R13.reuse, c[0x0][0x370], R4 ;  /* 0x0000dc000d047a25 */ /* 0x040fe200078e0004 */
[----:B------:R-:W-:Y:S02]  /*1760*/  IMNMX R239, RZ, R2, !PT ;  /* 0x00000002ffef7217 */ /* 0x000fe40007800200 */
[----:B------:R-:W-:Y:S01]  /*1770*/  LEA.HI.X.SX32 R9, R0, R9, 0x1, P1 ;  /* 0x0000000900097211 */ /* 0x000fe200008f0eff */
[----:B------:R-:W-:Y:S01]  /*1780*/  IMAD R0, R32, c[0x0][0x370], RZ ;  /* 0x0000dc0020007a24 */ /* 0x000fe200078e02ff */
[----:B------:R-:W-:Y:S01]  /*1790*/  ISETP.GT.AND P4, PT, R214, R239, PT ;  /* 0x000000efd600720c */ /* 0x000fe20003f84270 */
[----:B------:R-:W-:Y:S01]  /*17a0*/  IMAD R3, R242, c[0x0][0x1ac], R3 ;  /* 0x00006b00f2037a24 */ /* 0x000fe200078e0203 */
[----:B------:R-:W-:Y:S01]  /*17b0*/  IADD3.X R7, R24, R7, R10, P3, !PT ;  /* 0x0000000718077210 */ /* 0x000fe20001ffe40a */
[----:B------:R-:W-:Y:S01]  /*17c0*/  IMAD R0, R13, c[0x0][0x374], R0 ;  /* 0x0000dd000d007a24 */ /* 0x000fe200078e0200 */
[----:B------:R-:W-:-:S02]  /*17d0*/  LEA R208, P1, R8, c[0x0][0x350], 0x2 ;  /* 0x0000d40008d07a11 */ /* 0x000fc400078210ff */
[----:B------:R-:W-:Y:S01]  /*17e0*/  IADD3 R214, R214, -0x1, RZ ;  /* 0xffffffffd6d67810 */ /* 0x000fe20007ffe0ff */
[----:B------:R-:W-:Y:S01]  /*17f0*/  IMAD.WIDE.U32 R10, R242, c[0x0][0x1a8], R6 ;  /* 0x00006a00f20a7a25 */ /* 0x000fe200078e0006 */
[----:B------:R-:W-:Y:S02]  /*1800*/  LEA.HI.X R209, R8, c[0x0][0x354], R9, 0x2, P1 ;  /* 0x0000d50008d17a11 */ /* 0x000fe400008f1409 */
[----:B------:R-:W-:Y:S01]  /*1810*/  LEA R222, P1, R4, c[0x0][0x330], 0x1 ;  /* 0x0000cc0004de7a11 */ /* 0x000fe200078208ff */
        /* <DEDUP_REMOVED lines=21> */
.L_x_1112:
        /* <DEDUP_REMOVED lines=15> */
.L_x_1113:
        /* <DEDUP_REMOVED lines=25> */
.L_x_1115:
[----:B------:R-:W-:Y:S05]  /*1bf0*/  BSYNC B0 ;  /* 0x0000000000007941 */ /* 0x000fea0003800000 */
.L_x_1114:
        /* <DEDUP_REMOVED lines=17> */
.L_x_1117:
[----:B------:R-:W-:Y:S05]  /*1d10*/  BSYNC B0 ;  /* 0x0000000000007941 */ /* 0x000fea0003800000 */
.L_x_1116:
        /* <DEDUP_REMOVED lines=23> */
.L_x_1119:
[----:B------:R-:W-:Y:S05]  /*1e90*/  BSYNC B0 ;  /* 0x0000000000007941 */ /* 0x000fea0003800000 */
.L_x_1118:
        /* <DEDUP_REMOVED lines=16> */
.L_x_1111:
[----:B------:R-:W2:Y:S01]  /*1fa0*/  LDL R19, [R1+0x8] ;  /* 0x0000080001137983 */ /* 0x000ea20000100800 */
[----:B------:R-:W-:Y:S01]  /*1fb0*/  IMAD R14, R241, -0x40, R218 ;  /* 0xffffffc0f10e7824 */ /* 0x000fe200078e02da */
[----:B------:R-:W-:Y:S01]  /*1fc0*/  LEA.HI R7, R214, R214, RZ, 0x1 ;  /* 0x000000d6d6077211 */ /* 0x000fe200078f08ff */
[C---:B------:R-:W-:Y:S01]  /*1fd0*/  IMAD.WIDE.U32 R2, R16.reuse, c[0x0][0x1a0], R226 ;  /* 0x0000680010027a25 */ /* 0x040fe200078e00e2 */
[----:B------:R-:W-:Y:S01]  /*1fe0*/  BSSY B0, `(.L_x_1121) ;  /* 0x0000029000007945 */ /* 0x000fe20003800000 */
[----:B------:R-:W-:Y:S01]  /*1ff0*/  @P2 BAR.SYNC.DEFER_BLOCKING 0x0 ;  /* 0x0000000000002b1d */ /* 0x000fe20000010000 */
[----:B------:R-:W-:Y:S01]  /*2000*/  ISETP.GE.AND P6, PT, R13, R14, PT ;  /* 0x0000000e0d00720c */ /* 0x000fe20003fc6270 */
[----:B------:R-:W-:Y:S01]  /*2010*/  IMAD R0, R21, c[0x0][0x1a0], RZ ;  /* 0x0000680015007a24 */ /* 0x000fe200078e02ff */
[----:B------:R-:W-:Y:S02]  /*2020*/  IADD3 R6, P0, R23, R2, RZ ;  /* 0x0000000217067210 */ /* 0x000fe40007f1e0ff */
[----:B------:R-:W-:Y:S01]  /*2030*/  LOP3.LUT R2, R7, 0xfffffffe, RZ, 0xc0, !PT ;  /* 0xfffffffe07027812 */ /* 0x000fe200078ec0ff */
[----:B------:R-:W-:-:S03]  /*2040*/  IMAD R0, R16, c[0x0][0x1a4], R0 ;  /* 0x0000690010007a24 */ /* 0x000fc600078e0200 */
[----:B------:R-:W-:Y:S02]  /*2050*/  IADD3 R2, R214, -R2, RZ ;  /* 0x80000002d6027210 */ /* 0x000fe40007ffe0ff */
[----:B------:R-:W-:Y:S01]  /*2060*/  IADD3.X R7, R25, R3, R0, P0, !PT ;  /* 0x0000000319077210 */ /* 0x000fe200007fe400 */
[----:B------:R-:W-:Y:S01]  /*2070*/  IMAD R0, R26, c[0x0][0x1b8], RZ ;  /* 0x00006e001a007a24 */ /* 0x000fe200078e02ff */
[----:B------:R-:W-:-:S03]  /*2080*/  ISETP.NE.AND P0, PT, R2, 0x1, PT ;  /* 0x000000010200780c */ /* 0x000fc60003f05270 */
[C---:B------:R-:W-:Y:S02]  /*2090*/  IMAD R0, R15.reuse, c[0x0][0x1bc], R0 ;  /* 0x00006f000f007a24 */ /* 0x040fe400078e0200 */
[----:B------:R-:W-:-:S05]  /*20a0*/  IMAD.WIDE.U32 R6, R15, c[0x0][0x1b8], R6 ;  /* 0x00006e000f067a25 */ /* 0x000fca00078e0006 */
[----:B------:R-:W-:Y:S02]  /*20b0*/  IADD3 R12, R7, R0, RZ ;  /* 0x00000000070c7210 */ /* 0x000fe40007ffe0ff */
[----:B--2---:R-:W-:-:S05]  /*20c0*/  SHF.L.U32 R213, R19, 0x1, RZ ;  /* 0x0000000113d57819 */ /* 0x004fca00000006ff */
        /* <DEDUP_REMOVED lines=26> */
.L_x_1122:
[----:B------:R-:W-:Y:S05]  /*2270*/  BSYNC B0 ;  /* 0x0000000000007941 */ /* 0x000fea0003800000 */
.L_x_1121:
        /* <DEDUP_REMOVED lines=30> */
.L_x_1124:
[----:B------:R-:W-:Y:S05]  /*2460*/  BSYNC B0 ;  /* 0x0000000000007941 */ /* 0x000fea0003800000 */
.L_x_1123:
        /* <DEDUP_REMOVED lines=20> */
.L_x_1126:
[----:B------:R-:W-:Y:S05]  /*25b0*/  BSYNC B0 ;  /* 0x0000000000007941 */ /* 0x000fea0003800000 */
.L_x_1125:
        /* <DEDUP_REMOVED lines=28> */
.L_x_1128:
[----:B------:R-:W-:Y:S05]  /*2780*/  BSYNC B0 ;  /* 0x0000000000007941 */ /* 0x000fea0003800000 */
.L_x_1127:
[----:B----4-:R-:W-:Y:S01]  /*2790*/  IADD3 R2, R19, 0x2000, RZ ;  /* 0x0000200013027810 */ /* 0x010fe20007ffe0ff */
        /* <DEDUP_REMOVED lines=13> */
.L_x_1130:
        /* <DEDUP_REMOVED lines=19> */
.L_x_1131:
[----:B------:R-:W-:Y:S05]  /*29a0*/  BSYNC B0 ;  /* 0x0000000000007941 */ /* 0x000fea0003800000 */
.L_x_1129:
        /* <DEDUP_REMOVED lines=14> */
.L_x_1133:
        /* <DEDUP_REMOVED lines=15> */
[----:B------:R1:W-:Y:S04]  /*2b80*/  @P1 STS [R210+0x3000], RZ ;  /* 0x003000ffd2001388 */ /* 0x0003e80000000800 */
[----:B------:R1:W-:Y:S04]  /*2b90*/  @P1 STS [R210+0x3004], RZ ;  /* 0x003004ffd2001388 */ /* 0x0003e80000000800 */
[----:B------:R1:W-:Y:S04]  /*2ba0*/  @P1 STS [R210+0x3008], RZ ;  /* 0x003008ffd2001388 */ /* 0x0003e80000000800 */
[----:B------:R1:W-:Y:S01]  /*2bb0*/  @P1 STS [R210+0x300c], RZ ;  /* 0x00300cffd2001388 */ /* 0x0003e20000000800 */
[----:B-----5:R-:W-:Y:S01]  /*2bc0*/  IADD3.X R3, R18, R7, R5, P2, !PT ;  /* 0x0000000712037210 */ /* 0x020fe200017fe405 */
[----:B------:R-:W-:Y:S05]  /*2bd0*/  @P1 BRA `(.L_x_1134) ;  /* 0x0000006000001947 */ /* 0x000fea0003800000 */
[----:B------:R-:W-:-:S04]  /*2be0*/  LEA R2, P1, R10, c[0x0][0x160], 0x1 ;  /* 0x000058000a027a11 */ /* 0x000fc800078208ff */
[----:B------:R-:W-:-:S05]  /*2bf0*/  LEA.HI.X R3, R10, c[0x0][0x164], R3, 0x1, P1 ;  /* 0x000059000a037a11 */ /* 0x000fca00008f0c03 */
[----:B------:R-:W-:Y:S01]  /*2c00*/  @!PT LDS RZ, [RZ] ;  /* 0x00000000fffff984 */ /* 0x000fe20000000800 */
[----:B------:R-:W-:Y:S01]  /*2c10*/  @!PT LDS RZ, [RZ] ;  /* 0x00000000fffff984 */ /* 0x000fe20000000800 */
[----:B------:R-:W-:Y:S01]  /*2c20*/  @!PT LDS RZ, [RZ] ;  /* 0x00000000fffff984 */ /* 0x000fe20000000800 */
[----:B------:R1:W-:Y:S04]  /*2c30*/  LDGSTS.E.BYPASS.LTC128B.128 [R210+0x3000], [R2.64+0x80] ;  /* 0x0300008002d27fae */ /* 0x0003e8000b901d46 */
.L_x_1134:
[----:B------:R-:W-:Y:S05]  /*2c40*/  BSYNC B0 ;  /* 0x0000000000007941 */ /* 0x000fea0003800000 */
.L_x_1132:
        /* <DEDUP_REMOVED lines=44> */
.L_x_1136:
[----:B-1----:R-:W-:Y:S05]  /*2f10*/  BSYNC B0 ;  /* 0x0000000000007941 */ /* 0x002fea0003800000 */
.L_x_1135:
        /* <DEDUP_REMOVED lines=28> */
.L_x_1138:
[----:B------:R-:W-:Y:S05]  /*30e0*/  BSYNC B0 ;  /* 0x0000000000007941 */ /* 0x000fea0003800000 */
.L_x_1137:
        /* <DEDUP_REMOVED lines=14> */
[----:B----4-:R1:W4:Y:S01]  /*31d0*/  @P6 LDG.E R7, [R4.64] ;  /* 0x0000000604076981 */ /* 0x010322000c1e1900 */
[----:B------:R-:W-:-:S03]  /*31e0*/  IMAD.MOV.U32 R172, RZ, RZ, 0x20 ;  /* 0x00000020ffac7424 */ /* 0x000fc600078e00ff */
[----:B------:R-:W1:Y:S04]  /*31f0*/  S2R R10, SR_TID.X ;  /* 0x00000000000a7919 */ /* 0x000e680000002100 */
[----:B------:R3:W3:Y:S04]  /*3200*/  LDSM.16.M88.4 R112, [R199+0x10000] ;  /* 0x01000000c770783b */ /* 0x0006e80000000200 */
[----:B------:R3:W3:Y:S04]  /*3210*/  LDSM.16.M88.4 R116, [R199+0x10800] ;  /* 0x01080000c774783b */ /* 0x0006e80000000200 */
[----:B------:R3:W3:Y:S04]  /*3220*/  LDSM.16.M88.4 R120, [R198+0x10000] ;  /* 0x01000000c678783b */ /* 0x0006e80000000200 */
[----:B------:R3:W3:Y:S04]  /*3230*/  LDSM.16.M88.4 R124, [R198+0x10800] ;  /* 0x01080000c67c783b */ /* 0x0006e80000000200 */
[----:B--2---:R-:W2:Y:S01]  /*3240*/  LDG.E.64 R216, [R216.64] ;  /* 0x00000006d8d87981 */ /* 0x004ea2000c1e1b00 */
[----:B-1----:R-:W-:Y:S01]  /*3250*/  LOP3.LUT R5, R28, 0xfffffff8, RZ, 0xc0, !PT ;  /* 0xfffffff81c057812 */ /* 0x002fe200078ec0ff */
[----:B------:R-:W-:Y:S01]  /*3260*/  IMAD R6, R37, c[0x0][0x1c0], R242 ;  /* 0x0000700025067a24 */ /* 0x000fe200078e02f2 */
[CC--:B------:R-:W-:Y:S01]  /*3270*/  LEA.HI R0, R35.reuse, R33.reuse, RZ, 0x4 ;  /* 0x0000002123007211 */ /* 0x0c0fe200078f20ff */
[----:B------:R1:W1:Y:S01]  /*3280*/  LDSM.16.M88.4 R128, [R196+0x10000] ;  /* 0x01000000c480783b */ /* 0x0002620000000200 */
[----:B------:R-:W-:Y:S01]  /*3290*/  LEA.HI R8, R35, R33, RZ, 0x7 ;  /* 0x0000002123087211 */ /* 0x000fe200078f38ff */
[----:B------:R-:W-:Y:S01]  /*32a0*/  IMAD.IADD R5, R33, 0x1, -R5 ;  /* 0x0000000121057824 */ /* 0x000fe200078e0a05 */
[----:B------:R-:W-:Y:S01]  /*32b0*/  LOP3.LUT R0, R0, 0xfffffff0, RZ, 0xc0, !PT ;  /* 0xfffffff000007812 */ /* 0x000fe200078ec0ff */
[----:B------:R1:W1:Y:S01]  /*32c0*/  LDSM.16.M88.4 R132, [R196+0x10800] ;  /* 0x01080000c484783b */ /* 0x0002620000000200 */
[----:B------:R-:W-:Y:S01]  /*32d0*/  SHF.R.S32.HI R8, RZ, 0x7, R8 ;  /* 0x00000007ff087819 */ /* 0x000fe20000011408 */
[----:B------:R-:W-:Y:S01]  /*32e0*/  IMAD.SHL.U32 R10, R10, 0x2, RZ ;  /* 0x000000020a0a7824 */ /* 0x000fe200078e00ff */
[----:B------:R-:W-:Y:S01]  /*32f0*/  LOP3.LUT P3, RZ, R5, 0x2, RZ, 0xc0, !PT ;  /* 0x0000000205ff7812 */ /* 0x000fe2000786c0ff */
[----:B------:R-:W-:Y:S01]  /*3300*/  IMAD.IADD R0, R33, 0x1, -R0 ;  /* 0x0000000121007824 */ /* 0x000fe200078e0a00 */
[----:B------:R1:W1:Y:S01]  /*3310*/  LDSM.16.M88.4 R144, [R199+0x12000] ;  /* 0x01200000c790783b */ /* 0x0002620000000200 */
[----:B------:R-:W-:Y:S01]  /*3320*/  IMAD.SHL.U32 R5, R8, 0x20, RZ ;  /* 0x0000002008057824 */ /* 0x000fe200078e00ff */
[----:B------:R-:W-:Y:S01]  /*3330*/  SEL R172, R172, 0xffffffe0, !P3 ;  /* 0xffffffe0acac7807 */ /* 0x000fe20005800000 */
[----:B------:R-:W4:Y:S01]  /*3340*/  @P6 MUFU.RCP R9, c[0x0][0x238] ;  /* 0x00008e0000096b08 */ /* 0x000f220000001000 */
[----:B------:R-:W-:Y:S01]  /*3350*/  SHF.R.S32.HI R4, RZ, 0x1f, R0 ;  /* 0x0000001fff047819 */ /* 0x000fe20000011400 */
[----:B------:R1:W1:Y:S01]  /*3360*/  LDSM.16.M88.4 R148, [R199+0x12800] ;  /* 0x01280000c794783b */ /* 0x0002620000000200 */
[----:B------:R-:W-:Y:S01]  /*3370*/  LOP3.LUT R5, R5, 0x6, R10, 0xf8, !PT ;  /* 0x0000000605057812 */ /* 0x000fe200078ef80a */
[----:B------:R-:W-:Y:S01]  /*3380*/  IMAD.IADD R172, R172, 0x1, R196 ;  /* 0x00000001acac7824 */ /* 0x000fe200078e02c4 */
[----:B------:R-:W-:Y:S01]  /*3390*/  LEA.HI R4, R4, R0, RZ, 0x3 ;  /* 0x0000000004047211 */ /* 0x000fe200078f18ff */
[----:B------:R1:W1:Y:S01]  /*33a0*/  LDSM.16.M88.4 R152, [R198+0x12000] ;  /* 0x01200000c698783b */ /* 0x0002620000000200 */
[----:B------:R-:W-:Y:S01]  /*33b0*/  IMAD.MOV.U32 R197, RZ, RZ, 0x40 ;  /* 0x00000040ffc57424 */ /* 0x000fe200078e00ff */
[----:B------:R-:W-:Y:S01]  /*33c0*/  IADD3 R192, R207, 0x2000, RZ ;  /* 0x00002000cfc07810 */ /* 0x000fe20007ffe0ff */
[C---:B------:R-:W-:Y:S01]  /*33d0*/  IMAD R212, R241.reuse, 0x40, R5 ;  /* 0x00000040f1d47824 */ /* 0x040fe200078e0205 */
[----:B------:R1:W1:Y:S01]  /*33e0*/  LDSM.16.M88.4 R136, [R172+0x10000] ;  /* 0x01000000ac88783b */ /* 0x0002620000000200 */
[----:B------:R-:W-:Y:S01]  /*33f0*/  LOP3.LUT R4, R4, 0xfffffff8, RZ, 0xc0, !PT ;  /* 0xfffffff804047812 */ /* 0x000fe200078ec0ff */
[----:B------:R-:W-:Y:S01]  /*3400*/  IMAD R8, R241, 0x2, R8 ;  /* 0x00000002f1087824 */ /* 0x000fe200078e0208 */
[----:B------:R-:W-:Y:S01]  /*3410*/  IADD3 R195, R206, 0x2000, RZ ;  /* 0x00002000cec37810 */ /* 0x000fe20007ffe0ff */
[----:B------:R1:W1:Y:S01]  /*3420*/  LDSM.16.M88.4 R140, [R172+0x10800] ;  /* 0x01080000ac8c783b */ /* 0x0002620000000200 */
[----:B------:R-:W-:Y:S01]  /*3430*/  SEL R192, R192, R207, !P0 ;  /* 0x000000cfc0c07207 */ /* 0x000fe20004000000 */
[----:B------:R-:W-:Y:S01]  /*3440*/  IMAD.IADD R4, R0, 0x1, -R4 ;  /* 0x0000000100047824 */ /* 0x000fe200078e0a04 */
[----:B------:R-:W-:Y:S01]  /*3450*/  SEL R195, R195, R206, !P0 ;  /* 0x000000cec3c37207 */ /* 0x000fe20004000000 */
[----:B------:R1:W1:Y:S01]  /*3460*/  LDSM.16.M88.4 R168, [R172+0x12000] ;  /* 0x01200000aca8783b */ /* 0x0002620000000200 */
[----:B------:R-:W-:Y:S01]  /*3470*/  IMAD.SHL.U32 R0, R6, 0x20, RZ ;  /* 0x0000002006007824 */ /* 0x000fe200078e00ff */
[----:B------:R-:W-:Y:S01]  /*3480*/  IADD3 R248, -R232, R231, -R212 ;  /* 0x000000e7e8f87210 */ /* 0x000fe20007ffe9d4 */
[----:B------:R-:W-:Y:S01]  /*3490*/  IMAD.MOV.U32 R211, RZ, RZ, RZ ;  /* 0x000000ffffd37224 */ /* 0x000fe200078e00ff */
[----:B------:R1:W1:Y:S01]  /*34a0*/  LDSM.16.M88.4 R156, [R198+0x12800] ;  /* 0x01280000c69c783b */ /* 0x0002620000000200 */
[----:B------:R-:W-:Y:S01]  /*34b0*/  SHF.R.S32.HI R6, RZ, 0x1f, R22 ;  /* 0x0000001fff067819 */ /* 0x000fe20000011416 */
[----:B------:R-:W-:Y:S01]  /*34c0*/  IMAD.MOV.U32 R230, RZ, RZ, c[0x0][0x2e4] ;  /* 0x0000b900ffe67624 */ /* 0x000fe200078e00ff */
[----:B------:R-:W-:Y:S01]  /*34d0*/  IADD3 R249, -R218, 0x40, R27 ;  /* 0x00000040daf97810 */ /* 0x000fe20007ffe11b */
[----:B------:R1:W1:Y:S01]  /*34e0*/  LDSM.16.M88.4 R160, [R196+0x12000] ;  /* 0x01200000c4a0783b */ /* 0x0002620000000200 */
[----:B------:R-:W-:Y:S01]  /*34f0*/  IMAD.MOV.U32 R215, RZ, RZ, R210 ;  /* 0x000000ffffd77224 */ /* 0x000fe200078e00d2 */
        /* <DEDUP_REMOVED lines=36> */
[----:B------:R-:W-:Y:S01]  /*3740*/  IMAD.IADD R248, R248, 0x1, R218 ;  /* 0x00000001f8f87824 */ /* 0x000fe200078e02da */
[----:B---3--:R-:W-:Y:S02]  /*3750*/  IADD3 R244, P5, P4, R0, R2, R22 ;  /* 0x0000000200f47210 */ /* 0x008fe40007cbe016 */
[----:B------:R-:W-:Y:S01]  /*3760*/  SHF.R.S32.HI R0, RZ, 0x1f, R0 ;  /* 0x0000001fff007819 */ /* 0x000fe20000011400 */
[----:B------:R-:W-:Y:S01]  /*3770*/  CS2R R22, SRZ ;  /* 0x0000000000167805 */ /* 0x000fe2000001ff00 */
[----:B------:R-:W-:Y:S01]  /*3780*/  R2P PR, R4, 0x6 ;  /* 0x0000000604007804 */ /* 0x000fe20000000000 */
[----:B------:R-:W-:Y:S01]  /*3790*/  IMAD.WIDE.U32 R244, R244, -0x2daee0ad, RZ ;  /* 0xd2511f53f4f47825 */ /* 0x000fe200078e00ff */
[----:B------:R-:W-:-:S03]  /*37a0*/  IADD3.X R250, R0, R3, R6, P5, P4 ;  /* 0x0000000300fa7210 */ /* 0x000fc60002fe8406 */
[----:B------:R-:W-:Y:S01]  /*37b0*/  SEL R201, R201, 0xffffffe0, !P1 ;  /* 0xffffffe0c9c97807 */ /* 0x000fe20004800000 */
[----:B----4-:R-:W-:Y:S01]  /*37c0*/  @P6 FMUL.FTZ R211, R7, R9 ;  /* 0x0000000907d36220 */ /* 0x010fe20000410000 */
[----:B------:R-:W-:-:S03]  /*37d0*/  SEL R197, R197, 0xffffffc0, !P2 ;  /* 0xffffffc0c5c57807 */ /* 0x000fc60005000000 */
[C---:B------:R-:W-:Y:S02]  /*37e0*/  IMAD.IADD R203, R202.reuse, 0x1, R201 ;  /* 0x00000001cacb7824 */ /* 0x040fe400078e02c9 */
[----:B------:R-:W-:Y:S02]  /*37f0*/  IMAD.IADD R204, R202, 0x1, R197 ;  /* 0x00000001cacc7824 */ /* 0x000fe400078e02c5 */
[----:B------:R-:W-:Y:S01]  /*3800*/  IMAD.IADD R205, R197, 0x1, R203 ;  /* 0x00000001c5cd7824 */ /* 0x000fe200078e02cb */
[----:B--2---:R-:W-:-:S04]  /*3810*/  LOP3.LUT R8, R217, R8, RZ, 0x3c, !PT ;  /* 0x00000008d9087212 */ /* 0x004fc800078e3cff */
[----:B-1----:R-:W-:Y:S02]  /*3820*/  LOP3.LUT R247, R8, R245, RZ, 0x3c, !PT ;  /* 0x000000f508f77212 */ /* 0x002fe400078e3cff */
.L_x_1143:
[----:B------:R-:W0:Y:S01]  /*3830*/  LDGDEPBAR ;  /* 0x00000000000079af */ /* 0x000e220000000000 */
[----:B------:R-:W-:Y:S02]  /*3840*/  IMAD.MOV.U32 R2, RZ, RZ, R238 ;  /* 0x000000ffff027224 */ /* 0x000fe400078e00ee */
[----:B------:R-:W-:Y:S02]  /*3850*/  IMAD.MOV.U32 R3, RZ, RZ, R237 ;  /* 0x000000ffff037224 */ /* 0x000fe400078e00ed */
[----:B------:R-:W-:Y:S01]  /*3860*/  IMAD.IADD R0, R195, 0x1, R201 ;  /* 0x00000001c3007824 */ /* 0x000fe200078e02c9 */
[C---:B------:R-:W-:Y:S04]  /*3870*/  LEA R2, P0, R231.reuse, R2, 0x2 ;  /* 0x00000002e7027211 */ /* 0x040fe800078010ff */
[----:B------:R-:W-:Y:S01]  /*3880*/  LEA.HI.X.SX32 R3, R231, R3, 0x2, P0 ;  /* 0x00000003e7037211 */ /* 0x000fe200000f16ff */
        /* <DEDUP_REMOVED lines=90> */
[----:B------:R-:W-:Y:S02]  /*3e30*/  ISETP.GE.AND P0, PT, R52, RZ, PT ;  /* 0x000000ff3400720c */ /* 0x000fe40003f06270 */
[-C--:B------:R-:W-:Y:S01]  /*3e40*/  FFMA.FTZ R6, R107, -R211.reuse, R6 ;  /* 0x800000d36b067223 */ /* 0x080fe20000010006 */
[----:B-1----:R-:W-:Y:S01]  /*3e50*/  IADD3 R2, R0, -0x18, RZ ;  /* 0xffffffe800027810 */ /* 0x002fe20007ffe0ff */
[----:B------:R-:W1:Y:S01]  /*3e60*/  I2F R64, R64 ;  /* 0x0000004000407306 */ /* 0x000e620000201400 */
[----:B------:R-:W-:Y:S03]  /*3e70*/  HMMA.16816.F32.BF16 R16, R56, R62, R16 ;  /* 0x0000003e3810723c */ /* 0x000fe60000041810 */
[-C--:B----4-:R-:W-:Y:S01]  /*3e80*/  FFMA.FTZ R7, R105, -R211.reuse, R7 ;  /* 0x800000d369077223 */ /* 0x090fe20000010007 */
[----:B------:R-:W-:Y:S01]  /*3e90*/  ISETP.GE.AND P1, PT, R2, RZ, PT ;  /* 0x000000ff0200720c */ /* 0x000fe20003f26270 */
[-C--:B------:R-:W-:Y:S02]  /*3ea0*/  FFMA.FTZ R5, R104, -R211.reuse, R5 ;  /* 0x800000d368057223 */ /* 0x080fe40000010005 */
[-C--:B------:R-:W-:Y:S01]  /*3eb0*/  FFMA.FTZ R4, R108, -R211.reuse, R4 ;  /* 0x800000d36c047223 */ /* 0x080fe20000010004 */
[----:B--2---:R-:W-:Y:S01]  /*3ec0*/  IADD3 R3, R0, -0x11, RZ ;  /* 0xffffffef00037810 */ /* 0x004fe20007ffe0ff */
[-C--:B------:R-:W-:Y:S03]  /*3ed0*/  FFMA.FTZ R11, R104, -R211.reuse, R11 ;  /* 0x800000d3680b7223 */ /* 0x080fe6000001000b */
[----:B------:R-:W-:Y:S01]  /*3ee0*/  ISETP.GE.AND P2, PT, R3, RZ, PT ;  /* 0x000000ff0300720c */ /* 0x000fe20003f46270 */
[-C--:B------:R-:W-:Y:S01]  /*3ef0*/  FFMA.FTZ R10, R108, -R211.reuse, R10 ;  /* 0x800000d36c0a7223 */ /* 0x080fe2000001000a */
[----:B------:R-:W-:Y:S01]  /*3f00*/  @!P0 IADD3 R52, -R0, 0x19, RZ ;  /* 0x0000001900348810 */ /* 0x000fe20007ffe1ff */
[----:B---3--:R-:W-:Y:S01]  /*3f10*/  FFMA.FTZ R8, R65, -R211, R8 ;  /* 0x800000d341087223 */ /* 0x008fe20000010008 */
[----:B------:R-:W-:Y:S01]  /*3f20*/  ISETP.GE.AND P0, PT, R106, R249, PT ;  /* 0x000000f96a00720c */ /* 0x000fe20003f06270 */
[-C--:B------:R-:W-:Y:S01]  /*3f30*/  FFMA.FTZ R9, R53, -R211.reuse, R9 ;  /* 0x800000d335097223 */ /* 0x080fe20000010009 */
[----:B------:R-:W-:Y:S01]  /*3f40*/  @!P1 IADD3 R2, -R0, 0x18, RZ ;  /* 0x0000001800029810 */ /* 0x000fe20007ffe1ff */
[-C--:B------:R-:W-:Y:S01]  /*3f50*/  FFMA.FTZ R14, R65, -R211.reuse, R14 ;  /* 0x800000d3410e7223 */ /* 0x080fe2000001000e */
[----:B------:R-:W2:Y:S01]  /*3f60*/  I2F R52, R52 ;  /* 0x0000003400347306 */ /* 0x000ea20000201400 */
[-C--:B------:R-:W-:Y:S02]  /*3f70*/  FFMA.FTZ R15, R53, -R211.reuse, R15 ;  /* 0x800000d3350f7223 */ /* 0x080fe4000001000f */
[-C--:B-1----:R-:W-:Y:S02]  /*3f80*/  FFMA.FTZ R12, R64, -R211.reuse, R12 ;  /* 0x800000d3400c7223 */ /* 0x082fe4000001000c */
[----:B------:R-:W-:Y:S01]  /*3f90*/  @!P2 IADD3 R3, -R0, 0x11, RZ ;  /* 0x000000110003a810 */ /* 0x000fe20007ffe1ff */
[-C--:B------:R-:W-:Y:S04]  /*3fa0*/  FFMA.FTZ R18, R64, -R211.reuse, R18 ;  /* 0x800000d340127223 */ /* 0x080fe80000010012 */
[----:B------:R-:W1:Y:S10]  /*3fb0*/  I2F R2, R2 ;  /* 0x0000000200027306 */ /* 0x000e740000201400 */
[----:B------:R-:W3:Y:S01]  /*3fc0*/  I2F R3, R3 ;  /* 0x0000000300037306 */ /* 0x000ee20000201400 */
[-C--:B--2---:R-:W-:Y:S02]  /*3fd0*/  FFMA.FTZ R17, R52, -R211.reuse, R17 ;  /* 0x800000d334117223 */ /* 0x084fe40000010011 */
[----:B------:R-:W-:Y:S02]  /*3fe0*/  IMAD.MOV.U32 R52, RZ, RZ, c[0x0][0x2e4] ;  /* 0x0000b900ff347624 */ /* 0x000fe400078e00ff */
[-C--:B-1----:R-:W-:Y:S02]  /*3ff0*/  FFMA.FTZ R16, R2, -R211.reuse, R16 ;  /* 0x800000d302107223 */ /* 0x082fe40000010010 */
[CC--:B---3--:R-:W-:Y:S02]  /*4000*/  FFMA.FTZ R13, R3.reuse, -R211.reuse, R13 ;  /* 0x800000d3030d7223 */ /* 0x0c8fe4000001000d */
[----:B------:R-:W-:Y:S01]  /*4010*/  FFMA.FTZ R19, R3, -R211, R19 ;  /* 0x800000d303137223 */ /* 0x000fe20000010013 */
[----:B------:R-:W-:-:S05]  /*4020*/  @!P0 BRA `(.L_x_1139) ;  /* 0x000000a000008947 */ /* 0x000fca0003800000 */
[----:B------:R-:W-:Y:S01]  /*4030*/  IADD3 R52, R106, 0x40, RZ ;  /* 0x000000406a347810 */ /* 0x000fe20007ffe0ff */
[----:B------:R-:W-:Y:S04]  /*4040*/  IMAD.SHL.U32 R0, R241, 0x40, RZ ;  /* 0x00000040f1007824 */ /* 0x000fe800078e00ff */
[C---:B------:R-:W-:Y:S01]  /*4050*/  IMAD.IADD R2, R0.reuse, 0x1, R232 ;  /* 0x0000000100027824 */ /* 0x040fe200078e02e8 */
[----:B------:R-:W-:Y:S04]  /*4060*/  IADD3 R3, R0, 0x40, RZ ;  /* 0x0000004000037810 */ /* 0x000fe80007ffe0ff */
[----:B------:R-:W-:Y:S02]  /*4070*/  IADD3 R0, R230, R2, -R218 ;  /* 0x00000002e6007210 */ /* 0x000fe40007ffe8da */
[----:B------:R-:W-:Y:S02]  /*4080*/  ISETP.LT.AND P0, PT, R3, R218, PT ;  /* 0x000000da0300720c */ /* 0x000fe40003f01270 */
[----:B------:R-:W-:Y:S01]  /*4090*/  ISETP.GE.AND P1, PT, R52, R0, PT ;  /* 0x000000003400720c */ /* 0x000fe20003f26270 */
[----:B------:R-:W-:Y:S11]  /*40a0*/  IMAD.MOV.U32 R52, RZ, RZ, R230 ;  /* 0x000000ffff347224 */ /* 0x000ff600078e00e6 */
[----:B------:R-:W-:Y:S01]  /*40b0*/  @!UPT UIADD3 URZ, URZ, URZ, URZ ;  /* 0x0000003f3f3ff290 */ /* 0x000fe2000fffe03f */
[----:B------:R-:W-:-:S05]  /*40c0*/  @!P1 BRA P0, `(.L_x_1140) ;  /* 0x0000045000009947 */ /* 0x000fca0000000000 */
.L_x_1139:
[----:B------:R-:W-:Y:S01]  /*40d0*/  IADD3 R3, R218, 0x1, -R232 ;  /* 0x00000001da037810 */ /* 0x000fe20007ffe8e8 */
[----:B------:R-:W-:Y:S01]  /*40e0*/  IMAD.IADD R0, R231, 0x1, R106 ;  /* 0x00000001e7007824 */ /* 0x000fe200078e026a */
[----:B------:R-:W-:Y:S01]  /*40f0*/  IADD3 R53, -R52, R218, -R232 ;  /* 0x000000da34357210 */ /* 0x000fe20007ffe9e8 */
[----:B------:R-:W-:Y:S01]  /*4100*/  IMAD.MOV.U32 R230, RZ, RZ, R52 ;  /* 0x000000ffffe67224 */ /* 0x000fe200078e0034 */
[----:B------:R-:W-:Y:S02]  /*4110*/  IADD3 R3, R3, c[0x0][0x2e8], RZ ;  /* 0x0000ba0003037a10 */ /* 0x000fe40007ffe0ff */
        /* <DEDUP_REMOVED lines=9> */
[CC--:B------:R-:W-:Y:S02]  /*41b0*/  ISETP.GE.AND P0, PT, R212.reuse, R0.reuse, PT ;  /* 0x00000000d400720c */ /* 0x0c0fe40003f06270 */
[CC--:B------:R-:W-:Y:S02]  /*41c0*/  ISETP.GE.AND P6, PT, R59.reuse, R0.reuse, PT ;  /* 0x000000003b00720c */ /* 0x0c0fe40003fc6270 */
[C---:B------:R-:W-:Y:S02]  /*41d0*/  IADD3 R57, R212.reuse, 0x9, RZ ;  /* 0x00000009d4397810 */ /* 0x040fe40007ffe0ff */
[C---:B------:R-:W-:Y:S02]  /*41e0*/  IADD3 R56, R212.reuse, 0x10, RZ ;  /* 0x00000010d4387810 */ /* 0x040fe40007ffe0ff */
[C---:B------:R-:W-:Y:S02]  /*41f0*/  IADD3 R55, R212.reuse, 0x11, RZ ;  /* 0x00000011d4377810 */ /* 0x040fe40007ffe0ff */
[C---:B------:R-:W-:Y:S02]  /*4200*/  IADD3 R54, R212.reuse, 0x18, RZ ;  /* 0x00000018d4367810 */ /* 0x040fe40007ffe0ff */
[C---:B------:R-:W-:Y:S02]  /*4210*/  IADD3 R53, R212.reuse, 0x19, RZ ;  /* 0x00000019d4357810 */ /* 0x040fe40007ffe0ff */
[----:B------:R-:W-:Y:S02]  /*4220*/  IMNMX R2, RZ, R61, !PT ;  /* 0x0000003dff027217 */ /* 0x000fe40007800200 */
[-C--:B------:R-:W-:Y:S02]  /*4230*/  ISETP.GE.OR P0, PT, R212, R3.reuse, !P0 ;  /* 0x00000003d400720c */ /* 0x080fe40004706670 */
[-C--:B------:R-:W-:Y:S02]  /*4240*/  ISETP.GE.OR P6, PT, R59, R3.reuse, !P6 ;  /* 0x000000033b00720c */ /* 0x080fe400077c6670 */
        /* <DEDUP_REMOVED lines=45> */
.L_x_1140:
[----:B------:R-:W2:Y:S01]  /*4520*/  LDL R3, [R1] ;  /* 0x0000000001037983 */ /* 0x000ea20000100800 */
[C---:B------:R-:W-:Y:S01]  /*4530*/  FMUL.FTZ R2, R228.reuse, 1.4426950216293334961 ;  /* 0x3fb8aa3be4027820 */ /* 0x040fe20000410000 */
[----:B------:R-:W-:Y:S01]  /*4540*/  FSETP.NEU.FTZ.AND P0, PT, R228, -INF , PT ;  /* 0xff800000e400780b */ /* 0x000fe20003f1d000 */
[----:B------:R-:W-:Y:S01]  /*4550*/  FMUL.FTZ R0, R229, 1.4426950216293334961 ;  /* 0x3fb8aa3be5007820 */ /* 0x000fe20000410000 */
[----:B------:R-:W-:Y:S01]  /*4560*/  IADD3 R56, R216, -0x61c88647, RZ ;  /* 0x9e3779b9d8387810 */ /* 0x000fe20007ffe0ff */
[----:B------:R-:W-:Y:S01]  /*4570*/  IMAD.WIDE.U32 R58, R247, -0x326172a9, RZ ;  /* 0xcd9e8d57f73a7825 */ /* 0x000fe200078e00ff */
[----:B------:R-:W-:Y:S01]  /*4580*/  FSEL R2, R2, RZ, P0 ;  /* 0x000000ff02027208 */ /* 0x000fe20000000000 */
[----:B------:R-:W-:Y:S01]  /*4590*/  ULDC.U8 UR4, c[0x0][0x2d8] ;  /* 0x0000b60000047ab9 */ /* 0x000fe20000000000 */
[----:B------:R-:W-:Y:S01]  /*45a0*/  FSETP.NEU.FTZ.AND P0, PT, R229, -INF , PT ;  /* 0xff800000e500780b */ /* 0x000fe20003f1d000 */
[----:B------:R-:W-:Y:S01]  /*45b0*/  IMAD.MOV.U32 R246, RZ, RZ, c[0x0][0x22c] ;  /* 0x00008b00fff67624 */ /* 0x000fe200078e00ff */
[----:B------:R-:W-:Y:S01]  /*45c0*/  IADD3 R54, R217, 0x76cf5d0a, RZ ;  /* 0x76cf5d0ad9367810 */ /* 0x000fe20007ffe0ff */
[--C-:B------:R-:W-:Y:S01]  /*45d0*/  FFMA.FTZ R4, R4, c[0x0][0x23c], -R2.reuse ;  /* 0x00008f0004047a23 */ /* 0x100fe20000010802 */
[----:B------:R-:W-:Y:S01]  /*45e0*/  FSEL R0, R0, RZ, P0 ;  /* 0x000000ff00007208 */ /* 0x000fe20000000000 */
[--C-:B------:R-:W-:Y:S02]  /*45f0*/  FFMA.FTZ R5, R5, c[0x0][0x23c], -R2.reuse ;  /* 0x00008f0005057a23 */ /* 0x100fe40000010802 */
[----:B------:R1:W-:Y:S01]  /*4600*/  MUFU.EX2 R108, R4 ;  /* 0x00000004006c7308 */ /* 0x0003e20000000800 */
[----:B------:R-:W-:Y:S02]  /*4610*/  FFMA.FTZ R8, R8, c[0x0][0x23c], -R2 ;  /* 0x00008f0008087a23 */ /* 0x000fe40000010802 */
[--C-:B------:R-:W-:Y:S02]  /*4620*/  FFMA.FTZ R7, R7, c[0x0][0x23c], -R0.reuse ;  /* 0x00008f0007077a23 */ /* 0x100fe40000010800 */
[----:B------:R-:W-:Y:S02]  /*4630*/  FFMA.FTZ R6, R6, c[0x0][0x23c], -R0 ;  /* 0x00008f0006067a23 */ /* 0x000fe40000010800 */
[--C-:B------:R-:W-:Y:S02]  /*4640*/  FFMA.FTZ R9, R9, c[0x0][0x23c], -R2.reuse ;  /* 0x00008f0009097a23 */ /* 0x100fe40000010802 */
[----:B------:R-:W-:Y:S01]  /*4650*/  FFMA.FTZ R12, R12, c[0x0][0x23c], -R2 ;  /* 0x00008f000c0c7a23 */ /* 0x000fe20000010802 */
[----:B------:R-:W-:Y:S01]  /*4660*/  MUFU.EX2 R109, R7 ;  /* 0x00000007006d7308 */ /* 0x000fe20000000800 */
[--C-:B------:R-:W-:Y:S02]  /*4670*/  FFMA.FTZ R11, R11, c[0x0][0x23c], -R0.reuse ;  /* 0x00008f000b0b7a23 */ /* 0x100fe40000010800 */
[----:B------:R-:W-:Y:S02]  /*4680*/  FFMA.FTZ R10, R10, c[0x0][0x23c], -R0 ;  /* 0x00008f000a0a7a23 */ /* 0x000fe40000010800 */
[--C-:B------:R-:W-:Y:S02]  /*4690*/  FFMA.FTZ R16, R16, c[0x0][0x23c], -R2.reuse ;  /* 0x00008f0010107a23 */ /* 0x100fe40000010802 */
[--C-:B------:R-:W-:Y:S02]  /*46a0*/  FFMA.FTZ R100, R13, c[0x0][0x23c], -R2.reuse ;  /* 0x00008f000d647a23 */ /* 0x100fe40000010802 */
[----:B------:R-:W-:Y:S01]  /*46b0*/  FFMA.FTZ R2, R17, c[0x0][0x23c], -R2 ;  /* 0x00008f0011027a23 */ /* 0x000fe20000010802 */
[----:B------:R-:W-:Y:S01]  /*46c0*/  MUFU.EX2 R107, R6 ;  /* 0x00000006006b7308 */ /* 0x000fe20000000800 */
[--C-:B------:R-:W-:Y:S02]  /*46d0*/  FFMA.FTZ R19, R19, c[0x0][0x23c], -R0.reuse ;  /* 0x00008f0013137a23 */ /* 0x100fe40000010800 */
[--C-:B------:R-:W-:Y:S01]  /*46e0*/  FFMA.FTZ R15, R15, c[0x0][0x23c], -R0.reuse ;  /* 0x00008f000f0f7a23 */ /* 0x100fe20000010800 */
[----:B-1----:R-:W-:Y:S01]  /*46f0*/  IADD3 R4, R216, 0x3c6ef372, RZ ;  /* 0x3c6ef372d8047810 */ /* 0x002fe20007ffe0ff */
[--C-:B------:R-:W-:Y:S02]  /*4700*/  FFMA.FTZ R14, R14, c[0x0][0x23c], -R0.reuse ;  /* 0x00008f000e0e7a23 */ /* 0x100fe40000010800 */
[----:B------:R-:W-:Y:S02]  /*4710*/  FFMA.FTZ R0, R18, c[0x0][0x23c], -R0 ;  /* 0x00008f0012007a23 */ /* 0x000fe40000010800 */
[----:B------:R-:W-:Y:S01]  /*4720*/  IMAD R246, R246, c[0x0][0x1c0], RZ ;  /* 0x00007000f6f67a24 */ /* 0x000fe200078e02ff */
[----:B------:R-:W-:Y:S10]  /*4730*/  MUFU.EX2 R105, R5 ;  /* 0x0000000500697308 */ /* 0x000ff40000000800 */
[----:B------:R1:W-:Y:S10]  /*4740*/  MUFU.EX2 R111, R8 ;  /* 0x00000008006f7308 */ /* 0x0003f40000000800 */
[----:B------:R3:W-:Y:S10]  /*4750*/  MUFU.EX2 R106, R9 ;  /* 0x00000009006a7308 */ /* 0x0007f40000000800 */
[----:B------:R4:W-:Y:S01]  /*4760*/  MUFU.EX2 R102, R12 ;  /* 0x0000000c00667308 */ /* 0x0009e20000000800 */
[C---:B-1----:R-:W-:Y:S09]  /*4770*/  IADD3 R8, R217.reuse, -0x126145ec, RZ ;  /* 0xed9eba14d9087810 */ /* 0x042ff20007ffe0ff */
[----:B------:R-:W-:Y:S10]  /*4780*/  MUFU.EX2 R110, R11 ;  /* 0x0000000b006e7308 */ /* 0x000ff40000000800 */
[----:B------:R-:W-:Y:S10]  /*4790*/  MUFU.EX2 R104, R10 ;  /* 0x0000000a00687308 */ /* 0x000ff40000000800 */
[----:B------:R-:W1:Y:S10]  /*47a0*/  MUFU.EX2 R178, R16 ;  /* 0x0000001000b27308 */ /* 0x000e740000000800 */
[----:B------:R-:W-:Y:S10]  /*47b0*/  MUFU.EX2 R66, R2 ;  /* 0x0000000200427308 */ /* 0x000ff40000000800 */
[----:B------:R-:W-:Y:S10]  /*47c0*/  MUFU.EX2 R65, R0 ;  /* 0x0000000000417308 */ /* 0x000ff40000000800 */
[----:B------:R-:W-:Y:S10]  /*47d0*/  MUFU.EX2 R101, R15 ;  /* 0x0000000f00657308 */ /* 0x000ff40000000800 */
[----:B------:R-:W-:Y:S10]  /*47e0*/  MUFU.EX2 R100, R100 ;  /* 0x0000006400647308 */ /* 0x000ff40000000800 */
[----:B------:R-:W-:Y:S10]  /*47f0*/  MUFU.EX2 R67, R14 ;  /* 0x0000000e00437308 */ /* 0x000ff40000000800 */
[----:B------:R-:W1:Y:S01]  /*4800*/  MUFU.EX2 R103, R19 ;  /* 0x0000001300677308 */ /* 0x000e620000000800 */
[----:B--2---:R-:W-:Y:S01]  /*4810*/  IMAD R52, R214, 0x4, R3 ;  /* 0x00000004d6347824 */ /* 0x004fe200078e0203 */
[----:B------:R-:W-:Y:S03]  /*4820*/  IADD3 R3, R217, -0x4498517b, RZ ;  /* 0xbb67ae85d9037810 */ /* 0x000fe60007ffe0ff */
[----:B------:R-:W-:Y:S05]  /*4830*/  IMAD.WIDE.U32 R52, R52, -0x326172a9, RZ ;  /* 0xcd9e8d5734347825 */ /* 0x000fea00078e00ff */
[----:B------:R-:W-:Y:S02]  /*4840*/  LOP3.LUT R7, R53, R250, R216, 0x96, !PT ;  /* 0x000000fa35077212 */ /* 0x000fe400078e96d8 */
[----:B------:R-:W-:Y:S02]  /*4850*/  LOP3.LUT R56, R59, R52, R56, 0x96, !PT ;  /* 0x000000343b387212 */ /* 0x000fe400078e9638 */
[----:B------:R-:W-:Y:S01]  /*4860*/  IADD3 R52, R216, -0x255992d5, RZ ;  /* 0xdaa66d2bd8347810 */ /* 0x000fe20007ffe0ff */
[----:B------:R-:W-:Y:S04]  /*4870*/  IMAD.WIDE.U32 R6, R7, -0x2daee0ad, RZ ;  /* 0xd2511f5307067825 */ /* 0x000fe800078e00ff */
[----:B------:R-:W-:Y:S01]  /*4880*/  IMAD.WIDE.U32 R56, R56, -0x2daee0ad, RZ ;  /* 0xd2511f5338387825 */ /* 0x000fe200078e00ff */
[----:B------:R-:W-:Y:S02]  /*4890*/  LOP3.LUT R7, R7, R244, R3, 0x96, !PT ;  /* 0x000000f407077212 */ /* 0x000fe400078e9603 */
[----:B------:R-:W-:Y:S02]  /*48a0*/  IADD3 R3, R217, 0x32370b8f, RZ ;  /* 0x32370b8fd9037810 */ /* 0x000fe40007ffe0ff */
[----:B------:R-:W-:Y:S01]  /*48b0*/  LOP3.LUT R54, R57, R6, R54, 0x96, !PT ;  /* 0x0000000639367212 */ /* 0x000fe200078e9636 */
[----:B------:R-:W-:Y:S04]  /*48c0*/  IMAD.WIDE.U32 R6, R7, -0x326172a9, RZ ;  /* 0xcd9e8d5707067825 */ /* 0x000fe800078e00ff */
[----:B------:R-:W-:Y:S01]  /*48d0*/  IMAD.WIDE.U32 R54, R54, -0x326172a9, RZ ;  /* 0xcd9e8d5736367825 */ /* 0x000fe200078e00ff */
[----:B------:R-:W-:Y:S04]  /*48e0*/  LOP3.LUT R4, R7, R58, R4, 0x96, !PT ;  /* 0x0000003a07047212 */ /* 0x000fe800078e9604 */
[----:B------:R-:W-:Y:S01]  /*48f0*/  LOP3.LUT R52, R55, R6, R52, 0x96, !PT ;  /* 0x0000000637347212 */ /* 0x000fe200078e9634 */
[----:B------:R-:W-:Y:S01]  /*4900*/  IMAD.WIDE.U32 R4, R4, -0x2daee0ad, RZ ;  /* 0xd2511f5304047825 */ /* 0x000fe200078e00ff */
[----:B------:R-:W-:Y:S03]  /*4910*/  IADD3 R6, R216, 0x78dde6e4, RZ ;  /* 0x78dde6e4d8067810 */ /* 0x000fe60007ffe0ff */
[----:B------:R-:W-:Y:S01]  /*4920*/  IMAD.WIDE.U32 R52, R52, -0x2daee0ad, RZ ;  /* 0xd2511f5334347825 */ /* 0x000fe200078e00ff */
[----:B------:R-:W-:Y:S02]  /*4930*/  LOP3.LUT R5, R5, R56, R3, 0x96, !PT ;  /* 0x0000003805057212 */ /* 0x000fe400078e9603 */
[----:B------:R-:W-:Y:S02]  /*4940*/  IADD3 R3, R216, 0x1715609d, RZ ;  /* 0x1715609dd8037810 */ /* 0x000fe40007ffe0ff */
[----:B------:R-:W-:Y:S01]  /*4950*/  LOP3.LUT R8, R53, R4, R8, 0x96, !PT ;  /* 0x0000000435087212 */ /* 0x000fe200078e9608 */
[----:B------:R-:W-:Y:S04]  /*4960*/  IMAD.WIDE.U32 R4, R5, -0x326172a9, RZ ;  /* 0xcd9e8d5705047825 */ /* 0x000fe800078e00ff */
[----:B---3--:R-:W-:Y:S01]  /*4970*/  IMAD.WIDE.U32 R8, R8, -0x326172a9, RZ ;  /* 0xcd9e8d5708087825 */ /* 0x008fe200078e00ff */
[----:B------:R-:W-:Y:S04]  /*4980*/  LOP3.LUT R6, R5, R54, R6, 0x96, !PT ;  /* 0x0000003605067212 */ /* 0x000fe800078e9606 */
[----:B------:R-:W-:Y:S01]  /*4990*/  LOP3.LUT R4, R9, R4, R3, 0x96, !PT ;  /* 0x0000000409047212 */ /* 0x000fe200078e9603 */
[----:B------:R-:W-:Y:S01]  /*49a0*/  IMAD.WIDE.U32 R6, R6, -0x2daee0ad, RZ ;  /* 0xd2511f5306067825 */ /* 0x000fe200078e00ff */
[C---:B------:R-:W-:Y:S02]  /*49b0*/  IADD3 R3, R217.reuse, -0x56f99767, RZ ;  /* 0xa9066899d9037810 */ /* 0x040fe40007ffe0ff */
[----:B------:R-:W-:Y:S01]  /*49c0*/  IADD3 R9, R217, 0x646e171e, RZ ;  /* 0x646e171ed9097810 */ /* 0x000fe20007ffe0ff */
[----:B------:R-:W-:Y:S01]  /*49d0*/  IMAD.WIDE.U32 R4, R4, -0x2daee0ad, RZ ;  /* 0xd2511f5304047825 */ /* 0x000fe200078e00ff */
[----:B------:R-:W-:Y:S04]  /*49e0*/  LOP3.LUT R52, R7, R52, R3, 0x96, !PT ;  /* 0x0000003407347212 */ /* 0x000fe800078e9603 */
[----:B------:R-:W-:Y:S02]  /*49f0*/  LOP3.LUT R6, R5, R6, R9, 0x96, !PT ;  /* 0x0000000605067212 */ /* 0x000fe400078e9609 */
[C---:B------:R-:W-:Y:S02]  /*4a00*/  LOP3.LUT R7, R4.reuse, 0xff, RZ, 0xc0, !PT ;  /* 0x000000ff04077812 */ /* 0x040fe400078ec0ff */
[--C-:B------:R-:W-:Y:S02]  /*4a10*/  SHF.R.U32.HI R3, RZ, 0x18, R4.reuse ;  /* 0x00000018ff037819 */ /* 0x100fe40000011604 */
[----:B----4-:R-:W-:Y:S02]  /*4a20*/  SHF.R.U32.HI R12, RZ, 0x10, R4 ;  /* 0x00000010ff0c7819 */ /* 0x010fe40000011604 */
[----:B------:R-:W-:Y:S01]  /*4a30*/  LOP3.LUT R13, R4, 0xffff, RZ, 0xc0, !PT ;  /* 0x0000ffff040d7812 */ /* 0x000fe200078ec0ff */
[----:B------:R-:W-:Y:S01]  /*4a40*/  IMAD.WIDE.U32 R4, R52, -0x326172a9, RZ ;  /* 0xcd9e8d5734047825 */ /* 0x000fe200078e00ff */
[----:B------:R-:W-:Y:S02]  /*4a50*/  IADD3 R9, R216, -0x4ab325aa, RZ ;  /* 0xb54cda56d8097810 */ /* 0x000fe40007ffe0ff */
[----:B------:R-:W-:Y:S02]  /*4a60*/  ISETP.LE.U32.AND P2, PT, R7, UR4, PT ;  /* 0x0000000407007c0c */ /* 0x000fe4000bf43070 */
[----:B------:R-:W-:Y:S02]  /*4a70*/  ISETP.LE.U32.AND P0, PT, R3, UR4, PT ;  /* 0x0000000403007c0c */ /* 0x000fe4000bf03070 */
[----:B------:R-:W-:Y:S02]  /*4a80*/  LOP3.LUT R3, R5, R8, R9, 0x96, !PT ;  /* 0x0000000805037212 */ /* 0x000fe400078e9609 */
[----:B------:R-:W-:Y:S02]  /*4a90*/  LOP3.LUT R8, R4, 0xff, RZ, 0xc0, !PT ;  /* 0x000000ff04087812 */ /* 0x000fe400078ec0ff */
[--C-:B------:R-:W-:Y:S02]  /*4aa0*/  SHF.R.U32.HI R9, RZ, 0x18, R4.reuse ;  /* 0x00000018ff097819 */ /* 0x100fe40000011604 */
[----:B------:R-:W-:Y:S02]  /*4ab0*/  ISETP.LE.U32.AND P6, PT, R8, UR4, PT ;  /* 0x0000000408007c0c */ /* 0x000fe4000bfc3070 */
[----:B------:R-:W-:Y:S01]  /*4ac0*/  LOP3.LUT R7, R6, 0xff, RZ, 0xc0, !PT ;  /* 0x000000ff06077812 */ /* 0x000fe200078ec0ff */
[----:B-1----:R-:W-:Y:S01]  /*4ad0*/  @!P2 FADD.FTZ R178, -R178, -RZ ;  /* 0x800000ffb2b2a221 */ /* 0x002fe20000010100 */
[----:B------:R-:W-:Y:S01]  /*4ae0*/  LOP3.LUT R10, R4, 0xffff, RZ, 0xc0, !PT ;  /* 0x0000ffff040a7812 */ /* 0x000fe200078ec0ff */
[----:B------:R-:W-:Y:S01]  /*4af0*/  @!P0 FADD.FTZ R103, -R103, -RZ ;  /* 0x800000ff67678221 */ /* 0x000fe20000010100 */
[----:B------:R-:W-:Y:S02]  /*4b00*/  SHF.R.U32.HI R11, RZ, 0x10, R4 ;  /* 0x00000010ff0b7819 */ /* 0x000fe40000011604 */
[----:B------:R-:W-:Y:S02]  /*4b10*/  SHF.R.U32.HI R4, RZ, 0x18, R6 ;  /* 0x00000018ff047819 */ /* 0x000fe40000011606 */
[----:B------:R-:W-:Y:S02]  /*4b20*/  ISETP.LE.U32.AND P5, PT, R7, UR4, PT ;  /* 0x0000000407007c0c */ /* 0x000fe4000bfa3070 */
[----:B------:R-:W-:Y:S01]  /*4b30*/  ISETP.LE.U32.AND P1, PT, R9, UR4, PT ;  /* 0x0000000409007c0c */ /* 0x000fe2000bf23070 */
[----:B------:R-:W-:Y:S01]  /*4b40*/  @!P6 FADD.FTZ R111, -R111, -RZ ;  /* 0x800000ff6f6fe221 */ /* 0x000fe20000010100 */
[----:B------:R-:W-:Y:S02]  /*4b50*/  LOP3.LUT R7, R3, 0xff, RZ, 0xc0, !PT ;  /* 0x000000ff03077812 */ /* 0x000fe400078ec0ff */
[----:B------:R-:W-:Y:S02]  /*4b60*/  ISETP.LE.U32.AND P3, PT, R4, UR4, PT ;  /* 0x0000000404007c0c */ /* 0x000fe4000bf63070 */
[--C-:B------:R-:W-:Y:S02]  /*4b70*/  SHF.R.U32.HI R4, RZ, 0x18, R3.reuse ;  /* 0x00000018ff047819 */ /* 0x100fe40000011603 */
[----:B------:R-:W-:Y:S02]  /*4b80*/  SHF.R.U32.HI R5, RZ, 0x10, R3 ;  /* 0x00000010ff057819 */ /* 0x000fe40000011603 */
[----:B------:R-:W-:Y:S01]  /*4b90*/  ISETP.LE.U32.AND P2, PT, R7, UR4, PT ;  /* 0x0000000407007c0c */ /* 0x000fe2000bf43070 */
[----:B------:R-:W-:Y:S01]  /*4ba0*/  @!P5 FADD.FTZ R102, -R102, -RZ ;  /* 0x800000ff6666d221 */ /* 0x000fe20000010100 */
[----:B------:R-:W-:Y:S01]  /*4bb0*/  ISETP.LE.U32.AND P4, PT, R4, UR4, PT ;  /* 0x0000000404007c0c */ /* 0x000fe2000bf83070 */
[----:B------:R-:W-:Y:S01]  /*4bc0*/  @!P1 FADD.FTZ R110, -R110, -RZ ;  /* 0x800000ff6e6e9221 */ /* 0x000fe20000010100 */
[----:B------:R-:W-:Y:S02]  /*4bd0*/  LOP3.LUT R4, R5, 0xff, RZ, 0xc0, !PT ;  /* 0x000000ff05047812 */ /* 0x000fe400078ec0ff */
[----:B------:R-:W-:Y:S01]  /*4be0*/  LOP3.LUT R5, R3, 0xffff, RZ, 0xc0, !PT ;  /* 0x0000ffff03057812 */ /* 0x000fe200078ec0ff */
[----:B------:R-:W-:Y:S01]  /*4bf0*/  @!P3 FADD.FTZ R101, -R101, -RZ ;  /* 0x800000ff6565b221 */ /* 0x000fe20000010100 */
[----:B------:R-:W-:Y:S02]  /*4c00*/  ISETP.LE.U32.AND P6, PT, R4, UR4, PT ;  /* 0x0000000404007c0c */ /* 0x000fe4000bfc3070 */
[----:B------:R-:W-:Y:S02]  /*4c10*/  SHF.R.U32.HI R5, RZ, 0x8, R5 ;  /* 0x00000008ff057819 */ /* 0x000fe40000011605 */
[----:B------:R-:W-:Y:S01]  /*4c20*/  LOP3.LUT R3, R12, 0xff, RZ, 0xc0, !PT ;  /* 0x000000ff0c037812 */ /* 0x000fe200078ec0ff */
[----:B------:R-:W-:Y:S01]  /*4c30*/  @!P2 FADD.FTZ R108, -R108, -RZ ;  /* 0x800000ff6c6ca221 */ /* 0x000fe20000010100 */
[----:B------:R-:W-:Y:S01]  /*4c40*/  SHF.R.U32.HI R4, RZ, 0x8, R10 ;  /* 0x00000008ff047819 */ /* 0x000fe2000001160a */
[----:B------:R-:W-:Y:S01]  /*4c50*/  @!P4 FADD.FTZ R109, -R109, -RZ ;  /* 0x800000ff6d6dc221 */ /* 0x000fe20000010100 */
[----:B------:R-:W-:Y:S02]  /*4c60*/  ISETP.LE.U32.AND P1, PT, R3, UR4, PT ;  /* 0x0000000403007c0c */ /* 0x000fe4000bf23070 */
[----:B------:R-:W-:Y:S02]  /*4c70*/  LOP3.LUT R3, R4, 0xffff, RZ, 0xc0, !PT ;  /* 0x0000ffff04037812 */ /* 0x000fe400078ec0ff */
[----:B------:R-:W-:Y:S01]  /*4c80*/  LOP3.LUT R4, R5, 0xffff, RZ, 0xc0, !PT ;  /* 0x0000ffff05047812 */ /* 0x000fe200078ec0ff */
[----:B------:R-:W-:Y:S01]  /*4c90*/  @!P6 FADD.FTZ R107, -R107, -RZ ;  /* 0x800000ff6b6be221 */ /* 0x000fe20000010100 */
[----:B------:R-:W-:Y:S02]  /*4ca0*/  LOP3.LUT R2, R11, 0xff, RZ, 0xc0, !PT ;  /* 0x000000ff0b027812 */ /* 0x000fe400078ec0ff */
[----:B------:R-:W-:Y:S02]  /*4cb0*/  ISETP.LE.U32.AND P2, PT, R4, UR4, PT ;  /* 0x0000000404007c0c */ /* 0x000fe4000bf43070 */
[----:B------:R-:W-:Y:S02]  /*4cc0*/  ISETP.LE.U32.AND P4, PT, R3, UR4, PT ;  /* 0x0000000403007c0c */ /* 0x000fe4000bf83070 */
[----:B------:R-:W-:Y:S01]  /*4cd0*/  ISETP.LE.U32.AND P6, PT, R2, UR4, PT ;  /* 0x0000000402007c0c */ /* 0x000fe2000bfc3070 */
[----:B------:R-:W-:Y:S01]  /*4ce0*/  @!P1 FADD.FTZ R65, -R65, -RZ ;  /* 0x800000ff41419221 */ /* 0x000fe20000010100 */
[----:B------:R-:W-:Y:S02]  /*4cf0*/  SHF.R.U32.HI R3, RZ, 0x10, R6 ;  /* 0x00000010ff037819 */ /* 0x000fe40000011606 */
        /* <DEDUP_REMOVED lines=21> */
[----:B------:R-:W-:Y:S01]  /*4e50*/  ISETP.GT.AND P5, PT, R214, R239, PT ;  /* 0x000000efd600720c */ /* 0x000fe20003fa4270 */
[----:B------:R-:W-:Y:S01]  /*4e60*/  @!P6 FADD.FTZ R100, -R100, -RZ ;  /* 0x800000ff6464e221 */ /* 0x000fe20000010100 */
[----:B------:R-:W-:Y:S02]  /*4e70*/  F2FP.RELU.BF16.PACK_AB R4, R101, R67 ;  /* 0x000000436504723e */ /* 0x000fe400000018ff */
[----:B------:R-:W-:Y:S01]  /*4e80*/  FSETP.GE.FTZ.AND P4, PT, R106, RZ, PT ;  /* 0x000000ff6a00720b */ /* 0x000fe20003f96000 */
        /* <DEDUP_REMOVED lines=13> */
[--C-:B--2---:R-:W-:Y:S02]  /*4f60*/  IMAD.IADD R3, R197, 0x1, R0.reuse ;  /* 0x00000001c5037824 */ /* 0x104fe400078e0200 */
        /* <DEDUP_REMOVED lines=56> */
[----:B------:R-:W-:Y:S01]  /*52f0*/  FADD.FTZ R11, -R176, R11 ;  /* 0x0000000bb00b7221 */ /* 0x000fe20000010100 */
[----:B------:R-:W-:Y:S01]  /*5300*/  FSETP.GE.FTZ.AND P1, PT, R104, RZ, PT ;  /* 0x000000ff6800720b */ /* 0x000fe20003f36000 */
[----:B------:R-:W-:Y:S01]  /*5310*/  FMUL.FTZ R109, R109, R0 ;  /* 0x000000006d6d7220 */ /* 0x000fe20000410000 */
[----:B------:R-:W-:Y:S01]  /*5320*/  FSEL R0, R8, R177, P0 ;  /* 0x000000b108007208 */ /* 0x000fe20000000000 */
[----:B------:R-:W-:Y:S01]  /*5330*/  FMUL.FTZ R105, R105, R3 ;  /* 0x0000000369697220 */ /* 0x000fe20000410000 */
[----:B------:R-:W-:Y:S01]  /*5340*/  FSETP.GE.FTZ.AND P0, PT, R110, RZ, PT ;  /* 0x000000ff6e00720b */ /* 0x000fe20003f16000 */
[----:B------:R-:W-:Y:S01]  /*5350*/  FADD.FTZ R3, -R177, R13 ;  /* 0x0000000db1037221 */ /* 0x000fe20000010100 */
[-C--:B------:R-:W-:Y:S01]  /*5360*/  FSEL R4, R4, R177.reuse, P3 ;  /* 0x000000b104047208 */ /* 0x080fe20001800000 */
[----:B------:R-:W-:Y:S01]  /*5370*/  FMUL.FTZ R107, R107, R2 ;  /* 0x000000026b6b7220 */ /* 0x000fe20000410000 */
        /* <DEDUP_REMOVED lines=9> */
[C---:B------:R-:W-:Y:S01]  /*5410*/  FADD.FTZ R15, -R176.reuse, R15 ;  /* 0x0000000fb00f7221 */ /* 0x040fe20000010100 */
[-C--:B------:R-:W-:Y:S01]  /*5420*/  FSEL R3, R3, R177.reuse, P2 ;  /* 0x000000b103037208 */ /* 0x080fe20001000000 */
[----:B------:R-:W-:Y:S01]  /*5430*/  FADD.FTZ R14, -R176, R14 ;  /* 0x0000000eb00e7221 */ /* 0x000fe20000010100 */
[----:B------:R-:W-:Y:S01]  /*5440*/  FSETP.GE.FTZ.AND P2, PT, R101, RZ, PT ;  /* 0x000000ff6500720b */ /* 0x000fe20003f56000 */
[----:B------:R-:W-:Y:S01]  /*5450*/  FMUL.FTZ R104, R104, R2 ;  /* 0x0000000268687220 */ /* 0x000fe20000410000 */
[-C--:B------:R-:W-:Y:S01]  /*5460*/  FSEL R4, R4, R177.reuse, P3 ;  /* 0x000000b104047208 */ /* 0x080fe20001800000 */
        /* <DEDUP_REMOVED lines=8> */
[----:B------:R-:W-:Y:S01]  /*54f0*/  FMUL.FTZ R102, R102, R4 ;  /* 0x0000000466667220 */ /* 0x000fe20000410000 */
[----:B------:R-:W-:Y:S01]  /*5500*/  FSETP.GE.FTZ.AND P2, PT, R65, RZ, PT ;  /* 0x000000ff4100720b */ /* 0x000fe20003f56000 */
[----:B------:R-:W-:Y:S01]  /*5510*/  FMUL.FTZ R106, R106, R5 ;  /* 0x000000056a6a7220 */ /* 0x000fe20000410000 */
[-C--:B------:R-:W-:Y:S01]  /*5520*/  FSEL R4, R14, R176.reuse, P3 ;  /* 0x000000b00e047208 */ /* 0x080fe20001800000 */
        /* <DEDUP_REMOVED lines=67> */
.L_x_1141:
        /* <DEDUP_REMOVED lines=106> */
.L_x_1142:
        /* <DEDUP_REMOVED lines=51> */
[----:B------:R-:W-:Y:S01]  /*6330*/  IMAD.SHL.U32 R108, R246, 0x8, RZ ;  /* 0x00000008f66c7824 */ /* 0x000fe200078e00ff */
[-C--:B------:R-:W-:Y:S04]  /*6340*/  HMMA.16816.F32.BF16 R12, R180, R110.reuse, R12 ;  /* 0x0000006eb40c723c */ /* 0x080fe8000004180c */
[-C--:B------:R-:W-:Y:S01]  /*6350*/  LEA R2, P0, R108, R208.reuse, 0x2 ;  /* 0x000000d06c027211 */ /* 0x080fe200078010ff */
        /* <DEDUP_REMOVED lines=17> */
[----:B------:R-:W-:Y:S02]  /*6470*/  IMAD R104, R246, 0x28, RZ ;  /* 0x00000028f6687824 */ /* 0x000fe400078e02ff */
[----:B------:R1:W-:Y:S03]  /*6480*/  RED.E.ADD.F32.FTZ.RN.STRONG.GPU [R4.64], R7 ;  /* 0x000000070400798e */ /* 0x0003e6000c10e786 */
[-C--:B---3--:R-:W-:Y:S01]  /*6490*/  LEA R6, P0, R104, R208.reuse, 0x2 ;  /* 0x000000d068067211 */ /* 0x088fe200078010ff */
        /* <DEDUP_REMOVED lines=89> */
[C---:B------:R-:W-:Y:S01]  /*6a30*/  LEA R2, P0, R3.reuse, R208, 0x2 ;  /* 0x000000d003027211 */ /* 0x040fe200078010ff */
        /* <DEDUP_REMOVED lines=58> */
[----:B------:R-:W-:-:S02]  /*6de0*/  FMUL.FTZ R52, R32, c[0x0][0x2dc] ;  /* 0x0000b70020347a20 */ /* 0x000fc40000410000 */
[----:B------:R-:W-:Y:S01]  /*6df0*/  FMUL.FTZ R10, R29, c[0x0][0x2dc] ;  /* 0x0000b7001d0a7a20 */ /* 0x000fe20000410000 */
[----:B------:R-:W1:Y:S01]  /*6e00*/  S2R R177, SR_CTAID.Y ;  /* 0x0000000000b17919 */ /* 0x000e620000002600 */
[----:B------:R-:W-:Y:S02]  /*6e10*/  FMUL.FTZ R32, R30, c[0x0][0x2dc] ;  /* 0x0000b7001e207a20 */ /* 0x000fe40000410000 */
[----:B------:R-:W-:Y:S02]  /*6e20*/  FMUL.FTZ R14, R25, c[0x0][0x2dc] ;  /* 0x0000b700190e7a20 */ /* 0x000fe40000410000 */
        /* <DEDUP_REMOVED lines=8> */
[----:B------:R-:W-:Y:S01]  /*6eb0*/  BAR.SYNC.DEFER_BLOCKING 0x0 ;  /* 0x0000000000007b1d */ /* 0x000fe20000010000 */
        /* <DEDUP_REMOVED lines=117> */
[----:B--2---:R-:W-:-:S13]  /*7610*/  ISETP.NE.AND P0, PT, R176, -0x1, PT ;  /* 0xffffffffb000780c */ /* 0x004fda0003f05270 */
[----:B---3--:R-:W-:-:S05]  /*7620*/  @P0 IADD3 R0, R240, R176, RZ ;  /* 0x000000b0f0000210 */ /* 0x008fca0007ffe0ff */
[----:B----4-:R-:W-:-:S04]  /*7630*/  @P0 IMAD.WIDE.U32 R2, R0, c[0x0][0x3a0], RZ ;  /* 0x0000e80000020a25 */ /* 0x010fc800078e00ff */
        /* <DEDUP_REMOVED lines=13> */
.L_x_1144:
        /* <DEDUP_REMOVED lines=15> */
.L_x_1145:
[----:B------:R-:W2:Y:S01]  /*7800*/  LDL R0, [R1+0x8] ;  /* 0x0000080001007983 */ /* 0x000ea20000100800 */
[C---:B------:R-:W-:Y:S01]  /*7810*/  IMAD.SHL.U32 R10, R241.reuse, 0x40, RZ ;  /* 0x00000040f10a7824 */ /* 0x040fe200078e00ff */
[--C-:B------:R-:W-:Y:S01]  /*7820*/  SHF.R.S32.HI R3, RZ, 0x1f, R226.reuse ;  /* 0x0000001fff037819 */ /* 0x100fe200000114e2 */
[----:B------:R-:W-:Y:S01]  /*7830*/  IMAD.MOV.U32 R2, RZ, RZ, R226 ;  /* 0x000000ffff027224 */ /* 0x000fe200078e00e2 */
[----:B------:R-:W1:Y:S01]  /*7840*/  S2R R11, SR_TID.X ;  /* 0x00000000000b7919 */ /* 0x000e620000002100 */
[----:B------:R-:W-:Y:S01]  /*7850*/  IMAD R20, R241, -0x40, R218 ;  /* 0xffffffc0f1147824 */ /* 0x000fe200078e02da */
[----:B------:R-:W-:Y:S01]  /*7860*/  SHF.R.S32.HI R22, RZ, 0x1f, R10 ;  /* 0x0000001fff167819 */ /* 0x000fe2000001140a */
[----:B------:R-:W-:Y:S01]  /*7870*/  IMAD.WIDE.U32 R4, R10, c[0x0][0x3a0], R2 ;  /* 0x0000e8000a047a25 */ /* 0x000fe200078e0002 */
[----:B------:R-:W-:Y:S01]  /*7880*/  SHF.R.S32.HI R23, RZ, 0x1f, R242 ;  /* 0x0000001fff177819 */ /* 0x000fe200000114f2 */
[----:B------:R-:W-:Y:S01]  /*7890*/  BSSY B0, `(.L_x_1146) ;  /* 0x0000026000007945 */ /* 0x000fe20003800000 */
[----:B------:R-:W-:Y:S01]  /*78a0*/  IADD3 R21, R226, 0x40, RZ ;  /* 0x00000040e2157810 */ /* 0x000fe20007ffe0ff */
[----:B------:R-:W-:Y:S01]  /*78b0*/  BAR.SYNC.DEFER_BLOCKING 0x0 ;  /* 0x0000000000007b1d */ /* 0x000fe20000010000 */
[----:B------:R-:W-:Y:S01]  /*78c0*/  IADD3 R4, P0, R6, R4, RZ ;  /* 0x0000000406047210 */ /* 0x000fe20007f1e0ff */
[----:B------:R-:W-:-:S04]  /*78d0*/  IMAD R6, R23, c[0x0][0x3b8], RZ ;  /* 0x0000ee0017067a24 */ /* 0x000fc800078e02ff */
[----:B------:R-:W-:Y:S01]  /*78e0*/  IMAD R6, R242, c[0x0][0x3bc], R6 ;  /* 0x0000ef00f2067a24 */ /* 0x000fe200078e0206 */
[----:B-1----:R-:W-:-:S04]  /*78f0*/  SHF.R.S32.HI R7, RZ, 0x1f, R11 ;  /* 0x0000001fff077819 */ /* 0x002fc8000001140b */
[----:B------:R-:W-:Y:S01]  /*7900*/  LEA.HI R7, R7, R11, RZ, 0x3 ;  /* 0x0000000b07077211 */ /* 0x000fe200078f18ff */
[----:B--2---:R-:W-:Y:S02]  /*7910*/  IMAD.SHL.U32 R8, R0, 0x2, RZ ;  /* 0x0000000200087824 */ /* 0x004fe400078e00ff */
[----:B------:R-:W-:-:S03]  /*7920*/  IMAD R0, R22, c[0x0][0x3a0], RZ ;  /* 0x0000e80016007a24 */ /* 0x000fc600078e02ff */
[----:B------:R1:W2:Y:S01]  /*7930*/  LDS.128 R32, [R8+0xd000] ;  /* 0x00d0000008207984 */ /* 0x0002a20000000c00 */
[----:B------:R-:W-:-:S03]  /*7940*/  IMAD R0, R10, c[0x0][0x3a4], R0 ;  /* 0x0000e9000a007a24 */ /* 0x000fc600078e0200 */
[----:B------:R1:W3:Y:S02]  /*7950*/  LDS.128 R28, [R8+0xf000] ;  /* 0x00f00000081c7984 */ /* 0x0002e40000000c00 */
[----:B------:R-:W-:Y:S02]  /*7960*/  IADD3.X R5, R9, R5, R0, P0, !PT ;  /* 0x0000000509057210 */ /* 0x000fe400007fe400 */
[----:B------:R1:W4:Y:S01]  /*7970*/  LDS.128 R40, [R8+0x10000] ;  /* 0x0100000008287984 */ /* 0x0003220000000c00 */
[----:B------:R-:W-:Y:S02]  /*7980*/  SHF.R.S32.HI R0, RZ, 0x3, R7 ;  /* 0x00000003ff007819 */ /* 0x000fe40000011407 */
[----:B------:R-:W-:Y:S01]  /*7990*/  IMAD.WIDE.U32 R4, R242, c[0x0][0x3b8], R4 ;  /* 0x0000ee00f2047a25 */ /* 0x000fe200078e0004 */
[----:B------:R1:W1:Y:S01]  /*79a0*/  LDS.128 R48, [R8+0x11000] ;  /* 0x0110000008307984 */ /* 0x0002620000000c00 */
[----:B------:R-:W-:Y:S02]  /*79b0*/  ISETP.GE.AND P3, PT, R0, R20, PT ;  /* 0x000000140000720c */ /* 0x000fe40003f66270 */
[----:B------:R-:W-:Y:S01]  /*79c0*/  SHF.R.S32.HI R27, RZ, 0x1f, R0 ;  /* 0x0000001fff1b7819 */ /* 0x000fe20000011400 */
[----:B------:R1:W1:Y:S01]  /*79d0*/  LDS.128 R36, [R8+0x12000] ;  /* 0x0120000008247984 */ /* 0x0002620000000c00 */
[----:B------:R-:W-:-:S03]  /*79e0*/  IMAD.IADD R11, R6, 0x1, R5 ;  /* 0x00000001060b7824 */ /* 0x000fc600078e0205 */
[----:B------:R1:W1:Y:S06]  /*79f0*/  LDS.128 R44, [R8+0x13000] ;  /* 0x01300000082c7984 */ /* 0x00026c0000000c00 */
        /* <DEDUP_REMOVED lines=15> */
.L_x_1147:
[----:B------:R-:W-:Y:S05]  /*7af0*/  BSYNC B0 ;  /* 0x0000000000007941 */ /* 0x000fea0003800000 */
.L_x_1146:
        /* <DEDUP_REMOVED lines=18> */
.L_x_1149:
[----:B------:R-:W-:Y:S05]  /*7c20*/  BSYNC B0 ;  /* 0x0000000000007941 */ /* 0x000fea0003800000 */
.L_x_1148:
        /* <DEDUP_REMOVED lines=21> */
[----:B----4-:R1:W-:Y:S04]  /*7d80*/  @!P1 STG.E.128 [R4.64], R40 ;  /* 0x0000002804009986 */ /* 0x0103e8000c101d06 */
[----:B------:R1:W-:Y:S02]  /*7d90*/  @!P0 STG.E.128 [R4.64+0x80], R36 ;  /* 0x0000802404008986 */ /* 0x0003e4000c101d06 */
.L_x_1151:
[----:B------:R-:W-:Y:S05]  /*7da0*/  BSYNC B0 ;  /* 0x0000000000007941 */ /* 0x000fea0003800000 */
.L_x_1150:
        /* <DEDUP_REMOVED lines=14> */
.L_x_1120:
[----:B------:R-:W-:Y:S05]  /*7e90*/  BSYNC B1 ;  /* 0x0000000000017941 */ /* 0x000fea0003800000 */
.L_x_1106:
        /* <DEDUP_REMOVED lines=9> */
.L_x_1152:
[----:B------:R-:W-:Y:S05]  /*7f30*/  EXIT ;  /* 0x000000000000794d */ /* 0x000fea0003800000 */
.L_x_1154:
        /* <DEDUP_REMOVED lines=12> */
.L_x_2073:


//--------------------- .text._ZN5flash44flash_bwd_dq_dk_dv_loop_seqk_parallel_kernelI23Flash_bwd_kernel_traitsILi128ELi64ELi64ELi8ELi4ELi2ELi2ELb1ELb0EN7cutlass10bfloat16_tE19Flash_kernel_traitsILi128ELi64ELi64ELi8ES3_EELb0ELb0ELb1ELb1ELb0ELb0ELb1EEEvNS_16Flash_bwd_paramsE --------------------------
	.section	.text._ZN5flash44flash_bwd_dq_dk_dv_loop_seqk_parallel_kernelI23Flash_bwd_kernel_traitsILi128ELi64ELi64ELi8ELi4ELi2ELi2ELb1ELb0EN7cutlass10bfloat16_tE19Flash_kernel_traitsILi128ELi64ELi64ELi8ES3_EELb0ELb0ELb1ELb1ELb0ELb0ELb1EEEvNS_16Flash_bwd_paramsE,"ax",@progbits
	.sectioninfo	@"SHI_REGISTERS=255"
	.align	128
        .global         _ZN5flash44flash_bwd_dq_dk_dv_loop_seqk_parallel_kernelI23Flash_bwd_kernel_traitsILi128ELi64ELi64ELi8ELi4ELi2ELi2ELb1ELb0EN7cutlass10bfloat16_tE19Flash_kernel_traitsILi128ELi64ELi64ELi8ES3_EELb0ELb0ELb1ELb1ELb0ELb0ELb1EEEvNS_16Flash_bwd_paramsE
        .type           _ZN5flash44flash_bwd_dq_dk_dv_loop_seqk_parallel_kernelI23Flash_bwd_kernel_traitsILi128ELi64ELi64ELi8ELi4ELi2ELi2ELb1ELb0EN7cutlass10bfloat16_tE19Flash_kernel_traitsILi128ELi64ELi64ELi8ES3_EELb0ELb0ELb1ELb1ELb0ELb0ELb1EEEvNS_16Flash_bwd_paramsE,@function
        .size           _ZN5flash44flash_bwd_dq_dk_dv_loop_seqk_parallel_kernelI23Flash_bwd_kernel_traitsILi128ELi64ELi64ELi8ELi4ELi2ELi2ELb1ELb0EN7cutlass10bfloat16_tE19Flash_kernel_traitsILi128ELi64ELi64ELi8ES3_EELb0ELb0ELb1ELb1ELb0ELb0ELb1EEEvNS_16Flash_bwd_paramsE,(.L_x_2074 - _ZN5flash44flash_bwd_dq_dk_dv_loop_seqk_parallel_kernelI23Flash_bwd_kernel_traitsILi128ELi64ELi64ELi8ELi4ELi2ELi2ELb1ELb0EN7cutlass10bfloat16_tE19Flash_kernel_traitsILi128ELi64ELi64ELi8ES3_EELb0ELb0ELb1ELb1ELb0ELb0ELb1EEEvNS_16Flash_bwd_paramsE)
        .other          _ZN5flash44flash_bwd_dq_dk_dv_loop_seqk_parallel_kernelI23Flash_bwd_kernel_traitsILi128ELi64ELi64ELi8ELi4ELi2ELi2ELb1ELb0EN7cutlass10bfloat16_tE19Flash_kernel_traitsILi128ELi64ELi64ELi8ES3_EELb0ELb0ELb1ELb1ELb0ELb0ELb1EEEvNS_16Flash_bwd_paramsE,@"STO_CUDA_ENTRY STV_DEFAULT"
_ZN5flash44flash_bwd_dq_dk_dv_loop_seqk_parallel_kernelI23Flash_bwd_kernel_traitsILi128ELi64ELi64ELi8ELi4ELi2ELi2ELb1ELb0EN7cutlass10bfloat16_tE19Flash_kernel_traitsILi128ELi64ELi64ELi8ES3_EELb0ELb0ELb1ELb1ELb0ELb0ELb1EEEvNS_16Flash_bwd_paramsE:
.text._ZN5flash44flash_bwd_dq_dk_dv_loop_seqk_parallel_kernelI23Flash_bwd_kernel_traitsILi128ELi64ELi64ELi8ELi4ELi2ELi2ELb1ELb0EN7cutlass10bfloat16_tE19Flash_kernel_traitsILi128ELi64ELi64ELi8ES3_EELb0ELb0ELb1ELb1ELb0ELb0ELb1EEEvNS_16Flash_bwd_paramsE:
        /* <DEDUP_REMOVED lines=86> */
[----:B------:R-:W-:Y:S01]  /*0560*/  STL [R1+0x14], R18 ;  /* 0x0000141201007387 */ /* 0x000fe20000100800 */
[----:B------:R-:W-:Y:S01]  /*0570*/  IMAD.SHL.U32 R14, R14, 0x2, RZ ;  /* 0x000000020e0e7824 */ /* 0x000fe200078e00ff */
[----:B------:R-:W-:Y:S01]  /*0580*/  LOP3.LUT R4, R4, 0x18, RZ, 0xc0, !PT ;  /* 0x0000001804047812 */ /* 0x000fe200078ec0ff */
[----:B------:R-:W-:Y:S01]  /*0590*/  IMAD.SHL.U32 R2, R7, 0x20, RZ ;  /* 0x0000002007027824 */ /* 0x000fe200078e00ff */
[----:B------:R-:W-:Y:S01]  /*05a0*/  LOP3.LUT R0, R0, 0x1c0, RZ, 0xc0, !PT ;  /* 0x000001c000007812 */ /* 0x000fe200078ec0ff */
[----:B------:R-:W-:Y:S01]  /*05b0*/  IMAD.SHL.U32 R7, R3, 0x2, RZ ;  /* 0x0000000203077824 */ /* 0x000fe200078e00ff */
[----:B------:R-:W-:Y:S01]  /*05c0*/  IADD3 R229, R218, 0x40, RZ ;  /* 0x00000040dae57810 */ /* 0x000fe20007ffe0ff */
[----:B------:R-:W-:Y:S01]  /*05d0*/  IMAD.SHL.U32 R3, R11, 0x20, RZ ;  /* 0x000000200b037824 */ /* 0x000fe200078e00ff */
[----:B------:R-:W-:Y:S01]  /*05e0*/  LOP3.LUT R8, R2, 0x6, R14, 0xf8, !PT ;  /* 0x0000000602087812 */ /* 0x000fe200078ef80e */
[----:B------:R-:W-:Y:S01]  /*05f0*/  IMAD.IADD R188, R190, 0x1, R185 ;  /* 0x00000001bebc7824 */ /* 0x000fe200078e02b9 */
[----:B------:R-:W-:Y:S01]  /*0600*/  LOP3.LUT R5, R0, 0x20, R2, 0xf8, !PT ;  /* 0x0000002000057812 */ /* 0x000fe200078ef802 */
[----:B------:R-:W-:Y:S01]  /*0610*/  IMAD.SHL.U32 R202, R18, 0x2, RZ ;  /* 0x0000000212ca7824 */ /* 0x000fe200078e00ff */
[----:B------:R-:W-:Y:S01]  /*0620*/  SHF.R.U32.HI R2, RZ, 0x3, R0 ;  /* 0x00000003ff027819 */ /* 0x000fe20000011600 */
[----:B------:R1:W-:Y:S01]  /*0630*/  STL [R1+0x4], R8 ;  /* 0x0000040801007387 */ /* 0x0003e20000100800 */
[----:B------:R-:W-:-:S02]  /*0640*/  LOP3.LUT R9, R4, 0x20, R3, 0xf8, !PT ;  /* 0x0000002004097812 */ /* 0x000fc400078ef803 */
[----:B------:R-:W-:Y:S02]  /*0650*/  LOP3.LUT R3, R6, 0x1c0, RZ, 0xc0, !PT ;  /* 0x000001c006037812 */ /* 0x000fe400078ec0ff */
[----:B------:R-:W-:Y:S02]  /*0660*/  LOP3.LUT R5, R5, R2, RZ, 0x3c, !PT ;  /* 0x0000000205057212 */ /* 0x000fe400078e3cff */
[----:B------:R-:W-:Y:S01]  /*0670*/  LOP3.LUT R10, R2, R0, R4, 0x1e, !PT ;  /* 0x00000000020a7212 */ /* 0x000fe200078e1e04 */
[----:B------:R-:W-:Y:S01]  /*0680*/  IMAD.SHL.U32 R0, R11, 0x8, RZ ;  /* 0x000000080b007824 */ /* 0x000fe200078e00ff */
[----:B------:R-:W-:Y:S01]  /*0690*/  SHF.R.U32.HI R2, RZ, 0x3, R3 ;  /* 0x00000003ff027819 */ /* 0x000fe20000011603 */
[----:B------:R-:W-:Y:S01]  /*06a0*/  IMAD.SHL.U32 R4, R12, 0x40, RZ ;  /* 0x000000400c047824 */ /* 0x000fe200078e00ff */
[----:B------:R-:W-:-:S05]  /*06b0*/  SHF.R.S32.HI R6, RZ, 0x2, R16 ;  /* 0x00000002ff067819 */ /* 0x000fca0000011410 */
        /* <DEDUP_REMOVED lines=17> */
[----:B------:R-:W-:Y:S01]  /*07d0*/  IMAD.IADD R198, R4, 0x1, R2 ;  /* 0x0000000104c67824 */ /* 0x000fe200078e0202 */
[----:B------:R-:W-:Y:S01]  /*07e0*/  SEL R0, R0, 0xffffffe0, !P4 ;  /* 0xffffffe000007807 */ /* 0x000fe20006000000 */
[----:B------:R-:W-:Y:S01]  /*07f0*/  IMAD.IADD R194, R2, 0x1, R194 ;  /* 0x0000000102c27824 */ /* 0x000fe200078e02c2 */
[----:B------:R-:W-:Y:S01]  /*0800*/  LEA R2, R5, 0xc000, 0x1 ;  /* 0x0000c00005027811 */ /* 0x000fe200078e08ff */
[----:B------:R-:W-:Y:S01]  /*0810*/  IMAD.IADD R226, R223, 0x1, R225 ;  /* 0x00000001dfe27824 */ /* 0x000fe200078e02e1 */
[--C-:B------:R-:W-:Y:S01]  /*0820*/  IADD3 R192, R185, R190, R0.reuse ;  /* 0x000000beb9c07210 */ /* 0x100fe20007ffe000 */
[----:B------:R-:W-:Y:S01]  /*0830*/  IMAD.IADD R191, R190, 0x1, R0 ;  /* 0x00000001bebf7824 */ /* 0x000fe200078e0200 */
[C---:B------:R-:W-:Y:S01]  /*0840*/  IADD3 R0, R2.reuse, 0x40, RZ ;  /* 0x0000004002007810 */ /* 0x040fe20007ffe0ff */
[----:B------:R3:W-:Y:S01]  /*0850*/  STL [R1+0x8], R2 ;  /* 0x0000080201007387 */ /* 0x0007e20000100800 */
[----:B------:R-:W-:Y:S01]  /*0860*/  @P2 IADD3 R0, R2, -0x40, RZ ;  /* 0xffffffc002002810 */ /* 0x000fe20007ffe0ff */
[----:B------:R-:W-:Y:S01]  /*0870*/  IMAD R185, R186, 0x2, R185 ;  /* 0x00000002bab97824 */ /* 0x000fe200078e02b9 */
[----:B------:R-:W-:Y:S01]  /*0880*/  LEA R194, R194, 0x10000, 0x1 ;  /* 0x00010000c2c27811 */ /* 0x000fe200078e08ff */
[----:B------:R-:W-:-:S02]  /*0890*/  IMAD.SHL.U32 R186, R186, 0x2, RZ ;  /* 0x00000002baba7824 */ /* 0x000fc400078e00ff */
[----:B------:R3:W-:Y:S01]  /*08a0*/  STL [R1+0xc], R0 ;  /* 0x00000c0001007387 */ /* 0x0007e20000100800 */
[----:B--2---:R-:W-:-:S03]  /*08b0*/  IMAD.IADD R225, R225, 0x1, R224 ;  /* 0x00000001e1e17824 */ /* 0x004fc600078e02e0 */
.L_x_1203:
[----:B-12---:R-:W1:Y:S01]  /*08c0*/  S2R R35, SR_CTAID.Y ;  /* 0x0000000000237919 */ /* 0x006e620000002600 */
[----:B---3--:R-:W2:Y:S01]  /*08d0*/  LDC.U8 R0, c[0x0][0x312] ;  /* 0x0000c480ff007b82 */ /* 0x008ea20000000000 */
[----:B------:R-:W-:Y:S02]  /*08e0*/  ISETP.NE.U32.AND P2, PT, RZ, c[0x0][0x240], PT ;  /* 0x00009000ff007a0c */ /* 0x000fe40003f45070 */
[----:B------:R-:W-:Y:S02]  /*08f0*/  ISETP.EQ.U32.AND P5, PT, RZ, c[0x0][0x248], PT ;  /* 0x00009200ff007a0c */ /* 0x000fe40003fa2070 */
[----:B------:R-:W-:Y:S02]  /*0900*/  ISETP.NE.AND.EX P2, PT, RZ, c[0x0][0x244], PT, P2 ;  /* 0x00009100ff007a0c */ /* 0x000fe40003f45320 */
[----:B------:R-:W-:Y:S01]  /*0910*/  ISETP.NE.U32.AND P3, PT, RZ, c[0x0][0x250], PT ;  /* 0x00009400ff007a0c */ /* 0x000fe20003f65070 */
[----:B----4-:R-:W-:-:S03]  /*0920*/  IMAD.MOV.U32 R36, RZ, RZ, -0x1 ;  /* 0xffffffffff247424 */ /* 0x010fc600078e00ff */
        /* <DEDUP_REMOVED lines=28> */
.L_x_1155:
        /* <DEDUP_REMOVED lines=51> */
.L_x_1157:
        /* <DEDUP_REMOVED lines=15> */
.L_x_1158:
        /* <DEDUP_REMOVED lines=51> */
[----:B------:R-:W-:Y:S01]  /*1240*/  SEL R178, R14, R4, !P1 ;  /* 0x000000040eb27207 */ /* 0x000fe20004800000 */
[----:B------:R-:W-:Y:S01]  /*1250*/  @P3 IMAD R4, R35, c[0x0][0x214], RZ ;  /* 0x0000850023043a24 */ /* 0x000fe200078e02ff */
[----:B------:R-:W-:Y:S01]  /*1260*/  ISETP.NE.AND P5, PT, RZ, c[0x0][0x1c8], PT ;  /* 0x00007200ff007a0c */ /* 0x000fe20003fa5270 */
[----:B------:R-:W-:Y:S01]  /*1270*/  IMAD.IADD R16, R15, 0x1, R7 ;  /* 0x000000010f107824 */ /* 0x000fe200078e0207 */
[----:B------:R-:W-:Y:S01]  /*1280*/  ISETP.GE.U32.AND P6, PT, R3, R11, PT ;  /* 0x0000000b0300720c */ /* 0x000fe20003fc6070 */
[C---:B------:R-:W-:Y:S01]  /*1290*/  IMAD R3, R19.reuse, R0, RZ ;  /* 0x0000000013037224 */ /* 0x040fe200078e02ff */
[----:B------:R-:W-:Y:S01]  /*12a0*/  SHF.R.S32.HI R20, RZ, 0x1f, R232 ;  /* 0x0000001fff147819 */ /* 0x000fe200000114e8 */
[----:B------:R-:W-:-:S02]  /*12b0*/  IMAD R11, R19, R6, RZ ;  /* 0x00000006130b7224 */ /* 0x000fc400078e02ff */
[----:B------:R-:W-:Y:S01]  /*12c0*/  IMAD.WIDE.U32 R6, R18, R6, RZ ;  /* 0x0000000612067225 */ /* 0x000fe200078e00ff */
[----:B------:R-:W-:Y:S02]  /*12d0*/  @P1 IADD3 R16, R5, R3, RZ ;  /* 0x0000000305101210 */ /* 0x000fe40007ffe0ff */
[----:B------:R-:W-:Y:S01]  /*12e0*/  @P3 SEL R3, R4, R0, !P1 ;  /* 0x0000000004033207 */ /* 0x000fe20004800000 */
[----:B------:R-:W-:Y:S02]  /*12f0*/  IMAD R8, R18, R8, R11 ;  /* 0x0000000812087224 */ /* 0x000fe400078e020b */
[C---:B-----5:R-:W-:Y:S02]  /*1300*/  IMAD.WIDE.U32 R18, R13.reuse, c[0x0][0x3d8], RZ ;  /* 0x0000f6000d127a25 */ /* 0x060fe400078e00ff */
[----:B------:R-:W-:Y:S02]  /*1310*/  @P6 IADD3 R2, R2, 0x1, RZ ;  /* 0x0000000102026810 */ /* 0x000fe40007ffe0ff */
[----:B------:R-:W-:Y:S01]  /*1320*/  IMAD R4, R13, c[0x0][0x3dc], R19 ;  /* 0x0000f7000d047a24 */ /* 0x000fe200078e0213 */
[----:B------:R-:W-:Y:S01]  /*1330*/  SEL R25, R18, RZ, P2 ;  /* 0x000000ff12197207 */ /* 0x000fe20001000000 */
[----:B------:R-:W-:Y:S01]  /*1340*/  @!P3 IMAD R5, R35, c[0x0][0x1c0], R248 ;  /* 0x000070002305ba24 */ /* 0x000fe200078e02f8 */
[----:B------:R-:W-:Y:S01]  /*1350*/  IADD3 R13, R7, R8, RZ ;  /* 0x00000008070d7210 */ /* 0x000fe20007ffe0ff */
[----:B------:R-:W-:Y:S01]  /*1360*/  IMAD.MOV.U32 R14, RZ, RZ, R2 ;  /* 0x000000ffff0e7224 */ /* 0x000fe200078e0002 */
[----:B------:R-:W-:Y:S01]  /*1370*/  SEL R18, R4, RZ, P2 ;  /* 0x000000ff04127207 */ /* 0x000fe20001000000 */
[----:B------:R-:W-:-:S02]  /*1380*/  @P3 IMAD R2, R248, c[0x0][0x234], R3 ;  /* 0x00008d00f8023a24 */ /* 0x000fc400078e0203 */
        /* <DEDUP_REMOVED lines=14> */
.L_x_1159:
[----:B------:R-:W-:-:S04]  /*1470*/  IMAD R0, R35, c[0x0][0x1c0], R248 ;  /* 0x0000700023007a24 */ /* 0x000fc800078e02f8 */
[----:B------:R-:W-:Y:S02]  /*1480*/  IMAD R0, R0, c[0x0][0x224], RZ ;  /* 0x0000890000007a24 */ /* 0x000fe400078e02ff */
.L_x_1160:
[----:B------:R-:W2:Y:S01]  /*1490*/  S2R R30, SR_TID.X ;  /* 0x00000000001e7919 */ /* 0x000ea20000002100 */
[----:B------:R-:W-:Y:S01]  /*14a0*/  IMAD R33, R33, c[0x0][0x1c0], RZ ;  /* 0x0000700021217a24 */ /* 0x000fe200078e02ff */
[----:B------:R-:W-:Y:S01]  /*14b0*/  SHF.R.S32.HI R219, RZ, 0x1f, R218 ;  /* 0x0000001fffdb7819 */ /* 0x000fe200000114da */
[----:B------:R-:W-:Y:S01]  /*14c0*/  IMAD.IADD R4, R9, 0x1, R2 ;  /* 0x0000000109047824 */ /* 0x000fe200078e0202 */
[----:B------:R-:W-:Y:S01]  /*14d0*/  IADD3 R2, P4, R218, R10, RZ ;  /* 0x0000000ada027210 */ /* 0x000fe20007f9e0ff */
[----:B------:R-:W-:Y:S01]  /*14e0*/  IMAD.MOV.U32 R34, RZ, RZ, 0x4 ;  /* 0x00000004ff227424 */ /* 0x000fe200078e00ff */
[----:B------:R-:W-:Y:S01]  /*14f0*/  BSSY B1, `(.L_x_1156) ;  /* 0x000065b000017945 */ /* 0x000fe20003800000 */
[----:B------:R-:W-:Y:S02]  /*1500*/  IMAD.SHL.U32 R29, R33, 0x40, RZ ;  /* 0x00000040211d7824 */ /* 0x000fe400078e00ff */
[----:B------:R-:W-:-:S03]  /*1510*/  IMAD.WIDE R10, R4, R34, c[0x0][0x200] ;  /* 0x00008000040a7625 */ /* 0x000fc600078e0222 */
[----:B------:R-:W-:Y:S01]  /*1520*/  IADD3 R8, P3, P1, R6, R29, R3 ;  /* 0x0000001d06087210 */ /* 0x000fe2000797e003 */
[----:B------:R-:W-:Y:S01]  /*1530*/  IMAD R4, R17, c[0x0][0x370], RZ ;  /* 0x0000dc0011047a24 */ /* 0x000fe200078e02ff */
[----:B------:R-:W-:Y:S01]  /*1540*/  MOV R230, R11 ;  /* 0x0000000b00e67202 */ /* 0x000fe20000000f00 */
[C---:B------:R-:W-:Y:S02]  /*1550*/  IMAD.IADD R19, R9.reuse, 0x1, R0 ;  /* 0x0000000109137824 */ /* 0x040fe400078e0200 */
[----:B------:R-:W-:Y:S01]  /*1560*/  IMAD R7, R9, c[0x0][0x374], R4 ;  /* 0x0000dd0009077a24 */ /* 0x000fe200078e0204 */
[----:B------:R-:W-:Y:S01]  /*1570*/  SHF.R.S32.HI R4, RZ, 0x1f, R29 ;  /* 0x0000001fff047819 */ /* 0x000fe2000001141d */
[----:B------:R-:W-:Y:S01]  /*1580*/  IMAD.X R3, R219, 0x1, R12, P4 ;  /* 0x00000001db037824 */ /* 0x000fe200020e060c */
[----:B------:R-:W-:Y:S01]  /*1590*/  IADD3 R6, P4, R245, R9, RZ ;  /* 0x00000009f5067210 */ /* 0x000fe20007f9e0ff */
[----:B------:R-:W-:Y:S01]  /*15a0*/  IMAD.MOV.U32 R231, RZ, RZ, R10 ;  /* 0x000000ffffe77224 */ /* 0x000fe200078e000a */
[----:B------:R-:W-:Y:S01]  /*15b0*/  SHF.R.S32.HI R29, RZ, 0x1f, R245 ;  /* 0x0000001fff1d7819 */ /* 0x000fe200000114f5 */
[----:B------:R-:W-:Y:S01]  /*15c0*/  IMAD.WIDE.U32 R2, R9, c[0x0][0x370], R2 ;  /* 0x0000dc0009027a25 */ /* 0x000fe200078e0002 */
[----:B--2---:R-:W-:-:S02]  /*15d0*/  SHF.R.S32.HI R32, RZ, 0x1f, R30 ;  /* 0x0000001fff207819 */ /* 0x004fc4000001141e */
[----:B------:R-:W-:Y:S01]  /*15e0*/  IADD3.X R10, R13, R4, R15, P3, P1 ;  /* 0x000000040d0a7210 */ /* 0x000fe20001fe240f */
[----:B------:R-:W-:Y:S01]  /*15f0*/  IMAD.IADD R3, R3, 0x1, R7 ;  /* 0x0000000103037824 */ /* 0x000fe200078e0207 */
[----:B------:R-:W-:Y:S02]  /*1600*/  LEA.HI R5, R32, R30, RZ, 0x5 ;  /* 0x0000001e20057211 */ /* 0x000fe400078f28ff */
[----:B------:R-:W-:Y:S01]  /*1610*/  IADD3.X R4, R29, R17, RZ, P4, !PT ;  /* 0x000000111d047210 */ /* 0x000fe200027fe4ff */
[----:B------:R-:W-:Y:S01]  /*1620*/  IMAD.WIDE.U32 R2, R248, c[0x0][0x378], R2 ;  /* 0x0000de00f8027a25 */ /* 0x000fe200078e0002 */
[----:B------:R-:W-:Y:S02]  /*1630*/  LOP3.LUT R0, R5, 0xffffffe0, RZ, 0xc0, !PT ;  /* 0xffffffe005007812 */ /* 0x000fe400078ec0ff */
[----:B------:R-:W-:Y:S02]  /*1640*/  SHF.R.S32.HI R5, RZ, 0x5, R5 ;  /* 0x00000005ff057819 */ /* 0x000fe40000011405 */
[----:B------:R-:W-:Y:S01]  /*1650*/  IADD3 R178, P3, P1, R25, R8, R178 ;  /* 0x0000000819b27210 */ /* 0x000fe2000797e0b2 */
[----:B------:R-:W-:-:S03]  /*1660*/  IMAD.IADD R0, R30, 0x1, -R0 ;  /* 0x000000011e007824 */ /* 0x000fc600078e0a00 */
[----:B------:R-:W-:Y:S01]  /*1670*/  IADD3.X R10, R18, R10, R16, P3, P1 ;  /* 0x0000000a120a7210 */ /* 0x000fe20001fe2410 */
[----:B------:R-:W-:Y:S01]  /*1680*/  IMAD R8, R5, R33, R0 ;  /* 0x0000002105087224 */ /* 0x000fe200078e0200 */
[----:B------:R-:W-:Y:S01]  /*1690*/  IADD3 R0, -R205, R217, R232 ;  /* 0x000000d9cd007210 */ /* 0x000fe20007ffe1e8 */
[----:B------:R-:W-:Y:S02]  /*16a0*/  IMAD R5, R4, c[0x0][0x190], RZ ;  /* 0x0000640004057a24 */ /* 0x000fe400078e02ff */
[----:B------:R-:W-:Y:S01]  /*16b0*/  IMAD R4, R249, c[0x0][0x378], RZ ;  /* 0x0000de00f9047a24 */ /* 0x000fe200078e02ff */
[----:B------:R-:W-:Y:S01]  /*16c0*/  IADD3 R0, R0, -c[0x0][0x2e8], RZ ;  /* 0x8000ba0000007a10 */ /* 0x000fe20007ffe0ff */
[----:B------:R-:W-:Y:S01]  /*16d0*/  IMAD R11, R6, c[0x0][0x194], R5 ;  /* 0x00006500060b7a24 */ /* 0x000fe200078e0205 */
[----:B------:R-:W-:Y:S01]  /*16e0*/  IADD3 R178, P1, R8, R178, RZ ;  /* 0x000000b208b27210 */ /* 0x000fe20007f3e0ff */
[----:B------:R-:W-:Y:S01]  /*16f0*/  IMAD R4, R248, c[0x0][0x37c], R4 ;  /* 0x0000df00f8047a24 */ /* 0x000fe200078e0204 */
[----:B------:R-:W-:Y:S01]  /*1700*/  SHF.R.S32.HI R9, RZ, 0x1f, R0 ;  /* 0x0000001fff097819 */ /* 0x000fe20000011400 */
[----:B------:R-:W-:Y:S01]  /*1710*/  IMAD.WIDE.U32 R6, R6, c[0x0][0x190], R218 ;  /* 0x0000640006067a25 */ /* 0x000fe200078e00da */
[----:B------:R-:W-:-:S02]  /*1720*/  LEA.HI.X.SX32 R10, R8, R10, 0x1, P1 ;  /* 0x0000000a080a7211 */ /* 0x000fc400008f0eff */
[----:B------:R-:W-:Y:S01]  /*1730*/  LEA R179, P1, R178, c[0x0][0x350], 0x2 ;  /* 0x0000d400b2b37a11 */ /* 0x000fe200078210ff */
[----:B------:R-:W-:Y:S01]  /*1740*/  IMAD.IADD R5, R3, 0x1, R4 ;  /* 0x0000000103057824 */ /* 0x000fe200078e0204 */
[----:B------:R-:W-:Y:S01]  /*1750*/  LEA.HI R3, R9, R0, RZ, 0x6 ;  /* 0x0000000009037211 */ /* 0x000fe200078f30ff */
[----:B------:R-:W-:Y:S01]  /*1760*/  IMAD.MOV.U32 R4, RZ, RZ, R2 ;  /* 0x000000ffff047224 */ /* 0x000fe200078e0002 */
[----:B------:R-:W-:Y:S01]  /*1770*/  IADD3 R6, P3, R26, R6, RZ ;  /* 0x000000061a067210 */ /* 0x000fe20007f7e0ff */
[----:B------:R-:W-:Y:S01]  /*1780*/  IMAD R0, R249, c[0x0][0x1a8], RZ ;  /* 0x00006a00f9007a24 */ /* 0x000fe200078e02ff */
[----:B------:R-:W-:Y:S01]  /*1790*/  SHF.R.S32.HI R2, RZ, 0x6, R3 ;  /* 0x00000006ff027819 */ /* 0x000fe20000011403 */
[----:B------:R-:W-:Y:S01]  /*17a0*/  IMAD.WIDE.U32 R4, R245, c[0x0][0x370], R4 ;  /* 0x0000dc00f5047a25 */ /* 0x000fe200078e0004 */
[----:B------:R-:W-:Y:S02]  /*17b0*/  IADD3.X R7, R21, R7, R11, P3, !PT ;  /* 0x0000000715077210 */ /* 0x000fe40001ffe40b */
[----:B------:R-:W-:Y:S01]  /*17c0*/  IMNMX R244, RZ, R2, !PT ;  /* 0x00000002fff47217 */ /* 0x000fe20007800200 */
[----:B------:R-:W-:Y:S01]  /*17d0*/  IMAD R8, R248, c[0x0][0x1ac], R0 ;  /* 0x00006b00f8087a24 */ /* 0x000fe200078e0200 */
[----:B------:R-:W-:Y:S01]  /*17e0*/  LEA R206, P3, R4, c[0x0][0x330], 0x1 ;  /* 0x0000cc0004ce7a11 */ /* 0x000fe200078608ff */
[----:B------:R-:W-:Y:S01]  /*17f0*/  IMAD R0, R29, c[0x0][0x370], RZ ;  /* 0x0000dc001d007a24 */ /* 0x000fe200078e02ff */
[----:B------:R-:W-:Y:S01]  /*1800*/  ISETP.GT.AND P5, PT, R203, R244, PT ;  /* 0x000000f4cb00720c */ /* 0x000fe20003fa4270 */
[----:B------:R-:W-:Y:S01]  /*1810*/  IMAD.WIDE.U32 R12, R248, c[0x0][0x1a8], R6 ;  /* 0x00006a00f80c7a25 */ /* 0x000fe200078e0006 */
[----:B------:R-:W-:-:S02]  /*1820*/  LEA.HI.X R178, R178, c[0x0][0x354], R10, 0x2, P1 ;  /* 0x0000d500b2b27a11 */ /* 0x000fc400008f140a */
[----:B------:R-:W-:Y:S01]  /*1830*/  IADD3 R203, R203, -0x1, RZ ;  /* 0xffffffffcbcb7810 */ /* 0x000fe20007ffe0ff */
[----:B------:R-:W-:Y:S01]  /*1840*/  IMAD R0, R245, c[0x0][0x374], R0 ;  /* 0x0000dd00f5007a24 */ /* 0x000fe200078e0200 */
[C---:B------:R-:W-:Y:S01]  /*1850*/  LEA R208, P4, R12.reuse, c[0x0][0x160], 0x1 ;  /* 0x000058000cd07a11 */ /* 0x040fe200078808ff */
[----:B------:R-:W-:Y:S02]  /*1860*/  IMAD.IADD R16, R13, 0x1, R8 ;  /* 0x000000010d107824 */ /* 0x000fe400078e0208 */
[----:B------:R-:W-:Y:S01]  /*1870*/  IMAD.WIDE R2, R19, R34, c[0x0][0x3c8] ;  /* 0x0000f20013027625 */ /* 0x000fe200078e0222 */
[----:B------:R-:W-:Y:S02]  /*1880*/  IADD3 R15, R5, R0, RZ ;  /* 0x00000000050f7210 */ /* 0x000fe40007ffe0ff */
        /* <DEDUP_REMOVED lines=20> */
.L_x_1162:
        /* <DEDUP_REMOVED lines=15> */
.L_x_1163:
        /* <DEDUP_REMOVED lines=25> */
.L_x_1165:
[----:B------:R-:W-:Y:S05]  /*1c50*/  BSYNC B0 ;  /* 0x0000000000007941 */ /* 0x000fea0003800000 */
.L_x_1164:
        /* <DEDUP_REMOVED lines=17> */
.L_x_1167:
[----:B------:R-:W-:Y:S05]  /*1d70*/  BSYNC B0 ;  /* 0x0000000000007941 */ /* 0x000fea0003800000 */
.L_x_1166:
        /* <DEDUP_REMOVED lines=23> */
.L_x_1169:
[----:B------:R-:W-:Y:S05]  /*1ef0*/  BSYNC B0 ;  /* 0x0000000000007941 */ /* 0x000fea0003800000 */
.L_x_1168:
        /* <DEDUP_REMOVED lines=16> */
.L_x_1161:
        /* <DEDUP_REMOVED lines=43> */
.L_x_1172:
[----:B------:R-:W-:Y:S05]  /*22b0*/  BSYNC B0 ;  /* 0x0000000000007941 */ /* 0x000fea0003800000 */
.L_x_1171:
        /* <DEDUP_REMOVED lines=30> */
.L_x_1174:
[----:B------:R-:W-:Y:S05]  /*24a0*/  BSYNC B0 ;  /* 0x0000000000007941 */ /* 0x000fea0003800000 */
.L_x_1173:
        /* <DEDUP_REMOVED lines=20> */
.L_x_1176:
[----:B------:R-:W-:Y:S05]  /*25f0*/  BSYNC B0 ;  /* 0x0000000000007941 */ /* 0x000fea0003800000 */
.L_x_1175:
        /* <DEDUP_REMOVED lines=28> */
.L_x_1178:
[----:B------:R-:W-:Y:S05]  /*27c0*/  BSYNC B0 ;  /* 0x0000000000007941 */ /* 0x000fea0003800000 */
.L_x_1177:
        /* <DEDUP_REMOVED lines=15> */
.L_x_1180:
        /* <DEDUP_REMOVED lines=19> */
.L_x_1181:
[----:B------:R-:W-:Y:S05]  /*29f0*/  BSYNC B0 ;  /* 0x0000000000007941 */ /* 0x000fea0003800000 */
.L_x_1179:
        /* <DEDUP_REMOVED lines=14> */
.L_x_1183:
        /* <DEDUP_REMOVED lines=27> */
.L_x_1184:
[----:B------:R-:W-:Y:S05]  /*2c90*/  BSYNC B0 ;  /* 0x0000000000007941 */ /* 0x000fea0003800000 */
.L_x_1182:
        /* <DEDUP_REMOVED lines=49> */
.L_x_1186:
[----:B------:R-:W-:Y:S05]  /*2fb0*/  BSYNC B0 ;  /* 0x0000000000007941 */ /* 0x000fea0003800000 */
.L_x_1185:
        /* <DEDUP_REMOVED lines=28> */
.L_x_1188:
[----:B------:R-:W-:Y:S05]  /*3180*/  BSYNC B0 ;  /* 0x0000000000007941 */ /* 0x000fea0003800000 */
.L_x_1187:
        /* <DEDUP_REMOVED lines=16> */
[----:B------:R4:W2:Y:S01]  /*3290*/  LDSM.16.M88.4 R104, [R190+0x10000] ;  /* 0x01000000be68783b */ /* 0x0008a20000000200 */
[----:B------:R-:W-:Y:S01]  /*32a0*/  LOP3.LUT R0, R0, 0xfffffff0, RZ, 0xc0, !PT ;  /* 0xfffffff000007812 */ /* 0x000fe200078ec0ff */
[----:B------:R-:W-:Y:S01]  /*32b0*/  IMAD.IADD R250, R232, 0x1, R217 ;  /* 0x00000001e8fa7824 */ /* 0x000fe200078e02d9 */
[----:B------:R-:W-:Y:S01]  /*32c0*/  LOP3.LUT R3, R3, 0xfffffff8, RZ, 0xc0, !PT ;  /* 0xfffffff803037812 */ /* 0x000fe200078ec0ff */
[----:B------:R4:W2:Y:S01]  /*32d0*/  LDSM.16.M88.4 R108, [R190+0x10800] ;  /* 0x01080000be6c783b */ /* 0x0008a20000000200 */
[----:B------:R-:W-:Y:S01]  /*32e0*/  MOV R201, RZ ;  /* 0x000000ff00c97202 */ /* 0x000fe20000000f00 */
[----:B------:R-:W-:Y:S01]  /*32f0*/  IMAD.IADD R0, R30, 0x1, -R0 ;  /* 0x000000011e007824 */ /* 0x000fe200078e0a00 */
[----:B------:R-:W-:Y:S01]  /*3300*/  IADD3 R187, R198, 0x2000, RZ ;  /* 0x00002000c6bb7810 */ /* 0x000fe20007ffe0ff */
[----:B------:R-:W-:Y:S01]  /*3310*/  IMAD.IADD R3, R30, 0x1, -R3 ;  /* 0x000000011e037824 */ /* 0x000fe200078e0a03 */
[----:B------:R4:W2:Y:S01]  /*3320*/  LDSM.16.M88.4 R112, [R191+0x10000] ;  /* 0x01000000bf70783b */ /* 0x0008a20000000200 */
[----:B------:R-:W-:Y:S01]  /*3330*/  MOV R189, 0x40 ;  /* 0x0000004000bd7802 */ /* 0x000fe20000000f00 */
[----:B------:R-:W-:Y:S01]  /*3340*/  IMAD.MOV.U32 R222, RZ, RZ, c[0x0][0x2e4] ;  /* 0x0000b900ffde7624 */ /* 0x000fe200078e00ff */
[----:B------:R-:W-:Y:S01]  /*3350*/  SHF.R.S32.HI R2, RZ, 0x1f, R0 ;  /* 0x0000001fff027819 */ /* 0x000fe20000011400 */
[----:B------:R4:W2:Y:S01]  /*3360*/  LDSM.16.M88.4 R116, [R191+0x10800] ;  /* 0x01080000bf74783b */ /* 0x0008a20000000200 */
[----:B------:R-:W-:Y:S01]  /*3370*/  LOP3.LUT P3, RZ, R3, 0x2, RZ, 0xc0, !PT ;  /* 0x0000000203ff7812 */ /* 0x000fe2000786c0ff */
[----:B------:R-:W-:Y:S01]  /*3380*/  IMAD.MOV.U32 R204, RZ, RZ, R200 ;  /* 0x000000ffffcc7224 */ /* 0x000fe200078e00c8 */
[----:B------:R-:W-:Y:S01]  /*3390*/  LEA.HI R2, R2, R0, RZ, 0x3 ;  /* 0x0000000002027211 */ /* 0x000fe200078f18ff */
[----:B------:R4:W2:Y:S01]  /*33a0*/  LDSM.16.M88.4 R120, [R188+0x10000] ;  /* 0x01000000bc78783b */ /* 0x0008a20000000200 */
[----:B------:R-:W-:Y:S01]  /*33b0*/  SEL R164, R164, 0xffffffe0, !P3 ;  /* 0xffffffe0a4a47807 */ /* 0x000fe20005800000 */
[----:B------:R-:W-:Y:S01]  /*33c0*/  CS2R R94, SRZ ;  /* 0x00000000005e7805 */ /* 0x000fe2000001ff00 */
[----:B------:R-:W-:Y:S01]  /*33d0*/  LOP3.LUT R2, R2, 0xfffffff8, RZ, 0xc0, !PT ;  /* 0xfffffff802027812 */ /* 0x000fe200078ec0ff */
[----:B-1----:R-:W3:Y:S01]  /*33e0*/  @P4 MUFU.RCP R5, c[0x0][0x238] ;  /* 0x00008e0000054b08 */ /* 0x002ee20000001000 */
[----:B------:R4:W1:Y:S01]  /*33f0*/  LDSM.16.M88.4 R124, [R188+0x10800] ;  /* 0x01080000bc7c783b */ /* 0x0008620000000200 */
[----:B------:R-:W-:Y:S01]  /*3400*/  IMAD.IADD R164, R164, 0x1, R188 ;  /* 0x00000001a4a47824 */ /* 0x000fe200078e02bc */
[----:B------:R-:W-:Y:S01]  /*3410*/  IADD3 R184, R199, 0x2000, RZ ;  /* 0x00002000c7b87810 */ /* 0x000fe20007ffe0ff */
[----:B------:R-:W-:Y:S01]  /*3420*/  IMAD.IADD R0, R0, 0x1, -R2 ;  /* 0x0000000100007824 */ /* 0x000fe200078e0a02 */
[----:B------:R4:W1:Y:S01]  /*3430*/  LDSM.16.M88.4 R136, [R190+0x12000] ;  /* 0x01200000be88783b */ /* 0x0008620000000200 */
[----:B------:R-:W-:Y:S01]  /*3440*/  SEL R187, R187, R198, !P0 ;  /* 0x000000c6bbbb7207 */ /* 0x000fe20004000000 */
[----:B------:R-:W-:Y:S01]  /*3450*/  CS2R R92, SRZ ;  /* 0x00000000005c7805 */ /* 0x000fe2000001ff00 */
[----:B------:R-:W-:Y:S01]  /*3460*/  SEL R184, R184, R199, !P0 ;  /* 0x000000c7b8b87207 */ /* 0x000fe20004000000 */
[----:B------:R4:W1:Y:S01]  /*3470*/  LDSM.16.M88.4 R128, [R164+0x10000] ;  /* 0x01000000a480783b */ /* 0x0008620000000200 */
[----:B------:R-:W-:Y:S01]  /*3480*/  R2P PR, R0, 0x6 ;  /* 0x0000000600007804 */ /* 0x000fe20000000000 */
[----:B------:R-:W-:Y:S01]  /*3490*/  IMAD.MOV.U32 R0, RZ, RZ, c[0x0][0x22c] ;  /* 0x00008b00ff007624 */ /* 0x000fe200078e00ff */
[----:B------:R-:W-:Y:S01]  /*34a0*/  IADD3 R250, -R205, 0x40, R250 ;  /* 0x00000040cdfa7810 */ /* 0x000fe20007ffe1fa */
[----:B------:R4:W1:Y:S01]  /*34b0*/  LDSM.16.M88.4 R132, [R164+0x10800] ;  /* 0x01080000a484783b */ /* 0x0008620000000200 */
[----:B------:R-:W-:Y:S01]  /*34c0*/  CS2R R98, SRZ ;  /* 0x0000000000627805 */ /* 0x000fe2000001ff00 */
[----:B------:R-:W-:Y:S01]  /*34d0*/  IMAD R0, R0, c[0x0][0x1c0], RZ ;  /* 0x0000700000007a24 */ /* 0x000fe200078e02ff */
[----:B------:R-:W-:Y:S01]  /*34e0*/  SEL R193, R193, 0xffffffe0, !P1 ;  /* 0xffffffe0c1c17807 */ /* 0x000fe20004800000 */
[----:B------:R4:W1:Y:S01]  /*34f0*/  LDSM.16.M88.4 R160, [R164+0x12000] ;  /* 0x01200000a4a0783b */ /* 0x0008620000000200 */
[----:B------:R-:W-:Y:S01]  /*3500*/  SEL R189, R189, 0xffffffc0, !P2 ;  /* 0xffffffc0bdbd7807 */ /* 0x000fe20005000000 */
[C---:B------:R-:W-:Y:S01]  /*3510*/  IMAD.SHL.U32 R252, R0.reuse, 0x10, RZ ;  /* 0x0000001000fc7824 */ /* 0x040fe200078e00ff */
[----:B------:R-:W-:Y:S01]  /*3520*/  SHF.L.U32 R214, R0, 0x3, RZ ;  /* 0x0000000300d67819 */ /* 0x000fe200000006ff */
[----:B------:R4:W1:Y:S01]  /*3530*/  LDSM.16.M88.4 R140, [R190+0x12800] ;  /* 0x01280000be8c783b */ /* 0x0008620000000200 */
[----:B------:R-:W-:Y:S01]  /*3540*/  IADD3 R195, R194, R193, RZ ;  /* 0x000000c1c2c37210 */ /* 0x000fe20007ffe0ff */
[----:B------:R-:W-:Y:S01]  /*3550*/  CS2R R96, SRZ ;  /* 0x0000000000607805 */ /* 0x000fe2000001ff00 */
[C---:B------:R-:W-:Y:S01]  /*3560*/  IADD3 R3, R252.reuse, 0x40, RZ ;  /* 0x00000040fc037810 */ /* 0x040fe20007ffe0ff */
[----:B------:R4:W1:Y:S01]  /*3570*/  LDSM.16.M88.4 R144, [R191+0x12000] ;  /* 0x01200000bf90783b */ /* 0x0008620000000200 */
[----:B------:R-:W-:Y:S01]  /*3580*/  IADD3 R2, R252, 0x60, RZ ;  /* 0x00000060fc027810 */ /* 0x000fe20007ffe0ff */
[----:B------:R-:W-:Y:S01]  /*3590*/  CS2R R90, SRZ ;  /* 0x00000000005a7805 */ /* 0x000fe2000001ff00 */
[----:B------:R-:W-:Y:S01]  /*35a0*/  CS2R R88, SRZ ;  /* 0x0000000000587805 */ /* 0x000fe2000001ff00 */
[----:B------:R4:W1:Y:S01]  /*35b0*/  LDSM.16.M88.4 R148, [R191+0x12800] ;  /* 0x01280000bf94783b */ /* 0x0008620000000200 */
[C---:B------:R-:W-:Y:S01]  /*35c0*/  IMAD.IADD R3, R214.reuse, 0x1, R3 ;  /* 0x00000001d6037824 */ /* 0x040fe200078e0203 */
[----:B------:R-:W-:Y:S01]  /*35d0*/  CS2R R86, SRZ ;  /* 0x0000000000567805 */ /* 0x000fe2000001ff00 */
[C---:B------:R-:W-:Y:S01]  /*35e0*/  IMAD.IADD R2, R214.reuse, 0x1, R2 ;  /* 0x00000001d6027824 */ /* 0x040fe200078e0202 */
[----:B------:R4:W1:Y:S01]  /*35f0*/  LDSM.16.M88.4 R152, [R188+0x12000] ;  /* 0x01200000bc98783b */ /* 0x0008620000000200 */
[C---:B------:R-:W-:Y:S01]  /*3600*/  IMAD.IADD R3, R214.reuse, 0x1, R3 ;  /* 0x00000001d6037824 */ /* 0x040fe200078e0203 */
[----:B------:R-:W-:Y:S01]  /*3610*/  CS2R R84, SRZ ;  /* 0x0000000000547805 */ /* 0x000fe2000001ff00 */
[C---:B------:R-:W-:Y:S01]  /*3620*/  IMAD.IADD R2, R214.reuse, 0x1, R2 ;  /* 0x00000001d6027824 */ /* 0x040fe200078e0202 */
[----:B------:R4:W1:Y:S01]  /*3630*/  LDSM.16.M88.4 R156, [R188+0x12800] ;  /* 0x01280000bc9c783b */ /* 0x0008620000000200 */
[----:B------:R-:W-:Y:S01]  /*3640*/  CS2R R78, SRZ ;  /* 0x00000000004e7805 */ /* 0x000fe2000001ff00 */
[C---:B------:R-:W-:Y:S01]  /*3650*/  IADD3 R236, R214.reuse, R3, RZ ;  /* 0x00000003d6ec7210 */ /* 0x040fe20007ffe0ff */
[C---:B------:R-:W-:Y:S01]  /*3660*/  IMAD.IADD R234, R214.reuse, 0x1, R2 ;  /* 0x00000001d6ea7824 */ /* 0x040fe200078e0202 */
[----:B------:R-:W1:Y:S01]  /*3670*/  LDSM.16.M88.4 R164, [R164+0x12800] ;  /* 0x01280000a4a4783b */ /* 0x000e620000000200 */
[----:B------:R-:W-:Y:S01]  /*3680*/  CS2R R76, SRZ ;  /* 0x00000000004c7805 */ /* 0x000fe2000001ff00 */
        /* <DEDUP_REMOVED lines=25> */
[----:B------:R-:W-:Y:S01]  /*3820*/  IMAD.SHL.U32 R187, R187, 0x2, RZ ;  /* 0x00000002bbbb7824 */ /* 0x000fe200078e00ff */
[----:B------:R-:W-:Y:S01]  /*3830*/  IADD3 R250, R250, -c[0x0][0x2e8], RZ ;  /* 0x8000ba00fafa7a10 */ /* 0x000fe20007ffe0ff */
[----:B------:R-:W-:Y:S01]  /*3840*/  IMAD.IADD R196, R194, 0x1, R189 ;  /* 0x00000001c2c47824 */ /* 0x000fe200078e02bd */
[----:B------:R-:W-:Y:S01]  /*3850*/  IADD3 R240, R214, R235, RZ ;  /* 0x000000ebd6f07210 */ /* 0x000fe20007ffe0ff */
[----:B------:R-:W-:-:S02]  /*3860*/  IMAD.IADD R197, R189, 0x1, R195 ;  /* 0x00000001bdc57824 */ /* 0x000fc400078e02c3 */
[----:B------:R-:W-:Y:S02]  /*3870*/  IMAD.IADD R239, R214, 0x1, R233 ;  /* 0x00000001d6ef7824 */ /* 0x000fe400078e02e9 */
[----:B--2---:R-:W-:-:S05]  /*3880*/  IMAD R251, R247, 0x40, R6 ;  /* 0x00000040f7fb7824 */ /* 0x004fca00078e0206 */
[----:B------:R-:W-:-:S05]  /*3890*/  IADD3 R251, -R217, R9, -R251 ;  /* 0x00000009d9fb7210 */ /* 0x000fca0007ffe9fb */
[----:B------:R-:W-:Y:S02]  /*38a0*/  IMAD.IADD R251, R251, 0x1, R205 ;  /* 0x00000001fbfb7824 */ /* 0x000fe400078e02cd */
[----:B---3--:R-:W-:Y:S01]  /*38b0*/  @P4 FMUL.FTZ R201, R4, R5 ;  /* 0x0000000504c94220 */ /* 0x008fe20000410000 */
[----:B------:R-:W-:-:S05]  /*38c0*/  IADD3 R4, R252, 0x20, RZ ;  /* 0x00000020fc047810 */ /* 0x000fca0007ffe0ff */
[----:B------:R-:W-:-:S05]  /*38d0*/  IMAD.IADD R4, R214, 0x1, R4 ;  /* 0x00000001d6047824 */ /* 0x000fca00078e0204 */
[----:B------:R-:W-:-:S05]  /*38e0*/  IADD3 R4, R214, R4, RZ ;  /* 0x00000004d6047210 */ /* 0x000fca0007ffe0ff */
[----:B------:R-:W-:-:S04]  /*38f0*/  IMAD.IADD R238, R214, 0x1, R4 ;  /* 0x00000001d6ee7824 */ /* 0x000fc800078e0204 */
[----:B------:R-:W-:-:S04]  /*3900*/  IMAD.IADD R237, R214, 0x1, R238 ;  /* 0x00000001d6ed7824 */ /* 0x000fc800078e02ee */
[----:B-1--4-:R-:W-:Y:S02]  /*3910*/  IMAD.IADD R241, R214, 0x1, R237 ;  /* 0x00000001d6f17824 */ /* 0x012fe400078e02ed */
.L_x_1193:
[----:B------:R-:W0:Y:S01]  /*3920*/  LDGDEPBAR ;  /* 0x00000000000079af */ /* 0x000e220000000000 */
[C---:B------:R-:W-:Y:S02]  /*3930*/  IADD3 R0, R187.reuse, R193, RZ ;  /* 0x000000c1bb007210 */ /* 0x040fe40007ffe0ff */
[-C--:B------:R-:W-:Y:S02]  /*3940*/  IADD3 R3, R187, R189.reuse, RZ ;  /* 0x000000bdbb037210 */ /* 0x080fe40007ffe0ff */
[----:B------:R-:W-:Y:S02]  /*3950*/  IADD3 R2, R0, R189, RZ ;  /* 0x000000bd00027210 */ /* 0x000fe40007ffe0ff */
[----:B------:R-:W-:Y:S02]  /*3960*/  MOV R210, R179 ;  /* 0x000000b300d27202 */ /* 0x000fe40000000f00 */
[----:B------:R-:W-:Y:S01]  /*3970*/  MOV R211, R178 ;  /* 0x000000b200d37202 */ /* 0x000fe20000000f00 */
        /* <DEDUP_REMOVED lines=21> */
[----:B------:R-:W1:Y:S06]  /*3ad0*/  LDSM.16.M88.4 R64, [R192+0xc000] ;  /* 0x00c00000c040783b */ /* 0x000e6c0000000200 */
[----:B------:R-:W-:Y:S01]  /*3ae0*/  IADD3 R100, P0, R243, R228, RZ ;  /* 0x000000e4f3647210 */ /* 0x000fe20007f1e0ff */
[C---:B------:R-:W-:Y:S04]  /*3af0*/  HMMA.16816.F32.BF16 R8, R52.reuse, R102, R8 ;  /* 0x000000663408723c */ /* 0x040fe80000041808 */
[----:B------:R-:W-:Y:S04]  /*3b00*/  IADD3.X R101, R242, R227, RZ, P0, !PT ;  /* 0x000000e3f2657210 */ /* 0x000fe800007fe4ff */
[C---:B--2---:R-:W-:Y:S01]  /*3b10*/  HMMA.16816.F32.BF16 R12, R52.reuse, R60, R12 ;  /* 0x0000003c340c723c */ /* 0x044fe2000004180c */
[----:B-----5:R2:W5:Y:S07]  /*3b20*/  LDG.E R102, [R100.64] ;  /* 0x0000000664667981 */ /* 0x02056e000c1e1900 */
[----:B------:R-:W-:Y:S01]  /*3b30*/  HMMA.16816.F32.BF16 R16, R52, R62, R16 ;  /* 0x0000003e3410723c */ /* 0x000fe20000041810 */
[----:B------:R-:W3:Y:S08]  /*3b40*/  LDSM.16.M88.4 R52, [R192+0xc800] ;  /* 0x00c80000c034783b */ /* 0x000ef00000000200 */
[----:B------:R-:W-:Y:S01]  /*3b50*/  LDSM.16.M88.4 R60, [R187+0x2000] ;  /* 0x00200000bb3c783b */ /* 0x000fe20000000200 */
[C---:B-1----:R-:W-:Y:S07]  /*3b60*/  HMMA.16816.F32.BF16 R4, R56.reuse, R64, R4 ;  /* 0x000000403804723c */ /* 0x042fee0000041804 */
[----:B--2---:R1:W5:Y:S01]  /*3b70*/  LDG.E R100, [R100.64+0x20] ;  /* 0x0000200664647981 */ /* 0x004362000c1e1900 */
[C---:B------:R-:W-:Y:S03]  /*3b80*/  HMMA.16816.F32.BF16 R8, R56.reuse, R66, R8 ;  /* 0x000000423808723c */ /* 0x040fe60000041808 */
[----:B------:R-:W2:Y:S05]  /*3b90*/  LDSM.16.M88.4 R64, [R190+0xe000] ;  /* 0x00e00000be40783b */ /* 0x000eaa0000000200 */
[C---:B---3--:R-:W-:Y:S08]  /*3ba0*/  HMMA.16816.F32.BF16 R12, R56.reuse, R52, R12 ;  /* 0x00000034380c723c */ /* 0x048ff0000004180c */
[----:B------:R-:W-:Y:S01]  /*3bb0*/  HMMA.16816.F32.BF16 R16, R56, R54, R16 ;  /* 0x000000363810723c */ /* 0x000fe20000041810 */
[----:B------:R-:W3:Y:S08]  /*3bc0*/  LDSM.16.M88.4 R52, [R190+0xe800] ;  /* 0x00e80000be34783b */ /* 0x000ef00000000200 */
[----:B------:R-:W-:Y:S01]  /*3bd0*/  LDSM.16.M88.4 R56, [R0+0x2000] ;  /* 0x002000000038783b */ /* 0x000fe20000000200 */
[C---:B--2---:R-:W-:Y:S08]  /*3be0*/  HMMA.16816.F32.BF16 R4, R60.reuse, R64, R4 ;  /* 0x000000403c04723c */ /* 0x044ff00000041804 */
[C---:B------:R-:W-:Y:S01]  /*3bf0*/  HMMA.16816.F32.BF16 R8, R60.reuse, R66, R8 ;  /* 0x000000423c08723c */ /* 0x040fe20000041808 */
[----:B------:R-:W2:Y:S07]  /*3c00*/  LDSM.16.M88.4 R64, [R191+0xe000] ;  /* 0x00e00000bf40783b */ /* 0x000eae0000000200 */
        /* <DEDUP_REMOVED lines=10> */
[----:B------:R4:W-:Y:S01]  /*3cb0*/  LDSM.16.M88.4 R56, [R2+0x2000] ;  /* 0x002000000238783b */ /* 0x0009e20000000200 */
[C---:B--2---:R-:W-:Y:S08]  /*3cc0*/  HMMA.16816.F32.BF16 R4, R60.reuse, R64, R4 ;  /* 0x000000403c04723c */ /* 0x044ff00000041804 */
[C---:B------:R-:W-:Y:S01]  /*3cd0*/  HMMA.16816.F32.BF16 R8, R60.reuse, R66, R8 ;  /* 0x000000423c08723c */ /* 0x040fe20000041808 */
[----:B------:R-:W2:Y:S03]  /*3ce0*/  LDSM.16.M88.4 R64, [R192+0xe000] ;  /* 0x00e00000c040783b */ /* 0x000ea60000000200 */
[----:B----4-:R-:W-:Y:S04]  /*3cf0*/  SHF.L.U32 R2, R203, 0x6, RZ ;  /* 0x00000006cb027819 */ /* 0x010fe800000006ff */
[----:B------:R-:W-:Y:S01]  /*3d00*/  IADD3 R0, R251, R2, RZ ;  /* 0x00000002fb007210 */ /* 0x000fe20007ffe0ff */
[C---:B---3--:R-:W-:Y:S03]  /*3d10*/  HMMA.16816.F32.BF16 R12, R60.reuse, R52, R12 ;  /* 0x000000343c0c723c */ /* 0x048fe6000004180c */
[C---:B------:R-:W-:Y:S02]  /*3d20*/  IADD3 R3, R0.reuse, 0x7, RZ ;  /* 0x0000000700037810 */ /* 0x040fe40007ffe0ff */
[----:B-1----:R-:W-:Y:S02]  /*3d30*/  IABS R101, R0 ;  /* 0x0000000000657213 */ /* 0x002fe40000000000 */
[----:B------:R-:W-:Y:S01]  /*3d40*/  ISETP.GE.AND P0, PT, R3, RZ, PT ;  /* 0x000000ff0300720c */ /* 0x000fe20003f06270 */
[----:B------:R-:W-:Y:S01]  /*3d50*/  HMMA.16816.F32.BF16 R16, R60, R54, R16 ;  /* 0x000000363c10723c */ /* 0x000fe20000041810 */
[----:B------:R-:W1:Y:S02]  /*3d60*/  LDSM.16.M88.4 R52, [R192+0xe800] ;  /* 0x00e80000c034783b */ /* 0x000e640000000200 */
[----:B------:R-:W-:Y:S04]  /*3d70*/  I2F R101, R101 ;  /* 0x0000006500657306 */ /* 0x000fe80000201400 */
[C---:B------:R-:W-:Y:S02]  /*3d80*/  IADD3 R60, R0.reuse, -0x11, RZ ;  /* 0xffffffef003c7810 */ /* 0x040fe40007ffe0ff */
[----:B------:R-:W-:Y:S02]  /*3d90*/  IADD3 R63, R0, -0x8, RZ ;  /* 0xfffffff8003f7810 */ /* 0x000fe40007ffe0ff */
[----:B------:R-:W-:Y:S02]  /*3da0*/  ISETP.GE.AND P2, PT, R60, RZ, PT ;  /* 0x000000ff3c00720c */ /* 0x000fe40003f46270 */
[C---:B------:R-:W-:Y:S02]  /*3db0*/  @!P0 IADD3 R3, -R0.reuse, -0x7, RZ ;  /* 0xfffffff900038810 */ /* 0x040fe40007ffe1ff */
[C---:B------:R-:W-:Y:S01]  /*3dc0*/  IADD3 R62, R0.reuse, -0x9, RZ ;  /* 0xfffffff7003e7810 */ /* 0x040fe20007ffe0ff */
[C---:B--2---:R-:W-:Y:S03]  /*3dd0*/  HMMA.16816.F32.BF16 R4, R56.reuse, R64, R4 ;  /* 0x000000403804723c */ /* 0x044fe60000041804 */
[----:B------:R-:W-:Y:S02]  /*3de0*/  I2F R3, R3 ;  /* 0x0000000300037306 */ /* 0x000fe40000201400 */
[C---:B------:R-:W-:Y:S02]  /*3df0*/  IADD3 R61, R0.reuse, -0x10, RZ ;  /* 0xfffffff0003d7810 */ /* 0x040fe40007ffe0ff */
[C---:B------:R-:W-:Y:S01]  /*3e00*/  IADD3 R65, R0.reuse, 0x8, RZ ;  /* 0x0000000800417810 */ /* 0x040fe20007ffe0ff */
[C---:B------:R-:W-:Y:S03]  /*3e10*/  HMMA.16816.F32.BF16 R8, R56.reuse, R66, R8 ;  /* 0x000000423808723c */ /* 0x040fe60000041808 */
[----:B------:R-:W-:Y:S02]  /*3e20*/  ISETP.GE.AND P1, PT, R65, RZ, PT ;  /* 0x000000ff4100720c */ /* 0x000fe40003f26270 */
[----:B------:R-:W-:Y:S02]  /*3e30*/  IADD3 R64, R0, -0x1, RZ ;  /* 0xffffffff00407810 */ /* 0x000fe40007ffe0ff */
[----:B------:R-:W-:Y:S02]  /*3e40*/  ISETP.GE.AND P5, PT, R63, RZ, PT ;  /* 0x000000ff3f00720c */ /* 0x000fe40003fa6270 */
[----:B------:R-:W-:Y:S02]  /*3e50*/  ISETP.GE.AND P6, PT, R64, RZ, PT ;  /* 0x000000ff4000720c */ /* 0x000fe40003fc6270 */
[----:B------:R-:W-:Y:S02]  /*3e60*/  ISETP.GE.AND P4, PT, R62, RZ, PT ;  /* 0x000000ff3e00720c */ /* 0x000fe40003f86270 */
[----:B------:R-:W-:Y:S02]  /*3e70*/  ISETP.GE.AND P3, PT, R61, RZ, PT ;  /* 0x000000ff3d00720c */ /* 0x000fe40003f66270 */
[C---:B------:R-:W-:Y:S01]  /*3e80*/  @!P2 IADD3 R60, -R0.reuse, 0x11, RZ ;  /* 0x00000011003ca810 */ /* 0x040fe20007ffe1ff */
[C---:B-1----:R-:W-:Y:S03]  /*3e90*/  HMMA.16816.F32.BF16 R12, R56.reuse, R52, R12 ;  /* 0x00000034380c723c */ /* 0x042fe6000004180c */
[C---:B------:R-:W-:Y:S01]  /*3ea0*/  @!P1 IADD3 R65, -R0.reuse, -0x8, RZ ;  /* 0xfffffff800419810 */ /* 0x040fe20007ffe1ff */
[----:B------:R-:W-:Y:S01]  /*3eb0*/  FMUL.FTZ R7, R7, c[0x0][0x2ec] ;  /* 0x0000bb0007077a20 */ /* 0x000fe20000410000 */
[----:B------:R-:W-:Y:S01]  /*3ec0*/  @!P5 IADD3 R63, -R0, 0x8, RZ ;  /* 0x00000008003fd810 */ /* 0x000fe20007ffe1ff */
[----:B------:R-:W-:Y:S01]  /*3ed0*/  FMUL.FTZ R4, R4, c[0x0][0x2ec] ;  /* 0x0000bb0004047a20 */ /* 0x000fe20000410000 */
[----:B------:R-:W-:Y:S01]  /*3ee0*/  IADD3 R53, R0, -0x18, RZ ;  /* 0xffffffe800357810 */ /* 0x000fe20007ffe0ff */
[----:B------:R-:W-:Y:S01]  /*3ef0*/  FMUL.FTZ R10, R10, c[0x0][0x2ec] ;  /* 0x0000bb000a0a7a20 */ /* 0x000fe20000410000 */
[----:B------:R-:W-:Y:S01]  /*3f00*/  I2F R65, R65 ;  /* 0x0000004100417306 */ /* 0x000fe20000201400 */
[----:B------:R-:W-:Y:S03]  /*3f10*/  HMMA.16816.F32.BF16 R16, R56, R54, R16 ;  /* 0x000000363810723c */ /* 0x000fe60000041810 */
[----:B------:R-:W-:Y:S01]  /*3f20*/  ISETP.GE.AND P1, PT, R53, RZ, PT ;  /* 0x000000ff3500720c */ /* 0x000fe20003f26270 */
[----:B------:R-:W-:Y:S01]  /*3f30*/  FMUL.FTZ R9, R9, c[0x0][0x2ec] ;  /* 0x0000bb0009097a20 */ /* 0x000fe20000410000 */
[C---:B------:R-:W-:Y:S01]  /*3f40*/  @!P6 IADD3 R64, -R0.reuse, 0x1, RZ ;  /* 0x000000010040e810 */ /* 0x040fe20007ffe1ff */
[----:B------:R-:W-:Y:S01]  /*3f50*/  FMUL.FTZ R11, R11, c[0x0][0x2ec] ;  /* 0x0000bb000b0b7a20 */ /* 0x000fe20000410000 */
[----:B------:R-:W-:Y:S01]  /*3f60*/  IADD3 R52, R0, -0x19, RZ ;  /* 0xffffffe700347810 */ /* 0x000fe20007ffe0ff */
[----:B------:R-:W-:Y:S01]  /*3f70*/  FMUL.FTZ R5, R5, c[0x0][0x2ec] ;  /* 0x0000bb0005057a20 */ /* 0x000fe20000410000 */
[----:B------:R1:W-:Y:S02]  /*3f80*/  MUFU.TANH R103, R10 ;  /* 0x0000000a00677308 */ /* 0x0003e40000002400 */
[----:B------:R-:W-:Y:S01]  /*3f90*/  ISETP.GE.AND P0, PT, R52, RZ, PT ;  /* 0x000000ff3400720c */ /* 0x000fe20003f06270 */
[----:B------:R-:W-:Y:S01]  /*3fa0*/  FMUL.FTZ R6, R6, c[0x0][0x2ec] ;  /* 0x0000bb0006067a20 */ /* 0x000fe20000410000 */
[----:B------:R-:W-:Y:S01]  /*3fb0*/  @!P4 IADD3 R62, -R0, 0x9, RZ ;  /* 0x00000009003ec810 */ /* 0x000fe20007ffe1ff */
[----:B------:R-:W-:Y:S01]  /*3fc0*/  FMUL.FTZ R8, R8, c[0x0][0x2ec] ;  /* 0x0000bb0008087a20 */ /* 0x000fe20000410000 */
[C---:B------:R-:W-:Y:S01]  /*3fd0*/  @!P3 IADD3 R61, -R0.reuse, 0x10, RZ ;  /* 0x00000010003db810 */ /* 0x040fe20007ffe1ff */
[----:B------:R-:W-:Y:S01]  /*3fe0*/  FMUL.FTZ R13, R13, c[0x0][0x2ec] ;  /* 0x0000bb000d0d7a20 */ /* 0x000fe20000410000 */
[----:B------:R-:W-:Y:S01]  /*3ff0*/  @!P1 IADD3 R53, -R0, 0x18, RZ ;  /* 0x0000001800359810 */ /* 0x000fe20007ffe1ff */
[----:B------:R-:W-:Y:S01]  /*4000*/  FMUL.FTZ R12, R12, c[0x0][0x2ec] ;  /* 0x0000bb000c0c7a20 */ /* 0x000fe20000410000 */
[----:B------:R2:W-:Y:S05]  /*4010*/  MUFU.TANH R168, R9 ;  /* 0x0000000900a87308 */ /* 0x0005ea0000002400 */
[----:B------:R-:W-:Y:S01]  /*4020*/  @!P0 IADD3 R52, -R0, 0x19, RZ ;  /* 0x0000001900348810 */ /* 0x000fe20007ffe1ff */
[----:B------:R-:W-:Y:S01]  /*4030*/  FMUL.FTZ R16, R16, c[0x0][0x2ec] ;  /* 0x0000bb0010107a20 */ /* 0x000fe20000410000 */
[----:B------:R-:W-:Y:S01]  /*4040*/  ISETP.GE.AND P0, PT, R2, R250, PT ;  /* 0x000000fa0200720c */ /* 0x000fe20003f06270 */
[----:B------:R-:W-:Y:S02]  /*4050*/  FMUL.FTZ R18, R18, c[0x0][0x2ec] ;  /* 0x0000bb0012127a20 */ /* 0x000fe40000410000 */
[----:B------:R-:W-:Y:S01]  /*4060*/  I2F R64, R64 ;  /* 0x0000004000407306 */ /* 0x000fe20000201400 */
[----:B-1----:R-:W-:Y:S09]  /*4070*/  FMUL.FTZ R10, R14, c[0x0][0x2ec] ;  /* 0x0000bb000e0a7a20 */ /* 0x002ff20000410000 */
[----:B------:R-:W-:Y:S01]  /*4080*/  I2F R66, R53 ;  /* 0x0000003500427306 */ /* 0x000fe20000201400 */
[----:B--2---:R-:W-:Y:S02]  /*4090*/  FMUL.FTZ R9, R15, c[0x0][0x2ec] ;  /* 0x0000bb000f097a20 */ /* 0x004fe40000410000 */
[----:B------:R-:W-:Y:S02]  /*40a0*/  FMUL.FTZ R15, R17, c[0x0][0x2ec] ;  /* 0x0000bb00110f7a20 */ /* 0x000fe40000410000 */
[----:B------:R-:W-:Y:S05]  /*40b0*/  FMUL.FTZ R17, R19, c[0x0][0x2ec] ;  /* 0x0000bb0013117a20 */ /* 0x000fea0000410000 */
[----:B------:R-:W1:Y:S10]  /*40c0*/  MUFU.TANH R7, R7 ;  /* 0x0000000700077308 */ /* 0x000e740000002400 */
[----:B------:R-:W2:Y:S10]  /*40d0*/  MUFU.TANH R11, R11 ;  /* 0x0000000b000b7308 */ /* 0x000eb40000002400 */
[----:B------:R-:W-:Y:S01]  /*40e0*/  I2F R67, R52 ;  /* 0x0000003400437306 */ /* 0x000fe20000201400 */
[----:B-1----:R-:W-:Y:S02]  /*40f0*/  FFMA.FTZ R53, R3, -R201, R7 ;  /* 0x800000c903357223 */ /* 0x002fe40000010007 */
[----:B------:R-:W-:Y:S07]  /*4100*/  FFMA.FTZ R3, -R7, R7, 1 ;  /* 0x3f80000007037423 */ /* 0x000fee0000010107 */
[----:B------:R-:W1:Y:S01]  /*4110*/  MUFU.TANH R4, R4 ;  /* 0x0000000400047308 */ /* 0x000e620000002400 */
[----:B------:R-:W-:Y:S02]  /*4120*/  FMUL.FTZ R172, R3, c[0x0][0x2ec] ;  /* 0x0000bb0003ac7a20 */ /* 0x000fe40000410000 */
[----:B------:R-:W-:Y:S02]  /*4130*/  FFMA.FTZ R3, -R168, R168, 1 ;  /* 0x3f800000a8037423 */ /* 0x000fe400000101a8 */
[----:B--2---:R-:W-:Y:S02]  /*4140*/  FFMA.FTZ R19, R64, -R201, R11 ;  /* 0x800000c940137223 */ /* 0x004fe4000001000b */
[----:B------:R-:W-:Y:S02]  /*4150*/  FFMA.FTZ R7, -R11, R11, 1 ;  /* 0x3f8000000b077423 */ /* 0x000fe4000001010b */
[----:B------:R-:W-:Y:S01]  /*4160*/  FMUL.FTZ R174, R3, c[0x0][0x2ec] ;  /* 0x0000bb0003ae7a20 */ /* 0x000fe20000410000 */
[----:B------:R2:W3:Y:S01]  /*4170*/  MUFU.TANH R52, R5 ;  /* 0x0000000500347308 */ /* 0x0004e20000002400 */
[----:B------:R-:W-:Y:S09]  /*4180*/  FMUL.FTZ R176, R7, c[0x0][0x2ec] ;  /* 0x0000bb0007b07a20 */ /* 0x000ff20000410000 */
[----:B------:R-:W-:Y:S01]  /*4190*/  I2F R0, R60 ;  /* 0x0000003c00007306 */ /* 0x000fe20000201400 */
[-C--:B-1----:R-:W-:Y:S09]  /*41a0*/  FFMA.FTZ R14, R101, -R201.reuse, R4 ;  /* 0x800000c9650e7223 */ /* 0x082ff20000010004 */
[----:B------:R-:W1:Y:S01]  /*41b0*/  MUFU.TANH R6, R6 ;  /* 0x0000000600067308 */ /* 0x000e620000002400 */
[----:B--2---:R-:W-:Y:S02]  /*41c0*/  FFMA.FTZ R5, -R4, R4, 1 ;  /* 0x3f80000004057423 */ /* 0x004fe40000010104 */
[----:B---3--:R-:W-:Y:S07]  /*41d0*/  FFMA.FTZ R4, -R52, R52, 1 ;  /* 0x3f80000034047423 */ /* 0x008fee0000010134 */
[----:B------:R2:W3:Y:S10]  /*41e0*/  MUFU.TANH R60, R8 ;  /* 0x00000008003c7308 */ /* 0x0004f40000002400 */
[----:B------:R4:W3:Y:S01]  /*41f0*/  MUFU.TANH R57, R13 ;  /* 0x0000000d00397308 */ /* 0x0008e20000002400 */
[----:B-1----:R-:W-:Y:S02]  /*4200*/  FFMA.FTZ R54, R65, -R201, R6 ;  /* 0x800000c941367223 */ /* 0x002fe40000010006 */
[----:B------:R-:W-:Y:S07]  /*4210*/  FFMA.FTZ R6, -R6, R6, 1 ;  /* 0x3f80000006067423 */ /* 0x000fee0000010106 */
[----:B------:R-:W1:Y:S01]  /*4220*/  I2F R63, R63 ;  /* 0x0000003f003f7306 */ /* 0x000e620000201400 */
[----:B------:R-:W-:Y:S02]  /*4230*/  FMUL.FTZ R173, R6, c[0x0][0x2ec] ;  /* 0x0000bb0006ad7a20 */ /* 0x000fe40000410000 */
[----:B--2---:R-:W-:Y:S04]  /*4240*/  FFMA.FTZ R8, -R103, R103, 1 ;  /* 0x3f80000067087423 */ /* 0x004fe80000010167 */
[----:B------:R-:W-:Y:S03]  /*4250*/  FMUL.FTZ R177, R8, c[0x0][0x2ec] ;  /* 0x0000bb0008b17a20 */ /* 0x000fe60000410000 */
[----:B------:R-:W2:Y:S01]  /*4260*/  I2F R62, R62 ;  /* 0x0000003e003e7306 */ /* 0x000ea20000201400 */
[-C--:B----4-:R-:W-:Y:S02]  /*4270*/  FFMA.FTZ R13, R64, -R201.reuse, R52 ;  /* 0x800000c9400d7223 */ /* 0x090fe40000010034 */
[----:B------:R-:W-:Y:S02]  /*4280*/  FFMA.FTZ R52, R101, -R201, R103 ;  /* 0x800000c965347223 */ /* 0x000fe40000010067 */
[----:B------:R-:W-:Y:S05]  /*4290*/  FMUL.FTZ R101, R4, c[0x0][0x2ec] ;  /* 0x0000bb0004657a20 */ /* 0x000fea0000410000 */
[----:B------:R-:W-:Y:S01]  /*42a0*/  I2F R61, R61 ;  /* 0x0000003d003d7306 */ /* 0x000fe20000201400 */
[----:B---3--:R-:W-:Y:S02]  /*42b0*/  FFMA.FTZ R4, -R60, R60, 1 ;  /* 0x3f8000003c047423 */ /* 0x008fe4000001013c */
[----:B------:R-:W-:Y:S02]  /*42c0*/  FMUL.FTZ R103, R5, c[0x0][0x2ec] ;  /* 0x0000bb0005677a20 */ /* 0x000fe40000410000 */
[----:B------:R-:W-:Y:S02]  /*42d0*/  FMUL.FTZ R175, R4, c[0x0][0x2ec] ;  /* 0x0000bb0004af7a20 */ /* 0x000fe40000410000 */
[----:B------:R-:W-:Y:S02]  /*42e0*/  FFMA.FTZ R6, -R57, R57, 1 ;  /* 0x3f80000039067423 */ /* 0x000fe40000010139 */
[-C--:B------:R-:W-:Y:S01]  /*42f0*/  FFMA.FTZ R57, R0, -R201.reuse, R57 ;  /* 0x800000c900397223 */ /* 0x080fe20000010039 */
[----:B------:R-:W-:Y:S01]  /*4300*/  MUFU.TANH R10, R10 ;  /* 0x0000000a000a7308 */ /* 0x000fe20000002400 */
[-C--:B-1----:R-:W-:Y:S02]  /*4310*/  FFMA.FTZ R60, R63, -R201.reuse, R60 ;  /* 0x800000c93f3c7223 */ /* 0x082fe4000001003c */
[----:B------:R-:W-:Y:S02]  /*4320*/  FMUL.FTZ R64, R6, c[0x0][0x2ec] ;  /* 0x0000bb0006407a20 */ /* 0x000fe40000410000 */
[-C--:B--2---:R-:W-:Y:S05]  /*4330*/  FFMA.FTZ R59, R62, -R201.reuse, R168 ;  /* 0x800000c93e3b7223 */ /* 0x084fea00000100a8 */
[----:B------:R-:W-:Y:S10]  /*4340*/  MUFU.TANH R9, R9 ;  /* 0x0000000900097308 */ /* 0x000ff40000002400 */
[----:B------:R-:W1:Y:S10]  /*4350*/  MUFU.TANH R58, R12 ;  /* 0x0000000c003a7308 */ /* 0x000e740000002400 */
[----:B------:R-:W2:Y:S10]  /*4360*/  MUFU.TANH R16, R16 ;  /* 0x0000001000107308 */ /* 0x000eb40000002400 */
[----:B------:R3:W4:Y:S01]  /*4370*/  MUFU.TANH R55, R18 ;  /* 0x0000001200377308 */ /* 0x0007220000002400 */
[----:B-1----:R-:W-:Y:S01]  /*4380*/  FFMA.FTZ R7, -R58, R58, 1 ;  /* 0x3f8000003a077423 */ /* 0x002fe2000001013a */
[----:B------:R-:W-:Y:S01]  /*4390*/  MOV R12, c[0x0][0x2e4] ;  /* 0x0000b900000c7a02 */ /* 0x000fe20000000f00 */
[-C--:B------:R-:W-:Y:S02]  /*43a0*/  FFMA.FTZ R58, R61, -R201.reuse, R58 ;  /* 0x800000c93d3a7223 */ /* 0x080fe4000001003a */
[----:B------:R-:W-:Y:S05]  /*43b0*/  FMUL.FTZ R65, R7, c[0x0][0x2ec] ;  /* 0x0000bb0007417a20 */ /* 0x000fea0000410000 */
[----:B------:R-:W1:Y:S01]  /*43c0*/  MUFU.TANH R15, R15 ;  /* 0x0000000f000f7308 */ /* 0x000e620000002400 */
[-C--:B--2---:R-:W-:Y:S02]  /*43d0*/  FFMA.FTZ R56, R66, -R201.reuse, R16 ;  /* 0x800000c942387223 */ /* 0x084fe40000010010 */
[----:B------:R-:W-:Y:S04]  /*43e0*/  FFMA.FTZ R5, -R16, R16, 1 ;  /* 0x3f80000010057423 */ /* 0x000fe80000010110 */
[----:B------:R-:W-:Y:S03]  /*43f0*/  FMUL.FTZ R168, R5, c[0x0][0x2ec] ;  /* 0x0000bb0005a87a20 */ /* 0x000fe60000410000 */
[----:B------:R2:W2:Y:S01]  /*4400*/  MUFU.TANH R11, R17 ;  /* 0x00000011000b7308 */ /* 0x0004a20000002400 */
[-C--:B---3--:R-:W-:Y:S02]  /*4410*/  FFMA.FTZ R18, R63, -R201.reuse, R10 ;  /* 0x800000c93f127223 */ /* 0x088fe4000001000a */
[----:B------:R-:W-:Y:S02]  /*4420*/  FFMA.FTZ R10, -R10, R10, 1 ;  /* 0x3f8000000a0a7423 */ /* 0x000fe4000001010a */
[----:B----4-:R-:W-:Y:S02]  /*4430*/  FFMA.FTZ R16, R61, -R201, R55 ;  /* 0x800000c93d107223 */ /* 0x010fe40000010037 */
[----:B------:R-:W-:Y:S02]  /*4440*/  FFMA.FTZ R4, -R55, R55, 1 ;  /* 0x3f80000037047423 */ /* 0x000fe40000010137 */
[----:B------:R-:W-:Y:S02]  /*4450*/  FMUL.FTZ R171, R10, c[0x0][0x2ec] ;  /* 0x0000bb000aab7a20 */ /* 0x000fe40000410000 */
[----:B-1----:R-:W-:Y:S02]  /*4460*/  FFMA.FTZ R55, R67, -R201, R15 ;  /* 0x800000c943377223 */ /* 0x002fe4000001000f */
[----:B------:R-:W-:Y:S02]  /*4470*/  FFMA.FTZ R3, -R15, R15, 1 ;  /* 0x3f8000000f037423 */ /* 0x000fe4000001010f */
[----:B------:R-:W-:Y:S02]  /*4480*/  FMUL.FTZ R169, R4, c[0x0][0x2ec] ;  /* 0x0000bb0004a97a20 */ /* 0x000fe40000410000 */
[----:B------:R-:W-:Y:S02]  /*4490*/  FMUL.FTZ R66, R3, c[0x0][0x2ec] ;  /* 0x0000bb0003427a20 */ /* 0x000fe40000410000 */
[----:B--2---:R-:W-:Y:S02]  /*44a0*/  FFMA.FTZ R17, R62, -R201, R9 ;  /* 0x800000c93e117223 */ /* 0x004fe40000010009 */
[----:B------:R-:W-:Y:S02]  /*44b0*/  FFMA.FTZ R9, -R9, R9, 1 ;  /* 0x3f80000009097423 */ /* 0x000fe40000010109 */
[----:B------:R-:W-:Y:S02]  /*44c0*/  FFMA.FTZ R15, R0, -R201, R11 ;  /* 0x800000c9000f7223 */ /* 0x000fe4000001000b */
[----:B------:R-:W-:Y:S02]  /*44d0*/  FFMA.FTZ R0, -R11, R11, 1 ;  /* 0x3f8000000b007423 */ /* 0x000fe4000001010b */
[----:B------:R-:W-:Y:S02]  /*44e0*/  FMUL.FTZ R170, R9, c[0x0][0x2ec] ;  /* 0x0000bb0009aa7a20 */ /* 0x000fe40000410000 */
[----:B------:R-:W-:Y:S01]  /*44f0*/  FMUL.FTZ R67, R0, c[0x0][0x2ec] ;  /* 0x0000bb0000437a20 */ /* 0x000fe20000410000 */
[----:B------:R-:W-:-:S05]  /*4500*/  @!P0 BRA `(.L_x_1189) ;  /* 0x0000009000008947 */ /* 0x000fca0003800000 */
[----:B------:R-:W-:Y:S01]  /*4510*/  IADD3 R3, R2, 0x40, RZ ;  /* 0x0000004002037810 */ /* 0x000fe20007ffe0ff */
[----:B------:R-:W-:Y:S02]  /*4520*/  IMAD.IADD R0, R232, 0x1, R217 ;  /* 0x00000001e8007824 */ /* 0x000fe400078e02d9 */
[----:B------:R-:W-:Y:S03]  /*4530*/  IMAD.MOV.U32 R12, RZ, RZ, R222 ;  /* 0x000000ffff0c7224 */ /* 0x000fe600078e00de */
[----:B------:R-:W-:Y:S04]  /*4540*/  IADD3 R0, R222, R0, -R205 ;  /* 0x00000000de007210 */ /* 0x000fe80007ffe8cd */
[----:B------:R-:W-:Y:S02]  /*4550*/  ISETP.GE.AND P1, PT, R3, R0, PT ;  /* 0x000000000300720c */ /* 0x000fe40003f26270 */
[----:B------:R-:W-:Y:S04]  /*4560*/  IADD3 R0, R232, 0x40, RZ ;  /* 0x00000040e8007810 */ /* 0x000fe80007ffe0ff */
[----:B------:R-:W-:Y:S11]  /*4570*/  ISETP.LT.AND P0, PT, R0, R205, PT ;  /* 0x000000cd0000720c */ /* 0x000ff60003f01270 */
[----:B------:R-:W-:Y:S02]  /*4580*/  @!UPT UIADD3 URZ, URZ, URZ, URZ ;  /* 0x0000003f3f3ff290 */ /* 0x000fe4000fffe03f */
[----:B------:R-:W-:-:S05]  /*4590*/  @!P1 BRA P0, `(.L_x_1190) ;  /* 0x0000048000009947 */ /* 0x000fca0000000000 */
.L_x_1189:
[--C-:B------:R-:W-:Y:S01]  /*45a0*/  IADD3 R4, R205, 0x1, -R217.reuse ;  /* 0x00000001cd047810 */ /* 0x100fe20007ffe8d9 */
[----:B------:R-:W2:Y:S01]  /*45b0*/  LDL R3, [R1] ;  /* 0x0000000001037983 */ /* 0x000ea20000100800 */
[-C--:B------:R-:W-:Y:S01]  /*45c0*/  IADD3 R5, -R12, R205.reuse, -R217 ;  /* 0x000000cd0c057210 */ /* 0x080fe20007ffe9d9 */
[----:B------:R-:W-:Y:S01]  /*45d0*/  IMAD.MOV.U32 R222, RZ, RZ, R12 ;  /* 0x000000ffffde7224 */ /* 0x000fe200078e000c */
[----:B------:R-:W-:Y:S01]  /*45e0*/  IADD3 R4, R4, c[0x0][0x2e8], RZ ;  /* 0x0000ba0004047a10 */ /* 0x000fe20007ffe0ff */
[----:B------:R-:W3:Y:S02]  /*45f0*/  LDL R0, [R1+0x4] ;  /* 0x0000040001007983 */ /* 0x000ee40000100800 */
[----:B---3--:R-:W-:Y:S02]  /*4600*/  IMAD R0, R247, 0x40, R0 ;  /* 0x00000040f7007824 */ /* 0x008fe400078e0200 */
[----:B--2---:R-:W-:Y:S03]  /*4610*/  IMAD.IADD R2, R3, 0x1, R2 ;  /* 0x0000000103027824 */ /* 0x004fe600078e0202 */
[----:B------:R-:W-:Y:S01]  /*4620*/  IADD3 R11, R0, 0x1, RZ ;  /* 0x00000001000b7810 */ /* 0x000fe20007ffe0ff */
[C---:B------:R-:W-:Y:S01]  /*4630*/  IMAD.IADD R6, R2.reuse, 0x1, R5 ;  /* 0x0000000102067824 */ /* 0x040fe200078e0205 */
[C---:B------:R-:W-:Y:S01]  /*4640*/  IADD3 R3, R2.reuse, 0x8, RZ ;  /* 0x0000000802037810 */ /* 0x040fe20007ffe0ff */
[----:B------:R-:W-:Y:S01]  /*4650*/  IMAD.IADD R63, R2, 0x1, R4 ;  /* 0x00000001023f7824 */ /* 0x000fe200078e0204 */
[C---:B------:R-:W-:Y:S02]  /*4660*/  IADD3 R10, R0.reuse, 0x8, RZ ;  /* 0x00000008000a7810 */ /* 0x040fe40007ffe0ff */
[----:B------:R-:W-:Y:S01]  /*4670*/  IMNMX R2, RZ, R6, !PT ;  /* 0x00000006ff027217 */ /* 0x000fe20007800200 */
[--C-:B------:R-:W-:Y:S01]  /*4680*/  IMAD.IADD R62, R5, 0x1, R3.reuse ;  /* 0x00000001053e7824 */ /* 0x100fe200078e0203 */
[----:B------:R-:W-:Y:S01]  /*4690*/  IADD3 R9, R0, 0x9, RZ ;  /* 0x0000000900097810 */ /* 0x000fe20007ffe0ff */
        /* <DEDUP_REMOVED lines=8> */
[----:B------:R-:W-:Y:S02]  /*4720*/  ISETP.GE.OR P1, PT, R0, R4, !P1 ;  /* 0x000000040000720c */ /* 0x000fe40004f26670 */
[----:B------:R-:W-:Y:S02]  /*4730*/  IMNMX R3, RZ, R62, !PT ;  /* 0x0000003eff037217 */ /* 0x000fe40007800200 */
        /* <DEDUP_REMOVED lines=46> */
.L_x_1190:
[C---:B------:R-:W-:Y:S01]  /*4a20*/  FMUL.FTZ R2, R220.reuse, 1.4426950216293334961 ;  /* 0x3fb8aa3bdc027820 */ /* 0x040fe20000410000 */
[----:B------:R-:W-:Y:S01]  /*4a30*/  FSETP.NEU.FTZ.AND P0, PT, R220, -INF , PT ;  /* 0xff800000dc00780b */ /* 0x000fe20003f1d000 */
[----:B------:R-:W-:Y:S01]  /*4a40*/  FMUL.FTZ R0, R221, 1.4426950216293334961 ;  /* 0x3fb8aa3bdd007820 */ /* 0x000fe20000410000 */
[----:B------:R-:W-:Y:S02]  /*4a50*/  ISETP.GT.AND P6, PT, R203, R244, PT ;  /* 0x000000f4cb00720c */ /* 0x000fe40003fc4270 */
[----:B------:R-:W-:Y:S02]  /*4a60*/  FSEL R2, R2, RZ, P0 ;  /* 0x000000ff02027208 */ /* 0x000fe40000000000 */
[----:B------:R-:W-:Y:S03]  /*4a70*/  FSETP.NEU.FTZ.AND P0, PT, R221, -INF , PT ;  /* 0xff800000dd00780b */ /* 0x000fe60003f1d000 */
[--C-:B------:R-:W-:Y:S01]  /*4a80*/  FFMA.FTZ R14, R14, c[0x0][0x23c], -R2.reuse ;  /* 0x00008f000e0e7a23 */ /* 0x100fe20000010802 */
[----:B------:R-:W-:Y:S01]  /*4a90*/  FSEL R0, R0, RZ, P0 ;  /* 0x000000ff00007208 */ /* 0x000fe20000000000 */
[--C-:B------:R-:W-:Y:S02]  /*4aa0*/  FFMA.FTZ R13, R13, c[0x0][0x23c], -R2.reuse ;  /* 0x00008f000d0d7a23 */ /* 0x100fe40000010802 */
[----:B------:R-:W-:Y:S01]  /*4ab0*/  MUFU.EX2 R180, R14 ;  /* 0x0000000e00b47308 */ /* 0x000fe20000000800 */
[----:B------:R-:W-:Y:S02]  /*4ac0*/  FFMA.FTZ R60, R60, c[0x0][0x23c], -R2 ;  /* 0x00008f003c3c7a23 */ /* 0x000fe40000010802 */
[--C-:B------:R-:W-:Y:S02]  /*4ad0*/  FFMA.FTZ R54, R54, c[0x0][0x23c], -R0.reuse ;  /* 0x00008f0036367a23 */ /* 0x100fe40000010800 */
[----:B------:R-:W-:Y:S02]  /*4ae0*/  FFMA.FTZ R53, R53, c[0x0][0x23c], -R0 ;  /* 0x00008f0035357a23 */ /* 0x000fe40000010800 */
[--C-:B------:R-:W-:Y:S02]  /*4af0*/  FFMA.FTZ R59, R59, c[0x0][0x23c], -R2.reuse ;  /* 0x00008f003b3b7a23 */ /* 0x100fe40000010802 */
[--C-:B------:R-:W-:Y:S01]  /*4b00*/  FFMA.FTZ R58, R58, c[0x0][0x23c], -R2.reuse ;  /* 0x00008f003a3a7a23 */ /* 0x100fe20000010802 */
[----:B------:R-:W-:Y:S01]  /*4b10*/  MUFU.EX2 R62, R54 ;  /* 0x00000036003e7308 */ /* 0x000fe20000000800 */
[--C-:B------:R-:W-:Y:S02]  /*4b20*/  FFMA.FTZ R57, R57, c[0x0][0x23c], -R2.reuse ;  /* 0x00008f0039397a23 */ /* 0x100fe40000010802 */
[--C-:B------:R-:W-:Y:S02]  /*4b30*/  FFMA.FTZ R56, R56, c[0x0][0x23c], -R2.reuse ;  /* 0x00008f0038387a23 */ /* 0x100fe40000010802 */
[----:B------:R-:W-:Y:S02]  /*4b40*/  FFMA.FTZ R2, R55, c[0x0][0x23c], -R2 ;  /* 0x00008f0037027a23 */ /* 0x000fe40000010802 */
[--C-:B------:R-:W-:Y:S02]  /*4b50*/  FFMA.FTZ R52, R52, c[0x0][0x23c], -R0.reuse ;  /* 0x00008f0034347a23 */ /* 0x100fe40000010800 */
[--C-:B------:R-:W-:Y:S01]  /*4b60*/  FFMA.FTZ R19, R19, c[0x0][0x23c], -R0.reuse ;  /* 0x00008f0013137a23 */ /* 0x100fe20000010800 */
[----:B------:R-:W-:Y:S01]  /*4b70*/  MUFU.EX2 R61, R53 ;  /* 0x00000035003d7308 */ /* 0x000fe20000000800 */
[--C-:B------:R-:W-:Y:S02]  /*4b80*/  FFMA.FTZ R18, R18, c[0x0][0x23c], -R0.reuse ;  /* 0x00008f0012127a23 */ /* 0x100fe40000010800 */
[--C-:B------:R-:W-:Y:S02]  /*4b90*/  FFMA.FTZ R17, R17, c[0x0][0x23c], -R0.reuse ;  /* 0x00008f0011117a23 */ /* 0x100fe40000010800 */
[--C-:B------:R-:W-:Y:S02]  /*4ba0*/  FFMA.FTZ R16, R16, c[0x0][0x23c], -R0.reuse ;  /* 0x00008f0010107a23 */ /* 0x100fe40000010800 */
[----:B------:R-:W-:Y:S03]  /*4bb0*/  FFMA.FTZ R0, R15, c[0x0][0x23c], -R0 ;  /* 0x00008f000f007a23 */ /* 0x000fe60000010800 */
[----:B------:R-:W1:Y:S10]  /*4bc0*/  MUFU.EX2 R179, R13 ;  /* 0x0000000d00b37308 */ /* 0x000e740000000800 */
[----:B------:R-:W-:Y:S10]  /*4bd0*/  MUFU.EX2 R178, R60 ;  /* 0x0000003c00b27308 */ /* 0x000ff40000000800 */
[----:B------:R-:W2:Y:S10]  /*4be0*/  MUFU.EX2 R63, R59 ;  /* 0x0000003b003f7308 */ /* 0x000eb40000000800 */
[----:B------:R2:W-:Y:S10]  /*4bf0*/  MUFU.EX2 R212, R2 ;  /* 0x0000000200d47308 */ /* 0x0005f40000000800 */
[----:B------:R-:W-:Y:S10]  /*4c00*/  MUFU.EX2 R60, R52 ;  /* 0x00000034003c7308 */ /* 0x000ff40000000800 */
[----:B------:R-:W3:Y:S10]  /*4c10*/  MUFU.EX2 R59, R19 ;  /* 0x00000013003b7308 */ /* 0x000ef40000000800 */
[----:B------:R-:W-:Y:S10]  /*4c20*/  MUFU.EX2 R216, R58 ;  /* 0x0000003a00d87308 */ /* 0x000ff40000000800 */
[----:B------:R3:W-:Y:S10]  /*4c30*/  MUFU.EX2 R58, R0 ;  /* 0x00000000003a7308 */ /* 0x0007f40000000800 */
[----:B------:R-:W-:Y:S10]  /*4c40*/  MUFU.EX2 R183, R18 ;  /* 0x0000001200b77308 */ /* 0x000ff40000000800 */
[----:B------:R-:W-:Y:S10]  /*4c50*/  MUFU.EX2 R182, R17 ;  /* 0x0000001100b67308 */ /* 0x000ff40000000800 */
[----:B------:R-:W4:Y:S10]  /*4c60*/  MUFU.EX2 R213, R57 ;  /* 0x0000003900d57308 */ /* 0x000f340000000800 */
[----:B------:R-:W-:Y:S10]  /*4c70*/  MUFU.EX2 R181, R16 ;  /* 0x0000001000b57308 */ /* 0x000ff40000000800 */
[----:B------:R-:W4:Y:S01]  /*4c80*/  MUFU.EX2 R215, R56 ;  /* 0x0000003800d77308 */ /* 0x000f220000000800 */
[----:B-1----:R-:W-:Y:S02]  /*4c90*/  F2FP.BF16.PACK_AB R4, R179, R180 ;  /* 0x000000b4b304723e */ /* 0x002fe400000010ff */
[----:B------:R-:W-:Y:S02]  /*4ca0*/  F2FP.BF16.PACK_AB R3, R61, R62 ;  /* 0x0000003e3d03723e */ /* 0x000fe400000010ff */
[----:B--2---:R-:W-:Y:S01]  /*4cb0*/  F2FP.BF16.PACK_AB R2, R63, R178 ;  /* 0x000000b23f02723e */ /* 0x004fe200000010ff */
[----:B------:R1:W-:Y:S01]  /*4cc0*/  STS [R223+0x12000], R4 ;  /* 0x01200004df007388 */ /* 0x0003e20000000800 */
[----:B---3--:R-:W-:Y:S02]  /*4cd0*/  F2FP.BF16.PACK_AB R0, R59, R60 ;  /* 0x0000003c3b00723e */ /* 0x008fe400000010ff */
[----:B----4-:R-:W-:Y:S01]  /*4ce0*/  F2FP.BF16.PACK_AB R5, R213, R216 ;  /* 0x000000d8d505723e */ /* 0x010fe200000010ff */
        /* <DEDUP_REMOVED lines=8> */
[----:B------:R-:W-:Y:S01]  /*4d70*/  STS [R225+0x12000], R3 ;  /* 0x01200003e1007388 */ /* 0x000fe20000000800 */
[----:B----4-:R-:W-:Y:S03]  /*4d80*/  SHF.L.U32 R0, R198, 0x1, RZ ;  /* 0x00000001c6007819 */ /* 0x010fe600000006ff */
[----:B------:R1:W-:Y:S01]  /*4d90*/  STS [R225+0x12400], R2 ;  /* 0x01240002e1007388 */ /* 0x0003e20000000800 */
[-C--:B------:R-:W-:Y:S03]  /*4da0*/  IADD3 R56, R189, R0.reuse, RZ ;  /* 0x00000000bd387210 */ /* 0x080fe60007ffe0ff */
        /* <DEDUP_REMOVED lines=41> */
[C---:B-----5:R-:W-:Y:S01]  /*5040*/  FADD.FTZ R4, -R102.reuse, R4 ;  /* 0x0000000466047221 */ /* 0x060fe20000010100 */
[----:B------:R-:W-:Y:S03]  /*5050*/  HMMA.16816.F32.BF16 R16, R52, R166, R16 ;  /* 0x000000a63410723c */ /* 0x000fe60000041810 */
[----:B------:R-:W-:Y:S02]  /*5060*/  FADD.FTZ R5, -R102, R5 ;  /* 0x0000000566057221 */ /* 0x000fe40000010100 */
[C---:B------:R-:W-:Y:S02]  /*5070*/  FADD.FTZ R6, -R100.reuse, R6 ;  /* 0x0000000664067221 */ /* 0x040fe40000010100 */
[----:B------:R-:W-:Y:S02]  /*5080*/  FADD.FTZ R7, -R100, R7 ;  /* 0x0000000764077221 */ /* 0x000fe40000010100 */
[C---:B------:R-:W-:Y:S03]  /*5090*/  FADD.FTZ R8, -R102.reuse, R8 ;  /* 0x0000000866087221 */ /* 0x040fe60000010100 */
        /* <DEDUP_REMOVED lines=100> */
.L_x_1191:
        /* <DEDUP_REMOVED lines=106> */
.L_x_1192:
        /* <DEDUP_REMOVED lines=83> */
[-C--:B------:R-:W-:Y:S01]  /*62b0*/  LEA R102, P2, R213, R2.reuse, 0x2 ;  /* 0x00000002d5667211 */ /* 0x080fe200078410ff */
[----:B------:R-:W-:Y:S01]  /*62c0*/  IMAD R212, R212, 0x30, RZ ;  /* 0x00000030d4d47824 */ /* 0x000fe200078e02ff */
[-C--:B------:R-:W-:Y:S01]  /*62d0*/  LEA.HI.X.SX32 R169, R215, R3.reuse, 0x2, P0 ;  /* 0x00000003d7a97211 */ /* 0x080fe200000f16ff */
[----:B------:R4:W-:Y:S01]  /*62e0*/  RED.E.ADD.F32.FTZ.RN.STRONG.GPU [R170.64], R7 ;  /* 0x00000007aa00798e */ /* 0x0009e2000c10e786 */
[-C--:B------:R-:W-:Y:S02]  /*62f0*/  LEA.HI.X.SX32 R103, R213, R3.reuse, 0x2, P2 ;  /* 0x00000003d5677211 */ /* 0x080fe400010f16ff */
[----:B------:R-:W-:Y:S01]  /*6300*/  IADD3 R213, R252, 0x20, RZ ;  /* 0x00000020fcd57810 */ /* 0x000fe20007ffe0ff */
[----:B------:R4:W-:Y:S01]  /*6310*/  RED.E.ADD.F32.FTZ.RN.STRONG.GPU [R168.64], R8 ;  /* 0x00000008a800798e */ /* 0x0009e2000c10e786 */
[-C--:B-1----:R-:W-:Y:S02]  /*6320*/  LEA R4, P1, R212, R2.reuse, 0x2 ;  /* 0x00000002d4047211 */ /* 0x082fe400078210ff */
[C---:B------:R-:W-:Y:S01]  /*6330*/  IADD3 R173, R252.reuse, 0x40, RZ ;  /* 0x00000040fcad7810 */ /* 0x040fe20007ffe0ff */
[----:B------:R1:W-:Y:S01]  /*6340*/  RED.E.ADD.F32.FTZ.RN.STRONG.GPU [R102.64], R9 ;  /* 0x000000096600798e */ /* 0x0003e2000c10e786 */
[----:B------:R-:W-:Y:S02]  /*6350*/  IADD3 R172, R252, 0x40, RZ ;  /* 0x00000040fcac7810 */ /* 0x000fe40007ffe0ff */
[-C--:B--2---:R-:W-:Y:S03]  /*6360*/  LEA.HI.X.SX32 R5, R212, R3.reuse, 0x2, P1 ;  /* 0x00000003d4057211 */ /* 0x084fe600008f16ff */
[----:B------:R-:W-:Y:S01]  /*6370*/  IMAD.IADD R172, R214, 0x1, R172 ;  /* 0x00000001d6ac7824 */ /* 0x000fe200078e02ac */
[----:B------:R-:W-:Y:S01]  /*6380*/  IADD3 R212, R252, 0x20, RZ ;  /* 0x00000020fcd47810 */ /* 0x000fe20007ffe0ff */
[----:B------:R2:W-:Y:S04]  /*6390*/  RED.E.ADD.F32.FTZ.RN.STRONG.GPU [R4.64], R10 ;  /* 0x0000000a0400798e */ /* 0x0005e8000c10e786 */
[----:B------:R-:W-:Y:S01]  /*63a0*/  IMAD.IADD R212, R214, 0x1, R212 ;  /* 0x00000001d6d47824 */ /* 0x000fe200078e02d4 */
[CC--:B---3--:R-:W-:Y:S04]  /*63b0*/  LEA R6, P0, R0.reuse, R2.reuse, 0x2 ;  /* 0x0000000200067211 */ /* 0x0c8fe800078010ff */
[-C--:B----4-:R-:W-:Y:S02]  /*63c0*/  LEA.HI.X.SX32 R7, R0, R3.reuse, 0x2, P0 ;  /* 0x0000000300077211 */ /* 0x090fe400000f16ff */
[----:B------:R-:W-:Y:S02]  /*63d0*/  IADD3 R0, R252, 0x20, RZ ;  /* 0x00000020fc007810 */ /* 0x000fe40007ffe0ff */
[-C--:B------:R-:W-:Y:S01]  /*63e0*/  LEA R8, P2, R238, R2.reuse, 0x2 ;  /* 0x00000002ee087211 */ /* 0x080fe200078410ff */
[----:B------:R3:W-:Y:S02]  /*63f0*/  RED.E.ADD.F32.FTZ.RN.STRONG.GPU [R6.64], R11 ;  /* 0x0000000b0600798e */ /* 0x0007e4000c10e786 */
[----:B------:R-:W-:Y:S01]  /*6400*/  IMAD.IADD R0, R214, 0x1, R0 ;  /* 0x00000001d6007824 */ /* 0x000fe200078e0200 */
[-C--:B-1----:R-:W-:Y:S01]  /*6410*/  LEA.HI.X.SX32 R9, R238, R3.reuse, 0x2, P2 ;  /* 0x00000003ee097211 */ /* 0x082fe200010f16ff */
[----:B------:R1:W-:Y:S02]  /*6420*/  RED.E.ADD.F32.FTZ.RN.STRONG.GPU [R2.64+0x80], R16 ;  /* 0x000080100200798e */ /* 0x0003e4000c10e786 */
[----:B------:R-:W-:Y:S02]  /*6430*/  IMAD.IADD R0, R214, 0x1, R0 ;  /* 0x00000001d6007824 */ /* 0x000fe400078e0200 */
[----:B------:R4:W-:Y:S01]  /*6440*/  RED.E.ADD.F32.FTZ.RN.STRONG.GPU [R100.64+0x80], R17 ;  /* 0x000080116400798e */ /* 0x0009e2000c10e786 */
[CC--:B--2---:R-:W-:Y:S04]  /*6450*/  LEA R4, P0, R213.reuse, R2.reuse, 0x2 ;  /* 0x00000002d5047211 */ /* 0x0c4fe800078010ff */
[-C--:B------:R-:W-:Y:S02]  /*6460*/  LEA.HI.X.SX32 R5, R213, R3.reuse, 0x2, P0 ;  /* 0x00000003d5057211 */ /* 0x080fe400000f16ff */
[-C--:B------:R-:W-:Y:S03]  /*6470*/  LEA R10, P0, R0, R2.reuse, 0x2 ;  /* 0x00000002000a7211 */ /* 0x080fe600078010ff */
[----:B------:R2:W-:Y:S01]  /*6480*/  RED.E.ADD.F32.FTZ.RN.STRONG.GPU [R4.64], R18 ;  /* 0x000000120400798e */ /* 0x0005e2000c10e786 */
[-C--:B---3--:R-:W-:Y:S02]  /*6490*/  LEA R6, P1, R212, R2.reuse, 0x2 ;  /* 0x00000002d4067211 */ /* 0x088fe400078210ff */
[-C--:B------:R-:W-:Y:S02]  /*64a0*/  LEA.HI.X.SX32 R11, R0, R3.reuse, 0x2, P0 ;  /* 0x00000003000b7211 */ /* 0x080fe400000f16ff */
[-C--:B------:R-:W-:Y:S02]  /*64b0*/  LEA.HI.X.SX32 R7, R212, R3.reuse, 0x2, P1 ;  /* 0x00000003d4077211 */ /* 0x080fe400008f16ff */
[C---:B------:R-:W-:Y:S02]  /*64c0*/  IADD3 R0, R252.reuse, 0x40, RZ ;  /* 0x00000040fc007810 */ /* 0x040fe40007ffe0ff */
[C---:B-1----:R-:W-:Y:S01]  /*64d0*/  IADD3 R16, R252.reuse, 0x60, RZ ;  /* 0x00000060fc107810 */ /* 0x042fe20007ffe0ff */
[----:B------:R1:W-:Y:S01]  /*64e0*/  RED.E.ADD.F32.FTZ.RN.STRONG.GPU [R6.64], R19 ;  /* 0x000000130600798e */ /* 0x0003e2000c10e786 */
[----:B----4-:R-:W-:Y:S01]  /*64f0*/  IADD3 R17, R252, 0x60, RZ ;  /* 0x00000060fc117810 */ /* 0x010fe20007ffe0ff */
[C---:B------:R-:W-:Y:S02]  /*6500*/  IMAD.IADD R0, R214.reuse, 0x1, R0 ;  /* 0x00000001d6007824 */ /* 0x040fe400078e0200 */
[----:B------:R3:W-:Y:S01]  /*6510*/  RED.E.ADD.F32.FTZ.RN.STRONG.GPU [R10.64], R12 ;  /* 0x0000000c0a00798e */ /* 0x0007e2000c10e786 */
[C---:B------:R-:W-:Y:S02]  /*6520*/  IMAD.IADD R16, R214.reuse, 0x1, R16 ;  /* 0x00000001d6107824 */ /* 0x040fe400078e0210 */
[----:B------:R-:W-:Y:S01]  /*6530*/  IMAD.IADD R0, R214, 0x1, R0 ;  /* 0x00000001d6007824 */ /* 0x000fe200078e0200 */
[----:B------:R4:W-:Y:S01]  /*6540*/  RED.E.ADD.F32.FTZ.RN.STRONG.GPU [R8.64], R13 ;  /* 0x0000000d0800798e */ /* 0x0009e2000c10e786 */
[CC--:B--2---:R-:W-:Y:S04]  /*6550*/  LEA R4, P1, R237.reuse, R2.reuse, 0x2 ;  /* 0x00000002ed047211 */ /* 0x0c4fe800078210ff */
[-C--:B------:R-:W-:Y:S05]  /*6560*/  LEA.HI.X.SX32 R5, R237, R3.reuse, 0x2, P1 ;  /* 0x00000003ed057211 */ /* 0x080fea00008f16ff */
[----:B------:R2:W-:Y:S01]  /*6570*/  RED.E.ADD.F32.FTZ.RN.STRONG.GPU [R4.64], R14 ;  /* 0x0000000e0400798e */ /* 0x0005e2000c10e786 */
[CC--:B-1----:R-:W-:Y:S04]  /*6580*/  LEA R6, P0, R241.reuse, R2.reuse, 0x2 ;  /* 0x00000002f1067211 */ /* 0x0c2fe800078010ff */
[-C--:B------:R-:W-:Y:S02]  /*6590*/  LEA.HI.X.SX32 R7, R241, R3.reuse, 0x2, P0 ;  /* 0x00000003f1077211 */ /* 0x080fe400000f16ff */
[-C--:B---3--:R-:W-:Y:S02]  /*65a0*/  LEA R12, P1, R172, R2.reuse, 0x2 ;  /* 0x00000002ac0c7211 */ /* 0x088fe400078210ff */
[-C--:B----4-:R-:W-:Y:S01]  /*65b0*/  LEA R8, P2, R236, R2.reuse, 0x2 ;  /* 0x00000002ec087211 */ /* 0x090fe200078410ff */
        /* <DEDUP_REMOVED lines=10> */
[-C--:B------:R-:W-:Y:S02]  /*6660*/  LEA.HI.X.SX32 R11, R0, R3.reuse, 0x2, P0 ;  /* 0x00000003000b7211 */ /* 0x080fe400000f16ff */
[----:B------:R-:W-:Y:S01]  /*6670*/  IADD3 R0, R252, 0x60, RZ ;  /* 0x00000060fc007810 */ /* 0x000fe20007ffe0ff */
[----:B------:R3:W-:Y:S01]  /*6680*/  RED.E.ADD.F32.FTZ.RN.STRONG.GPU [R12.64], R55 ;  /* 0x000000370c00798e */ /* 0x0007e2000c10e786 */
[-C--:B-1----:R-:W-:Y:S02]  /*6690*/  LEA R6, P1, R235, R2.reuse, 0x2 ;  /* 0x00000002eb067211 */ /* 0x082fe400078210ff */
[-C--:B------:R-:W-:Y:S01]  /*66a0*/  LEA.HI.X.SX32 R15, R17, R3.reuse, 0x2, P5 ;  /* 0x00000003110f7211 */ /* 0x080fe200028f16ff */
[----:B------:R1:W-:Y:S01]  /*66b0*/  RED.E.ADD.F32.FTZ.RN.STRONG.GPU [R10.64], R56 ;  /* 0x000000380a00798e */ /* 0x0003e2000c10e786 */
[-C--:B------:R-:W-:Y:S01]  /*66c0*/  LEA.HI.X.SX32 R7, R235, R3.reuse, 0x2, P1 ;  /* 0x00000003eb077211 */ /* 0x080fe200008f16ff */
[C---:B------:R-:W-:Y:S02]  /*66d0*/  IMAD.IADD R0, R214.reuse, 0x1, R0 ;  /* 0x00000001d6007824 */ /* 0x040fe400078e0200 */
[----:B------:R4:W-:Y:S02]  /*66e0*/  RED.E.ADD.F32.FTZ.RN.STRONG.GPU [R8.64], R57 ;  /* 0x000000390800798e */ /* 0x0009e4000c10e786 */
[----:B------:R-:W-:Y:S02]  /*66f0*/  IMAD.IADD R0, R214, 0x1, R0 ;  /* 0x00000001d6007824 */ /* 0x000fe400078e0200 */
[----:B------:R4:W-:Y:S04]  /*6700*/  RED.E.ADD.F32.FTZ.RN.STRONG.GPU [R6.64], R58 ;  /* 0x0000003a0600798e */ /* 0x0009e8000c10e786 */
        /* <DEDUP_REMOVED lines=202> */
.L_x_1194:
        /* <DEDUP_REMOVED lines=15> */
.L_x_1195:
        /* <DEDUP_REMOVED lines=39> */
.L_x_1197:
[----:B------:R-:W-:Y:S05]  /*7710*/  BSYNC B0 ;  /* 0x0000000000007941 */ /* 0x000fea0003800000 */
.L_x_1196:
        /* <DEDUP_REMOVED lines=8> */
[----:B----4-:R-:W-:Y:S01]  /*77a0*/  IMAD R6, R5, c[0x0][0x3a0], RZ ;  /* 0x0000e80005067a24 */ /* 0x010fe200078e02ff */
[----:B------:R-:W-:-:S05]  /*77b0*/  MOV R5, R10 ;  /* 0x0000000a00057202 */ /* 0x000fca0000000f00 */
[----:B------:R-:W-:-:S04]  /*77c0*/  IMAD.WIDE.U32 R8, R0, c[0x0][0x3a0], R4 ;  /* 0x0000e80000087a25 */ /* 0x000fc800078e0004 */
[----:B------:R-:W-:Y:S01]  /*77d0*/  IMAD R0, R0, c[0x0][0x3a4], R6 ;  /* 0x0000e90000007a24 */ /* 0x000fe200078e0206 */
[----:B------:R-:W-:-:S03]  /*77e0*/  LEA R4, P4, R8, c[0x0][0x340], 0x1 ;  /* 0x0000d00008047a11 */ /* 0x000fc600078808ff */
[----:B------:R-:W-:-:S05]  /*77f0*/  IMAD.IADD R0, R0, 0x1, R9 ;  /* 0x0000000100007824 */ /* 0x000fca00078e0209 */
[----:B------:R-:W-:-:S05]  /*7800*/  LEA.HI.X R5, R8, c[0x0][0x344], R0, 0x1, P4 ;  /* 0x0000d10008057a11 */ /* 0x000fca00020f0c00 */
[----:B--2---:R2:W-:Y:S04]  /*7810*/  @!P1 STG.E.128 [R4.64], R28 ;  /* 0x0000001c04009986 */ /* 0x0045e8000c101d06 */
[----:B---3--:R2:W-:Y:S02]  /*7820*/  @!P0 STG.E.128 [R4.64+0x80], R24 ;  /* 0x0000801804008986 */ /* 0x0085e4000c101d06 */
.L_x_1199:
[----:B------:R-:W-:Y:S05]  /*7830*/  BSYNC B0 ;  /* 0x0000000000007941 */ /* 0x000fea0003800000 */
.L_x_1198:
[----:B------:R-:W-:Y:S01]  /*7840*/  IMAD.WIDE.U32 R2, R232, c[0x0][0x3a8], R2 ;  /* 0x0000ea00e8027a25 */ /* 0x000fe200078e0002 */
[----:B------:R-:W-:Y:S03]  /*7850*/  BSSY B0, `(.L_x_1200) ;  /* 0x0000016000007945 */ /* 0x000fe60003800000 */
[----:B------:R-:W-:Y:S01]  /*7860*/  IMAD R0, R20, c[0x0][0x3a8], RZ ;  /* 0x0000ea0014007a24 */ /* 0x000fe200078e02ff */
[----:B------:R-:W-:-:S03]  /*7870*/  IADD3 R2, P0, R21, R2, RZ ;  /* 0x0000000215027210 */ /* 0x000fc60007f1e0ff */
[----:B--2---:R-:W-:Y:S02]  /*7880*/  IMAD R4, R232, c[0x0][0x3ac], R0 ;  /* 0x0000eb00e8047a24 */ /* 0x004fe400078e0200 */
        /* <DEDUP_REMOVED lines=12> */
[----:B----4-:R-:W-:-:S04]  /*7950*/  IMAD.WIDE.U32 R6, R245, c[0x0][0x3a8], R4 ;  /* 0x0000ea00f5067a25 */ /* 0x010fc800078e0004 */
[----:B------:R-:W-:Y:S01]  /*7960*/  IMAD.IADD R0, R0, 0x1, R7 ;  /* 0x0000000100007824 */ /* 0x000fe200078e0207 */
[----:B------:R-:W-:-:S04]  /*7970*/  LEA R4, P3, R6, c[0x0][0x348], 0x1 ;  /* 0x0000d20006047a11 */ /* 0x000fc800078608ff */
[----:B------:R-:W-:-:S05]  /*7980*/  LEA.HI.X R5, R6, c[0x0][0x34c], R0, 0x1, P3 ;  /* 0x0000d30006057a11 */ /* 0x000fca00018f0c00 */
[----:B------:R2:W-:Y:S04]  /*7990*/  @!P1 STG.E.128 [R4.64], R36 ;  /* 0x0000002404009986 */ /* 0x0005e8000c101d06 */
[----:B-1----:R2:W-:Y:S02]  /*79a0*/  @!P0 STG.E.128 [R4.64+0x80], R32 ;  /* 0x0000802004008986 */ /* 0x0025e4000c101d06 */
.L_x_1201:
[----:B------:R-:W-:Y:S05]  /*79b0*/  BSYNC B0 ;  /* 0x0000000000007941 */ /* 0x000fea0003800000 */
.L_x_1200:
[----:B------:R-:W-:Y:S05]  /*79c0*/  @P2 BRA `(.L_x_1170) ;  /* 0x000000d000002947 */ /* 0x000fea0003800000 */
[----:B------:R-:W-:Y:S02]  /*79d0*/  IADD3 R0, P0, R245, 0x20, RZ ;  /* 0x00000020f5007810 */ /* 0x000fe40007f1e0ff */
[----:B------:R-:W-:-:S03]  /*79e0*/  ISETP.GE.AND P1, PT, R218, c[0x0][0x220], PT ;  /* 0x00008800da007a0c */ /* 0x000fc60003f26270 */
[----:B------:R-:W-:Y:S01]  /*79f0*/  IMAD.X R3, RZ, RZ, R48, P0 ;  /* 0x000000ffff037224 */ /* 0x000fe200000e0630 */
[----:B------:R-:W-:-:S03]  /*7a00*/  ISETP.GE.AND P0, PT, R229, c[0x0][0x220], PT ;  /* 0x00008800e5007a0c */ /* 0x000fc60003f06270 */
[----:B--2---:R-:W-:Y:S01]  /*7a10*/  IMAD R4, R3, c[0x0][0x3a8], RZ ;  /* 0x0000ea0003047a24 */ /* 0x004fe200078e02ff */
[----:B------:R-:W-:-:S05]  /*7a20*/  MOV R3, R8 ;  /* 0x0000000800037202 */ /* 0x000fca0000000f00 */
[----:B----4-:R-:W-:-:S04]  /*7a30*/  IMAD.WIDE.U32 R6, R0, c[0x0][0x3a8], R2 ;  /* 0x0000ea0000067a25 */ /* 0x010fc800078e0002 */
[----:B------:R-:W-:Y:S01]  /*7a40*/  IMAD R0, R0, c[0x0][0x3ac], R4 ;  /* 0x0000eb0000007a24 */ /* 0x000fe200078e0204 */
[----:B------:R-:W-:-:S03]  /*7a50*/  LEA R2, P2, R6, c[0x0][0x348], 0x1 ;  /* 0x0000d20006027a11 */ /* 0x000fc600078408ff */
[----:B------:R-:W-:-:S05]  /*7a60*/  IMAD.IADD R0, R0, 0x1, R7 ;  /* 0x0000000100007824 */ /* 0x000fca00078e0207 */
[----:B------:R-:W-:-:S05]  /*7a70*/  LEA.HI.X R3, R6, c[0x0][0x34c], R0, 0x1, P2 ;  /* 0x0000d30006037a11 */ /* 0x000fca00010f0c00 */
[----:B-1----:R1:W-:Y:S04]  /*7a80*/  @!P1 STG.E.128 [R2.64], R44 ;  /* 0x0000002c02009986 */ /* 0x0023e8000c101d06 */
[----:B------:R1:W-:Y:S02]  /*7a90*/  @!P0 STG.E.128 [R2.64+0x80], R40 ;  /* 0x0000802802008986 */ /* 0x0003e4000c101d06 */
.L_x_1170:
[----:B------:R-:W-:Y:S05]  /*7aa0*/  BSYNC B1 ;  /* 0x0000000000017941 */ /* 0x000fea0003800000 */
.L_x_1156:
        /* <DEDUP_REMOVED lines=9> */
.L_x_1202:
[----:B------:R-:W-:Y:S05]  /*7b40*/  EXIT ;  /* 0x000000000000794d */ /* 0x000fea0003800000 */
.L_x_1204:
        /* <DEDUP_REMOVED lines=11> */
.L_x_2074:


//--------------------- .text._ZN5flash25flash_bwd_dot_do_o_kernelILb0E23Flash_bwd_kernel_traitsILi128ELi64ELi64ELi8ELi4ELi2ELi2ELb1ELb0EN7cutlass10bfloat16_tE19Flash_kernel_traitsILi128ELi64ELi64ELi8ES3_EEEEvNS_16Flash_bwd_paramsE --------------------------
	.section	.text._ZN5flash25flash_bwd_dot_do_o_kernelILb0E23Flash_bwd_kernel_traitsILi128ELi64ELi64ELi8ELi4ELi2ELi2ELb1ELb0EN7cutlass10bfloat16_tE19Flash_kernel_traitsILi128ELi64ELi64ELi8ES3_EEEEvNS_16Flash_bwd_paramsE,"ax",@progbits
	.sectioninfo	@"SHI_REGISTERS=46"
	.align	128
        .global         _ZN5flash25flash_bwd_dot_do_o_kernelILb0E23Flash_bwd_kernel_traitsILi128ELi64ELi64ELi8ELi4ELi2ELi2ELb1ELb0EN7cutlass10bfloat16_tE19Flash_kernel_traitsILi128ELi64ELi64ELi8ES3_EEEEvNS_16Flash_bwd_paramsE
        .type           _ZN5flash25flash_bwd_dot_do_o_kernelILb0E23Flash_bwd_kernel_traitsILi128ELi64ELi64ELi8ELi4ELi2ELi2ELb1ELb0EN7cutlass10bfloat16_tE19Flash_kernel_traitsILi128ELi64ELi64ELi8ES3_EEEEvNS_16Flash_bwd_paramsE,@function
        .size           _ZN5flash25flash_bwd_dot_do_o_kernelILb0E23Flash_bwd_kernel_traitsILi128ELi64ELi64ELi8ELi4ELi2ELi2ELb1ELb0EN7cutlass10bfloat16_tE19Flash_kernel_traitsILi128ELi64ELi64ELi8ES3_EEEEvNS_16Flash_bwd_paramsE,(.L_x_2075 - _ZN5flash25flash_bwd_dot_do_o_kernelILb0E23Flash_bwd_kernel_traitsILi128ELi64ELi64ELi8ELi4ELi2ELi2ELb1ELb0EN7cutlass10bfloat16_tE19Flash_kernel_traitsILi128ELi64ELi64ELi8ES3_EEEEvNS_16Flash_bwd_paramsE)
        .other          _ZN5flash25flash_bwd_dot_do_o_kernelILb0E23Flash_bwd_kernel_traitsILi128ELi64ELi64ELi8ELi4ELi2ELi2ELb1ELb0EN7cutlass10bfloat16_tE19Flash_kernel_traitsILi128ELi64ELi64ELi8ES3_EEEEvNS_16Flash_bwd_paramsE,@"STO_CUDA_ENTRY STV_DEFAULT"
_ZN5flash25flash_bwd_dot_do_o_kernelILb0E23Flash_bwd_kernel_traitsILi128ELi64ELi64ELi8ELi4ELi2ELi2ELb1ELb0EN7cutlass10bfloat16_tE19Flash_kernel_traitsILi128ELi64ELi64ELi8ES3_EEEEvNS_16Flash_bwd_paramsE:
.text._ZN5flash25flash_bwd_dot_do_o_kernelILb0E23Flash_bwd_kernel_traitsILi128ELi64ELi64ELi8ELi4ELi2ELi2ELb1ELb0EN7cutlass10bfloat16_tE19Flash_kernel_traitsILi128ELi64ELi64ELi8ES3_EEEEvNS_16Flash_bwd_paramsE:
[----:B------:R-:W-:Y:S02]  /*0000*/  MOV R1, c[0x0][0x28] ;  /* 0x00000a0000017a02 */ /* 0x000fe40000000f00 */
[----:B------:R-:W0:Y:S01]  /*0010*/  S2R R11, SR_CTAID.Y ;  /* 0x00000000000b7919 */ /* 0x000e220000002600 */
[----:B------:R-:W-:Y:S01]  /*0020*/  ISETP.NE.U32.AND P0, PT, RZ, c[0x0][0x240], PT ;  /* 0x00009000ff007a0c */ /* 0x000fe20003f05070 */
[----:B------:R-:W-:Y:S01]  /*0030*/  IMAD.MOV.U32 R13, RZ, RZ, -0x1 ;  /* 0xffffffffff0d7424 */ /* 0x000fe200078e00ff */
[----:B------:R-:W-:Y:S02]  /*0040*/  ULDC.64 UR4, c[0x0][0x118] ;  /* 0x0000460000047ab9 */ /* 0x000fe40000000a00 */
[----:B------:R-:W-:-:S13]  /*0050*/  ISETP.NE.AND.EX P0, PT, RZ, c[0x0][0x244], PT, P0 ;  /* 0x00009100ff007a0c */ /* 0x000fda0003f05300 */
[----:B------:R-:W-:Y:S01]  /*0060*/  @P0 MOV R9, 0x4 ;  /* 0x0000000400090802 */ /* 0x000fe20000000f00 */
[----:B------:R-:W-:Y:S01]  /*0070*/  @P0 IMAD.MOV.U32 R2, RZ, RZ, 0x4 ;  /* 0x00000004ff020424 */ /* 0x000fe200078e00ff */
[----:B0-----:R-:W-:-:S03]  /*0080*/  @P0 IADD3 R8, R11, 0x1, RZ ;  /* 0x000000010b080810 */ /* 0x001fc60007ffe0ff */
[----:B------:R-:W-:-:S04]  /*0090*/  @P0 IMAD.WIDE R2, R11, R2, c[0x0][0x240] ;  /* 0x000090000b020625 */ /* 0x000fc800078e0202 */
[----:B------:R-:W-:Y:S01]  /*00a0*/  @P0 IMAD.WIDE R8, R8, R9, c[0x0][0x240] ;  /* 0x0000900008080625 */ /* 0x000fe200078e0209 */
[----:B------:R-:W2:Y:S05]  /*00b0*/  @P0 LDG.E R13, [R2.64] ;  /* 0x00000004020d0981 */ /* 0x000eaa000c1e1900 */
[----:B------:R-:W2:Y:S04]  /*00c0*/  @P0 LDG.E R8, [R8.64] ;  /* 0x0000000408080981 */ /* 0x000ea8000c1e1900 */
[----:B------:R-:W0:Y:S02]  /*00d0*/  S2R R7, SR_CTAID.X ;  /* 0x0000000000077919 */ /* 0x000e240000002500 */
[----:B0-----:R-:W-:Y:S01]  /*00e0*/  IMAD.SHL.U32 R7, R7, 0x40, RZ ;  /* 0x0000004007077824 */ /* 0x001fe200078e00ff */
[----:B--2---:R-:W-:-:S02]  /*00f0*/  @P0 IADD3 R4, R8, -R13, RZ ;  /* 0x8000000d08040210 */ /* 0x004fc40007ffe0ff */
[----:B------:R-:W-:-:S04]  /*0100*/  @!P0 MOV R4, c[0x0][0x214] ;  /* 0x0000850000048a02 */ /* 0x000fc80000000f00 */
[----:B------:R-:W-:-:S13]  /*0110*/  ISETP.GT.AND P0, PT, R4, R7, PT ;  /* 0x000000070400720c */ /* 0x000fda0003f04270 */
[----:B------:R-:W-:Y:S05]  /*0120*/  @!P0 EXIT ;  /* 0x000000000000894d */ /* 0x000fea0003800000 */
[C---:B------:R-:W-:Y:S01]  /*0130*/  ISETP.NE.AND P1, PT, R13.reuse, -0x1, PT ;  /* 0xffffffff0d00780c */ /* 0x040fe20003f25270 */
[----:B------:R-:W0:Y:S01]  /*0140*/  S2R R36, SR_CTAID.Z ;  /* 0x0000000000247919 */ /* 0x000e220000002700 */
[----:B------:R-:W-:Y:S02]  /*0150*/  ULDC.U8 UR6, c[0x0][0x328] ;  /* 0x0000ca0000067ab9 */ /* 0x000fe40000000000 */
[----:B------:R-:W-:Y:S01]  /*0160*/  ISETP.NE.AND P0, PT, RZ, UR6, PT ;  /* 0x00000006ff007c0c */ /* 0x000fe2000bf05270 */
[----:B------:R-:W1:Y:S08]  /*0170*/  S2R R0, SR_TID.X ;  /* 0x0000000000007919 */ /* 0x000e700000002100 */
[----:B------:R-:W-:Y:S01]  /*0180*/  @P1 IMAD.WIDE.U32 R2, R13, c[0x0][0x370], RZ ;  /* 0x0000dc000d021a25 */ /* 0x000fe200078e00ff */
[----:B------:R-:W-:-:S02]  /*0190*/  @!P1 SHF.R.S32.HI R8, RZ, 0x1f, R11 ;  /* 0x0000001fff089819 */ /* 0x000fc4000001140b */
[----:B------:R-:W-:Y:S01]  /*01a0*/  @!P1 SHF.R.S32.HI R10, RZ, 0x1f, R11 ;  /* 0x0000001fff0a9819 */ /* 0x000fe2000001140b */
[C---:B------:R-:W-:Y:S02]  /*01b0*/  @P1 IMAD R5, R13.reuse, c[0x0][0x374], R3 ;  /* 0x0000dd000d051a24 */ /* 0x040fe400078e0203 */
[----:B------:R-:W-:Y:S02]  /*01c0*/  @P1 IMAD.MOV.U32 R21, RZ, RZ, R2 ;  /* 0x000000ffff151224 */ /* 0x000fe400078e0002 */
[----:B------:R-:W-:-:S04]  /*01d0*/  @P1 IMAD.WIDE.U32 R2, R13, c[0x0][0x1e8], RZ ;  /* 0x00007a000d021a25 */ /* 0x000fc800078e00ff */
[----:B------:R-:W-:Y:S01]  /*01e0*/  @!P1 IMAD R8, R8, c[0x0][0x368], RZ ;  /* 0x0000da0008089a24 */ /* 0x000fe200078e02ff */
[----:B------:R-:W-:Y:S01]  /*01f0*/  @P1 MOV R15, R2 ;  /* 0x00000002000f1202 */ /* 0x000fe20000000f00 */
[----:B------:R-:W-:Y:S02]  /*0200*/  @!P1 IMAD R10, R10, c[0x0][0x1e0], RZ ;  /* 0x000078000a0a9a24 */ /* 0x000fe400078e02ff */
[----:B------:R-:W-:Y:S02]  /*0210*/  @P1 IMAD R6, R13, c[0x0][0x1ec], R3 ;  /* 0x00007b000d061a24 */ /* 0x000fe400078e0203 */
[C---:B------:R-:W-:Y:S02]  /*0220*/  @!P1 IMAD R17, R11.reuse, c[0x0][0x36c], R8 ;  /* 0x0000db000b119a24 */ /* 0x040fe400078e0208 */
[----:B------:R-:W-:-:S04]  /*0230*/  @!P1 IMAD.WIDE.U32 R2, R11, c[0x0][0x368], RZ ;  /* 0x0000da000b029a25 */ /* 0x000fc800078e00ff */
[----:B------:R-:W-:Y:S01]  /*0240*/  @!P1 IMAD.WIDE.U32 R8, R11, c[0x0][0x1e0], RZ ;  /* 0x000078000b089a25 */ /* 0x000fe200078e00ff */
[----:B------:R-:W-:-:S03]  /*0250*/  @!P1 IADD3 R5, R3, R17, RZ ;  /* 0x0000001103059210 */ /* 0x000fc60007ffe0ff */
[----:B------:R-:W-:Y:S02]  /*0260*/  @!P1 IMAD R19, R11, c[0x0][0x1e4], R10 ;  /* 0x000079000b139a24 */ /* 0x000fe400078e020a */
[----:B------:R-:W-:Y:S02]  /*0270*/  @!P1 IMAD.MOV.U32 R21, RZ, RZ, R2 ;  /* 0x000000ffff159224 */ /* 0x000fe400078e0002 */
[----:B------:R-:W-:Y:S01]  /*0280*/  @!P1 IMAD.MOV.U32 R15, RZ, RZ, R8 ;  /* 0x000000ffff0f9224 */ /* 0x000fe200078e0008 */
[----:B------:R-:W-:Y:S01]  /*0290*/  @!P1 IADD3 R6, R9, R19, RZ ;  /* 0x0000001309069210 */ /* 0x000fe20007ffe0ff */
[----:B------:R-:W-:Y:S05]  /*02a0*/  @!P0 BRA `(.L_x_1205) ;  /* 0x0000007000008947 */ /* 0x000fea0003800000 */
[----:B01----:R-:W-:Y:S01]  /*02b0*/  MOV R8, c[0x0][0x210] ;  /* 0x0000840000087a02 */ /* 0x003fe20000000f00 */
[C---:B------:R-:W-:Y:S02]  /*02c0*/  @!P1 IMAD R13, R11.reuse, c[0x0][0x224], RZ ;  /* 0x000089000b0d9a24 */ /* 0x040fe400078e02ff */
[----:B------:R-:W-:Y:S02]  /*02d0*/  IMAD.MOV.U32 R3, RZ, RZ, 0x80 ;  /* 0x00000080ff037424 */ /* 0x000fe400078e00ff */
[----:B------:R-:W-:-:S02]  /*02e0*/  IMAD R2, R11, 0x80, R13 ;  /* 0x000000800b027824 */ /* 0x000fc400078e020d */
[----:B------:R-:W-:-:S04]  /*02f0*/  IMAD R3, R3, R8, c[0x0][0x234] ;  /* 0x00008d0003037624 */ /* 0x000fc800078e0208 */
[----:B------:R-:W-:Y:S01]  /*0300*/  IMAD R2, R3, R36, R2 ;  /* 0x0000002403027224 */ /* 0x000fe200078e0202 */
[----:B------:R-:W-:Y:S05]  /*0310*/  BRA `(.L_x_1206) ;  /* 0x0000002000007947 */ /* 0x000fea0003800000 */
.L_x_1205:
[----:B01----:R-:W-:-:S04]  /*0320*/  IMAD R2, R11, c[0x0][0x1c0], R36 ;  /* 0x000070000b027a24 */ /* 0x003fc800078e0224 */
[----:B------:R-:W-:Y:S02]  /*0330*/  IMAD R2, R2, c[0x0][0x224], RZ ;  /* 0x0000890002027a24 */ /* 0x000fe400078e02ff */
.L_x_1206:
[----:B------:R-:W-:Y:S01]  /*0340*/  SHF.R.S32.HI R3, RZ, 0x1f, R0 ;  /* 0x0000001fff037819 */ /* 0x000fe20000011400 */
[----:B------:R-:W-:Y:S01]  /*0350*/  BSSY B0, `(.L_x_1207) ;  /* 0x0000035000007945 */ /* 0x000fe20003800000 */
[----:B------:R-:W-:Y:S01]  /*0360*/  SHF.R.S32.HI R8, RZ, 0x1f, R7 ;  /* 0x0000001fff087819 */ /* 0x000fe20000011407 */
[----:B------:R-:W-:Y:S01]  /*0370*/  CS2R R18, SRZ ;  /* 0x0000000000127805 */ /* 0x000fe2000001ff00 */
[----:B------:R-:W-:Y:S02]  /*0380*/  LEA.HI R12, R3, R0, RZ, 0x3 ;  /* 0x00000000030c7211 */ /* 0x000fe400078f18ff */
[----:B------:R-:W-:Y:S01]  /*0390*/  SHF.R.S32.HI R13, RZ, 0x1f, R36 ;  /* 0x0000001fff0d7819 */ /* 0x000fe20000011424 */
[----:B------:R-:W-:Y:S01]  /*03a0*/  IMAD R16, R8, c[0x0][0x1e8], RZ ;  /* 0x00007a0008107a24 */ /* 0x000fe200078e02ff */
[----:B------:R-:W-:-:S03]  /*03b0*/  LOP3.LUT R3, R12, 0x1ffffff8, RZ, 0xc0, !PT ;  /* 0x1ffffff80c037812 */ /* 0x000fc600078ec0ff */
[----:B------:R-:W-:Y:S01]  /*03c0*/  IMAD R17, R7, c[0x0][0x1ec], R16 ;  /* 0x00007b0007117a24 */ /* 0x000fe200078e0210 */
[----:B------:R-:W-:Y:S01]  /*03d0*/  IADD3 R3, -R3, R0, RZ ;  /* 0x0000000003037210 */ /* 0x000fe20007ffe1ff */
[----:B------:R-:W-:-:S04]  /*03e0*/  IMAD R41, R13, c[0x0][0x1f0], RZ ;  /* 0x00007c000d297a24 */ /* 0x000fc800078e02ff */
[----:B------:R-:W-:Y:S01]  /*03f0*/  IMAD.SHL.U32 R38, R3, 0x8, RZ ;  /* 0x0000000803267824 */ /* 0x000fe200078e00ff */
[C---:B------:R-:W-:Y:S01]  /*0400*/  IADD3 R3, R7.reuse, R2, RZ ;  /* 0x0000000207037210 */ /* 0x040fe20007ffe0ff */
[----:B------:R-:W-:Y:S02]  /*0410*/  IMAD R2, R8, c[0x0][0x370], RZ ;  /* 0x0000dc0008027a24 */ /* 0x000fe400078e02ff */
[----:B------:R-:W-:Y:S01]  /*0420*/  IMAD R41, R36, c[0x0][0x1f4], R41 ;  /* 0x00007d0024297a24 */ /* 0x000fe200078e0229 */
[----:B------:R-:W-:Y:S01]  /*0430*/  SHF.R.S32.HI R39, RZ, 0x1f, R38 ;  /* 0x0000001fff277819 */ /* 0x000fe20000011426 */
[C---:B------:R-:W-:Y:S01]  /*0440*/  IMAD R14, R7.reuse, c[0x0][0x374], R2 ;  /* 0x0000dd00070e7a24 */ /* 0x040fe200078e0202 */
[----:B------:R-:W-:Y:S02]  /*0450*/  SHF.R.S32.HI R2, RZ, 0x3, R12 ;  /* 0x00000003ff027819 */ /* 0x000fe4000001140c */
[----:B------:R-:W-:Y:S01]  /*0460*/  IADD3 R43, R38, 0x40, RZ ;  /* 0x00000040262b7810 */ /* 0x000fe20007ffe0ff */
[----:B------:R-:W-:Y:S01]  /*0470*/  IMAD.WIDE.U32 R8, R7, c[0x0][0x370], R38 ;  /* 0x0000dc0007087a25 */ /* 0x000fe200078e0026 */
[----:B------:R-:W-:-:S03]  /*0480*/  SHF.R.S32.HI R42, RZ, 0x1f, R2 ;  /* 0x0000001fff2a7819 */ /* 0x000fc60000011402 */
[----:B------:R-:W-:Y:S01]  /*0490*/  IMAD.WIDE.U32 R10, R7, c[0x0][0x1e8], R38 ;  /* 0x00007a00070a7a25 */ /* 0x000fe200078e0026 */
[----:B------:R-:W-:-:S03]  /*04a0*/  IADD3 R20, P0, R21, R8, RZ ;  /* 0x0000000815147210 */ /* 0x000fc60007f1e0ff */
[----:B------:R-:W-:Y:S01]  /*04b0*/  IMAD.IADD R7, R4, 0x1, -R7 ;  /* 0x0000000104077824 */ /* 0x000fe200078e0a07 */
[----:B------:R-:W-:Y:S01]  /*04c0*/  IADD3.X R21, R5, R9, R14, P0, !PT ;  /* 0x0000000905157210 */ /* 0x000fe200007fe40e */
[----:B------:R-:W-:Y:S01]  /*04d0*/  IMAD R5, R13, c[0x0][0x378], RZ ;  /* 0x0000de000d057a24 */ /* 0x000fe200078e02ff */
[----:B------:R-:W-:Y:S01]  /*04e0*/  IADD3 R8, P1, R15, R10, RZ ;  /* 0x0000000a0f087210 */ /* 0x000fe20007f3e0ff */
[----:B------:R-:W-:Y:S01]  /*04f0*/  CS2R R12, SRZ ;  /* 0x00000000000c7805 */ /* 0x000fe2000001ff00 */
[----:B------:R-:W-:Y:S01]  /*0500*/  ISETP.GE.AND P0, PT, R2, R7, PT ;  /* 0x000000070200720c */ /* 0x000fe20003f06270 */
[----:B------:R-:W-:Y:S01]  /*0510*/  IMAD R23, R36, c[0x0][0x37c], R5 ;  /* 0x0000df0024177a24 */ /* 0x000fe200078e0205 */
[----:B------:R-:W-:Y:S01]  /*0520*/  IADD3.X R9, R6, R11, R17, P1, !PT ;  /* 0x0000000b06097210 */ /* 0x000fe20000ffe411 */
[----:B------:R-:W-:Y:S01]  /*0530*/  IMAD.WIDE.U32 R20, R36, c[0x0][0x378], R20 ;  /* 0x0000de0024147a25 */ /* 0x000fe200078e0014 */
[----:B------:R-:W-:Y:S01]  /*0540*/  IADD3 R4, R2, 0x20, RZ ;  /* 0x0000002002047810 */ /* 0x000fe20007ffe0ff */
[----:B------:R-:W-:Y:S01]  /*0550*/  CS2R R10, SRZ ;  /* 0x00000000000a7805 */ /* 0x000fe2000001ff00 */
[----:B------:R-:W-:Y:S01]  /*0560*/  CS2R R14, SRZ ;  /* 0x00000000000e7805 */ /* 0x000fe2000001ff00 */
[----:B------:R-:W-:Y:S01]  /*0570*/  IMAD.WIDE.U32 R36, R36, c[0x0][0x1f0], R8 ;  /* 0x00007c0024247a25 */ /* 0x000fe200078e0008 */
[----:B------:R-:W-:Y:S01]  /*0580*/  ISETP.GE.AND P1, PT, R4, R7, PT ;  /* 0x000000070400720c */ /* 0x000fe20003f26270 */
[----:B------:R-:W-:Y:S01]  /*0590*/  CS2R R8, SRZ ;  /* 0x0000000000087805 */ /* 0x000fe2000001ff00 */
[----:B------:R-:W-:Y:S01]  /*05a0*/  CS2R R6, SRZ ;  /* 0x0000000000067805 */ /* 0x000fe2000001ff00 */
[----:B------:R-:W-:Y:S01]  /*05b0*/  CS2R R4, SRZ ;  /* 0x0000000000047805 */ /* 0x000fe2000001ff00 */
[----:B------:R-:W-:Y:S01]  /*05c0*/  CS2R R16, SRZ ;  /* 0x0000000000107805 */ /* 0x000fe2000001ff00 */
[----:B------:R-:W-:Y:S01]  /*05d0*/  IADD3 R23, R21, R23, RZ ;  /* 0x0000001715177210 */ /* 0x000fe20007ffe0ff */
[----:B------:R-:W-:Y:S05]  /*05e0*/  @P0 BRA `(.L_x_1208) ;  /* 0x000000b000000947 */ /* 0x000fea0003800000 */
[----:B------:R-:W-:Y:S01]  /*05f0*/  IMAD R27, R42, c[0x0][0x370], RZ ;  /* 0x0000dc002a1b7a24 */ /* 0x000fe200078e02ff */
[----:B------:R-:W-:Y:S01]  /*0600*/  ISETP.GE.AND P2, PT, R38, c[0x0][0x220], PT ;  /* 0x0000880026007a0c */ /* 0x000fe20003f46270 */
[----:B------:R-:W-:Y:S01]  /*0610*/  IMAD.MOV.U32 R22, RZ, RZ, R20 ;  /* 0x000000ffff167224 */ /* 0x000fe200078e0014 */
[----:B------:R-:W-:Y:S01]  /*0620*/  ISETP.GE.AND P3, PT, R43, c[0x0][0x220], PT ;  /* 0x000088002b007a0c */ /* 0x000fe20003f66270 */
[----:B------:R-:W-:-:S02]  /*0630*/  IMAD R27, R2, c[0x0][0x374], R27 ;  /* 0x0000dd00021b7a24 */ /* 0x000fc400078e021b */
[----:B------:R-:W-:-:S05]  /*0640*/  IMAD.WIDE.U32 R24, R2, c[0x0][0x370], R22 ;  /* 0x0000dc0002187a25 */ /* 0x000fca00078e0016 */
[----:B------:R-:W-:Y:S02]  /*0650*/  IADD3 R25, R25, R27, RZ ;  /* 0x0000001b19197210 */ /* 0x000fe40007ffe0ff */
[----:B------:R-:W-:-:S04]  /*0660*/  LEA R26, P4, R24, c[0x0][0x330], 0x1 ;  /* 0x0000cc00181a7a11 */ /* 0x000fc800078808ff */
[----:B------:R-:W-:-:S05]  /*0670*/  LEA.HI.X R27, R24, c[0x0][0x334], R25, 0x1, P4 ;  /* 0x0000cd00181b7a11 */ /* 0x000fca00020f0c19 */
[----:B------:R0:W5:Y:S04]  /*0680*/  @!P2 LDG.E.128 R4, [R26.64] ;  /* 0x000000041a04a981 */ /* 0x000168000c1e1d00 */
[----:B------:R0:W5:Y:S02]  /*0690*/  @!P3 LDG.E.128 R12, [R26.64+0x80] ;  /* 0x000080041a0cb981 */ /* 0x000164000c1e1d00 */
.L_x_1208:
[----:B------:R-:W-:Y:S05]  /*06a0*/  BSYNC B0 ;  /* 0x0000000000007941 */ /* 0x000fea0003800000 */
.L_x_1207:
[----:B------:R-:W-:Y:S01]  /*06b0*/  BSSY B0, `(.L_x_1209) ;  /* 0x000000f000007945 */ /* 0x000fe20003800000 */
[----:B------:R-:W-:Y:S05]  /*06c0*/  @P1 BRA `(.L_x_1210) ;  /* 0x000000d000001947 */ /* 0x000fea0003800000 */
[----:B------:R-:W-:Y:S02]  /*06d0*/  IADD3 R25, P2, R2, 0x20, RZ ;  /* 0x0000002002197810 */ /* 0x000fe40007f5e0ff */
[----:B------:R-:W-:Y:S02]  /*06e0*/  ISETP.GE.AND P3, PT, R38, c[0x0][0x220], PT ;  /* 0x0000880026007a0c */ /* 0x000fe40003f66270 */
[----:B------:R-:W-:Y:S01]  /*06f0*/  ISETP.GE.AND P4, PT, R43, c[0x0][0x220], PT ;  /* 0x000088002b007a0c */ /* 0x000fe20003f86270 */
[----:B------:R-:W-:-:S04]  /*0700*/  IMAD.X R21, RZ, RZ, R42, P2 ;  /* 0x000000ffff157224 */ /* 0x000fc800010e062a */
[----:B------:R-:W-:Y:S01]  /*0710*/  IMAD R22, R21, c[0x0][0x370], RZ ;  /* 0x0000dc0015167a24 */ /* 0x000fe200078e02ff */
[----:B------:R-:W-:-:S05]  /*0720*/  MOV R21, R23 ;  /* 0x0000001700157202 */ /* 0x000fca0000000f00 */
[----:B------:R-:W-:-:S04]  /*0730*/  IMAD.WIDE.U32 R20, R25, c[0x0][0x370], R20 ;  /* 0x0000dc0019147a25 */ /* 0x000fc800078e0014 */
[----:B------:R-:W-:Y:S01]  /*0740*/  IMAD R25, R25, c[0x0][0x374], R22 ;  /* 0x0000dd0019197a24 */ /* 0x000fe200078e0216 */
[----:B------:R-:W-:-:S03]  /*0750*/  LEA R22, P2, R20, c[0x0][0x330], 0x1 ;  /* 0x0000cc0014167a11 */ /* 0x000fc600078408ff */
[----:B------:R-:W-:-:S05]  /*0760*/  IMAD.IADD R21, R21, 0x1, R25 ;  /* 0x0000000115157824 */ /* 0x000fca00078e0219 */
[----:B------:R-:W-:-:S05]  /*0770*/  LEA.HI.X R23, R20, c[0x0][0x334], R21, 0x1, P2 ;  /* 0x0000cd0014177a11 */ /* 0x000fca00010f0c15 */
[----:B------:R1:W5:Y:S04]  /*0780*/  @!P3 LDG.E.128 R8, [R22.64] ;  /* 0x000000041608b981 */ /* 0x000368000c1e1d00 */
[----:B------:R1:W5:Y:S02]  /*0790*/  @!P4 LDG.E.128 R16, [R22.64+0x80] ;  /* 0x000080041610c981 */ /* 0x000364000c1e1d00 */
.L_x_1210:
[----:B------:R-:W-:Y:S05]  /*07a0*/  BSYNC B0 ;  /* 0x0000000000007941 */ /* 0x000fea0003800000 */
.L_x_1209:
[----:B------:R-:W-:Y:S01]  /*07b0*/  BSSY B0, `(.L_x_1211) ;  /* 0x0000014000007945 */ /* 0x000fe20003800000 */
[----:B------:R-:W-:Y:S01]  /*07c0*/  HFMA2.MMA R30, -RZ, RZ, 0, 0 ;  /* 0x00000000ff1e7435 */ /* 0x000fe200000001ff */
[----:B------:R-:W-:Y:S01]  /*07d0*/  CS2R R34, SRZ ;  /* 0x0000000000227805 */ /* 0x000fe2000001ff00 */
[----:B-1----:R-:W-:Y:S01]  /*07e0*/  CS2R R22, SRZ ;  /* 0x0000000000167805 */ /* 0x002fe2000001ff00 */
[----:B------:R-:W-:Y:S01]  /*07f0*/  CS2R R20, SRZ ;  /* 0x0000000000147805 */ /* 0x000fe2000001ff00 */
[----:B0-----:R-:W-:Y:S01]  /*0800*/  CS2R R26, SRZ ;  /* 0x00000000001a7805 */ /* 0x001fe2000001ff00 */
[----:B------:R-:W-:Y:S01]  /*0810*/  CS2R R24, SRZ ;  /* 0x0000000000187805 */ /* 0x000fe2000001ff00 */
[----:B------:R-:W-:Y:S01]  /*0820*/  IMAD.IADD R41, R37, 0x1, R41 ;  /* 0x0000000125297824 */ /* 0x000fe200078e0229 */
[----:B------:R-:W-:Y:S05]  /*0830*/  @P0 BRA `(.L_x_1212) ;  /* 0x000000b000000947 */ /* 0x000fea0003800000 */
[----:B------:R-:W-:Y:S01]  /*0840*/  MOV R40, R36 ;  /* 0x0000002400287202 */ /* 0x000fe20000000f00 */
[----:B------:R-:W-:Y:S01]  /*0850*/  IMAD R29, R42, c[0x0][0x1e8], RZ ;  /* 0x00007a002a1d7a24 */ /* 0x000fe200078e02ff */
[----:B------:R-:W-:-:S02]  /*0860*/  ISETP.GE.AND P2, PT, R38, c[0x0][0x220], PT ;  /* 0x0000880026007a0c */ /* 0x000fc40003f46270 */
[----:B------:R-:W-:Y:S01]  /*0870*/  ISETP.GE.AND P3, PT, R43, c[0x0][0x220], PT ;  /* 0x000088002b007a0c */ /* 0x000fe20003f66270 */
[----:B------:R-:W-:-:S04]  /*0880*/  IMAD.WIDE.U32 R32, R2, c[0x0][0x1e8], R40 ;  /* 0x00007a0002207a25 */ /* 0x000fc800078e0028 */
[----:B------:R-:W-:Y:S01]  /*0890*/  IMAD R29, R2, c[0x0][0x1ec], R29 ;  /* 0x00007b00021d7a24 */ /* 0x000fe200078e021d */
[----:B------:R-:W-:-:S03]  /*08a0*/  LEA R28, P0, R32, c[0x0][0x1d0], 0x1 ;  /* 0x00007400201c7a11 */ /* 0x000fc600078008ff */
[----:B------:R-:W-:-:S05]  /*08b0*/  IMAD.IADD R29, R33, 0x1, R29 ;  /* 0x00000001211d7824 */ /* 0x000fca00078e021d */
[----:B------:R-:W-:-:S05]  /*08c0*/  LEA.HI.X R29, R32, c[0x0][0x1d4], R29, 0x1, P0 ;  /* 0x00007500201d7a11 */ /* 0x000fca00000f0c1d */
[----:B------:R0:W5:Y:S04]  /*08d0*/  @!P2 LDG.E.128 R20, [R28.64] ;  /* 0x000000041c14a981 */ /* 0x000168000c1e1d00 */
[----:B------:R0:W5:Y:S02]  /*08e0*/  @!P3 LDG.E.128 R24, [R28.64+0x80] ;  /* 0x000080041c18b981 */ /* 0x000164000c1e1d00 */
.L_x_1212:
[----:B------:R-:W-:Y:S05]  /*08f0*/  BSYNC B0 ;  /* 0x0000000000007941 */ /* 0x000fea0003800000 */
.L_x_1211:
[----:B------:R-:W-:Y:S01]  /*0900*/  BSSY B0, `(.L_x_1213) ;  /* 0x0000012000007945 */ /* 0x000fe20003800000 */
[----:B------:R-:W-:Y:S01]  /*0910*/  MOV R31, RZ ;  /* 0x000000ff001f7202 */ /* 0x000fe20000000f00 */
[----:B0-----:R-:W-:Y:S01]  /*0920*/  CS2R R28, SRZ ;  /* 0x00000000001c7805 */ /* 0x001fe2000001ff00 */
[----:B------:R-:W-:Y:S01]  /*0930*/  CS2R R32, SRZ ;  /* 0x0000000000207805 */ /* 0x000fe2000001ff00 */
[----:B------:R-:W-:Y:S05]  /*0940*/  @P1 BRA `(.L_x_1214) ;  /* 0x000000d000001947 */ /* 0x000fea0003800000 */
[----:B------:R-:W-:Y:S02]  /*0950*/  IADD3 R2, P0, R2, 0x20, RZ ;  /* 0x0000002002027810 */ /* 0x000fe40007f1e0ff */
[----:B------:R-:W-:-:S02]  /*0960*/  MOV R37, R41 ;  /* 0x0000002900257202 */ /* 0x000fc40000000f00 */
        /* <DEDUP_REMOVED lines=9> */
[----:B------:R0:W5:Y:S04]  /*0a00*/  @!P1 LDG.E.128 R32, [R38.64] ;  /* 0x0000000426209981 */ /* 0x000168000c1e1d00 */
[----:B------:R0:W5:Y:S02]  /*0a10*/  @!P2 LDG.E.128 R28, [R38.64+0x80] ;  /* 0x00008004261ca981 */ /* 0x000164000c1e1d00 */
.L_x_1214:
[----:B------:R-:W-:Y:S05]  /*0a20*/  BSYNC B0 ;  /* 0x0000000000007941 */ /* 0x000fea0003800000 */
.L_x_1213:
[----:B-----5:R-:W-:Y:S01]  /*0a30*/  LOP3.LUT R36, R4, 0xffff0000, RZ, 0xc0, !PT ;  /* 0xffff000004247812 */ /* 0x020fe200078ec0ff */
[C---:B------:R-:W-:Y:S01]  /*0a40*/  IMAD.U32 R37, R20.reuse, 0x10000, RZ ;  /* 0x0001000014257824 */ /* 0x040fe200078e00ff */
[----:B0-----:R-:W-:Y:S02]  /*0a50*/  LOP3.LUT R39, R20, 0xffff0000, RZ, 0xc0, !PT ;  /* 0xffff000014277812 */ /* 0x001fe400078ec0ff */
[----:B------:R-:W-:Y:S02]  /*0a60*/  SHF.L.U32 R2, R4, 0x10, RZ ;  /* 0x0000001004027819 */ /* 0x000fe400000006ff */
[----:B------:R-:W-:Y:S01]  /*0a70*/  LOP3.LUT R4, R32, 0xffff0000, RZ, 0xc0, !PT ;  /* 0xffff000020047812 */ /* 0x000fe200078ec0ff */
[----:B------:R-:W-:Y:S01]  /*0a80*/  FMUL.FTZ R20, R36, R39 ;  /* 0x0000002724147220 */ /* 0x000fe20000410000 */
[----:B------:R-:W-:Y:S01]  /*0a90*/  LOP3.LUT R41, R8, 0xffff0000, RZ, 0xc0, !PT ;  /* 0xffff000008297812 */ /* 0x000fe200078ec0ff */
[----:B------:R-:W-:Y:S01]  /*0aa0*/  IMAD.U32 R36, R21, 0x10000, RZ ;  /* 0x0001000015247824 */ /* 0x000fe200078e00ff */
[----:B------:R-:W-:Y:S01]  /*0ab0*/  SHF.L.U32 R32, R32, 0x10, RZ ;  /* 0x0000001020207819 */ /* 0x000fe200000006ff */
[----:B------:R-:W-:Y:S01]  /*0ac0*/  FFMA.FTZ R20, R2, R37, R20 ;  /* 0x0000002502147223 */ /* 0x000fe20000010014 */
[----:B------:R-:W-:Y:S01]  /*0ad0*/  SHF.L.U32 R37, R5, 0x10, RZ ;  /* 0x0000001005257819 */ /* 0x000fe200000006ff */
[----:B------:R-:W-:Y:S01]  /*0ae0*/  FMUL.FTZ R41, R4, R41 ;  /* 0x0000002904297220 */ /* 0x000fe20000410000 */
[----:B------:R-:W-:Y:S01]  /*0af0*/  SHF.L.U32 R39, R33, 0x10, RZ ;  /* 0x0000001021277819 */ /* 0x000fe200000006ff */
[----:B------:R-:W-:Y:S01]  /*0b00*/  IMAD.U32 R2, R8, 0x10000, RZ ;  /* 0x0001000008027824 */ /* 0x000fe200078e00ff */
[----:B------:R-:W-:Y:S01]  /*0b10*/  LOP3.LUT R4, R5, 0xffff0000, RZ, 0xc0, !PT ;  /* 0xffff000005047812 */ /* 0x000fe200078ec0ff */
[----:B------:R-:W-:Y:S01]  /*0b20*/  FFMA.FTZ R36, R37, R36, R20 ;  /* 0x0000002425247223 */ /* 0x000fe20000010014 */
[----:B------:R-:W-:Y:S01]  /*0b30*/  SHF.L.U32 R37, R22, 0x10, RZ ;  /* 0x0000001016257819 */ /* 0x000fe200000006ff */
[----:B------:R-:W-:Y:S01]  /*0b40*/  FFMA.FTZ R32, R32, R2, R41 ;  /* 0x0000000220207223 */ /* 0x000fe20000010029 */
[----:B------:R-:W-:Y:S01]  /*0b50*/  LOP3.LUT R20, R22, 0xffff0000, RZ, 0xc0, !PT ;  /* 0xffff000016147812 */ /* 0x000fe200078ec0ff */
[----:B------:R-:W-:Y:S01]  /*0b60*/  IMAD.U32 R22, R9, 0x10000, RZ ;  /* 0x0001000009167824 */ /* 0x000fe200078e00ff */
[----:B------:R-:W-:Y:S01]  /*0b70*/  LOP3.LUT R21, R21, 0xffff0000, RZ, 0xc0, !PT ;  /* 0xffff000015157812 */ /* 0x000fe200078ec0ff */
[----:B------:R-:W-:Y:S01]  /*0b80*/  IMAD.U32 R2, R7, 0x10000, RZ ;  /* 0x0001000007027824 */ /* 0x000fe200078e00ff */
[----:B------:R-:W-:Y:S01]  /*0b90*/  LOP3.LUT R33, R33, 0xffff0000, RZ, 0xc0, !PT ;  /* 0xffff000021217812 */ /* 0x000fe200078ec0ff */
[----:B------:R-:W-:Y:S01]  /*0ba0*/  FFMA.FTZ R22, R39, R22, R32 ;  /* 0x0000001627167223 */ /* 0x000fe20000010020 */
[----:B------:R-:W-:Y:S01]  /*0bb0*/  LOP3.LUT R9, R9, 0xffff0000, RZ, 0xc0, !PT ;  /* 0xffff000009097812 */ /* 0x000fe200078ec0ff */
[----:B------:R-:W-:Y:S01]  /*0bc0*/  FFMA.FTZ R4, R4, R21, R36 ;  /* 0x0000001504047223 */ /* 0x000fe20000010024 */
[----:B------:R-:W-:Y:S01]  /*0bd0*/  SHF.L.U32 R8, R6, 0x10, RZ ;  /* 0x0000001006087819 */ /* 0x000fe200000006ff */
[----:B------:R-:W-:Y:S01]  /*0be0*/  IMAD.U32 R21, R10, 0x10000, RZ ;  /* 0x000100000a157824 */ /* 0x000fe200078e00ff */
[----:B------:R-:W-:Y:S01]  /*0bf0*/  SHF.L.U32 R32, R34, 0x10, RZ ;  /* 0x0000001022207819 */ /* 0x000fe200000006ff */
[----:B------:R-:W-:Y:S01]  /*0c00*/  FFMA.FTZ R9, R33, R9, R22 ;  /* 0x0000000921097223 */ /* 0x000fe20000010016 */
[----:B------:R-:W-:Y:S01]  /*0c10*/  LOP3.LUT R5, R6, 0xffff0000, RZ, 0xc0, !PT ;  /* 0xffff000006057812 */ /* 0x000fe200078ec0ff */
[----:B------:R-:W-:Y:S01]  /*0c20*/  FFMA.FTZ R4, R8, R37, R4 ;  /* 0x0000002508047223 */ /* 0x000fe20000010004 */
[----:B------:R-:W-:Y:S01]  /*0c30*/  LOP3.LUT R8, R34, 0xffff0000, RZ, 0xc0, !PT ;  /* 0xffff000022087812 */ /* 0x000fe200078ec0ff */
[----:B------:R-:W-:Y:S01]  /*0c40*/  FFMA.FTZ R9, R32, R21, R9 ;  /* 0x0000001520097223 */ /* 0x000fe20000010009 */
[----:B------:R-:W-:Y:S01]  /*0c50*/  LOP3.LUT R10, R10, 0xffff0000, RZ, 0xc0, !PT ;  /* 0xffff00000a0a7812 */ /* 0x000fe200078ec0ff */
[----:B------:R-:W-:Y:S01]  /*0c60*/  FFMA.FTZ R4, R5, R20, R4 ;  /* 0x0000001405047223 */ /* 0x000fe20000010004 */
[----:B------:R-:W-:Y:S01]  /*0c70*/  LOP3.LUT R6, R7, 0xffff0000, RZ, 0xc0, !PT ;  /* 0xffff000007067812 */ /* 0x000fe200078ec0ff */
[----:B------:R-:W-:Y:S01]  /*0c80*/  IMAD.U32 R7, R23, 0x10000, RZ ;  /* 0x0001000017077824 */ /* 0x000fe200078e00ff */
[----:B------:R-:W-:Y:S01]  /*0c90*/  SHF.L.U32 R5, R35, 0x10, RZ ;  /* 0x0000001023057819 */ /* 0x000fe200000006ff */
[----:B------:R-:W-:Y:S01]  /*0ca0*/  IMAD.U32 R20, R11, 0x10000, RZ ;  /* 0x000100000b147824 */ /* 0x000fe200078e00ff */
[----:B------:R-:W-:Y:S01]  /*0cb0*/  LOP3.LUT R23, R23, 0xffff0000, RZ, 0xc0, !PT ;  /* 0xffff000017177812 */ /* 0x000fe200078ec0ff */
[----:B------:R-:W-:Y:S01]  /*0cc0*/  FFMA.FTZ R8, R8, R10, R9 ;  /* 0x0000000a08087223 */ /* 0x000fe20000010009 */
[----:B------:R-:W-:Y:S01]  /*0cd0*/  LOP3.LUT R35, R35, 0xffff0000, RZ, 0xc0, !PT ;  /* 0xffff000023237812 */ /* 0x000fe200078ec0ff */
[----:B------:R-:W-:Y:S01]  /*0ce0*/  FFMA.FTZ R4, R2, R7, R4 ;  /* 0x0000000702047223 */ /* 0x000fe20000010004 */
[----:B------:R-:W-:Y:S01]  /*0cf0*/  SHF.L.U32 R2, R12, 0x10, RZ ;  /* 0x000000100c027819 */ /* 0x000fe200000006ff */
[----:B------:R-:W-:Y:S01]  /*0d00*/  FFMA.FTZ R8, R5, R20, R8 ;  /* 0x0000001405087223 */ /* 0x000fe20000010008 */
[----:B------:R-:W-:Y:S01]  /*0d10*/  LOP3.LUT R10, R11, 0xffff0000, RZ, 0xc0, !PT ;  /* 0xffff00000b0a7812 */ /* 0x000fe200078ec0ff */
        /* <DEDUP_REMOVED lines=8> */
[C---:B------:R-:W-:Y:S01]  /*0da0*/  IMAD.U32 R4, R16.reuse, 0x10000, RZ ;  /* 0x0001000010047824 */ /* 0x040fe200078e00ff */
[----:B------:R-:W-:-:S02]  /*0db0*/  LOP3.LUT R16, R16, 0xffff0000, RZ, 0xc0, !PT ;  /* 0xffff000010107812 */ /* 0x000fc400078ec0ff */
[----:B------:R-:W-:Y:S01]  /*0dc0*/  SHF.L.U32 R6, R29, 0x10, RZ ;  /* 0x000000101d067819 */ /* 0x000fe200000006ff */
[----:B------:R-:W-:Y:S01]  /*0dd0*/  FFMA.FTZ R4, R7, R4, R8 ;  /* 0x0000000407047223 */ /* 0x000fe20000010008 */
[----:B------:R-:W-:Y:S01]  /*0de0*/  LOP3.LUT R29, R29, 0xffff0000, RZ, 0xc0, !PT ;  /* 0xffff00001d1d7812 */ /* 0x000fe200078ec0ff */
[----:B------:R-:W-:Y:S01]  /*0df0*/  FFMA.FTZ R12, R12, R5, R2 ;  /* 0x000000050c0c7223 */ /* 0x000fe20000010002 */
[----:B------:R-:W-:Y:S01]  /*0e00*/  SHF.L.U32 R2, R13, 0x10, RZ ;  /* 0x000000100d027819 */ /* 0x000fe200000006ff */
[----:B------:R-:W-:Y:S01]  /*0e10*/  IMAD.U32 R5, R25, 0x10000, RZ ;  /* 0x0001000019057824 */ /* 0x000fe200078e00ff */
[----:B------:R-:W-:Y:S01]  /*0e20*/  LOP3.LUT R13, R13, 0xffff0000, RZ, 0xc0, !PT ;  /* 0xffff00000d0d7812 */ /* 0x000fe200078ec0ff */
[----:B------:R-:W-:Y:S01]  /*0e30*/  FFMA.FTZ R9, R9, R16, R4 ;  /* 0x0000001009097223 */ /* 0x000fe20000010004 */
[----:B------:R-:W-:Y:S01]  /*0e40*/  LOP3.LUT R4, R25, 0xffff0000, RZ, 0xc0, !PT ;  /* 0xffff000019047812 */ /* 0x000fe200078ec0ff */
[----:B------:R-:W-:Y:S01]  /*0e50*/  FFMA.FTZ R2, R2, R5, R12 ;  /* 0x0000000502027223 */ /* 0x000fe2000001000c */
[----:B------:R-:W-:Y:S01]  /*0e60*/  LOP3.LUT R11, R30, 0xffff0000, RZ, 0xc0, !PT ;  /* 0xffff00001e0b7812 */ /* 0x000fe200078ec0ff */
[C---:B------:R-:W-:Y:S01]  /*0e70*/  IMAD.U32 R7, R17.reuse, 0x10000, RZ ;  /* 0x0001000011077824 */ /* 0x040fe200078e00ff */
        /* <DEDUP_REMOVED lines=10> */
[----:B------:R-:W-:Y:S01]  /*0f20*/  SHF.L.U32 R5, R27, 0x10, RZ ;  /* 0x000000101b057819 */ /* 0x000fe200000006ff */
[----:B------:R-:W-:Y:S01]  /*0f30*/  FFMA.FTZ R7, R14, R7, R2 ;  /* 0x000000070e077223 */ /* 0x000fe20000010002 */
[----:B------:R-:W-:Y:S01]  /*0f40*/  SHF.L.U32 R2, R15, 0x10, RZ ;  /* 0x000000100f027819 */ /* 0x000fe200000006ff */
[C---:B------:R-:W-:Y:S01]  /*0f50*/  IMAD.U32 R4, R18.reuse, 0x10000, RZ ;  /* 0x0001000012047824 */ /* 0x040fe200078e00ff */
[----:B------:R-:W-:-:S02]  /*0f60*/  LOP3.LUT R18, R18, 0xffff0000, RZ, 0xc0, !PT ;  /* 0xffff000012127812 */ /* 0x000fc400078ec0ff */
[----:B------:R-:W-:Y:S01]  /*0f70*/  LOP3.LUT R15, R15, 0xffff0000, RZ, 0xc0, !PT ;  /* 0xffff00000f0f7812 */ /* 0x000fe200078ec0ff */
[----:B------:R-:W-:Y:S01]  /*0f80*/  FFMA.FTZ R6, R9, R4, R6 ;  /* 0x0000000409067223 */ /* 0x000fe20000010006 */
[----:B------:R-:W-:Y:S01]  /*0f90*/  LOP3.LUT R4, R27, 0xffff0000, RZ, 0xc0, !PT ;  /* 0xffff00001b047812 */ /* 0x000fe200078ec0ff */
[----:B------:R-:W-:Y:S01]  /*0fa0*/  FFMA.FTZ R2, R2, R5, R7 ;  /* 0x0000000502027223 */ /* 0x000fe20000010007 */
[----:B------:R-:W-:Y:S01]  /*0fb0*/  SHF.L.U32 R7, R19, 0x10, RZ ;  /* 0x0000001013077819 */ /* 0x000fe200000006ff */
[C---:B------:R-:W-:Y:S01]  /*0fc0*/  IMAD.U32 R5, R31.reuse, 0x10000, RZ ;  /* 0x000100001f057824 */ /* 0x040fe200078e00ff */
[----:B------:R-:W-:Y:S01]  /*0fd0*/  LOP3.LUT R31, R31, 0xffff0000, RZ, 0xc0, !PT ;  /* 0xffff00001f1f7812 */ /* 0x000fe200078ec0ff */
[----:B------:R-:W-:Y:S01]  /*0fe0*/  FFMA.FTZ R6, R11, R18, R6 ;  /* 0x000000120b067223 */ /* 0x000fe20000010006 */
[----:B------:R-:W-:Y:S01]  /*0ff0*/  LOP3.LUT R19, R19, 0xffff0000, RZ, 0xc0, !PT ;  /* 0xffff000013137812 */ /* 0x000fe200078ec0ff */
[----:B------:R-:W-:Y:S01]  /*1000*/  FFMA.FTZ R2, R15, R4, R2 ;  /* 0x000000040f027223 */ /* 0x000fe20000010002 */
[----:B------:R-:W-:Y:S01]  /*1010*/  LOP3.LUT P0, RZ, R0, 0x7, RZ, 0xc0, !PT ;  /* 0x0000000700ff7812 */ /* 0x000fe2000780c0ff */
[----:B------:R-:W-:-:S03]  /*1020*/  FFMA.FTZ R6, R5, R7, R6 ;  /* 0x0000000705067223 */ /* 0x000fc60000010006 */
[----:B------:R-:W0:Y:S01]  /*1030*/  SHFL.BFLY PT, R5, R2, 0x4, 0x1f ;  /* 0x0c801f0002057f89 */ /* 0x000e2200000e0000 */
[----:B------:R-:W-:-:S05]  /*1040*/  FFMA.FTZ R6, R31, R19, R6 ;  /* 0x000000131f067223 */ /* 0x000fca0000010006 */
[----:B------:R-:W1:Y:S01]  /*1050*/  SHFL.BFLY PT, R7, R6, 0x4, 0x1f ;  /* 0x0c801f0006077f89 */ /* 0x000e6200000e0000 */
[----:B0-----:R-:W-:-:S05]  /*1060*/  FADD.FTZ R5, R2, R5 ;  /* 0x0000000502057221 */ /* 0x001fca0000010000 */
[----:B------:R-:W0:Y:S01]  /*1070*/  SHFL.BFLY PT, R4, R5, 0x2, 0x1f ;  /* 0x0c401f0005047f89 */ /* 0x000e2200000e0000 */
[----:B-1----:R-:W-:-:S05]  /*1080*/  FADD.FTZ R7, R6, R7 ;  /* 0x0000000706077221 */ /* 0x002fca0000010000 */
[----:B------:R-:W1:Y:S01]  /*1090*/  SHFL.BFLY PT, R8, R7, 0x2, 0x1f ;  /* 0x0c401f0007087f89 */ /* 0x000e6200000e0000 */
[----:B0-----:R-:W-:Y:S01]  /*10a0*/  FADD.FTZ R10, R5, R4 ;  /* 0x00000004050a7221 */ /* 0x001fe20000010000 */
[----:B------:R-:W-:Y:S02]  /*10b0*/  LEA.HI R4, P1, R0, R3, RZ, 0x1d ;  /* 0x0000000300047211 */ /* 0x000fe4000783e8ff */
[----:B------:R-:W-:Y:S02]  /*10c0*/  SHF.R.S32.HI R3, RZ, 0x1f, R3 ;  /* 0x0000001fff037819 */ /* 0x000fe40000011403 */
[----:B------:R-:W0:Y:S01]  /*10d0*/  SHFL.BFLY PT, R11, R10, 0x1, 0x1f ;  /* 0x0c201f000a0b7f89 */ /* 0x000e2200000e0000 */
[----:B-1----:R-:W-:Y:S01]  /*10e0*/  FADD.FTZ R8, R7, R8 ;  /* 0x0000000807087221 */ /* 0x002fe20000010000 */
[----:B------:R-:W-:Y:S02]  /*10f0*/  IADD3.X R3, RZ, R3, RZ, P1, !PT ;  /* 0x00000003ff037210 */ /* 0x000fe40000ffe4ff */
[----:B------:R-:W-:-:S02]  /*1100*/  LEA R2, P1, R4, c[0x0][0x3c8], 0x2 ;  /* 0x0000f20004027a11 */ /* 0x000fc400078210ff */
[----:B------:R-:W1:Y:S02]  /*1110*/  SHFL.BFLY PT, R9, R8, 0x1, 0x1f ;  /* 0x0c201f0008097f89 */ /* 0x000e6400000e0000 */
[----:B------:R-:W-:Y:S01]  /*1120*/  LEA.HI.X R3, R4, c[0x0][0x3cc], R3, 0x2, P1 ;  /* 0x0000f30004037a11 */ /* 0x000fe200008f1403 */
[----:B0-----:R-:W-:-:S04]  /*1130*/  @!P0 FADD.FTZ R0, R10, R11 ;  /* 0x0000000b0a008221 */ /* 0x001fc80000010000 */
[----:B------:R-:W-:Y:S02]  /*1140*/  @!P0 FMUL.FTZ R5, R0, c[0x0][0x2d4] ;  /* 0x0000b50000058a20 */ /* 0x000fe40000410000 */
[----:B-1----:R-:W-:-:S03]  /*1150*/  FADD.FTZ R9, R8, R9 ;  /* 0x0000000908097221 */ /* 0x002fc60000010000 */
[----:B------:R0:W-:Y:S01]  /*1160*/  @!P0 STG.E [R2.64], R5 ;  /* 0x0000000502008986 */ /* 0x0001e2000c101904 */
[----:B------:R-:W-:Y:S05]  /*1170*/  @P0 EXIT ;  /* 0x000000000000094d */ /* 0x000fea0003800000 */
[----:B------:R-:W-:-:S05]  /*1180*/  FMUL.FTZ R9, R9, c[0x0][0x2d4] ;  /* 0x0000b50009097a20 */ /* 0x000fca0000410000 */
[----:B------:R-:W-:Y:S01]  /*1190*/  STG.E [R2.64+0x80], R9 ;  /* 0x0000800902007986 */ /* 0x000fe2000c101904 */
[----:B------:R-:W-:Y:S05]  /*11a0*/  EXIT ;  /* 0x000000000000794d */ /* 0x000fea0003800000 */
.L_x_1215:
        /* <DEDUP_REMOVED lines=13> */
.L_x_2075:


//--------------------- .text._ZN5flash25flash_bwd_dot_do_o_kernelILb1E23Flash_bwd_kernel_traitsILi128ELi64ELi64ELi8ELi4ELi2ELi2ELb1ELb0EN7cutlass10bfloat16_tE19Flash_kernel_traitsILi128ELi64ELi64ELi8ES3_EEEEvNS_16Flash_bwd_paramsE --------------------------
	.section	.text._ZN5flash25flash_bwd_dot_do_o_kernelILb1E23Flash_bwd_kernel_traitsILi128ELi64ELi64ELi8ELi4ELi2ELi2ELb1ELb0EN7cutlass10bfloat16_tE19Flash_kernel_traitsILi128ELi64ELi64ELi8ES3_EEEEvNS_16Flash_bwd_paramsE,"ax",@progbits
	.sectioninfo	@"SHI_REGISTERS=49"
	.align	128
        .global         _ZN5flash25flash_bwd_dot_do_o_kernelILb1E23Flash_bwd_kernel_traitsILi128ELi64ELi64ELi8ELi4ELi2ELi2ELb1ELb0EN7cutlass10bfloat16_tE19Flash_kernel_traitsILi128ELi64ELi64ELi8ES3_EEEEvNS_16Flash_bwd_paramsE
        .type           _ZN5flash25flash_bwd_dot_do_o_kernelILb1E23Flash_bwd_kernel_traitsILi128ELi64ELi64ELi8ELi4ELi2ELi2ELb1ELb0EN7cutlass10bfloat16_tE19Flash_kernel_traitsILi128ELi64ELi64ELi8ES3_EEEEvNS_16Flash_bwd_paramsE,@function
        .size           _ZN5flash25flash_bwd_dot_do_o_kernelILb1E23Flash_bwd_kernel_traitsILi128ELi64ELi64ELi8ELi4ELi2ELi2ELb1ELb0EN7cutlass10bfloat16_tE19Flash_kernel_traitsILi128ELi64ELi64ELi8ES3_EEEEvNS_16Flash_bwd_paramsE,(.L_x_2076 - _ZN5flash25flash_bwd_dot_do_o_kernelILb1E23Flash_bwd_kernel_traitsILi128ELi64ELi64ELi8ELi4ELi2ELi2ELb1ELb0EN7cutlass10bfloat16_tE19Flash_kernel_traitsILi128ELi64ELi64ELi8ES3_EEEEvNS_16Flash_bwd_paramsE)
        .other          _ZN5flash25flash_bwd_dot_do_o_kernelILb1E23Flash_bwd_kernel_traitsILi128ELi64ELi64ELi8ELi4ELi2ELi2ELb1ELb0EN7cutlass10bfloat16_tE19Flash_kernel_traitsILi128ELi64ELi64ELi8ES3_EEEEvNS_16Flash_bwd_paramsE,@"STO_CUDA_ENTRY STV_DEFAULT"
_ZN5flash25flash_bwd_dot_do_o_kernelILb1E23Flash_bwd_kernel_traitsILi128ELi64ELi64ELi8ELi4ELi2ELi2ELb1ELb0EN7cutlass10bfloat16_tE19Flash_kernel_traitsILi128ELi64ELi64ELi8ES3_EEEEvNS_16Flash_bwd_paramsE:
.text._ZN5flash25flash_bwd_dot_do_o_kernelILb1E23Flash_bwd_kernel_traitsILi128ELi64ELi64ELi8ELi4ELi2ELi2ELb1ELb0EN7cutlass10bfloat16_tE19Flash_kernel_traitsILi128ELi64ELi64ELi8ES3_EEEEvNS_16Flash_bwd_paramsE:
        /* <DEDUP_REMOVED lines=19> */
[----:B------:R-:W-:Y:S01]  /*0130*/  ISETP.NE.AND P1, PT, R12, -0x1, PT ;  /* 0xffffffff0c00780c */ /* 0x000fe20003f25270 */
[----:B------:R-:W-:Y:S01]  /*0140*/  IMAD.WIDE R2, R9, 0x80, RZ ;  /* 0x0000008009027825 */ /* 0x000fe200078e02ff */
[----:B------:R-:W-:Y:S01]  /*0150*/  MOV R38, c[0x0][0x1c0] ;  /* 0x0000700000267a02 */ /* 0x000fe20000000f00 */
[----:B------:R-:W0:Y:S01]  /*0160*/  S2R R42, SR_CTAID.Z ;  /* 0x00000000002a7919 */ /* 0x000e220000002700 */
[----:B------:R-:W-:Y:S02]  /*0170*/  ULDC.U8 UR6, c[0x0][0x328] ;  /* 0x0000ca0000067ab9 */ /* 0x000fe40000000000 */
[----:B------:R-:W-:Y:S02]  /*0180*/  SEL R18, R2, RZ, P0 ;  /* 0x000000ff02127207 */ /* 0x000fe40000000000 */
[----:B------:R-:W-:Y:S01]  /*0190*/  SEL R20, R3, RZ, P0 ;  /* 0x000000ff03147207 */ /* 0x000fe20000000000 */
[----:B------:R-:W-:Y:S01]  /*01a0*/  IMAD.WIDE R2, R9, c[0x0][0x224], RZ ;  /* 0x0000890009027a25 */ /* 0x000fe200078e02ff */
[----:B------:R-:W-:-:S03]  /*01b0*/  SHF.R.S32.HI R11, RZ, 0x1f, R38 ;  /* 0x0000001fff0b7819 */ /* 0x000fc60000011426 */
[--C-:B------:R-:W-:Y:S01]  /*01c0*/  @!P1 SHF.R.S32.HI R0, RZ, 0x1f, R9.reuse ;  /* 0x0000001fff009819 */ /* 0x100fe20000011409 */
[----:B------:R-:W-:Y:S01]  /*01d0*/  @P1 IMAD.WIDE.U32 R4, R12, c[0x0][0x370], RZ ;  /* 0x0000dc000c041a25 */ /* 0x000fe200078e00ff */
[----:B------:R-:W-:-:S03]  /*01e0*/  @!P1 SHF.R.S32.HI R19, RZ, 0x1f, R9 ;  /* 0x0000001fff139819 */ /* 0x000fc60000011409 */
[----:B------:R-:W-:Y:S02]  /*01f0*/  @!P1 IMAD R0, R0, c[0x0][0x368], RZ ;  /* 0x0000da0000009a24 */ /* 0x000fe400078e02ff */
[----:B------:R-:W-:Y:S02]  /*0200*/  IMAD R13, R3, c[0x0][0x1c0], RZ ;  /* 0x00007000030d7a24 */ /* 0x000fe400078e02ff */
[----:B------:R-:W-:-:S04]  /*0210*/  @!P1 IMAD.WIDE.U32 R14, R9, c[0x0][0x368], RZ ;  /* 0x0000da00090e9a25 */ /* 0x000fc800078e00ff */
[----:B------:R-:W-:Y:S02]  /*0220*/  @!P1 IMAD R3, R9, c[0x0][0x36c], R0 ;  /* 0x0000db0009039a24 */ /* 0x000fe400078e0200 */
[C---:B------:R-:W-:Y:S02]  /*0230*/  @P1 IMAD R5, R12.reuse, c[0x0][0x374], R5 ;  /* 0x0000dd000c051a24 */ /* 0x040fe400078e0205 */
[----:B------:R-:W-:-:S04]  /*0240*/  @P1 IMAD.WIDE.U32 R16, R12, c[0x0][0x1e8], RZ ;  /* 0x00007a000c101a25 */ /* 0x000fc800078e00ff */
[C---:B------:R-:W-:Y:S02]  /*0250*/  IMAD R13, R2.reuse, R11, R13 ;  /* 0x0000000b020d7224 */ /* 0x040fe400078e020d */
[----:B------:R-:W-:Y:S01]  /*0260*/  @!P1 IMAD R0, R19, c[0x0][0x1e0], RZ ;  /* 0x0000780013009a24 */ /* 0x000fe200078e02ff */
[----:B------:R-:W-:Y:S01]  /*0270*/  @P1 MOV R19, R12 ;  /* 0x0000000c00131202 */ /* 0x000fe20000000f00 */
[----:B------:R-:W-:Y:S01]  /*0280*/  @!P1 IMAD.IADD R5, R15, 0x1, R3 ;  /* 0x000000010f059824 */ /* 0x000fe200078e0203 */
[----:B------:R-:W-:Y:S01]  /*0290*/  @!P1 MOV R19, 0xffffffff ;  /* 0xffffffff00139802 */ /* 0x000fe20000000f00 */
[----:B------:R-:W-:-:S04]  /*02a0*/  IMAD.WIDE.U32 R2, R2, c[0x0][0x1c0], RZ ;  /* 0x0000700002027a25 */ /* 0x000fc800078e00ff */
[----:B------:R-:W-:Y:S01]  /*02b0*/  @P1 IMAD.MOV.U32 R6, RZ, RZ, R4 ;  /* 0x000000ffff061224 */ /* 0x000fe200078e0004 */
[----:B------:R-:W-:Y:S01]  /*02c0*/  @!P1 MOV R6, R14 ;  /* 0x0000000e00069202 */ /* 0x000fe20000000f00 */
[----:B------:R-:W-:Y:S02]  /*02d0*/  @P1 IMAD.MOV.U32 R8, RZ, RZ, R16 ;  /* 0x000000ffff081224 */ /* 0x000fe400078e0010 */
[----:B------:R-:W-:-:S04]  /*02e0*/  @!P1 IMAD.WIDE.U32 R14, R9, c[0x0][0x1e0], RZ ;  /* 0x00007800090e9a25 */ /* 0x000fc800078e00ff */
[----:B------:R-:W-:Y:S02]  /*02f0*/  @!P1 IMAD R11, R9, c[0x0][0x1e4], R0 ;  /* 0x00007900090b9a24 */ /* 0x000fe400078e0200 */
[----:B------:R-:W-:Y:S02]  /*0300*/  IMAD.MOV.U32 R16, RZ, RZ, c[0x0][0x22c] ;  /* 0x00008b00ff107624 */ /* 0x000fe400078e00ff */
[----:B------:R-:W-:Y:S01]  /*0310*/  IMAD.IADD R0, R3, 0x1, R13 ;  /* 0x0000000103007824 */ /* 0x000fe200078e020d */
[----:B------:R-:W-:Y:S01]  /*0320*/  IADD3 R13, P0, R7, R18, RZ ;  /* 0x00000012070d7210 */ /* 0x000fe20007f1e0ff */
[----:B------:R-:W-:Y:S01]  /*0330*/  @P1 IMAD R4, R12, c[0x0][0x1ec], R17 ;  /* 0x00007b000c041a24 */ /* 0x000fe200078e0211 */
[----:B------:R-:W-:Y:S01]  /*0340*/  @!P1 IADD3 R4, R15, R11, RZ ;  /* 0x0000000b0f049210 */ /* 0x000fe20007ffe0ff */
[----:B------:R-:W-:Y:S01]  /*0350*/  HFMA2.MMA R17, -RZ, RZ, 0, 0 ;  /* 0x00000000ff117435 */ /* 0x000fe200000001ff */
[----:B------:R-:W-:Y:S01]  /*0360*/  SHF.R.S32.HI R3, RZ, 0x1f, R16 ;  /* 0x0000001fff037819 */ /* 0x000fe20000011410 */
[----:B------:R-:W-:Y:S01]  /*0370*/  @!P1 IMAD.MOV.U32 R8, RZ, RZ, R14 ;  /* 0x000000ffff089224 */ /* 0x000fe200078e000e */
[----:B------:R-:W-:Y:S01]  /*0380*/  SHF.R.S32.HI R11, RZ, 0x1f, R7 ;  /* 0x0000001fff0b7819 */ /* 0x000fe20000011407 */
[----:B------:R-:W-:-:S02]  /*0390*/  IMAD R16, R0, c[0x0][0x22c], RZ ;  /* 0x00008b0000107a24 */ /* 0x000fc400078e02ff */
[----:B------:R-:W-:Y:S01]  /*03a0*/  IMAD.WIDE R14, R38, c[0x0][0x22c], RZ ;  /* 0x00008b00260e7a25 */ /* 0x000fe200078e02ff */
[----:B------:R-:W1:Y:S03]  /*03b0*/  S2R R0, SR_TID.X ;  /* 0x0000000000007919 */ /* 0x000e660000002100 */
[----:B------:R-:W-:Y:S02]  /*03c0*/  IMAD R23, R3, R2, R16 ;  /* 0x0000000203177224 */ /* 0x000fe400078e0210 */
[----:B------:R-:W-:Y:S02]  /*03d0*/  IMAD R21, R15, R19, RZ ;  /* 0x000000130f157224 */ /* 0x000fe400078e02ff */
[----:B------:R-:W-:Y:S01]  /*03e0*/  IMAD.X R3, R11, 0x1, R20, P0 ;  /* 0x000000010b037824 */ /* 0x000fe200000e0614 */
[----:B------:R-:W-:Y:S01]  /*03f0*/  ISETP.NE.AND P0, PT, RZ, UR6, PT ;  /* 0x00000006ff007c0c */ /* 0x000fe2000bf05270 */
[----:B------:R-:W-:-:S02]  /*0400*/  IMAD R25, R14, R17, R21 ;  /* 0x000000110e197224 */ /* 0x000fc400078e0215 */
[----:B------:R-:W-:-:S04]  /*0410*/  IMAD.WIDE.U32 R16, R2, c[0x0][0x22c], RZ ;  /* 0x00008b0002107a25 */ /* 0x000fc800078e00ff */
[----:B------:R-:W-:Y:S01]  /*0420*/  IMAD R20, R3, R14, RZ ;  /* 0x0000000e03147224 */ /* 0x000fe200078e02ff */
[----:B------:R-:W-:Y:S01]  /*0430*/  IADD3 R23, R17, R23, RZ ;  /* 0x0000001711177210 */ /* 0x000fe20007ffe0ff */
[----:B------:R-:W-:-:S04]  /*0440*/  IMAD.WIDE.U32 R18, R14, R19, RZ ;  /* 0x000000130e127225 */ /* 0x000fc800078e00ff */
[----:B0-----:R-:W-:Y:S01]  /*0450*/  IMAD R21, R42, c[0x0][0x22c], RZ ;  /* 0x00008b002a157a24 */ /* 0x001fe200078e02ff */
[----:B------:R-:W-:Y:S01]  /*0460*/  SEL R18, R16, R18, !P1 ;  /* 0x0000001210127207 */ /* 0x000fe20004800000 */
[----:B------:R-:W-:-:S03]  /*0470*/  IMAD.WIDE.U32 R2, R13, R14, RZ ;  /* 0x0000000e0d027225 */ /* 0x000fc600078e00ff */
[----:B------:R-:W-:Y:S01]  /*0480*/  SHF.R.S32.HI R14, RZ, 0x1f, R21 ;  /* 0x0000001fff0e7819 */ /* 0x000fe20000011415 */
[----:B------:R-:W-:Y:S01]  /*0490*/  IMAD R17, R15, R13, R20 ;  /* 0x0000000d0f117224 */ /* 0x000fe200078e0214 */
[----:B------:R-:W-:Y:S01]  /*04a0*/  SHF.R.S32.HI R13, RZ, 0x1f, R42 ;  /* 0x0000001fff0d7819 */ /* 0x000fe2000001142a */
[----:B------:R-:W-:-:S03]  /*04b0*/  @P1 IMAD.IADD R23, R19, 0x1, R25 ;  /* 0x0000000113171824 */ /* 0x000fc600078e0219 */
[----:B------:R-:W-:Y:S01]  /*04c0*/  IADD3 R17, R3, R17, RZ ;  /* 0x0000001103117210 */ /* 0x000fe20007ffe0ff */
[----:B------:R-:W-:Y:S05]  /*04d0*/  @!P0 BRA `(.L_x_1216) ;  /* 0x0000007000008947 */ /* 0x000fea0003800000 */
[C---:B-1----:R-:W-:Y:S01]  /*04e0*/  @!P1 IMAD R12, R9.reuse, c[0x0][0x224], RZ ;  /* 0x00008900090c9a24 */ /* 0x042fe200078e02ff */
[----:B------:R-:W-:Y:S01]  /*04f0*/  MOV R16, c[0x0][0x210] ;  /* 0x0000840000107a02 */ /* 0x000fe20000000f00 */
[----:B------:R-:W-:Y:S02]  /*0500*/  IMAD.MOV.U32 R15, RZ, RZ, 0x80 ;  /* 0x00000080ff0f7424 */ /* 0x000fe400078e00ff */
[----:B------:R-:W-:Y:S02]  /*0510*/  IMAD R12, R9, 0x80, R12 ;  /* 0x00000080090c7824 */ /* 0x000fe400078e020c */
[----:B------:R-:W-:-:S04]  /*0520*/  IMAD R9, R15, R16, c[0x0][0x234] ;  /* 0x00008d000f097624 */ /* 0x000fc800078e0210 */
[----:B------:R-:W-:Y:S01]  /*0530*/  IMAD R12, R9, R42, R12 ;  /* 0x0000002a090c7224 */ /* 0x000fe200078e020c */
[----:B------:R-:W-:Y:S05]  /*0540*/  BRA `(.L_x_1217) ;  /* 0x0000002000007947 */ /* 0x000fea0003800000 */
.L_x_1216:
[----:B-1----:R-:W-:-:S04]  /*0550*/  IMAD R9, R9, c[0x0][0x1c0], R42 ;  /* 0x0000700009097a24 */ /* 0x002fc800078e022a */
[----:B------:R-:W-:Y:S02]  /*0560*/  IMAD R12, R9, c[0x0][0x224], RZ ;  /* 0x00008900090c7a24 */ /* 0x000fe400078e02ff */
.L_x_1217:
[----:B------:R-:W-:Y:S01]  /*0570*/  SHF.R.S32.HI R3, RZ, 0x1f, R0 ;  /* 0x0000001fff037819 */ /* 0x000fe20000011400 */
[----:B------:R-:W-:Y:S01]  /*0580*/  IMAD R38, R38, c[0x0][0x22c], RZ ;  /* 0x00008b0026267a24 */ /* 0x000fe200078e02ff */
[----:B------:R-:W-:Y:S01]  /*0590*/  IADD3 R16, P0, P1, R2, R18, R21 ;  /* 0x0000001202107210 */ /* 0x000fe2000791e015 */
[----:B------:R-:W-:Y:S01]  /*05a0*/  IMAD.IADD R21, R10, 0x1, -R7 ;  /* 0x000000010a157824 */ /* 0x000fe200078e0a07 */
[-C--:B------:R-:W-:Y:S01]  /*05b0*/  LEA.HI R40, R3, R0.reuse, RZ, 0x3 ;  /* 0x0000000003287211 */ /* 0x080fe200078f18ff */
[----:B------:R-:W-:Y:S01]  /*05c0*/  IMAD R45, R13, c[0x0][0x1f0], RZ ;  /* 0x00007c000d2d7a24 */ /* 0x000fe200078e02ff */
[----:B------:R-:W-:Y:S01]  /*05d0*/  LEA.HI R9, R3, R0, RZ, 0x4 ;  /* 0x0000000003097211 */ /* 0x000fe200078f20ff */
[----:B------:R-:W-:Y:S01]  /*05e0*/  BSSY B0, `(.L_x_1218) ;  /* 0x000003a000007945 */ /* 0x000fe20003800000 */
[----:B------:R-:W-:Y:S01]  /*05f0*/  LOP3.LUT R3, R40, 0x1ffffff8, RZ, 0xc0, !PT ;  /* 0x1ffffff828037812 */ /* 0x000fe200078ec0ff */
[----:B------:R-:W-:Y:S01]  /*0600*/  IMAD R45, R42, c[0x0][0x1f4], R45 ;  /* 0x00007d002a2d7a24 */ /* 0x000fe200078e022d */
[----:B------:R-:W-:-:S02]  /*0610*/  LOP3.LUT R15, R9, 0x3ffffff0, RZ, 0xc0, !PT ;  /* 0x3ffffff0090f7812 */ /* 0x000fc400078ec0ff */
[----:B------:R-:W-:Y:S01]  /*0620*/  SHF.R.S32.HI R9, RZ, 0x4, R9 ;  /* 0x00000004ff097819 */ /* 0x000fe20000011409 */
[----:B------:R-:W-:Y:S01]  /*0630*/  IMAD.IADD R3, R0, 0x1, -R3 ;  /* 0x0000000100037824 */ /* 0x000fe200078e0a03 */
[----:B------:R-:W-:Y:S02]  /*0640*/  IADD3 R15, -R15, R0, RZ ;  /* 0x000000000f0f7210 */ /* 0x000fe40007ffe1ff */
[----:B------:R-:W-:Y:S01]  /*0650*/  IADD3.X R18, R17, R23, R14, P0, P1 ;  /* 0x0000001711127210 */ /* 0x000fe200007e240e */
[----:B------:R-:W-:Y:S01]  /*0660*/  IMAD.SHL.U32 R2, R3, 0x8, RZ ;  /* 0x0000000803027824 */ /* 0x000fe200078e00ff */
[----:B------:R-:W-:Y:S01]  /*0670*/  SHF.L.U32 R15, R15, 0x2, RZ ;  /* 0x000000020f0f7819 */ /* 0x000fe200000006ff */
[----:B------:R-:W-:Y:S01]  /*0680*/  IMAD R14, R11, c[0x0][0x1e8], RZ ;  /* 0x00007a000b0e7a24 */ /* 0x000fe200078e02ff */
[----:B------:R-:W-:Y:S01]  /*0690*/  IADD3 R39, R7, R12, RZ ;  /* 0x0000000c07277210 */ /* 0x000fe20007ffe0ff */
[----:B------:R-:W-:Y:S01]  /*06a0*/  IMAD R12, R11, c[0x0][0x370], RZ ;  /* 0x0000dc000b0c7a24 */ /* 0x000fe200078e02ff */
[----:B------:R-:W-:Y:S01]  /*06b0*/  SHF.R.S32.HI R3, RZ, 0x1f, R2 ;  /* 0x0000001fff037819 */ /* 0x000fe20000011402 */
[----:B------:R-:W-:Y:S01]  /*06c0*/  IMAD R9, R9, R38, R15 ;  /* 0x0000002609097224 */ /* 0x000fe200078e020f */
[----:B------:R-:W-:Y:S01]  /*06d0*/  SHF.R.S32.HI R40, RZ, 0x3, R40 ;  /* 0x00000003ff287819 */ /* 0x000fe20000011428 */
[C---:B------:R-:W-:Y:S01]  /*06e0*/  IMAD R19, R7.reuse, c[0x0][0x1ec], R14 ;  /* 0x00007b0007137a24 */ /* 0x040fe200078e020e */
[----:B------:R-:W-:Y:S01]  /*06f0*/  IADD3 R46, R2, 0x40, RZ ;  /* 0x00000040022e7810 */ /* 0x000fe20007ffe0ff */
[----:B------:R-:W-:Y:S01]  /*0700*/  IMAD.WIDE.U32 R10, R7, c[0x0][0x370], R2 ;  /* 0x0000dc00070a7a25 */ /* 0x000fe200078e0002 */
[----:B------:R-:W-:-:S02]  /*0710*/  ISETP.GE.AND P0, PT, R40, R21, PT ;  /* 0x000000152800720c */ /* 0x000fc40003f06270 */
[----:B------:R-:W-:Y:S01]  /*0720*/  SHF.R.S32.HI R41, RZ, 0x1f, R40 ;  /* 0x0000001fff297819 */ /* 0x000fe20000011428 */
[C---:B------:R-:W-:Y:S01]  /*0730*/  IMAD R17, R7.reuse, c[0x0][0x374], R12 ;  /* 0x0000dd0007117a24 */ /* 0x040fe200078e020c */
[----:B------:R-:W-:Y:S01]  /*0740*/  IADD3 R20, P3, R6, R10, RZ ;  /* 0x0000000a06147210 */ /* 0x000fe20007f7e0ff */
[----:B------:R-:W-:Y:S01]  /*0750*/  IMAD.WIDE.U32 R14, R7, c[0x0][0x1e8], R2 ;  /* 0x00007a00070e7a25 */ /* 0x000fe200078e0002 */
[----:B------:R-:W-:Y:S02]  /*0760*/  IADD3 R7, R40, 0x20, RZ ;  /* 0x0000002028077810 */ /* 0x000fe40007ffe0ff */
[----:B------:R-:W-:Y:S02]  /*0770*/  IADD3 R12, P2, R9, R16, RZ ;  /* 0x00000010090c7210 */ /* 0x000fe40007f5e0ff */
[----:B------:R-:W-:Y:S02]  /*0780*/  ISETP.GE.AND P1, PT, R7, R21, PT ;  /* 0x000000150700720c */ /* 0x000fe40003f26270 */
[----:B------:R-:W-:Y:S01]  /*0790*/  IADD3.X R21, R5, R11, R17, P3, !PT ;  /* 0x0000000b05157210 */ /* 0x000fe20001ffe411 */
[----:B------:R-:W-:Y:S01]  /*07a0*/  IMAD R5, R13, c[0x0][0x378], RZ ;  /* 0x0000de000d057a24 */ /* 0x000fe200078e02ff */
[----:B------:R-:W-:Y:S01]  /*07b0*/  IADD3 R8, P3, R8, R14, RZ ;  /* 0x0000000e08087210 */ /* 0x000fe20007f7e0ff */
[----:B------:R-:W-:Y:S01]  /*07c0*/  CS2R R10, SRZ ;  /* 0x00000000000a7805 */ /* 0x000fe2000001ff00 */
[----:B------:R-:W-:Y:S01]  /*07d0*/  LEA.HI.X.SX32 R7, R9, R18, 0x1, P2 ;  /* 0x0000001209077211 */ /* 0x000fe200010f0eff */
[----:B------:R-:W-:Y:S01]  /*07e0*/  IMAD R23, R42, c[0x0][0x37c], R5 ;  /* 0x0000df002a177a24 */ /* 0x000fe200078e0205 */
[----:B------:R-:W-:Y:S01]  /*07f0*/  IADD3.X R9, R4, R15, R19, P3, !PT ;  /* 0x0000000f04097210 */ /* 0x000fe20001ffe413 */
[----:B------:R-:W-:Y:S01]  /*0800*/  IMAD.WIDE.U32 R20, R42, c[0x0][0x378], R20 ;  /* 0x0000de002a147a25 */ /* 0x000fe200078e0014 */
[----:B------:R-:W-:Y:S01]  /*0810*/  LEA R36, P2, R12, c[0x0][0x350], 0x2 ;  /* 0x0000d4000c247a11 */ /* 0x000fe200078410ff */
[----:B------:R-:W-:Y:S01]  /*0820*/  CS2R R4, SRZ ;  /* 0x0000000000047805 */ /* 0x000fe2000001ff00 */
[----:B------:R-:W-:Y:S01]  /*0830*/  CS2R R16, SRZ ;  /* 0x0000000000107805 */ /* 0x000fe2000001ff00 */
[----:B------:R-:W-:Y:S01]  /*0840*/  IMAD.WIDE.U32 R42, R42, c[0x0][0x1f0], R8 ;  /* 0x00007c002a2a7a25 */ /* 0x000fe200078e0008 */
[----:B------:R-:W-:Y:S01]  /*0850*/  LEA.HI.X R37, R12, c[0x0][0x354], R7, 0x2, P2 ;  /* 0x0000d5000c257a11 */ /* 0x000fe200010f1407 */
[----:B------:R-:W-:Y:S01]  /*0860*/  CS2R R8, SRZ ;  /* 0x0000000000087805 */ /* 0x000fe2000001ff00 */
        /* <DEDUP_REMOVED lines=17> */
.L_x_1219:
[----:B------:R-:W-:Y:S05]  /*0980*/  BSYNC B0 ;  /* 0x0000000000007941 */ /* 0x000fea0003800000 */
.L_x_1218:
        /* <DEDUP_REMOVED lines=15> */
.L_x_1221:
[----:B------:R-:W-:Y:S05]  /*0a80*/  BSYNC B0 ;  /* 0x0000000000007941 */ /* 0x000fea0003800000 */
.L_x_1220:
[----:B------:R-:W-:Y:S01]  /*0a90*/  BSSY B0, `(.L_x_1222) ;  /* 0x0000014000007945 */ /* 0x000fe20003800000 */
[----:B------:R-:W-:Y:S01]  /*0aa0*/  HFMA2.MMA R28, -RZ, RZ, 0, 0 ;  /* 0x00000000ff1c7435 */ /* 0x000fe200000001ff */
[----:B------:R-:W-:Y:S01]  /*0ab0*/  CS2R R32, SRZ ;  /* 0x0000000000207805 */ /* 0x000fe2000001ff00 */
[----:B------:R-:W-:Y:S01]  /*0ac0*/  CS2R R20, SRZ ;  /* 0x0000000000147805 */ /* 0x000fe2000001ff00 */
[----:B-1----:R-:W-:Y:S01]  /*0ad0*/  CS2R R22, SRZ ;  /* 0x0000000000167805 */ /* 0x002fe2000001ff00 */
[----:B------:R-:W-:Y:S01]  /*0ae0*/  CS2R R24, SRZ ;  /* 0x0000000000187805 */ /* 0x000fe2000001ff00 */
[----:B0-----:R-:W-:Y:S01]  /*0af0*/  CS2R R26, SRZ ;  /* 0x00000000001a7805 */ /* 0x001fe2000001ff00 */
        /* <DEDUP_REMOVED lines=13> */
.L_x_1223:
[----:B------:R-:W-:Y:S05]  /*0bd0*/  BSYNC B0 ;  /* 0x0000000000007941 */ /* 0x000fea0003800000 */
.L_x_1222:
[----:B------:R-:W-:Y:S01]  /*0be0*/  BSSY B0, `(.L_x_1224) ;  /* 0x0000013000007945 */ /* 0x000fe20003800000 */
[----:B------:R-:W-:Y:S01]  /*0bf0*/  MOV R29, RZ ;  /* 0x000000ff001d7202 */ /* 0x000fe20000000f00 */
[----:B------:R-:W-:Y:S01]  /*0c00*/  CS2R R30, SRZ ;  /* 0x00000000001e7805 */ /* 0x000fe2000001ff00 */
[----:B0-----:R-:W-:Y:S01]  /*0c10*/  CS2R R34, SRZ ;  /* 0x0000000000227805 */ /* 0x001fe2000001ff00 */
[----:B------:R-:W-:Y:S05]  /*0c20*/  @P1 BRA `(.L_x_1225) ;  /* 0x000000e000001947 */ /* 0x000fea0003800000 */
[----:B------:R-:W-:Y:S01]  /*0c30*/  IADD3 R43, P0, R40, 0x20, RZ ;  /* 0x00000020282b7810 */ /* 0x000fe20007f1e0ff */
[----:B------:R-:W-:Y:S01]  /*0c40*/  IMAD.MOV.U32 R3, RZ, RZ, R45 ;  /* 0x000000ffff037224 */ /* 0x000fe200078e002d */
[----:B------:R-:W-:-:S02]  /*0c50*/  ISETP.GE.AND P1, PT, R2, c[0x0][0x220], PT ;  /* 0x0000880002007a0c */ /* 0x000fc40003f26270 */
[----:B------:R-:W-:Y:S01]  /*0c60*/  MOV R2, R42 ;  /* 0x0000002a00027202 */ /* 0x000fe20000000f00 */
[----:B------:R-:W-:Y:S01]  /*0c70*/  IMAD.X R40, RZ, RZ, R41, P0 ;  /* 0x000000ffff287224 */ /* 0x000fe200000e0629 */
[----:B------:R-:W-:-:S03]  /*0c80*/  ISETP.GE.AND P2, PT, R46, c[0x0][0x220], PT ;  /* 0x000088002e007a0c */ /* 0x000fc60003f46270 */
[----:B------:R-:W-:Y:S02]  /*0c90*/  IMAD R40, R40, c[0x0][0x1e8], RZ ;  /* 0x00007a0028287a24 */ /* 0x000fe400078e02ff */
[----:B------:R-:W-:-:S04]  /*0ca0*/  IMAD.WIDE.U32 R2, R43, c[0x0][0x1e8], R2 ;  /* 0x00007a002b027a25 */ /* 0x000fc800078e0002 */
[----:B------:R-:W-:Y:S01]  /*0cb0*/  IMAD R41, R43, c[0x0][0x1ec], R40 ;  /* 0x00007b002b297a24 */ /* 0x000fe200078e0228 */
[----:B------:R-:W-:-:S04]  /*0cc0*/  LEA R40, P0, R2, c[0x0][0x1d0], 0x1 ;  /* 0x0000740002287a11 */ /* 0x000fc800078008ff */
[----:B------:R-:W-:-:S04]  /*0cd0*/  IADD3 R3, R3, R41, RZ ;  /* 0x0000002903037210 */ /* 0x000fc80007ffe0ff */
[----:B------:R-:W-:-:S05]  /*0ce0*/  LEA.HI.X R41, R2, c[0x0][0x1d4], R3, 0x1, P0 ;  /* 0x0000750002297a11 */ /* 0x000fca00000f0c03 */
[----:B------:R0:W5:Y:S04]  /*0cf0*/  @!P1 LDG.E.128 R32, [R40.64] ;  /* 0x0000000428209981 */ /* 0x000168000c1e1d00 */
[----:B------:R0:W5:Y:S02]  /*0d00*/  @!P2 LDG.E.128 R28, [R40.64+0x80] ;  /* 0x00008004281ca981 */ /* 0x000164000c1e1d00 */
.L_x_1225:
[----:B------:R-:W-:Y:S05]  /*0d10*/  BSYNC B0 ;  /* 0x0000000000007941 */ /* 0x000fea0003800000 */
.L_x_1224:
[----:B-----5:R-:W-:Y:S02]  /*0d20*/  LOP3.LUT R2, R4, 0xffff0000, RZ, 0xc0, !PT ;  /* 0xffff000004027812 */ /* 0x020fe400078ec0ff */
[----:B------:R-:W-:Y:S02]  /*0d30*/  LOP3.LUT R3, R20, 0xffff0000, RZ, 0xc0, !PT ;  /* 0xffff000014037812 */ /* 0x000fe400078ec0ff */
[----:B------:R-:W-:-:S03]  /*0d40*/  LOP3.LUT P0, RZ, R0, 0x7, RZ, 0xc0, !PT ;  /* 0x0000000700ff7812 */ /* 0x000fc6000780c0ff */
[----:B0-----:R-:W-:Y:S01]  /*0d50*/  FMUL.FTZ R40, R2, R3 ;  /* 0x0000000302287220 */ /* 0x001fe20000410000 */
[----:B------:R-:W-:Y:S01]  /*0d60*/  SHF.L.U32 R3, R20, 0x10, RZ ;  /* 0x0000001014037819 */ /* 0x000fe200000006ff */
[----:B------:R-:W-:Y:S01]  /*0d70*/  IMAD.U32 R2, R4, 0x10000, RZ ;  /* 0x0001000004027824 */ /* 0x000fe200078e00ff */
[----:B------:R-:W-:Y:S02]  /*0d80*/  SHF.L.U32 R4, R8, 0x10, RZ ;  /* 0x0000001008047819 */ /* 0x000fe400000006ff */
[C---:B------:R-:W-:Y:S01]  /*0d90*/  SHF.L.U32 R20, R9.reuse, 0x10, RZ ;  /* 0x0000001009147819 */ /* 0x040fe200000006ff */
[----:B------:R-:W-:Y:S01]  /*0da0*/  FFMA.FTZ R40, R2, R3, R40 ;  /* 0x0000000302287223 */ /* 0x000fe20000010028 */
[----:B------:R-:W-:Y:S02]  /*0db0*/  LOP3.LUT R2, R32, 0xffff0000, RZ, 0xc0, !PT ;  /* 0xffff000020027812 */ /* 0x000fe400078ec0ff */
[----:B------:R-:W-:Y:S02]  /*0dc0*/  LOP3.LUT R3, R8, 0xffff0000, RZ, 0xc0, !PT ;  /* 0xffff000008037812 */ /* 0x000fe400078ec0ff */
[----:B------:R-:W-:-:S03]  /*0dd0*/  LOP3.LUT R9, R9, 0xffff0000, RZ, 0xc0, !PT ;  /* 0xffff000009097812 */ /* 0x000fc600078ec0ff */
[----:B------:R-:W-:Y:S02]  /*0de0*/  FMUL.FTZ R2, R2, R3 ;  /* 0x0000000302027220 */ /* 0x000fe40000410000 */
[----:B------:R-:W-:Y:S02]  /*0df0*/  IMAD.U32 R3, R32, 0x10000, RZ ;  /* 0x0001000020037824 */ /* 0x000fe400078e00ff */
[----:B------:R-:W-:Y:S02]  /*0e00*/  IMAD.U32 R32, R35, 0x10000, RZ ;  /* 0x0001000023207824 */ /* 0x000fe400078e00ff */
[----:B------:R-:W-:Y:S01]  /*0e10*/  FFMA.FTZ R8, R3, R4, R2 ;  /* 0x0000000403087223 */ /* 0x000fe20000010002 */
[----:B------:R-:W-:Y:S01]  /*0e20*/  SHF.L.U32 R3, R21, 0x10, RZ ;  /* 0x0000001015037819 */ /* 0x000fe200000006ff */
[C---:B------:R-:W-:Y:S01]  /*0e30*/  IMAD.U32 R2, R5.reuse, 0x10000, RZ ;  /* 0x0001000005027824 */ /* 0x040fe200078e00ff */
[----:B------:R-:W-:Y:S01]  /*0e40*/  LOP3.LUT R4, R5, 0xffff0000, RZ, 0xc0, !PT ;  /* 0xffff000005047812 */ /* 0x000fe200078ec0ff */
[----:B------:R-:W-:Y:S01]  /*0e50*/  IMAD.U32 R5, R6, 0x10000, RZ ;  /* 0x0001000006057824 */ /* 0x000fe200078e00ff */
[----:B------:R-:W-:Y:S01]  /*0e60*/  LOP3.LUT R21, R21, 0xffff0000, RZ, 0xc0, !PT ;  /* 0xffff000015157812 */ /* 0x000fe200078ec0ff */
[----:B------:R-:W-:Y:S01]  /*0e70*/  FFMA.FTZ R40, R2, R3, R40 ;  /* 0x0000000302287223 */ /* 0x000fe20000010028 */
[----:B------:R-:W-:-:S02]  /*0e80*/  LOP3.LUT R3, R6, 0xffff0000, RZ, 0xc0, !PT ;  /* 0xffff000006037812 */ /* 0x000fc400078ec0ff */
[C---:B------:R-:W-:Y:S01]  /*0e90*/  SHF.L.U32 R2, R7.reuse, 0x10, RZ ;  /* 0x0000001007027819 */ /* 0x040fe200000006ff */
[----:B------:R-:W-:Y:S01]  /*0ea0*/  FFMA.FTZ R21, R4, R21, R40 ;  /* 0x0000001504157223 */ /* 0x000fe20000010028 */
[----:B------:R-:W-:Y:S01]  /*0eb0*/  LOP3.LUT R6, R7, 0xffff0000, RZ, 0xc0, !PT ;  /* 0xffff000007067812 */ /* 0x000fe200078ec0ff */
[C---:B------:R-:W-:Y:S01]  /*0ec0*/  IMAD.U32 R7, R33.reuse, 0x10000, RZ ;  /* 0x0001000021077824 */ /* 0x040fe200078e00ff */
[----:B------:R-:W-:Y:S01]  /*0ed0*/  LOP3.LUT R33, R33, 0xffff0000, RZ, 0xc0, !PT ;  /* 0xffff000021217812 */ /* 0x000fe200078ec0ff */
[C---:B------:R-:W-:Y:S02]  /*0ee0*/  IMAD.U32 R4, R22.reuse, 0x10000, RZ ;  /* 0x0001000016047824 */ /* 0x040fe400078e00ff */
[----:B------:R-:W-:Y:S01]  /*0ef0*/  FFMA.FTZ R20, R7, R20, R8 ;  /* 0x0000001407147223 */ /* 0x000fe20000010008 */
[----:B------:R-:W-:Y:S01]  /*0f00*/  LOP3.LUT R8, R22, 0xffff0000, RZ, 0xc0, !PT ;  /* 0xffff000016087812 */ /* 0x000fe200078ec0ff */
[----:B------:R-:W-:Y:S01]  /*0f10*/  FFMA.FTZ R4, R5, R4, R21 ;  /* 0x0000000405047223 */ /* 0x000fe20000010015 */
[----:B------:R-:W-:Y:S01]  /*0f20*/  SHF.L.U32 R5, R10, 0x10, RZ ;  /* 0x000000100a057819 */ /* 0x000fe200000006ff */
[----:B------:R-:W-:Y:S01]  /*0f30*/  FFMA.FTZ R9, R33, R9, R20 ;  /* 0x0000000921097223 */ /* 0x000fe20000010014 */
[C---:B------:R-:W-:Y:S01]  /*0f40*/  LOP3.LUT R22, R34.reuse, 0xffff0000, RZ, 0xc0, !PT ;  /* 0xffff000022167812 */ /* 0x040fe200078ec0ff */
[----:B------:R-:W-:Y:S01]  /*0f50*/  IMAD.U32 R20, R34, 0x10000, RZ ;  /* 0x0001000022147824 */ /* 0x000fe200078e00ff */
[----:B------:R-:W-:Y:S01]  /*0f60*/  LOP3.LUT R10, R10, 0xffff0000, RZ, 0xc0, !PT ;  /* 0xffff00000a0a7812 */ /* 0x000fe200078ec0ff */
[----:B------:R-:W-:Y:S01]  /*0f70*/  FFMA.FTZ R3, R3, R8, R4 ;  /* 0x0000000803037223 */ /* 0x000fe20000010004 */
[----:B------:R-:W-:Y:S01]  /*0f80*/  SHF.L.U32 R7, R23, 0x10, RZ ;  /* 0x0000001017077819 */ /* 0x000fe200000006ff */
        /* <DEDUP_REMOVED lines=8> */
[----:B------:R-:W-:Y:S01]  /*1010*/  FFMA.FTZ R32, R32, R8, R5 ;  /* 0x0000000820207223 */ /* 0x000fe20000010005 */
[----:B------:R-:W-:Y:S01]  /*1020*/  SHF.L.U32 R9, R12, 0x10, RZ ;  /* 0x000000100c097819 */ /* 0x000fe200000006ff */
[----:B------:R-:W-:Y:S01]  /*1030*/  FFMA.FTZ R22, R6, R23, R7 ;  /* 0x0000001706167223 */ /* 0x000fe20000010007 */
[C---:B------:R-:W-:Y:S01]  /*1040*/  LOP3.LUT R21, R24.reuse, 0xffff0000, RZ, 0xc0, !PT ;  /* 0xffff000018157812 */ /* 0x040fe200078ec0ff */
[----:B------:R-:W-:Y:S01]  /*1050*/  IMAD.U32 R10, R24, 0x10000, RZ ;  /* 0x00010000180a7824 */ /* 0x000fe200078e00ff */
[C---:B------:R-:W-:Y:S01]  /*1060*/  SHF.L.U32 R23, R25.reuse, 0x10, RZ ;  /* 0x0000001019177819 */ /* 0x040fe200000006ff */
[----:B------:R-:W-:Y:S01]  /*1070*/  FFMA.FTZ R11, R34, R11, R32 ;  /* 0x0000000b220b7223 */ /* 0x000fe20000010020 */
[----:B------:R-:W-:Y:S01]  /*1080*/  LOP3.LUT R20, R25, 0xffff0000, RZ, 0xc0, !PT ;  /* 0xffff000019147812 */ /* 0x000fe200078ec0ff */
[----:B------:R-:W-:Y:S01]  /*1090*/  FFMA.FTZ R9, R9, R10, R22 ;  /* 0x0000000a09097223 */ /* 0x000fe20000010016 */
[----:B------:R-:W-:Y:S01]  /*10a0*/  SHF.L.U32 R24, R28, 0x10, RZ ;  /* 0x000000101c187819 */ /* 0x000fe200000006ff */
[----:B------:R-:W-:Y:S01]  /*10b0*/  IMAD.U32 R10, R29, 0x10000, RZ ;  /* 0x000100001d0a7824 */ /* 0x000fe200078e00ff */
[----:B------:R-:W-:Y:S01]  /*10c0*/  SHF.L.U32 R25, R16, 0x10, RZ ;  /* 0x0000001010197819 */ /* 0x000fe200000006ff */
[----:B------:R-:W-:Y:S01]  /*10d0*/  IMAD.U32 R5, R27, 0x10000, RZ ;  /* 0x000100001b057824 */ /* 0x000fe200078e00ff */
[----:B------:R-:W-:-:S02]  /*10e0*/  LOP3.LUT R12, R12, 0xffff0000, RZ, 0xc0, !PT ;  /* 0xffff00000c0c7812 */ /* 0x000fc400078ec0ff */
[----:B------:R-:W-:Y:S01]  /*10f0*/  LOP3.LUT R28, R28, 0xffff0000, RZ, 0xc0, !PT ;  /* 0xffff00001c1c7812 */ /* 0x000fe200078ec0ff */
[----:B------:R-:W-:Y:S01]  /*1100*/  FFMA.FTZ R11, R24, R25, R11 ;  /* 0x00000019180b7223 */ /* 0x000fe2000001000b */
[----:B------:R-:W-:Y:S01]  /*1110*/  LOP3.LUT R16, R16, 0xffff0000, RZ, 0xc0, !PT ;  /* 0xffff000010107812 */ /* 0x000fe200078ec0ff */
[----:B------:R-:W-:Y:S01]  /*1120*/  FFMA.FTZ R9, R12, R21, R9 ;  /* 0x000000150c097223 */ /* 0x000fe20000010009 */
[----:B------:R-:W-:Y:S02]  /*1130*/  SHF.L.U32 R12, R17, 0x10, RZ ;  /* 0x00000010110c7819 */ /* 0x000fe400000006ff */
        /* <DEDUP_REMOVED lines=16> */
[----:B------:R-:W-:-:S02]  /*1240*/  LOP3.LUT R30, R30, 0xffff0000, RZ, 0xc0, !PT ;  /* 0xffff00001e1e7812 */ /* 0x000fc400078ec0ff */
[----:B------:R-:W-:Y:S01]  /*1250*/  LOP3.LUT R18, R18, 0xffff0000, RZ, 0xc0, !PT ;  /* 0xffff000012127812 */ /* 0x000fe200078ec0ff */
[----:B------:R-:W-:Y:S01]  /*1260*/  FFMA.FTZ R3, R14, R7, R3 ;  /* 0x000000070e037223 */ /* 0x000fe20000010003 */
[----:B------:R-:W-:Y:S02]  /*1270*/  SHF.L.U32 R2, R15, 0x10, RZ ;  /* 0x000000100f027819 */ /* 0x000fe400000006ff */
[----:B------:R-:W-:Y:S01]  /*1280*/  SHF.L.U32 R4, R31, 0x10, RZ ;  /* 0x000000101f047819 */ /* 0x000fe200000006ff */
[----:B------:R-:W-:Y:S01]  /*1290*/  FFMA.FTZ R9, R30, R18, R9 ;  /* 0x000000121e097223 */ /* 0x000fe20000010009 */
[----:B------:R-:W-:Y:S01]  /*12a0*/  SHF.L.U32 R7, R19, 0x10, RZ ;  /* 0x0000001013077819 */ /* 0x000fe200000006ff */
[----:B------:R-:W-:Y:S01]  /*12b0*/  FFMA.FTZ R2, R2, R5, R3 ;  /* 0x0000000502027223 */ /* 0x000fe20000010003 */
[----:B------:R-:W-:Y:S02]  /*12c0*/  LOP3.LUT R15, R15, 0xffff0000, RZ, 0xc0, !PT ;  /* 0xffff00000f0f7812 */ /* 0x000fe400078ec0ff */
[----:B------:R-:W-:Y:S01]  /*12d0*/  LOP3.LUT R6, R27, 0xffff0000, RZ, 0xc0, !PT ;  /* 0xffff00001b067812 */ /* 0x000fe200078ec0ff */
[----:B------:R-:W-:Y:S01]  /*12e0*/  FFMA.FTZ R4, R4, R7, R9 ;  /* 0x0000000704047223 */ /* 0x000fe20000010009 */
[----:B------:R-:W-:Y:S01]  /*12f0*/  LOP3.LUT R31, R31, 0xffff0000, RZ, 0xc0, !PT ;  /* 0xffff00001f1f7812 */ /* 0x000fe200078ec0ff */
[----:B------:R-:W-:Y:S01]  /*1300*/  IMAD.SHL.U32 R9, R38, 0x4, RZ ;  /* 0x0000000426097824 */ /* 0x000fe200078e00ff */
[----:B------:R-:W-:Y:S01]  /*1310*/  LOP3.LUT R19, R19, 0xffff0000, RZ, 0xc0, !PT ;  /* 0xffff000013137812 */ /* 0x000fe200078ec0ff */
[----:B------:R-:W-:Y:S01]  /*1320*/  FFMA.FTZ R2, R15, R6, R2 ;  /* 0x000000060f027223 */ /* 0x000fe20000010002 */
[----:B------:R-:W-:-:S03]  /*1330*/  SHF.R.S32.HI R11, RZ, 0x1f, R39 ;  /* 0x0000001fff0b7819 */ /* 0x000fc60000011427 */
[----:B------:R-:W-:Y:S01]  /*1340*/  FFMA.FTZ R19, R31, R19, R4 ;  /* 0x000000131f137223 */ /* 0x000fe20000010004 */
[----:B------:R-:W0:Y:S04]  /*1350*/  SHFL.BFLY PT, R3, R2, 0x4, 0x1f ;  /* 0x0c801f0002037f89 */ /* 0x000e2800000e0000 */
[----:B------:R-:W1:Y:S01]  /*1360*/  SHFL.BFLY PT, R4, R19, 0x4, 0x1f ;  /* 0x0c801f0013047f89 */ /* 0x000e6200000e0000 */
[----:B0-----:R-:W-:Y:S02]  /*1370*/  FADD.FTZ R3, R2, R3 ;  /* 0x0000000302037221 */ /* 0x001fe40000010000 */
[----:B-1----:R-:W-:-:S03]  /*1380*/  FADD.FTZ R5, R19, R4 ;  /* 0x0000000413057221 */ /* 0x002fc60000010000 */
[----:B------:R-:W0:Y:S04]  /*1390*/  SHFL.BFLY PT, R4, R3, 0x2, 0x1f ;  /* 0x0c401f0003047f89 */ /* 0x000e2800000e0000 */
[----:B------:R-:W1:Y:S01]  /*13a0*/  SHFL.BFLY PT, R6, R5, 0x2, 0x1f ;  /* 0x0c401f0005067f89 */ /* 0x000e6200000e0000 */
[----:B0-----:R-:W-:Y:S01]  /*13b0*/  FADD.FTZ R8, R3, R4 ;  /* 0x0000000403087221 */ /* 0x001fe20000010000 */
[----:B------:R-:W-:Y:S01]  /*13c0*/  LEA.HI R4, P1, R0, R39, RZ, 0x1d ;  /* 0x0000002700047211 */ /* 0x000fe2000783e8ff */
[----:B------:R-:W-:-:S03]  /*13d0*/  IMAD.WIDE R2, R9, 0x10, R36 ;  /* 0x0000001009027825 */ /* 0x000fc600078e0224 */
[----:B------:R-:W0:Y:S01]  /*13e0*/  SHFL.BFLY PT, R13, R8, 0x1, 0x1f ;  /* 0x0c201f00080d7f89 */ /* 0x000e2200000e0000 */
[----:B-1----:R-:W-:Y:S01]  /*13f0*/  FADD.FTZ R6, R5, R6 ;  /* 0x0000000605067221 */ /* 0x002fe20000010000 */
[----:B------:R-:W-:Y:S02]  /*1400*/  IADD3.X R11, RZ, R11, RZ, P1, !PT ;  /* 0x0000000bff0b7210 */ /* 0x000fe40000ffe4ff */
[C---:B------:R-:W-:Y:S02]  /*1410*/  LEA R10, P1, R4.reuse, c[0x0][0x3c8], 0x2 ;  /* 0x0000f200040a7a11 */ /* 0x040fe400078210ff */
[----:B------:R-:W1:Y:S02]  /*1420*/  SHFL.BFLY PT, R7, R6, 0x1, 0x1f ;  /* 0x0c201f0006077f89 */ /* 0x000e6400000e0000 */
[----:B------:R-:W-:Y:S01]  /*1430*/  LEA.HI.X R11, R4, c[0x0][0x3cc], R11, 0x2, P1 ;  /* 0x0000f300040b7a11 */ /* 0x000fe200008f140b */
[----:B------:R-:W-:-:S06]  /*1440*/  IMAD.WIDE R4, R38, 0x40, R2 ;  /* 0x0000004026047825 */ /* 0x000fcc00078e0202 */
[----:B------:R-:W-:-:S04]  /*1450*/  IMAD.WIDE R38, R38, 0x40, R4 ;  /* 0x0000004026267825 */ /* 0x000fc800078e0204 */
[----:B0-----:R-:W-:-:S04]  /*1460*/  @!P0 FADD.FTZ R0, R8, R13 ;  /* 0x0000000d08008221 */ /* 0x001fc80000010000 */
[----:B------:R-:W-:Y:S02]  /*1470*/  @!P0 FMUL.FTZ R13, R0, c[0x0][0x2d4] ;  /* 0x0000b500000d8a20 */ /* 0x000fe40000410000 */
[----:B-1----:R-:W-:Y:S01]  /*1480*/  FADD.FTZ R7, R6, R7 ;  /* 0x0000000706077221 */ /* 0x002fe20000010000 */
[----:B------:R-:W-:Y:S02]  /*1490*/  IADD3 R6, R9, 0x10, R9 ;  /* 0x0000001009067810 */ /* 0x000fe40007ffe009 */
[----:B------:R-:W-:Y:S01]  /*14a0*/  @!P0 STG.E [R10.64], R13 ;  /* 0x0000000d0a008986 */ /* 0x000fe2000c101904 */
[----:B------:R-:W-:Y:S01]  /*14b0*/  FMUL.FTZ R15, R7, c[0x0][0x2d4] ;  /* 0x0000b500070f7a20 */ /* 0x000fe20000410000 */
[----:B------:R-:W-:Y:S01]  /*14c0*/  IADD3 R9, R9, R6, RZ ;  /* 0x0000000609097210 */ /* 0x000fe20007ffe0ff */
[----:B------:R-:W-:-:S03]  /*14d0*/  IMAD.WIDE R6, R6, 0x10, R36 ;  /* 0x0000001006067825 */ /* 0x000fc600078e0224 */
[----:B------:R-:W-:Y:S01]  /*14e0*/  @!P0 STG.E [R10.64+0x80], R15 ;  /* 0x0000800f0a008986 */ /* 0x000fe2000c101904 */
[----:B------:R-:W-:-:S03]  /*14f0*/  IMAD.WIDE R8, R9, 0x10, R36 ;  /* 0x0000001009087825 */ /* 0x000fc600078e0224 */
[----:B------:R-:W-:Y:S04]  /*1500*/  STG.E.128 [R36.64], RZ ;  /* 0x000000ff24007986 */ /* 0x000fe8000c101d04 */
[----:B------:R-:W-:Y:S04]  /*1510*/  STG.E.128 [R2.64], RZ ;  /* 0x000000ff02007986 */ /* 0x000fe8000c101d04 */
[----:B------:R-:W-:Y:S04]  /*1520*/  STG.E.128 [R4.64], RZ ;  /* 0x000000ff04007986 */ /* 0x000fe8000c101d04 */
[----:B------:R-:W-:Y:S04]  /*1530*/  STG.E.128 [R38.64], RZ ;  /* 0x000000ff26007986 */ /* 0x000fe8000c101d04 */
[----:B------:R-:W-:Y:S04]  /*1540*/  STG.E.128 [R36.64+0x100], RZ ;  /* 0x000100ff24007986 */ /* 0x000fe8000c101d04 */
[----:B------:R-:W-:Y:S04]  /*1550*/  STG.E.128 [R2.64+0x100], RZ ;  /* 0x000100ff02007986 */ /* 0x000fe8000c101d04 */
[----:B------:R-:W-:Y:S04]  /*1560*/  STG.E.128 [R6.64], RZ ;  /* 0x000000ff06007986 */ /* 0x000fe8000c101d04 */
[----:B------:R-:W-:Y:S01]  /*1570*/  STG.E.128 [R8.64], RZ ;  /* 0x000000ff08007986 */ /* 0x000fe2000c101d04 */
[----:B------:R-:W-:Y:S05]  /*1580*/  EXIT ;  /* 0x000000000000794d */ /* 0x000fea0003800000 */
.L_x_1226:
        /* <DEDUP_REMOVED lines=15> */
.L_x_2076:


//--------------------- .text._ZN5flash27flash_bwd_convert_dq_kernelI23Flash_bwd_kernel_traitsILi128ELi64ELi128ELi8ELi2ELi4ELi2ELb0ELb0EN7cutlass10bfloat16_tE19Flash_kernel_traitsILi128ELi64ELi128ELi8ES3_EEEEvNS_16Flash_bwd_paramsEi --------------------------
	.section	.text._ZN5flash27flash_bwd_convert_dq_kernelI23Flash_bwd_kernel_traitsILi128ELi64ELi128ELi8ELi2ELi4ELi2ELb0ELb0EN7cutlass10bfloat16_tE19Flash_kernel_traitsILi128ELi64ELi128ELi8ES3_EEEEvNS_16Flash_bwd_paramsEi,"ax",@progbits
	.sectioninfo	@"SHI_REGISTERS=80"
	.align	128
        .global         _ZN5flash27flash_bwd_convert_dq_kernelI23Flash_bwd_kernel_traitsILi128ELi64ELi128ELi8ELi2ELi4ELi2ELb0ELb0EN7cutlass10bfloat16_tE19Flash_kernel_traitsILi128ELi64ELi128ELi8ES3_EEEEvNS_16Flash_bwd_paramsEi
        .type           _ZN5flash27flash_bwd_convert_dq_kernelI23Flash_bwd_kernel_traitsILi128ELi64ELi128ELi8ELi2ELi4ELi2ELb0ELb0EN7cutlass10bfloat16_tE19Flash_kernel_traitsILi128ELi64ELi128ELi8ES3_EEEEvNS_16Flash_bwd_paramsEi,@function
        .size           _ZN5flash27flash_bwd_convert_dq_kernelI23Flash_bwd_kernel_traitsILi128ELi64ELi128ELi8ELi2ELi4ELi2ELb0ELb0EN7cutlass10bfloat16_tE19Flash_kernel_traitsILi128ELi64ELi128ELi8ES3_EEEEvNS_16Flash_bwd_paramsEi,(.L_x_2077 - _ZN5flash27flash_bwd_convert_dq_kernelI23Flash_bwd_kernel_traitsILi128ELi64ELi128ELi8ELi2ELi4ELi2ELb0ELb0EN7cutlass10bfloat16_tE19Flash_kernel_traitsILi128ELi64ELi128ELi8ES3_EEEEvNS_16Flash_bwd_paramsEi)
        .other          _ZN5flash27flash_bwd_convert_dq_kernelI23Flash_bwd_kernel_traitsILi128ELi64ELi128ELi8ELi2ELi4ELi2ELb0ELb0EN7cutlass10bfloat16_tE19Flash_kernel_traitsILi128ELi64ELi128ELi8ES3_EEEEvNS_16Flash_bwd_paramsEi,@"STO_CUDA_ENTRY STV_DEFAULT"
_ZN5flash27flash_bwd_convert_dq_kernelI23Flash_bwd_kernel_traitsILi128ELi64ELi128ELi8ELi2ELi4ELi2ELb0ELb0EN7cutlass10bfloat16_tE19Flash_kernel_traitsILi128ELi64ELi128ELi8ES3_EEEEvNS_16Flash_bwd_paramsEi:
.text._ZN5flash27flash_bwd_convert_dq_kernelI23Flash_bwd_kernel_traitsILi128ELi64ELi128ELi8ELi2ELi4ELi2ELb0ELb0EN7cutlass10bfloat16_tE19Flash_kernel_traitsILi128ELi64ELi128ELi8ES3_EEEEvNS_16Flash_bwd_paramsEi:
        /* <DEDUP_REMOVED lines=136> */
.L_x_1228:
        /* <DEDUP_REMOVED lines=92> */
.L_x_1227:
        /* <DEDUP_REMOVED lines=134> */
.L_x_1230:
[----:B------:R-:W-:Y:S05]  /*16a0*/  BSYNC B0 ;  /* 0x0000000000007941 */ /* 0x000fea0003800000 */
.L_x_1229:
        /* <DEDUP_REMOVED lines=18> */
.L_x_1231:
        /* <DEDUP_REMOVED lines=11> */
.L_x_2077:


//--------------------- .text._ZN5flash44flash_bwd_dq_dk_dv_loop_seqk_parallel_kernelI23Flash_bwd_kernel_traitsILi128ELi64ELi128ELi8ELi2ELi4ELi2ELb0ELb0EN7cutlass10bfloat16_tE19Flash_kernel_traitsILi128ELi64ELi128ELi8ES3_EELb1ELb0ELb0ELb0ELb0ELb1ELb0EEEvNS_16Flash_bwd_paramsE --------------------------
	.section	.text._ZN5flash44flash_bwd_dq_dk_dv_loop_seqk_parallel_kernelI23Flash_bwd_kernel_traitsILi128ELi64ELi128ELi8ELi2ELi4ELi2ELb0ELb0EN7cutlass10bfloat16_tE19Flash_kernel_traitsILi128ELi64ELi128ELi8ES3_EELb1ELb0ELb0ELb0ELb0ELb1ELb0EEEvNS_16Flash_bwd_paramsE,"ax",@progbits
	.sectioninfo	@"SHI_REGISTERS=255"
	.align	128
        .global         _ZN5flash44flash_bwd_dq_dk_dv_loop_seqk_parallel_kernelI23Flash_bwd_kernel_traitsILi128ELi64ELi128ELi8ELi2ELi4ELi2ELb0ELb0EN7cutlass10bfloat16_tE19Flash_kernel_traitsILi128ELi64ELi128ELi8ES3_EELb1ELb0ELb0ELb0ELb0ELb1ELb0EEEvNS_16Flash_bwd_paramsE
        .type           _ZN5flash44flash_bwd_dq_dk_dv_loop_seqk_parallel_kernelI23Flash_bwd_kernel_traitsILi128ELi64ELi128ELi8ELi2ELi4ELi2ELb0ELb0EN7cutlass10bfloat16_tE19Flash_kernel_traitsILi128ELi64ELi128ELi8ES3_EELb1ELb0ELb0ELb0ELb0ELb1ELb0EEEvNS_16Flash_bwd_paramsE,@function
        .size           _ZN5flash44flash_bwd_dq_dk_dv_loop_seqk_parallel_kernelI23Flash_bwd_kernel_traitsILi128ELi64ELi128ELi8ELi2ELi4ELi2ELb0ELb0EN7cutlass10bfloat16_tE19Flash_kernel_traitsILi128ELi64ELi128ELi8ES3_EELb1ELb0ELb0ELb0ELb0ELb1ELb0EEEvNS_16Flash_bwd_paramsE,(.L_x_2078 - _ZN5flash44flash_bwd_dq_dk_dv_loop_seqk_parallel_kernelI23Flash_bwd_kernel_traitsILi128ELi64ELi128ELi8ELi2ELi4ELi2ELb0ELb0EN7cutlass10bfloat16_tE19Flash_kernel_traitsILi128ELi64ELi128ELi8ES3_EELb1ELb0ELb0ELb0ELb0ELb1ELb0EEEvNS_16Flash_bwd_paramsE)
        .other          _ZN5flash44flash_bwd_dq_dk_dv_loop_seqk_parallel_kernelI23Flash_bwd_kernel_traitsILi128ELi64ELi128ELi8ELi2ELi4ELi2ELb0ELb0EN7cutlass10bfloat16_tE19Flash_kernel_traitsILi128ELi64ELi128ELi8ES3_EELb1ELb0ELb0ELb0ELb0ELb1ELb0EEEvNS_16Flash_bwd_paramsE,@"STO_CUDA_ENTRY STV_DEFAULT"
_ZN5flash44flash_bwd_dq_dk_dv_loop_seqk_parallel_kernelI23Flash_bwd_kernel_traitsILi128ELi64ELi128ELi8ELi2ELi4ELi2ELb0ELb0EN7cutlass10bfloat16_tE19Flash_kernel_traitsILi128ELi64ELi128ELi8ES3_EELb1ELb0ELb0ELb0ELb0ELb1ELb0EEEvNS_16Flash_bwd_paramsE:
.text._ZN5flash44flash_bwd_dq_dk_dv_loop_seqk_parallel_kernelI23Flash_bwd_kernel_traitsILi128ELi64ELi128ELi8ELi2ELi4ELi2ELb0ELb0EN7cutlass10bfloat16_tE19Flash_kernel_traitsILi128ELi64ELi128ELi8ES3_EELb1ELb0ELb0ELb0ELb0ELb1ELb0EEEvNS_16Flash_bwd_paramsE:
        /* <DEDUP_REMOVED lines=21> */
[----:B------:R-:W-:Y:S02]  /*0150*/  UMOV UR5, 0x80 ;  /* 0x0000008000057882 */ /* 0x000fe40000000000 */
[----:B------:R-:W-:Y:S02]  /*0160*/  ULDC UR4, c[0x0][0x210] ;  /* 0x0000840000047ab9 */ /* 0x000fe40000000800 */
[----:B------:R-:W-:Y:S02]  /*0170*/  ULDC UR55, c[0x0][0x234] ;  /* 0x00008d0000377ab9 */ /* 0x000fe40000000800 */
[----:B------:R-:W-:Y:S02]  /*0180*/  ULDC UR10, c[0x0][0x1c0] ;  /* 0x00007000000a7ab9 */ /* 0x000fe40000000800 */
[----:B------:R-:W-:Y:S01]  /*0190*/  ULDC UR11, c[0x0][0x1c0] ;  /* 0x00007000000b7ab9 */ /* 0x000fe20000000800 */
[----:B-1----:R-:W-:Y:S01]  /*01a0*/  SHF.R.S32.HI R0, RZ, 0x1f, R9 ;  /* 0x0000001fff007819 */ /* 0x002fe20000011409 */
[----:B--2---:R-:W-:-:S02]  /*01b0*/  UIMAD.WIDE.U32 UR42, UR30, UR15, URZ ;  /* 0x0000000f1e2a72a5 */ /* 0x004fc4000f8e003f */
[----:B------:R-:W-:Y:S01]  /*01c0*/  USHF.L.U32 UR15, UR30, 0x7, URZ ;  /* 0x000000071e0f7899 */ /* 0x000fe2000800063f */
[CC--:B------:R-:W-:Y:S01]  /*01d0*/  LEA.HI R5, R0.reuse, R9.reuse, RZ, 0x5 ;  /* 0x0000000900057211 */ /* 0x0c0fe200078f28ff */
[----:B------:R-:W-:Y:S01]  /*01e0*/  UIMAD.WIDE UR34, UR45, UR34, URZ ;  /* 0x000000222d2272a5 */ /* 0x000fe2000f8e023f */
[CC--:B------:R-:W-:Y:S01]  /*01f0*/  LEA.HI R3, R0.reuse, R9.reuse, RZ, 0x2 ;  /* 0x0000000900037211 */ /* 0x0c0fe200078f10ff */
[----:B------:R-:W-:Y:S01]  /*0200*/  UIMAD UR55, UR5, UR4, UR55 ;  /* 0x00000004053772a4 */ /* 0x000fe2000f8e0237 */
[CC--:B------:R-:W-:Y:S01]  /*0210*/  LEA.HI R216, R0.reuse, R9.reuse, RZ, 0x3 ;  /* 0x0000000900d87211 */ /* 0x0c0fe200078f18ff */
[----:B---3--:R-:W-:Y:S01]  /*0220*/  UIMAD UR46, UR36, UR45, URZ ;  /* 0x0000002d242e72a4 */ /* 0x008fe2000f8e023f */
[CC--:B------:R-:W-:Y:S01]  /*0230*/  LEA.HI R13, R0.reuse, R9.reuse, RZ, 0x6 ;  /* 0x00000009000d7211 */ /* 0x0c0fe200078f30ff */
[----:B------:R-:W-:Y:S01]  /*0240*/  UIMAD UR45, UR45, UR10, URZ ;  /* 0x0000000a2d2d72a4 */ /* 0x000fe2000f8e023f */
[CC--:B------:R-:W-:Y:S01]  /*0250*/  LEA.HI R7, R0.reuse, R9.reuse, RZ, 0x4 ;  /* 0x0000000900077211 */ /* 0x0c0fe200078f20ff */
[----:B------:R-:W-:Y:S01]  /*0260*/  UIMAD UR4, UR30, UR11, UR36 ;  /* 0x0000000b1e0472a4 */ /* 0x000fe2000f8e0224 */
[----:B------:R-:W-:Y:S01]  /*0270*/  LEA.HI R15, R0, R9, RZ, 0x7 ;  /* 0x00000009000f7211 */ /* 0x000fe200078f38ff */
[----:B------:R-:W-:Y:S01]  /*0280*/  ULDC UR14, c[0x0][0x1c0] ;  /* 0x00007000000e7ab9 */ /* 0x000fe20000000800 */
[--C-:B------:R-:W-:Y:S01]  /*0290*/  SHF.R.S32.HI R0, RZ, 0x5, R5.reuse ;  /* 0x00000005ff007819 */ /* 0x100fe20000011405 */
[----:B------:R-:W-:Y:S01]  /*02a0*/  ULDC UR9, c[0x0][0x1c0] ;  /* 0x0000700000097ab9 */ /* 0x000fe20000000800 */
[----:B------:R-:W-:Y:S01]  /*02b0*/  SHF.R.S32.HI R2, RZ, 0x1f, R5 ;  /* 0x0000001fff027819 */ /* 0x000fe20000011405 */
[----:B------:R-:W-:Y:S01]  /*02c0*/  UIMAD UR52, UR6, UR30, URZ ;  /* 0x0000001e063472a4 */ /* 0x000fe2000f8e023f */
[C---:B------:R-:W-:Y:S01]  /*02d0*/  LOP3.LUT R4, R5.reuse, 0xffffffe0, RZ, 0xc0, !PT ;  /* 0xffffffe005047812 */ /* 0x040fe200078ec0ff */
[----:B------:R-:W-:Y:S01]  /*02e0*/  UIMAD UR5, UR30, UR9, UR36 ;  /* 0x000000091e0572a4 */ /* 0x000fe2000f8e0224 */
[-C--:B------:R-:W-:Y:S01]  /*02f0*/  LEA.HI R5, R5, R0.reuse, RZ, 0x1 ;  /* 0x0000000005057211 */ /* 0x080fe200078f08ff */
[----:B------:R-:W-:Y:S01]  /*0300*/  @!UP2 UIMAD UR6, UR30, UR14, UR36 ;  /* 0x0000000e1e06a2a4 */ /* 0x000fe2000f8e0224 */
[----:B------:R-:W-:Y:S01]  /*0310*/  LEA.HI R2, R2, R0, RZ, 0x2 ;  /* 0x0000000002027211 */ /* 0x000fe200078f10ff */
[----:B------:R-:W-:Y:S01]  /*0320*/  IMAD.IADD R8, R9, 0x1, -R4 ;  /* 0x0000000109087824 */ /* 0x000fe200078e0a04 */
[----:B------:R-:W-:Y:S01]  /*0330*/  LOP3.LUT R11, R7, 0xfffffff0, RZ, 0xc0, !PT ;  /* 0xfffffff0070b7812 */ /* 0x000fe200078ec0ff */
[----:B------:R-:W-:Y:S01]  /*0340*/  USHF.L.U32 UR44, UR45, 0x6, URZ ;  /* 0x000000062d2c7899 */ /* 0x000fe2000800063f */
[----:B------:R-:W-:Y:S01]  /*0350*/  LOP3.LUT R4, R5, 0xfffffffe, RZ, 0xc0, !PT ;  /* 0xfffffffe05047812 */ /* 0x000fe200078ec0ff */
[----:B------:R-:W-:Y:S01]  /*0360*/  USHF.L.U32 UR39, UR4, 0x5, URZ ;  /* 0x0000000504277899 */ /* 0x000fe2000800063f */
[----:B------:R-:W-:Y:S01]  /*0370*/  LOP3.LUT R2, R2, 0xfffffffc, RZ, 0xc0, !PT ;  /* 0xfffffffc02027812 */ /* 0x000fe200078ec0ff */
[----:B------:R-:W-:Y:S01]  /*0380*/  IMAD.IADD R5, R9, 0x1, -R11 ;  /* 0x0000000109057824 */ /* 0x000fe200078e0a0b */
[----:B------:R-:W-:Y:S01]  /*0390*/  LOP3.LUT R6, R3, 0x7ffffffc, RZ, 0xc0, !PT ;  /* 0x7ffffffc03067812 */ /* 0x000fe200078ec0ff */
[C---:B------:R-:W-:Y:S01]  /*03a0*/  IMAD.IADD R17, R0.reuse, 0x1, -R4 ;  /* 0x0000000100117824 */ /* 0x040fe200078e0a04 */
[--C-:B------:R-:W-:Y:S01]  /*03b0*/  SHF.R.S32.HI R4, RZ, 0x2, R3.reuse ;  /* 0x00000002ff047819 */ /* 0x100fe20000011403 */
[----:B------:R-:W-:Y:S01]  /*03c0*/  IMAD.IADD R11, R0, 0x1, -R2 ;  /* 0x00000001000b7824 */ /* 0x000fe200078e0a02 */
[----:B------:R-:W-:Y:S01]  /*03d0*/  SHF.R.S32.HI R0, RZ, 0x1f, R3 ;  /* 0x0000001fff007819 */ /* 0x000fe20000011403 */
[----:B------:R-:W-:Y:S01]  /*03e0*/  IMAD.IADD R14, R9, 0x1, -R6 ;  /* 0x00000001090e7824 */ /* 0x000fe200078e0a06 */
[----:B------:R-:W-:Y:S01]  /*03f0*/  SHF.R.S32.HI R3, RZ, 0x4, R7 ;  /* 0x00000004ff037819 */ /* 0x000fe20000011407 */
[----:B------:R-:W-:Y:S01]  /*0400*/  STL [R1+0x18], R17 ;  /* 0x0000181101007387 */ /* 0x000fe20000100800 */
[----:B------:R-:W-:Y:S01]  /*0410*/  LEA.HI R0, R0, R4, RZ, 0x3 ;  /* 0x0000000400007211 */ /* 0x000fe200078f18ff */
[----:B------:R-:W-:Y:S01]  /*0420*/  ULDC UR49, c[0x0][0x214] ;  /* 0x0000850000317ab9 */ /* 0x000fe20000000800 */
[----:B------:R-:W-:Y:S01]  /*0430*/  LEA.HI R2, R7, R3, RZ, 0x1 ;  /* 0x0000000307027211 */ /* 0x000fe200078f08ff */
[----:B------:R-:W-:Y:S01]  /*0440*/  ULDC UR56, c[0x0][0x1c8] ;  /* 0x0000720000387ab9 */ /* 0x000fe20000000800 */
[----:B------:R-:W-:Y:S01]  /*0450*/  LOP3.LUT R0, R0, 0xfffffff8, RZ, 0xc0, !PT ;  /* 0xfffffff800007812 */ /* 0x000fe200078ec0ff */
[----:B------:R-:W-:Y:S01]  /*0460*/  ULDC.U8 UR8, c[0x0][0x3d0] ;  /* 0x0000f40000087ab9 */ /* 0x000fe20000000000 */
[----:B------:R-:W-:Y:S01]  /*0470*/  LOP3.LUT R10, R216, 0xfffffff8, RZ, 0xc0, !PT ;  /* 0xfffffff8d80a7812 */ /* 0x000fe200078ec0ff */
[----:B------:R-:W-:Y:S01]  /*0480*/  ULDC UR50, c[0x0][0x224] ;  /* 0x0000890000327ab9 */ /* 0x000fe20000000800 */
[----:B------:R-:W-:Y:S01]  /*0490*/  SHF.R.S32.HI R243, RZ, 0x3, R216 ;  /* 0x00000003fff37819 */ /* 0x000fe200000114d8 */
[----:B------:R-:W-:Y:S01]  /*04a0*/  IMAD.IADD R7, R4, 0x1, -R0 ;  /* 0x0000000104077824 */ /* 0x000fe200078e0a00 */
[----:B------:R-:W-:Y:S01]  /*04b0*/  LOP3.LUT R2, R2, 0xfffffffe, RZ, 0xc0, !PT ;  /* 0xfffffffe02027812 */ /* 0x000fe200078ec0ff */
[----:B------:R-:W-:Y:S01]  /*04c0*/  IMAD.IADD R6, R9, 0x1, -R10 ;  /* 0x0000000109067824 */ /* 0x000fe200078e0a0a */
[----:B------:R-:W-:Y:S01]  /*04d0*/  SHF.R.S32.HI R4, RZ, 0x1f, R5 ;  /* 0x0000001fff047819 */ /* 0x000fe20000011405 */
[----:B------:R-:W-:Y:S01]  /*04e0*/  IMAD.SHL.U32 R0, R243, 0x40, RZ ;  /* 0x00000040f3007824 */ /* 0x000fe200078e00ff */
[----:B------:R-:W-:Y:S01]  /*04f0*/  SHF.R.S32.HI R13, RZ, 0x6, R13 ;  /* 0x00000006ff0d7819 */ /* 0x000fe2000001140d */
[----:B------:R-:W-:Y:S01]  /*0500*/  IMAD.IADD R9, R3, 0x1, -R2 ;  /* 0x0000000103097824 */ /* 0x000fe200078e0a02 */
[----:B------:R-:W-:Y:S01]  /*0510*/  SHF.R.S32.HI R2, RZ, 0x1f, R8 ;  /* 0x0000001fff027819 */ /* 0x000fe20000011408 */
[----:B------:R-:W-:Y:S01]  /*0520*/  IMAD.SHL.U32 R18, R6, 0x8, RZ ;  /* 0x0000000806127824 */ /* 0x000fe200078e00ff */
[----:B------:R-:W-:Y:S01]  /*0530*/  LOP3.LUT R0, R0, 0x1c0, RZ, 0xc0, !PT ;  /* 0x000001c000007812 */ /* 0x000fe200078ec0ff */
[----:B------:R-:W-:Y:S01]  /*0540*/  IMAD.U32 R3, RZ, RZ, UR15 ;  /* 0x0000000fff037e24 */ /* 0x000fe2000f8e00ff */
[----:B------:R-:W-:Y:S01]  /*0550*/  LEA.HI R244, R2, R8, RZ, 0x2 ;  /* 0x0000000802f47211 */ /* 0x000fe200078f10ff */
[----:B------:R-:W-:Y:S01]  /*0560*/  IMAD.SHL.U32 R209, R9, 0x200, RZ ;  /* 0x0000020009d17824 */ /* 0x000fe200078e00ff */
[----:B------:R-:W-:Y:S01]  /*0570*/  SHF.R.U32.HI R3, RZ, 0x3, R0 ;  /* 0x00000003ff037819 */ /* 0x000fe20000011600 */
[----:B------:R-:W-:Y:S01]  /*0580*/  STL [R1+0x28], R18 ;  /* 0x0000281201007387 */ /* 0x000fe20000100800 */
[----:B------:R-:W-:Y:S01]  /*0590*/  LOP3.LUT R2, R0, 0x38, R18, 0xf8, !PT ;  /* 0x0000003800027812 */ /* 0x000fe200078ef812 */
[----:B------:R-:W-:Y:S01]  /*05a0*/  IMAD.SHL.U32 R0, R6, 0x40, RZ ;  /* 0x0000004006007824 */ /* 0x000fe200078e00ff */
[----:B------:R-:W-:Y:S01]  /*05b0*/  LEA.HI R10, R4, R5, RZ, 0x3 ;  /* 0x00000005040a7211 */ /* 0x000fe200078f18ff */
[----:B------:R-:W-:Y:S01]  /*05c0*/  @UP2 UIMAD UR54, UR30, UR49, URZ ;  /* 0x000000311e3622a4 */ /* 0x000fe2000f8e023f */
[----:B------:R-:W-:Y:S01]  /*05d0*/  LOP3.LUT R16, R2, R3, RZ, 0x3c, !PT ;  /* 0x0000000302107212 */ /* 0x000fe200078e3cff */
[----:B------:R-:W-:Y:S01]  /*05e0*/  IMAD.SHL.U32 R2, R11, 0x10, RZ ;  /* 0x000000100b027824 */ /* 0x000fe200078e00ff */
[----:B------:R-:W-:Y:S01]  /*05f0*/  LOP3.LUT R0, R0, 0x1c0, RZ, 0xc0, !PT ;  /* 0x000001c000007812 */ /* 0x000fe200078ec0ff */
[----:B------:R-:W-:Y:S01]  /*0600*/  ULDC.64 UR12, c[0x0][0x118] ;  /* 0x00004600000c7ab9 */ /* 0x000fe20000000a00 */
[----:B------:R-:W-:Y:S01]  /*0610*/  LOP3.LUT R4, R10, 0xfffffff8, RZ, 0xc0, !PT ;  /* 0xfffffff80a047812 */ /* 0x000fe200078ec0ff */
[----:B------:R-:W-:Y:S01]  /*0620*/  ULOP3.LUT UR56, UR36, UR56, URZ, 0x3c, !UPT ;  /* 0x0000003824387292 */ /* 0x000fe2000f8e3c3f */
[----:B------:R-:W-:Y:S01]  /*0630*/  LOP3.LUT R2, R0, 0x30, R2, 0xf8, !PT ;  /* 0x0000003000027812 */ /* 0x000fe200078ef802 */
[----:B------:R-:W-:Y:S01]  /*0640*/  USHF.R.S32.HI UR61, URZ, 0x1f, UR36 ;  /* 0x0000001f3f3d7899 */ /* 0x000fe20008011424 */
[----:B------:R-:W-:Y:S01]  /*0650*/  LOP3.LUT R3, R7, 0x1, RZ, 0xc0, !PT ;  /* 0x0000000107037812 */ /* 0x000fe200078ec0ff */
[----:B------:R-:W-:Y:S01]  /*0660*/  IMAD.IADD R12, R5, 0x1, -R4 ;  /* 0x00000001050c7824 */ /* 0x000fe200078e0a04 */
[--C-:B------:R-:W-:Y:S01]  /*0670*/  LOP3.LUT R4, R2, 0x8, R216.reuse, 0xf8, !PT ;  /* 0x0000000802047812 */ /* 0x100fe200078ef8d8 */
[----:B------:R-:W-:Y:S01]  /*0680*/  IMAD.SHL.U32 R2, R9, 0x20, RZ ;  /* 0x0000002009027824 */ /* 0x000fe200078e00ff */
[----:B------:R-:W-:Y:S01]  /*0690*/  LOP3.LUT R216, R0, 0x8, R216, 0xf8, !PT ;  /* 0x0000000800d87812 */ /* 0x000fe200078ef8d8 */
[----:B------:R-:W-:Y:S01]  /*06a0*/  IMAD.SHL.U32 R5, R13, 0x8, RZ ;  /* 0x000000080d057824 */ /* 0x000fe200078e00ff */
[----:B------:R-:W-:Y:S01]  /*06b0*/  SHF.R.U32.HI R0, RZ, 0x3, R0 ;  /* 0x00000003ff007819 */ /* 0x000fe20000011600 */
[----:B------:R-:W-:Y:S01]  /*06c0*/  UISETP.NE.AND UP3, UPT, UR8, URZ, UPT ;  /* 0x0000003f0800728c */ /* 0x000fe2000bf65270 */
[----:B------:R-:W-:Y:S01]  /*06d0*/  ISETP.NE.U32.AND P0, PT, R3, 0x1, PT ;  /* 0x000000010300780c */ /* 0x000fe20003f05070 */
[----:B------:R-:W-:Y:S01]  /*06e0*/  IMAD R3, R13, 0x800, R209 ;  /* 0x000008000d037824 */ /* 0x000fe200078e02d1 */
[----:B------:R-:W-:Y:S01]  /*06f0*/  LOP3.LUT R216, R216, R0, RZ, 0x3c, !PT ;  /* 0x00000000d8d87212 */ /* 0x000fe200078e3cff */
[----:B------:R-:W-:Y:S01]  /*0700*/  USHF.R.S32.HI UR60, URZ, 0x1f, UR30 ;  /* 0x0000001f3f3c7899 */ /* 0x000fe2000801141e */
[----:B------:R-:W-:Y:S01]  /*0710*/  LOP3.LUT R2, R2, 0x20, RZ, 0xc0, !PT ;  /* 0x0000002002027812 */ /* 0x000fe200078ec0ff */
[----:B------:R-:W-:Y:S01]  /*0720*/  USHF.R.S32.HI UR59, URZ, 0x1f, UR36 ;  /* 0x0000001f3f3b7899 */ /* 0x000fe20008011424 */
[----:B------:R-:W-:Y:S01]  /*0730*/  LOP3.LUT R209, R209, R4, R0, 0xf6, !PT ;  /* 0x00000004d1d17212 */ /* 0x000fe200078ef600 */
[----:B------:R-:W-:Y:S01]  /*0740*/  IMAD.IADD R216, R3, 0x1, R216 ;  /* 0x0000000103d87824 */ /* 0x000fe200078e02d8 */
[----:B------:R-:W-:Y:S01]  /*0750*/  LOP3.LUT R208, R2, 0x18, R5, 0xf8, !PT ;  /* 0x0000001802d07812 */ /* 0x000fe200078ef805 */
[----:B------:R-:W-:Y:S01]  /*0760*/  IMAD.SHL.U32 R2, R14, 0x2, RZ ;  /* 0x000000020e027824 */ /* 0x000fe200078e00ff */
[----:B------:R-:W-:Y:S01]  /*0770*/  SHF.R.S32.HI R0, RZ, 0x7, R15 ;  /* 0x00000007ff007819 */ /* 0x000fe2000001140f */
[----:B------:R-:W-:Y:S01]  /*0780*/  IMAD.SHL.U32 R3, R7, 0x40, RZ ;  /* 0x0000004007037824 */ /* 0x000fe200078e00ff */
[C---:B------:R-:W-:Y:S01]  /*0790*/  LOP3.LUT P4, RZ, R6.reuse, 0x2, RZ, 0xc0, !PT ;  /* 0x0000000206ff7812 */ /* 0x040fe2000788c0ff */
[--C-:B------:R-:W-:Y:S01]  /*07a0*/  IMAD R11, R11, 0x400, R2.reuse ;  /* 0x000004000b0b7824 */ /* 0x100fe200078e0202 */
[----:B------:R-:W-:Y:S01]  /*07b0*/  LOP3.LUT P3, RZ, R6, 0x4, RZ, 0xc0, !PT ;  /* 0x0000000406ff7812 */ /* 0x000fe2000786c0ff */
        /* <DEDUP_REMOVED lines=8> */
[----:B------:R-:W-:Y:S01]  /*0840*/  IMAD.SHL.U32 R217, R216, 0x2, RZ ;  /* 0x00000002d8d97824 */ /* 0x000fe200078e00ff */
[----:B------:R-:W-:Y:S01]  /*0850*/  SHF.R.U32.HI R3, RZ, 0x3, R0 ;  /* 0x00000003ff037819 */ /* 0x000fe20000011600 */
[----:B------:R-:W-:Y:S01]  /*0860*/  IMAD.SHL.U32 R209, R209, 0x2, RZ ;  /* 0x00000002d1d17824 */ /* 0x000fe200078e00ff */
[----:B------:R-:W-:Y:S01]  /*0870*/  LOP3.LUT R5, R0, 0x20, R5, 0xf8, !PT ;  /* 0x0000002000057812 */ /* 0x000fe200078ef805 */
[----:B------:R-:W-:Y:S01]  /*0880*/  USHF.R.S32.HI UR58, URZ, 0x1f, UR30 ;  /* 0x0000001f3f3a7899 */ /* 0x000fe2000801141e */
[----:B------:R-:W-:Y:S01]  /*0890*/  LOP3.LUT R8, R2, 0x10, R4, 0xf8, !PT ;  /* 0x0000001002087812 */ /* 0x000fe200078ef804 */
[----:B------:R-:W-:Y:S01]  /*08a0*/  IMAD.SHL.U32 R4, R10, 0x40, RZ ;  /* 0x000000400a047824 */ /* 0x000fe200078e00ff */
[----:B------:R-:W-:Y:S01]  /*08b0*/  LOP3.LUT R7, R3, R0, R2, 0x1e, !PT ;  /* 0x0000000003077212 */ /* 0x000fe200078e1e02 */
[----:B------:R-:W-:Y:S01]  /*08c0*/  IMAD R0, R17, 0x400, R6 ;  /* 0x0000040011007824 */ /* 0x000fe200078e0206 */
[----:B------:R-:W-:Y:S01]  /*08d0*/  LOP3.LUT R2, R5, R3, RZ, 0x3c, !PT ;  /* 0x0000000305027212 */ /* 0x000fe200078e3cff */
[----:B------:R-:W-:Y:S01]  /*08e0*/  IMAD.SHL.U32 R3, R12, 0x40, RZ ;  /* 0x000000400c037824 */ /* 0x000fe200078e00ff */
[----:B------:R-:W-:Y:S01]  /*08f0*/  SHF.R.S32.HI R244, RZ, 0x2, R244 ;  /* 0x00000002fff47819 */ /* 0x000fe200000114f4 */
[----:B------:R-:W-:Y:S01]  /*0900*/  IMAD.SHL.U32 R5, R9, 0x8, RZ ;  /* 0x0000000809057824 */ /* 0x000fe200078e00ff */
[----:B------:R-:W-:Y:S01]  /*0910*/  USHF.R.S32.HI UR57, URZ, 0x1f, UR36 ;  /* 0x0000001f3f397899 */ /* 0x000fe20008011424 */
[----:B------:R-:W-:Y:S01]  /*0920*/  IMAD.IADD R236, R2, 0x1, R0 ;  /* 0x0000000102ec7824 */ /* 0x000fe200078e0200 */
[----:B------:R-:W-:Y:S01]  /*0930*/  LOP3.LUT R3, R3, 0x1c0, RZ, 0xc0, !PT ;  /* 0x000001c003037812 */ /* 0x000fe200078ec0ff */
[----:B------:R-:W-:Y:S01]  /*0940*/  IMAD.IADD R7, R11, 0x1, R7 ;  /* 0x000000010b077824 */ /* 0x000fe200078e0207 */
[----:B------:R-:W-:Y:S01]  /*0950*/  LOP3.LUT R0, R4, 0xfffffe00, RZ, 0xc0, !PT ;  /* 0xfffffe0004007812 */ /* 0x000fe200078ec0ff */
[----:B------:R-:W-:Y:S01]  /*0960*/  IMAD.SHL.U32 R236, R236, 0x2, RZ ;  /* 0x00000002ecec7824 */ /* 0x000fe200078e00ff */
[----:B------:R-:W-:Y:S01]  /*0970*/  LOP3.LUT R2, R3, 0x8, R5, 0xf8, !PT ;  /* 0x0000000803027812 */ /* 0x000fe200078ef805 */
[C---:B------:R-:W-:Y:S01]  /*0980*/  IMAD R244, R17.reuse, 0x10, R244 ;  /* 0x0000001011f47824 */ /* 0x040fe200078e02f4 */
[----:B------:R-:W-:Y:S01]  /*0990*/  SHF.R.U32.HI R4, RZ, 0x3, R3 ;  /* 0x00000003ff047819 */ /* 0x000fe20000011603 */
[----:B------:R-:W-:Y:S01]  /*09a0*/  IMAD R5, R17, 0x400, R0 ;  /* 0x0000040011057824 */ /* 0x000fe200078e0200 */
[----:B------:R-:W-:Y:S01]  /*09b0*/  LEA R6, R7, 0xc000, 0x1 ;  /* 0x0000c00007067811 */ /* 0x000fe200078e08ff */
[----:B------:R-:W-:Y:S01]  /*09c0*/  IMAD.IADD R237, R236, 0x1, R235 ;  /* 0x00000001eced7824 */ /* 0x000fe200078e02eb */
[----:B------:R-:W-:Y:S01]  /*09d0*/  LOP3.LUT R220, R2, R4, RZ, 0x3c, !PT ;  /* 0x0000000402dc7212 */ /* 0x000fe200078e3cff */
[----:B------:R-:W-:Y:S01]  /*09e0*/  UIMAD.WIDE.U32 UR40, UR34, UR42, URZ ;  /* 0x0000002a222872a5 */ /* 0x000fe2000f8e003f */
[C-C-:B------:R-:W-:Y:S01]  /*09f0*/  LOP3.LUT R2, R4.reuse, R8, R3.reuse, 0x1e, !PT ;  /* 0x0000000804027212 */ /* 0x140fe200078e1e03 */
[----:B------:R-:W-:Y:S01]  /*0a00*/  UIMAD UR51, UR35, UR42, URZ ;  /* 0x0000002a233372a4 */ /* 0x000fe2000f8e023f */
[----:B------:R-:W-:Y:S01]  /*0a10*/  LOP3.LUT R208, R4, R208, R3, 0x1e, !PT ;  /* 0x000000d004d07212 */ /* 0x000fe200078e1e03 */
[----:B------:R-:W-:Y:S01]  /*0a20*/  IMAD.MOV.U32 R3, RZ, RZ, 0x20 ;  /* 0x00000020ff037424 */ /* 0x000fe200078e00ff */
[-C--:B------:R-:W-:Y:S01]  /*0a30*/  LOP3.LUT R218, R2, R0.reuse, RZ, 0xfc, !PT ;  /* 0x0000000002da7212 */ /* 0x080fe200078efcff */
[----:B------:R-:W-:Y:S01]  /*0a40*/  IMAD.MOV.U32 R2, RZ, RZ, 0x40 ;  /* 0x00000040ff027424 */ /* 0x000fe200078e00ff */
[----:B------:R-:W-:Y:S01]  /*0a50*/  LOP3.LUT R208, R208, R0, RZ, 0xfc, !PT ;  /* 0x00000000d0d07212 */ /* 0x000fe200078efcff */
[----:B------:R-:W-:Y:S01]  /*0a60*/  IMAD R4, R13, 0x200, R16 ;  /* 0x000002000d047824 */ /* 0x000fe200078e0210 */
[----:B------:R-:W-:Y:S01]  /*0a70*/  SEL R0, R3, 0xffffffe0, !P4 ;  /* 0xffffffe003007807 */ /* 0x000fe20006000000 */
[----:B------:R-:W-:Y:S01]  /*0a80*/  IMAD.IADD R220, R5, 0x1, R220 ;  /* 0x0000000105dc7824 */ /* 0x000fe200078e02dc */
[C---:B------:R-:W-:Y:S01]  /*0a90*/  SEL R215, R2.reuse, 0xffffffc0, !P3 ;  /* 0xffffffc002d77807 */ /* 0x040fe20005800000 */
[----:B------:R-:W-:Y:S01]  /*0aa0*/  USHF.R.S32.HI UR53, URZ, 0x1f, UR46 ;  /* 0x0000001f3f357899 */ /* 0x000fe2000801142e */
[----:B------:R-:W-:Y:S01]  /*0ab0*/  SEL R3, R3, 0xffffffe0, !P1 ;  /* 0xffffffe003037807 */ /* 0x000fe20004800000 */
[----:B------:R1:W-:Y:S01]  /*0ac0*/  STL [R1+0x8], R4 ;  /* 0x0000080401007387 */ /* 0x0003e20000100800 */
[----:B------:R-:W-:Y:S01]  /*0ad0*/  SEL R2, R2, 0xffffffc0, !P2 ;  /* 0xffffffc002027807 */ /* 0x000fe20005000000 */
[----:B------:R-:W-:Y:S01]  /*0ae0*/  IMAD R214, R216, 0x2, R0 ;  /* 0x00000002d8d67824 */ /* 0x000fe200078e0200 */
[----:B------:R-:W-:Y:S01]  /*0af0*/  LEA R208, R208, 0xc000, 0x1 ;  /* 0x0000c000d0d07811 */ /* 0x000fe200078e08ff */
[----:B------:R-:W-:Y:S01]  /*0b00*/  IMAD.IADD R5, R3, 0x1, R6 ;  /* 0x0000000103057824 */ /* 0x000fe200078e0206 */
[----:B------:R-:W-:Y:S01]  /*0b10*/  STL [R1+0x10], R6 ;  /* 0x0000100601007387 */ /* 0x000fe20000100800 */
[--C-:B------:R-:W-:Y:S01]  /*0b20*/  IMAD.IADD R0, R6, 0x1, R2.reuse ;  /* 0x0000000106007824 */ /* 0x100fe200078e0202 */
[----:B------:R-:W-:Y:S01]  /*0b30*/  UIMAD UR50, UR5, UR50, URZ ;  /* 0x00000032053272a4 */ /* 0x000fe2000f8e023f */
[----:B------:R-:W-:Y:S01]  /*0b40*/  IMAD.IADD R234, R236, 0x1, R3 ;  /* 0x00000001ecea7824 */ /* 0x000fe200078e0203 */
[----:B------:R-:W-:Y:S01]  /*0b50*/  STL [R1+0x1c], R5 ;  /* 0x00001c0501007387 */ /* 0x000fe20000100800 */
[----:B------:R-:W-:Y:S01]  /*0b60*/  IMAD.IADD R3, R5, 0x1, R2 ;  /* 0x0000000105037824 */ /* 0x000fe200078e0202 */
[----:B------:R-:W-:Y:S01]  /*0b70*/  @!UP2 UIMAD UR49, UR6, UR49, URZ ;  /* 0x000000310631a2a4 */ /* 0x000fe2000f8e023f */
[----:B------:R-:W-:Y:S01]  /*0b80*/  IMAD R216, R216, 0x2, R215 ;  /* 0x00000002d8d87824 */ /* 0x000fe200078e02d7 */
[----:B------:R2:W-:Y:S01]  /*0b90*/  STL [R1+0x14], R0 ;  /* 0x0000140001007387 */ /* 0x0005e20000100800 */
[----:B------:R-:W-:Y:S01]  /*0ba0*/  IMAD.IADD R215, R215, 0x1, R214 ;  /* 0x00000001d7d77824 */ /* 0x000fe200078e02d6 */
[----:B------:R-:W-:Y:S01]  /*0bb0*/  USHF.R.S32.HI UR48, URZ, 0x1f, UR44 ;  /* 0x0000001f3f307899 */ /* 0x000fe2000801142c */
[----:B------:R-:W-:Y:S01]  /*0bc0*/  IMAD.IADD R235, R235, 0x1, R234 ;  /* 0x00000001ebeb7824 */ /* 0x000fe200078e02ea */
[----:B------:R-:W-:-:S02]  /*0bd0*/  USHF.R.S32.HI UR47, URZ, 0x1f, UR39 ;  /* 0x0000001f3f2f7899 */ /* 0x000fc40008011427 */
[----:B------:R-:W-:Y:S01]  /*0be0*/  UMOV UR38, 0xffffc000 ;  /* 0xffffc00000267882 */ /* 0x000fe20000000000 */
[C---:B-1----:R-:W-:Y:S02]  /*0bf0*/  IADD3 R4, R6.reuse, 0x420, RZ ;  /* 0x0000042006047810 */ /* 0x042fe40007ffe0ff */
[----:B------:R-:W-:-:S05]  /*0c00*/  @P1 IADD3 R4, R6, 0x3e0, RZ ;  /* 0x000003e006041810 */ /* 0x000fca0007ffe0ff */
[----:B------:R1:W-:Y:S04]  /*0c10*/  STL [R1+0x34], R4 ;  /* 0x0000340401007387 */ /* 0x0003e80000100800 */
[----:B------:R1:W-:Y:S01]  /*0c20*/  STL [R1+0x20], R3 ;  /* 0x0000200301007387 */ /* 0x0003e20000100800 */
[----:B--2---:R-:W-:-:S05]  /*0c30*/  IMAD.IADD R0, R2, 0x1, R4 ;  /* 0x0000000102007824 */ /* 0x004fca00078e0204 */
[----:B------:R1:W-:Y:S02]  /*0c40*/  STL [R1+0x30], R0 ;  /* 0x0000300001007387 */ /* 0x0003e40000100800 */
.L_x_1276:
        /* <DEDUP_REMOVED lines=16> */
[----:B-1----:R-:W-:Y:S01]  /*0d50*/  IMAD.U32 R3, RZ, RZ, UR5 ;  /* 0x00000005ff037e24 */ /* 0x002fe2000f8e00ff */
        /* <DEDUP_REMOVED lines=36> */
.L_x_1232:
        /* <DEDUP_REMOVED lines=21> */
[----:B-1----:R-:W-:Y:S02]  /*10f0*/  UISETP.NE.AND UP0, UPT, UR22, -0x1, UPT ;  /* 0xffffffff1600788c */ /* 0x002fe4000bf05270 */
[----:B------:R-:W-:Y:S02]  /*1100*/  UIADD3 UR10, UR25, 0x3f, URZ ;  /* 0x0000003f190a7890 */ /* 0x000fe4000fffe03f */
[----:B------:R-:W-:Y:S02]  /*1110*/  ULDC.64 UR6, c[0x0][0x190] ;  /* 0x0000640000067ab9 */ /* 0x000fe40000000a00 */
[----:B------:R-:W-:Y:S01]  /*1120*/  UISETP.NE.AND UP1, UPT, UR14, -0x1, UPT ;  /* 0xffffffff0e00788c */ /* 0x000fe2000bf25270 */
[----:B------:R-:W-:Y:S01]  /*1130*/  PLOP3.LUT P0, PT, PT, PT, UP0, 0x80, 0x0 ;  /* 0x000000000000781c */ /* 0x000fe20003f0f008 */
[----:B------:R-:W-:Y:S02]  /*1140*/  ULDC.64 UR8, c[0x0][0x178] ;  /* 0x00005e0000087ab9 */ /* 0x000fe40000000a00 */
[----:B------:R-:W-:-:S02]  /*1150*/  UIMAD.WIDE.U32 UR4, UR14, UR6, URZ ;  /* 0x000000060e0472a5 */ /* 0x000fc4000f8e003f */
[----:B------:R-:W-:Y:S02]  /*1160*/  UIMAD UR19, UR14, UR7, URZ ;  /* 0x000000070e1372a4 */ /* 0x000fe4000f8e023f */
[----:B------:R-:W-:Y:S02]  /*1170*/  UIMAD UR11, UR23, UR8, URZ ;  /* 0x00000008170b72a4 */ /* 0x000fe4000f8e023f */
[----:B------:R-:W-:Y:S02]  /*1180*/  USHF.R.S32.HI UR15, URZ, 0x1f, UR10 ;  /* 0x0000001f3f0f7899 */ /* 0x000fe4000801140a */
[----:B------:R-:W-:Y:S02]  /*1190*/  UIMAD.WIDE.U32 UR6, UR30, UR8, URZ ;  /* 0x000000081e0672a5 */ /* 0x000fe4000f8e003f */
[----:B------:R-:W-:Y:S02]  /*11a0*/  UIMAD UR9, UR30, UR9, UR11 ;  /* 0x000000091e0972a4 */ /* 0x000fe4000f8e020b */
[----:B------:R-:W-:-:S02]  /*11b0*/  ULEA.HI UR31, UR15, UR10, URZ, 0x6 ;  /* 0x0000000a0f1f7291 */ /* 0x000fc4000f8f303f */
[----:B------:R-:W-:Y:S02]  /*11c0*/  USEL UR37, UR6, UR4, !UP1 ;  /* 0x0000000406257287 */ /* 0x000fe4000c800000 */
[----:B------:R-:W-:Y:S02]  /*11d0*/  @UP0 UIADD3 UR6, UR18, UR22, URZ ;  /* 0x0000001612060290 */ /* 0x000fe4000fffe03f */
[----:B------:R-:W-:Y:S02]  /*11e0*/  ULDC.64 UR10, c[0x0][0x198] ;  /* 0x00006600000a7ab9 */ /* 0x000fe40000000a00 */
[----:B------:R-:W-:Y:S02]  /*11f0*/  UIADD3 UR33, UR7, UR9, URZ ;  /* 0x0000000907217290 */ /* 0x000fe4000fffe03f */
[----:B------:R-:W-:Y:S02]  /*1200*/  @UP1 UIADD3 UR33, UR5, UR19, URZ ;  /* 0x0000001305211290 */ /* 0x000fe4000fffe03f */
[----:B------:R-:W-:-:S02]  /*1210*/  ULOP3.LUT UR7, UR31, 0xffffffc0, URZ, 0xc0, !UPT ;  /* 0xffffffc01f077892 */ /* 0x000fc4000f8ec03f */
[----:B------:R-:W-:Y:S02]  /*1220*/  @UP0 UIMAD.WIDE.U32 UR4, UR6, UR10, URZ ;  /* 0x0000000a060402a5 */ /* 0x000fe4000f8e003f */
[----:B------:R-:W-:Y:S02]  /*1230*/  UIADD3 UR15, UR7, -0x40, URZ ;  /* 0xffffffc0070f7890 */ /* 0x000fe4000fffe03f */
[----:B------:R-:W-:Y:S02]  /*1240*/  @UP0 UIMAD UR32, UR6, UR11, UR5 ;  /* 0x0000000b062002a4 */ /* 0x000fe4000f8e0205 */
[----:B------:R-:W-:Y:S02]  /*1250*/  USHF.R.S32.HI UR26, URZ, 0x1f, UR15 ;  /* 0x0000001f3f1a7899 */ /* 0x000fe4000801140f */
[----:B------:R-:W-:Y:S01]  /*1260*/  @UP0 UMOV UR29, UR4 ;  /* 0x00000004001d0c82 */ /* 0x000fe20008000000 */
[----:B------:R-:W-:Y:S05]  /*1270*/  @P0 BRA `(.L_x_1234) ;  /* 0x000000c000000947 */ /* 0x000fea0003800000 */
[----:B------:R-:W-:Y:S02]  /*1280*/  USHF.R.S32.HI UR4, URZ, 0x1f, UR18 ;  /* 0x0000001f3f047899 */ /* 0x000fe40008011412 */
[----:B------:R-:W-:-:S02]  /*1290*/  ULDC.64 UR6, c[0x0][0x198] ;  /* 0x0000660000067ab9 */ /* 0x000fc40000000a00 */
        /* <DEDUP_REMOVED lines=10> */
.L_x_1234:
        /* <DEDUP_REMOVED lines=11> */
[----:B------:R-:W-:-:S04]  /*13f0*/  UIMAD UR4, UR23, UR8, URZ ;  /* 0x00000008170472a4 */ /* 0x000fc8000f8e023f */
[----:B------:R-:W-:Y:S02]  /*1400*/  UIMAD UR9, UR30, UR9, UR4 ;  /* 0x000000091e0972a4 */ /* 0x000fe4000f8e0204 */
[----:B------:R-:W-:-:S04]  /*1410*/  UIMAD.WIDE.U32 UR4, UR18, UR6, URZ ;  /* 0x00000006120472a5 */ /* 0x000fc8000f8e003f */
[----:B------:R-:W-:-:S04]  /*1420*/  UIADD3 UR5, UR5, UR7, URZ ;  /* 0x0000000705057290 */ /* 0x000fc8000fffe03f */
[----:B------:R-:W-:-:S04]  /*1430*/  UIMAD.WIDE.U32 UR4, UR30, UR8, UR4 ;  /* 0x000000081e0472a5 */ /* 0x000fc8000f8e0004 */
[----:B------:R-:W-:-:S03]  /*1440*/  UIADD3 UR28, UR5, UR9, URZ ;  /* 0x00000009051c7290 */ /* 0x000fc6000fffe03f */
[----:B------:R-:W-:Y:S02]  /*1450*/  UMOV UR27, UR4 ;  /* 0x00000004001b7c82 */ /* 0x000fe40008000000 */
.L_x_1235:
[----:B------:R-:W-:Y:S01]  /*1460*/  IABS R5, c[0x0][0x1c8] ;  /* 0x0000720000057a13 */ /* 0x000fe20000000000 */
[----:B------:R-:W-:Y:S01]  /*1470*/  ULDC.64 UR6, c[0x0][0x370] ;  /* 0x0000dc0000067ab9 */ /* 0x000fe20000000a00 */
[----:B------:R-:W-:Y:S01]  /*1480*/  IABS R4, UR36 ;  /* 0x0000002400047c13 */ /* 0x000fe20008000000 */
[----:B------:R-:W-:Y:S01]  /*1490*/  @UP1 UIMAD.WIDE.U32 UR4, UR14, UR6, URZ ;  /* 0x000000060e0412a5 */ /* 0x000fe2000f8e003f */
[----:B------:R-:W1:Y:S01]  /*14a0*/  I2F.RP R2, R5 ;  /* 0x0000000500027306 */ /* 0x000e620000209400 */
[----:B------:R-:W-:Y:S01]  /*14b0*/  ULDC UR8, c[0x0][0x224] ;  /* 0x0000890000087ab9 */ /* 0x000fe20000000800 */
[----:B------:R-:W-:Y:S01]  /*14c0*/  ISETP.NE.AND P1, PT, RZ, c[0x0][0x1c8], PT ;  /* 0x00007200ff007a0c */ /* 0x000fe20003f25270 */
[----:B------:R-:W-:-:S03]  /*14d0*/  @UP1 UIMAD UR21, UR14, UR7, UR5 ;  /* 0x000000070e1512a4 */ /* 0x000fc6000f8e0205 */
[----:B------:R-:W-:Y:S02]  /*14e0*/  @UP1 UMOV UR20, UR4 ;  /* 0x0000000400141c82 */ /* 0x000fe40008000000 */
        /* <DEDUP_REMOVED lines=31> */
[----:B------:R-:W-:Y:S01]  /*16e0*/  IMAD.HI.U32 R0, R0, R2, RZ ;  /* 0x0000000200007227 */ /* 0x000fe200078e00ff */
[----:B------:R-:W-:-:S02]  /*16f0*/  USHF.R.S32.HI UR23, URZ, 0x1f, UR24 ;  /* 0x0000001f3f177899 */ /* 0x000fc40008011418 */
[----:B------:R-:W-:Y:S01]  /*1700*/  UIADD3 UR4, UP0, UR15, UR4, URZ ;  /* 0x000000040f047290 */ /* 0x000fe2000ff1e03f */
[----:B------:R-:W-:Y:S01]  /*1710*/  IMAD.MOV R3, RZ, RZ, -R0 ;  /* 0x000000ffff037224 */ /* 0x000fe200078e0a00 */
[----:B------:R-:W-:Y:S02]  /*1720*/  ULDC UR8, c[0x0][0x234] ;  /* 0x00008d0000087ab9 */ /* 0x000fe40000000800 */
[----:B------:R-:W-:Y:S01]  /*1730*/  UIADD3.X UR6, UR26, UR5, URZ, UP0, !UPT ;  /* 0x000000051a067290 */ /* 0x000fe200087fe43f */
[----:B------:R-:W-:Y:S01]  /*1740*/  IMAD R2, R5, R3, R2 ;  /* 0x0000000305027224 */ /* 0x000fe200078e0202 */
[----:B------:R-:W-:-:S04]  /*1750*/  UIMAD UR5, UR35, UR4, URZ ;  /* 0x00000004230572a4 */ /* 0x000fc8000f8e023f */
[----:B------:R-:W-:Y:S01]  /*1760*/  ISETP.GT.U32.AND P0, PT, R5, R2, PT ;  /* 0x000000020500720c */ /* 0x000fe20003f04070 */
[----:B------:R-:W-:Y:S02]  /*1770*/  UIMAD UR6, UR34, UR6, UR5 ;  /* 0x00000006220672a4 */ /* 0x000fe4000f8e0205 */
[----:B------:R-:W-:-:S04]  /*1780*/  @UP2 USEL UR5, UR54, UR14, !UP1 ;  /* 0x0000000e36052287 */ /* 0x000fc8000c800000 */
[----:B------:R-:W-:Y:S02]  /*1790*/  @UP2 UIMAD UR10, UR36, UR8, UR5 ;  /* 0x00000008240a22a4 */ /* 0x000fe4000f8e0205 */
[----:B------:R-:W-:Y:S02]  /*17a0*/  UIMAD.WIDE.U32 UR4, UR34, UR4, URZ ;  /* 0x00000004220472a5 */ /* 0x000fe4000f8e003f */
[----:B------:R-:W-:Y:S02]  /*17b0*/  USEL UR8, UR7, URZ, UP3 ;  /* 0x0000003f07087287 */ /* 0x000fe40009800000 */
        /* <DEDUP_REMOVED lines=18> */
.L_x_1236:
[----:B------:R-:W-:Y:S02]  /*18e0*/  UMOV UR6, UR50 ;  /* 0x0000003200067c82 */ /* 0x000fe40008000000 */
.L_x_1237:
[----:B------:R-:W2:Y:S04]  /*18f0*/  LDL.64 R2, [R1+0x28] ;  /* 0x0000280001027983 */ /* 0x000ea80000100a00 */
[----:B------:R1:W3:Y:S01]  /*1900*/  LDL.64 R16, [R1+0x28] ;  /* 0x0000280001107983 */ /* 0x0002e20000100a00 */
[----:B------:R-:W-:Y:S01]  /*1910*/  UIADD3 UR4, UP5, UP4, UR4, UR44, UR46 ;  /* 0x0000002c04047290 */ /* 0x000fe2000fcbe02e */
[----:B------:R-:W-:Y:S01]  /*1920*/  SHF.R.S32.HI R23, RZ, 0x1f, R243 ;  /* 0x0000001fff177819 */ /* 0x000fe200000114f3 */
[----:B------:R-:W-:Y:S01]  /*1930*/  UMOV UR14, 0x4 ;  /* 0x00000004000e7882 */ /* 0x000fe20000000000 */
[----:B------:R-:W-:Y:S01]  /*1940*/  IADD3 R0, P1, R243, UR15, RZ ;  /* 0x0000000ff3007c10 */ /* 0x000fe2000ff3e0ff */
[----:B------:R-:W-:Y:S01]  /*1950*/  UIADD3 UR19, UP1, UP0, UR11, UR4, UR19 ;  /* 0x000000040b137290 */ /* 0x000fe2000f83e013 */
[----:B------:R-:W4:Y:S01]  /*1960*/  S2R R27, SR_TID.X ;  /* 0x00000000001b7919 */ /* 0x000f220000002100 */
[----:B------:R-:W-:Y:S01]  /*1970*/  UIADD3.X UR4, UR7, UR48, UR53, UP5, UP4 ;  /* 0x0000003007047290 */ /* 0x000fe2000afe8435 */
[----:B------:R-:W-:Y:S01]  /*1980*/  BSSY B1, `(.L_x_1233) ;  /* 0x0000934000017945 */ /* 0x000fe20003800000 */
[----:B------:R-:W-:-:S02]  /*1990*/  UIADD3 UR6, UR15, UR6, URZ ;  /* 0x000000060f067290 */ /* 0x000fc4000fffe03f */
[----:B------:R-:W-:Y:S02]  /*19a0*/  UIADD3.X UR9, UR8, UR4, UR9, UP1, UP0 ;  /* 0x0000000408097290 */ /* 0x000fe40008fe0409 */
[----:B------:R-:W-:Y:S02]  /*19b0*/  UISETP.GE.AND UP0, UPT, UR25, 0x1, UPT ;  /* 0x000000011900788c */ /* 0x000fe4000bf06270 */
[----:B------:R-:W-:Y:S02]  /*19c0*/  ULDC.64 UR4, c[0x0][0x1a8] ;  /* 0x00006a0000047ab9 */ /* 0x000fe40000000a00 */
[----:B------:R-:W-:-:S04]  /*19d0*/  UIMAD UR4, UR61, UR4, URZ ;  /* 0x000000043d0472a4 */ /* 0x000fc8000f8e023f */
[----:B------:R-:W-:-:S03]  /*19e0*/  UIMAD UR8, UR36, UR5, UR4 ;  /* 0x00000005240872a4 */ /* 0x000fc6000f8e0204 */
[----:B------:R-:W-:Y:S02]  /*19f0*/  ULDC.64 UR4, c[0x0][0x378] ;  /* 0x0000de0000047ab9 */ /* 0x000fe40000000a00 */
[----:B------:R-:W-:-:S04]  /*1a00*/  UIMAD UR4, UR61, UR4, URZ ;  /* 0x000000043d0472a4 */ /* 0x000fc8000f8e023f */
[----:B------:R-:W-:Y:S01]  /*1a10*/  UIMAD UR7, UR36, UR5, UR4 ;  /* 0x00000005240772a4 */ /* 0x000fe2000f8e0204 */
[----:B----4-:R-:W-:Y:S02]  /*1a20*/  SHF.R.S32.HI R28, RZ, 0x1f, R27 ;  /* 0x0000001fff1c7819 */ /* 0x010fe4000001141b */
[----:B------:R-:W-:Y:S02]  /*1a30*/  ULDC.64 UR4, c[0x0][0x370] ;  /* 0x0000dc0000047ab9 */ /* 0x000fe40000000a00 */
[----:B------:R-:W-:Y:S01]  /*1a40*/  UIMAD UR4, UR26, UR4, URZ ;  /* 0x000000041a0472a4 */ /* 0x000fe2000f8e023f */
[----:B------:R-:W-:-:S03]  /*1a50*/  LEA.HI R7, R28, R27, RZ, 0x5 ;  /* 0x0000001b1c077211 */ /* 0x000fc600078f28ff */
[----:B------:R-:W-:Y:S02]  /*1a60*/  UIMAD UR4, UR15, UR5, UR4 ;  /* 0x000000050f0472a4 */ /* 0x000fe4000f8e0204 */
[----:B------:R-:W-:Y:S01]  /*1a70*/  UIADD3 UR5, UR15, UR10, URZ ;  /* 0x0000000a0f057290 */ /* 0x000fe2000fffe03f */
[----:B--2---:R-:W-:Y:S01]  /*1a80*/  IADD3.X R3, R23, UR26, RZ, P1, !PT ;  /* 0x0000001a17037c10 */ /* 0x004fe20008ffe4ff */
[----:B---3--:R-:W-:-:S04]  /*1a90*/  IMAD.MOV.U32 R16, RZ, RZ, R2 ;  /* 0x000000ffff107224 */ /* 0x008fc800078e0002 */
[----:B------:R-:W-:Y:S01]  /*1aa0*/  IMAD R3, R3, c[0x0][0x190], RZ ;  /* 0x0000640003037a24 */ /* 0x000fe200078e02ff */
[----:B------:R-:W-:Y:S02]  /*1ab0*/  SHF.R.S32.HI R17, RZ, 0x1f, R16 ;  /* 0x0000001fff117819 */ /* 0x000fe40000011410 */
[----:B------:R-:W-:-:S03]  /*1ac0*/  IADD3 R2, P0, R16, UR20, RZ ;  /* 0x0000001410027c10 */ /* 0x000fc6000ff1e0ff */
[C---:B------:R-:W-:Y:S01]  /*1ad0*/  IMAD.WIDE.U32 R4, R0.reuse, c[0x0][0x190], R16 ;  /* 0x0000640000047a25 */ /* 0x040fe200078e0010 */
[----:B------:R1:W-:Y:S03]  /*1ae0*/  STL [R1+0x2c], R17 ;  /* 0x00002c1101007387 */ /* 0x0003e60000100800 */
[----:B------:R-:W-:Y:S01]  /*1af0*/  IMAD R0, R0, c[0x0][0x194], R3 ;  /* 0x0000650000007a24 */ /* 0x000fe200078e0203 */
[----:B------:R-:W-:Y:S02]  /*1b00*/  IADD3 R4, P1, R4, UR37, RZ ;  /* 0x0000002504047c10 */ /* 0x000fe4000ff3e0ff */
[----:B------:R-:W-:Y:S01]  /*1b10*/  IADD3.X R3, R17, UR21, RZ, P0, !PT ;  /* 0x0000001511037c10 */ /* 0x000fe200087fe4ff */
[----:B------:R-:W-:Y:S01]  /*1b20*/  ULDC.64 UR20, c[0x0][0x200] ;  /* 0x0000800000147ab9 */ /* 0x000fe20000000a00 */
[----:B------:R-:W-:Y:S01]  /*1b30*/  IADD3.X R5, R5, UR33, R0, P1, !PT ;  /* 0x0000002105057c10 */ /* 0x000fe20008ffe400 */
[----:B------:R-:W-:Y:S01]  /*1b40*/  IMAD.U32 R0, RZ, RZ, UR15 ;  /* 0x0000000fff007e24 */ /* 0x000fe2000f8e00ff */
[----:B------:R-:W-:-:S03]  /*1b50*/  UIMAD.WIDE UR10, UR5, UR14, UR20 ;  /* 0x0000000e050a72a5 */ /* 0x000fc6000f8e0214 */
[----:B------:R-:W-:Y:S01]  /*1b60*/  IMAD.WIDE.U32 R2, R0, c[0x0][0x370], R2 ;  /* 0x0000dc0000027a25 */ /* 0x000fe200078e0002 */
[----:B------:R-:W-:Y:S02]  /*1b70*/  ULDC.64 UR20, c[0x0][0x3c8] ;  /* 0x0000f20000147ab9 */ /* 0x000fe40000000a00 */
[----:B------:R-:W-:Y:S01]  /*1b80*/  UIMAD.WIDE UR20, UR6, UR14, UR20 ;  /* 0x0000000e061472a5 */ /* 0x000fe2000f8e0214 */
[----:B------:R-:W-:Y:S01]  /*1b90*/  IMAD.U32 R0, RZ, RZ, UR36 ;  /* 0x00000024ff007e24 */ /* 0x000fe2000f8e00ff */
[----:B------:R-:W-:-:S03]  /*1ba0*/  IADD3 R3, R3, UR4, RZ ;  /* 0x0000000403037c10 */ /* 0x000fc6000fffe0ff */
[----:B------:R-:W-:-:S04]  /*1bb0*/  IMAD.WIDE.U32 R4, R0, c[0x0][0x1a8], R4 ;  /* 0x00006a0000047a25 */ /* 0x000fc800078e0004 */
[----:B------:R-:W-:Y:S01]  /*1bc0*/  IMAD.WIDE.U32 R2, R0, c[0x0][0x378], R2 ;  /* 0x0000de0000027a25 */ /* 0x000fe200078e0002 */
[----:B------:R-:W-:Y:S02]  /*1bd0*/  LOP3.LUT R0, R7, 0xffffffe0, RZ, 0xc0, !PT ;  /* 0xffffffe007007812 */ /* 0x000fe400078ec0ff */
[----:B------:R-:W-:Y:S02]  /*1be0*/  SHF.R.S32.HI R7, RZ, 0x5, R7 ;  /* 0x00000005ff077819 */ /* 0x000fe40000011407 */
[----:B------:R-:W-:Y:S01]  /*1bf0*/  IADD3 R10, R5, UR8, RZ ;  /* 0x00000008050a7c10 */ /* 0x000fe2000fffe0ff */
[----:B------:R-:W-:Y:S01]  /*1c00*/  IMAD.IADD R26, R27, 0x1, -R0 ;  /* 0x000000011b1a7824 */ /* 0x000fe200078e0a00 */
[C---:B------:R-:W-:Y:S01]  /*1c10*/  LEA R6, P0, R4.reuse, c[0x0][0x160], 0x1 ;  /* 0x0000580004067a11 */ /* 0x040fe200078008ff */
[----:B------:R-:W-:Y:S01]  /*1c20*/  IMAD R0, R23, c[0x0][0x370], RZ ;  /* 0x0000dc0017007a24 */ /* 0x000fe200078e02ff */
[----:B------:R-:W-:Y:S01]  /*1c30*/  IADD3 R3, R3, UR7, RZ ;  /* 0x0000000703037c10 */ /* 0x000fe2000fffe0ff */
[----:B------:R-:W-:Y:S01]  /*1c40*/  IMAD R5, R7, UR45, R26 ;  /* 0x0000002d07057c24 */ /* 0x000fe2000f8e021a */
[----:B------:R-:W-:Y:S01]  /*1c50*/  LEA.HI.X R7, R4, c[0x0][0x164], R10, 0x1, P0 ;  /* 0x0000590004077a11 */ /* 0x000fe200000f0c0a */
[C---:B------:R-:W-:Y:S01]  /*1c60*/  IMAD R9, R243.reuse, c[0x0][0x374], R0 ;  /* 0x0000dd00f3097a24 */ /* 0x040fe200078e0200 */
[----:B------:R-:W-:Y:S01]  /*1c70*/  PLOP3.LUT P0, PT, PT, PT, UP0, 0x80, 0x0 ;  /* 0x000000000000781c */ /* 0x000fe20003f0f008 */
[----:B------:R-:W-:Y:S01]  /*1c80*/  IMAD.WIDE.U32 R2, R243, c[0x0][0x370], R2 ;  /* 0x0000dc00f3027a25 */ /* 0x000fe200078e0002 */
[----:B------:R-:W-:Y:S01]  /*1c90*/  IADD3 R0, P2, R5, UR19, RZ ;  /* 0x0000001305007c10 */ /* 0x000fe2000ff5e0ff */
[----:B------:R-:W-:-:S02]  /*1ca0*/  ULEA.HI.SX32 UR7, UR31, 0xffffffff, 0x1a ;  /* 0xffffffff1f077891 */ /* 0x000fc4000f8fd23f */
[----:B------:R-:W-:Y:S01]  /*1cb0*/  IMAD.IADD R9, R3, 0x1, R9 ;  /* 0x0000000103097824 */ /* 0x000fe200078e0209 */
[----:B------:R-:W-:Y:S02]  /*1cc0*/  LEA R4, P3, R2, c[0x0][0x330], 0x1 ;  /* 0x0000cc0002047a11 */ /* 0x000fe400078608ff */
[----:B------:R-:W-:Y:S02]  /*1cd0*/  LEA R233, P1, R0, c[0x0][0x350], 0x2 ;  /* 0x0000d40000e97a11 */ /* 0x000fe400078210ff */
[----:B------:R-:W-:Y:S02]  /*1ce0*/  LEA.HI.X.SX32 R3, R5, UR9, 0x1, P2 ;  /* 0x0000000905037c11 */ /* 0x000fe400090f0eff */
[----:B------:R-:W-:Y:S02]  /*1cf0*/  LEA.HI.X R5, R2, c[0x0][0x334], R9, 0x1, P3 ;  /* 0x0000cd0002057a11 */ /* 0x000fe400018f0c09 */
[----:B------:R-:W-:Y:S01]  /*1d00*/  LEA.HI.X R232, R0, c[0x0][0x354], R3, 0x2, P1 ;  /* 0x0000d50000e87a11 */ /* 0x000fe200008f1403 */
[----:B------:R-:W-:Y:S05]  /*1d10*/  @!P0 BRA `(.L_x_1238) ;  /* 0x000083d000008947 */ /* 0x000fea0003800000 */
[----:B-1----:R-:W2:Y:S01]  /*1d20*/  LDL R15, [R1+0x8] ;  /* 0x00000800010f7983 */ /* 0x002ea20000100800 */
[----:B------:R-:W-:Y:S01]  /*1d30*/  ULDC.64 UR4, c[0x0][0x198] ;  /* 0x0000660000047ab9 */ /* 0x000fe20000000a00 */
[----:B------:R-:W-:Y:S01]  /*1d40*/  PLOP3.LUT P1, PT, PT, PT, UP3, 0x80, 0x0 ;  /* 0x000000000000781c */ /* 0x000fe20003f2f038 */
[----:B------:R-:W-:Y:S01]  /*1d50*/  UIMAD UR4, UR23, UR4, URZ ;  /* 0x00000004170472a4 */ /* 0x000fe2000f8e023f */
[----:B------:R-:W-:Y:S01]  /*1d60*/  IADD3 R2, R243, 0x20, RZ ;  /* 0x00000020f3027810 */ /* 0x000fe20007ffe0ff */
[----:B------:R-:W-:Y:S01]  /*1d70*/  IMAD.MOV.U32 R196, RZ, RZ, 0x40 ;  /* 0x00000040ffc47424 */ /* 0x000fe200078e00ff */
[----:B------:R-:W-:Y:S01]  /*1d80*/  MOV R230, R6 ;  /* 0x0000000600e67202 */ /* 0x000fe20000000f00 */
[----:B------:R-:W-:Y:S01]  /*1d90*/  UIMAD UR5, UR24, UR5, UR4 ;  /* 0x00000005180572a4 */ /* 0x000fe2000f8e0204 */
[----:B------:R-:W-:Y:S01]  /*1da0*/  IMAD.U32 R0, RZ, RZ, UR24 ;  /* 0x00000018ff007e24 */ /* 0x000fe2000f8e00ff */
[----:B------:R-:W-:Y:S01]  /*1db0*/  UIMAD UR4, UR7, -0x40, UR25 ;  /* 0xffffffc0070478a4 */ /* 0x000fe2000f8e0219 */
[----:B------:R-:W-:Y:S01]  /*1dc0*/  IMAD.MOV.U32 R231, RZ, RZ, R7 ;  /* 0x000000ffffe77224 */ /* 0x000fe200078e0007 */
[----:B------:R-:W-:Y:S01]  /*1dd0*/  ULEA.HI UR6, UR7, UR7, URZ, 0x1 ;  /* 0x0000000707067291 */ /* 0x000fe2000f8f083f */
[----:B------:R-:W-:Y:S01]  /*1de0*/  IMAD.WIDE.U32 R6, R196, c[0x0][0x190], RZ ;  /* 0x00006400c4067a25 */ /* 0x000fe200078e00ff */
[----:B------:R-:W-:-:S02]  /*1df0*/  ULDC.64 UR8, c[0x0][0x1a0] ;  /* 0x0000680000087ab9 */ /* 0x000fc40000000a00 */
[----:B------:R-:W-:Y:S01]  /*1e00*/  ISETP.GE.AND P6, PT, R2, UR4, PT ;  /* 0x0000000402007c0c */ /* 0x000fe2000bfc6270 */
[----:B------:R-:W-:Y:S01]  /*1e10*/  IMAD.U32 R9, RZ, RZ, UR5 ;  /* 0x00000005ff097e24 */ /* 0x000fe2000f8e00ff */
[----:B------:R-:W-:Y:S01]  /*1e20*/  UIMAD UR5, UR17, -0x80, UR16 ;  /* 0xffffff80110578a4 */ /* 0x000fe2000f8e0210 */
[----:B------:R-:W-:Y:S01]  /*1e30*/  IMAD.WIDE.U32 R10, R0, c[0x0][0x1a0], R16 ;  /* 0x00006800000a7a25 */ /* 0x000fe200078e0010 */
[----:B------:R-:W-:-:S03]  /*1e40*/  ULOP3.LUT UR6, UR6, 0xfffffffe, URZ, 0xc0, !UPT ;  /* 0xfffffffe06067892 */ /* 0x000fc6000f8ec03f */
[----:B------:R-:W-:Y:S01]  /*1e50*/  IMAD R12, R196, c[0x0][0x194], RZ ;  /* 0x00006500c40c7a24 */ /* 0x000fe200078e02ff */
[----:B------:R-:W-:Y:S01]  /*1e60*/  ISETP.GE.AND P4, PT, R2, UR5, PT ;  /* 0x0000000502007c0c */ /* 0x000fe2000bf86270 */
[----:B------:R-:W-:Y:S01]  /*1e70*/  IMAD.WIDE.U32 R2, R0, c[0x0][0x198], R16 ;  /* 0x0000660000027a25 */ /* 0x000fe200078e0010 */
[----:B------:R-:W-:Y:S01]  /*1e80*/  IADD3 R0, R243, 0x40, RZ ;  /* 0x00000040f3007810 */ /* 0x000fe20007ffe0ff */
[----:B------:R-:W-:Y:S02]  /*1e90*/  UIADD3 UR6, UR7, -UR6, URZ ;  /* 0x8000000607067290 */ /* 0x000fe4000fffe03f */
[----:B------:R-:W-:Y:S01]  /*1ea0*/  IMAD.MOV.U32 R228, RZ, RZ, R4 ;  /* 0x000000ffffe47224 */ /* 0x000fe200078e0004 */
[----:B------:R-:W-:Y:S01]  /*1eb0*/  @!P6 IADD3 R24, P0, R230, R6, RZ ;  /* 0x00000006e618e210 */ /* 0x000fe20007f1e0ff */
[----:B------:R-:W-:Y:S01]  /*1ec0*/  IMAD.MOV.U32 R229, RZ, RZ, R5 ;  /* 0x000000ffffe57224 */ /* 0x000fe200078e0005 */
[----:B------:R-:W-:Y:S01]  /*1ed0*/  ISETP.GE.AND P3, PT, R0, UR5, PT ;  /* 0x0000000500007c0c */ /* 0x000fe2000bf66270 */
[----:B------:R-:W-:Y:S01]  /*1ee0*/  @P1 BAR.SYNC.DEFER_BLOCKING 0x0 ;  /* 0x0000000000001b1d */ /* 0x000fe20000010000 */
[C---:B------:R-:W-:Y:S01]  /*1ef0*/  IMAD.WIDE.U32 R4, R196.reuse, c[0x0][0x370], RZ ;  /* 0x0000dc00c4047a25 */ /* 0x040fe200078e00ff */
[----:B------:R-:W-:Y:S01]  /*1f00*/  @!P6 IADD3.X R25, R231, R7, R12, P0, !PT ;  /* 0x00000007e719e210 */ /* 0x000fe200007fe40c */
[----:B------:R-:W-:Y:S01]  /*1f10*/  UISETP.NE.AND UP0, UPT, UR6, 0x1, UPT ;  /* 0x000000010600788c */ /* 0x000fe2000bf05270 */
[----:B------:R-:W-:Y:S01]  /*1f20*/  @!P4 IADD3 R0, P1, R243, 0x20, RZ ;  /* 0x00000020f300c810 */ /* 0x000fe20007f3e0ff */
[----:B------:R-:W-:Y:S01]  /*1f30*/  IMAD R6, R13, c[0x0][0x1b0], RZ ;  /* 0x00006c000d067a24 */ /* 0x000fe200078e02ff */
[----:B------:R-:W-:Y:S01]  /*1f40*/  ISETP.GE.AND P0, PT, R243, UR4, PT ;  /* 0x00000004f3007c0c */ /* 0x000fe2000bf06270 */
[----:B------:R-:W-:Y:S01]  /*1f50*/  IMAD R14, R196, c[0x0][0x374], RZ ;  /* 0x0000dd00c40e7a24 */ /* 0x000fe200078e02ff */
[----:B------:R-:W-:Y:S01]  /*1f60*/  @!P6 IADD3 R4, P5, R228, R4, RZ ;  /* 0x00000004e404e210 */ /* 0x000fe20007fbe0ff */
[----:B------:R-:W-:Y:S01]  /*1f70*/  IMAD R7, R8, c[0x0][0x1b4], R6 ;  /* 0x00006d0008077a24 */ /* 0x000fe200078e0206 */
[----:B------:R-:W-:Y:S01]  /*1f80*/  IADD3 R2, P2, R2, UR29, RZ ;  /* 0x0000001d02027c10 */ /* 0x000fe2000ff5e0ff */
[----:B------:R-:W-:Y:S01]  /*1f90*/  @!P4 IMAD.X R6, RZ, RZ, R23, P1 ;  /* 0x000000ffff06c224 */ /* 0x000fe200008e0617 */
[----:B------:R-:W-:Y:S01]  /*1fa0*/  @!P6 IADD3.X R5, R229, R5, R14, P5, !PT ;  /* 0x00000005e505e210 */ /* 0x000fe20002ffe40e */
[----:B------:R-:W-:Y:S01]  /*1fb0*/  UIMAD UR6, UR23, UR8, URZ ;  /* 0x00000008170672a4 */ /* 0x000fe2000f8e023f */
[----:B------:R-:W-:Y:S01]  /*1fc0*/  IADD3.X R3, R3, UR32, R9, P2, !PT ;  /* 0x0000002003037c10 */ /* 0x000fe200097fe409 */
[----:B------:R-:W-:Y:S01]  /*1fd0*/  @!P4 IMAD R6, R6, c[0x0][0x198], RZ ;  /* 0x000066000606ca24 */ /* 0x000fe200078e02ff */
[----:B------:R-:W-:-:S02]  /*1fe0*/  ISETP.GE.AND P5, PT, R243, UR5, PT ;  /* 0x00000005f3007c0c */ /* 0x000fc4000bfa6270 */
[----:B------:R-:W-:Y:S01]  /*1ff0*/  PLOP3.LUT P2, PT, PT, PT, UP0, 0x80, 0x0 ;  /* 0x000000000000781c */ /* 0x000fe20003f4f008 */
[----:B------:R-:W-:-:S04]  /*2000*/  IMAD.WIDE.U32 R2, R8, c[0x0][0x1b0], R2 ;  /* 0x00006c0008027a25 */ /* 0x000fc800078e0002 */
[----:B------:R-:W-:Y:S02]  /*2010*/  @!P4 IMAD R12, R0, c[0x0][0x19c], R6 ;  /* 0x00006700000cca24 */ /* 0x000fe400078e0206 */
[----:B------:R-:W-:-:S04]  /*2020*/  IMAD.IADD R3, R3, 0x1, R7 ;  /* 0x0000000103037824 */ /* 0x000fc800078e0207 */
[----:B------:R-:W-:Y:S01]  /*2030*/  @!P5 IMAD.MOV.U32 R7, RZ, RZ, R3 ;  /* 0x000000ffff07d224 */ /* 0x000fe200078e0003 */
[C---:B--2---:R-:W-:Y:S02]  /*2040*/  SHF.L.U32 R22, R15.reuse, 0x1, RZ ;  /* 0x000000010f167819 */ /* 0x044fe400000006ff */
[----:B------:R-:W-:-:S03]  /*2050*/  IADD3 R9, R15, 0x2000, RZ ;  /* 0x000020000f097810 */ /* 0x000fc60007ffe0ff */
[----:B------:R-:W-:Y:S01]  /*2060*/  @P0 STS.128 [R22+0x8000], RZ ;  /* 0x008000ff16000388 */ /* 0x000fe20000000c00 */
[----:B------:R-:W-:Y:S02]  /*2070*/  SEL R6, R9, R15, !P2 ;  /* 0x0000000f09067207 */ /* 0x000fe40005000000 */
[C---:B------:R-:W-:Y:S01]  /*2080*/  IADD3 R9, R243.reuse, 0x60, RZ ;  /* 0x00000060f3097810 */ /* 0x040fe20007ffe0ff */
[----:B------:R-:W-:Y:S02]  /*2090*/  @P0 STS.128 [R22+0xa000], RZ ;  /* 0x00a000ff16000388 */ /* 0x000fe40000000c00 */
[----:B------:R-:W-:Y:S01]  /*20a0*/  IMAD.SHL.U32 R227, R6, 0x2, RZ ;  /* 0x0000000206e37824 */ /* 0x000fe200078e00ff */
[----:B------:R-:W-:Y:S01]  /*20b0*/  @!P5 MOV R6, R2 ;  /* 0x000000020006d202 */ /* 0x000fe20000000f00 */
[----:B------:R-:W-:Y:S01]  /*20c0*/  @!PT LDS RZ, [RZ] ;  /* 0x00000000fffff984 */ /* 0x000fe20000000800 */
[----:B------:R-:W-:Y:S01]  /*20d0*/  @!PT LDS RZ, [RZ] ;  /* 0x00000000fffff984 */ /* 0x000fe20000000800 */
[----:B------:R-:W-:Y:S01]  /*20e0*/  @!PT LDS RZ, [RZ] ;  /* 0x00000000fffff984 */ /* 0x000fe20000000800 */
[----:B------:R1:W-:Y:S04]  /*20f0*/  @!P0 LDGSTS.E.BYPASS.LTC128B.128 [R22+0x8000], [R228.64] ;  /* 0x08000000e4168fae */ /* 0x0003e8000b901d4c */
[----:B------:R1:W-:Y:S01]  /*2100*/  @!P0 LDGSTS.E.BYPASS.LTC128B.128 [R22+0xa000], [R228.64+0x80] ;  /* 0x0a000080e4168fae */ /* 0x0003e2000b901d4c */
[----:B------:R-:W-:-:S03]  /*2110*/  @!P5 IMAD.WIDE.U32 R6, R243, c[0x0][0x198], R6 ;  /* 0x00006600f306da25 */ /* 0x000fc600078e0006 */
[----:B------:R-:W-:Y:S02]  /*2120*/  @P6 STS.128 [R22+0x9000], RZ ;  /* 0x009000ff16006388 */ /* 0x000fe40000000c00 */
[----:B------:R-:W-:Y:S02]  /*2130*/  @!P5 LEA R20, P1, R6, c[0x0][0x168], 0x1 ;  /* 0x00005a000614da11 */ /* 0x000fe400078208ff */
[----:B------:R-:W-:Y:S04]  /*2140*/  @P6 STS.128 [R22+0xb000], RZ ;  /* 0x00b000ff16006388 */ /* 0x000fe80000000c00 */
[----:B------:R-:W-:Y:S01]  /*2150*/  @!PT LDS RZ, [RZ] ;  /* 0x00000000fffff984 */ /* 0x000fe20000000800 */
[----:B------:R-:W-:Y:S01]  /*2160*/  @!PT LDS RZ, [RZ] ;  /* 0x00000000fffff984 */ /* 0x000fe20000000800 */
[----:B------:R-:W-:Y:S01]  /*2170*/  @!PT LDS RZ, [RZ] ;  /* 0x00000000fffff984 */ /* 0x000fe20000000800 */
[----:B------:R2:W-:Y:S04]  /*2180*/  @!P6 LDGSTS.E.BYPASS.LTC128B.128 [R22+0x9000], [R4.64] ;  /* 0x090000000416efae */ /* 0x0005e8000b901d4c */
[----:B------:R2:W-:Y:S04]  /*2190*/  @!P6 LDGSTS.E.BYPASS.LTC128B.128 [R22+0xb000], [R4.64+0x80] ;  /* 0x0b0000800416efae */ /* 0x0005e8000b901d4c */
[----:B------:R-:W-:Y:S04]  /*21a0*/  @P0 STS [R227], RZ ;  /* 0x000000ffe3000388 */ /* 0x000fe80000000800 */
[----:B------:R-:W-:Y:S04]  /*21b0*/  @P0 STS [R227+0x4], RZ ;  /* 0x000004ffe3000388 */ /* 0x000fe80000000800 */
[----:B------:R-:W-:Y:S04]  /*21c0*/  @P0 STS [R227+0x8], RZ ;  /* 0x000008ffe3000388 */ /* 0x000fe80000000800 */
[----:B------:R-:W-:Y:S04]  /*21d0*/  @P0 STS [R227+0xc], RZ ;  /* 0x00000cffe3000388 */ /* 0x000fe80000000800 */
[----:B------:R-:W-:Y:S04]  /*21e0*/  @P0 STS [R227+0x2000], RZ ;  /* 0x002000ffe3000388 */ /* 0x000fe80000000800 */
[----:B------:R-:W-:Y:S01]  /*21f0*/  @P0 STS [R227+0x2004], RZ ;  /* 0x002004ffe3000388 */ /* 0x000fe20000000800 */
[----:B--2---:R-:W-:-:S03]  /*2200*/  @!P4 IMAD.WIDE.U32 R4, R0, c[0x0][0x198], R2 ;  /* 0x000066000004ca25 */ /* 0x004fc600078e0002 */
[----:B------:R-:W-:Y:S01]  /*2210*/  @P0 STS [R227+0x2008], RZ ;  /* 0x002008ffe3000388 */ /* 0x000fe20000000800 */
[----:B------:R-:W-:-:S03]  /*2220*/  @!P5 IMAD R0, R23, c[0x0][0x198], RZ ;  /* 0x000066001700da24 */ /* 0x000fc600078e02ff */
[----:B------:R-:W-:Y:S01]  /*2230*/  @P0 STS [R227+0x200c], RZ ;  /* 0x00200cffe3000388 */ /* 0x000fe20000000800 */
[----:B------:R-:W-:Y:S02]  /*2240*/  @!P4 IMAD.IADD R5, R5, 0x1, R12 ;  /* 0x000000010505c824 */ /* 0x000fe400078e020c */
[----:B------:R-:W-:Y:S01]  /*2250*/  @!P5 IMAD R0, R243, c[0x0][0x19c], R0 ;  /* 0x00006700f300da24 */ /* 0x000fe200078e0200 */
[----:B------:R-:W-:Y:S01]  /*2260*/  @!PT LDS RZ, [RZ] ;  /* 0x00000000fffff984 */ /* 0x000fe20000000800 */
[----:B------:R-:W-:Y:S01]  /*2270*/  @!PT LDS RZ, [RZ] ;  /* 0x00000000fffff984 */ /* 0x000fe20000000800 */
[----:B------:R-:W-:Y:S01]  /*2280*/  @!PT LDS RZ, [RZ] ;  /* 0x00000000fffff984 */ /* 0x000fe20000000800 */
[----:B------:R1:W-:Y:S03]  /*2290*/  @!P0 LDGSTS.E.BYPASS.LTC128B.128 [R227], [R230.64] ;  /* 0x00000000e6e38fae */ /* 0x0003e6000b901d4c */
[----:B------:R-:W-:Y:S01]  /*22a0*/  @!P5 IMAD.IADD R0, R7, 0x1, R0 ;  /* 0x000000010700d824 */ /* 0x000fe200078e0200 */
[----:B------:R1:W-:Y:S01]  /*22b0*/  @!P0 LDGSTS.E.BYPASS.LTC128B.128 [R227+0x2000], [R230.64+0x80] ;  /* 0x02000080e6e38fae */ /* 0x0003e2000b901d4c */
[----:B------:R-:W-:Y:S01]  /*22c0*/  @!P4 LEA R18, P0, R4, c[0x0][0x168], 0x1 ;  /* 0x00005a000412ca11 */ /* 0x000fe200078008ff */
[----:B------:R-:W-:-:S02]  /*22d0*/  @!P3 IMAD.MOV.U32 R7, RZ, RZ, R3 ;  /* 0x000000ffff07b224 */ /* 0x000fc400078e0003 */
[----:B------:R-:W-:Y:S01]  /*22e0*/  @!P5 LEA.HI.X R21, R6, c[0x0][0x16c], R0, 0x1, P1 ;  /* 0x00005b000615da11 */ /* 0x000fe200008f0c00 */
[----:B------:R-:W-:Y:S01]  /*22f0*/  @P6 STS [R227+0x1000], RZ ;  /* 0x001000ffe3006388 */ /* 0x000fe20000000800 */
[----:B------:R-:W-:Y:S02]  /*2300*/  @!P4 LEA.HI.X R19, R4, c[0x0][0x16c], R5, 0x1, P0 ;  /* 0x00005b000413ca11 */ /* 0x000fe400000f0c05 */
[----:B------:R-:W-:Y:S01]  /*2310*/  @!P3 IADD3 R0, P0, R243, 0x40, RZ ;  /* 0x00000040f300b810 */ /* 0x000fe20007f1e0ff */
[----:B------:R-:W-:Y:S01]  /*2320*/  @P6 STS [R227+0x1004], RZ ;  /* 0x001004ffe3006388 */ /* 0x000fe20000000800 */
[----:B------:R-:W-:Y:S01]  /*2330*/  ISETP.GE.AND P1, PT, R9, UR5, PT ;  /* 0x0000000509007c0c */ /* 0x000fe2000bf26270 */
[----:B------:R-:W-:Y:S01]  /*2340*/  UIMAD UR5, UR24, UR9, UR6 ;  /* 0x00000009180572a4 */ /* 0x000fe2000f8e0206 */
[----:B------:R-:W-:Y:S01]  /*2350*/  @!P3 IADD3.X R6, RZ, R23, RZ, P0, !PT ;  /* 0x00000017ff06b210 */ /* 0x000fe200007fe4ff */
[----:B------:R-:W-:Y:S01]  /*2360*/  IMAD R9, R13, c[0x0][0x1b8], RZ ;  /* 0x00006e000d097a24 */ /* 0x000fe200078e02ff */
[----:B------:R-:W-:Y:S01]  /*2370*/  IADD3 R4, P0, R10, UR27, RZ ;  /* 0x0000001b0a047c10 */ /* 0x000fe2000ff1e0ff */
[----:B------:R-:W-:Y:S02]  /*2380*/  @P6 STS [R227+0x1008], RZ ;  /* 0x001008ffe3006388 */ /* 0x000fe40000000800 */
[----:B------:R-:W-:-:S02]  /*2390*/  @!P3 IMAD R6, R6, c[0x0][0x198], RZ ;  /* 0x000066000606ba24 */ /* 0x000fc400078e02ff */
[----:B------:R-:W-:Y:S01]  /*23a0*/  IMAD.U32 R5, RZ, RZ, UR5 ;  /* 0x00000005ff057e24 */ /* 0x000fe2000f8e00ff */
[----:B------:R-:W-:Y:S01]  /*23b0*/  @P6 STS [R227+0x100c], RZ ;  /* 0x00100cffe3006388 */ /* 0x000fe20000000800 */
[----:B------:R-:W-:Y:S02]  /*23c0*/  @!P3 IMAD R13, R0, c[0x0][0x19c], R6 ;  /* 0x00006700000dba24 */ /* 0x000fe400078e0206 */
[----:B------:R-:W-:Y:S01]  /*23d0*/  @!P3 IMAD.MOV.U32 R6, RZ, RZ, R2 ;  /* 0x000000ffff06b224 */ /* 0x000fe200078e0002 */
[----:B------:R-:W-:Y:S01]  /*23e0*/  IADD3.X R5, R11, UR28, R5, P0, !PT ;  /* 0x0000001c0b057c10 */ /* 0x000fe200087fe405 */
[----:B------:R-:W-:Y:S01]  /*23f0*/  IMAD R12, R8, c[0x0][0x1bc], R9 ;  /* 0x00006f00080c7a24 */ /* 0x000fe200078e0209 */
[----:B------:R-:W-:Y:S01]  /*2400*/  @!P1 IADD3 R10, P0, R243, 0x60, RZ ;  /* 0x00000060f30a9810 */ /* 0x000fe20007f1e0ff */
[----:B------:R-:W-:Y:S01]  /*2410*/  @!P3 IMAD.WIDE.U32 R6, R0, c[0x0][0x198], R6 ;  /* 0x000066000006ba25 */ /* 0x000fe200078e0006 */
[----:B------:R-:W-:Y:S02]  /*2420*/  @P6 STS [R227+0x3000], RZ ;  /* 0x003000ffe3006388 */ /* 0x000fe40000000800 */
[----:B------:R-:W-:Y:S01]  /*2430*/  @!P1 IADD3.X R0, RZ, R23, RZ, P0, !PT ;  /* 0x00000017ff009210 */ /* 0x000fe200007fe4ff */
[----:B------:R-:W-:Y:S01]  /*2440*/  IMAD.WIDE.U32 R4, R8, c[0x0][0x1b8], R4 ;  /* 0x00006e0008047a25 */ /* 0x000fe200078e0004 */
[----:B------:R-:W-:Y:S01]  /*2450*/  @!P3 LEA R16, P0, R6, c[0x0][0x168], 0x1 ;  /* 0x00005a000610ba11 */ /* 0x000fe200078008ff */
[----:B------:R-:W-:Y:S02]  /*2460*/  @P6 STS [R227+0x3004], RZ ;  /* 0x003004ffe3006388 */ /* 0x000fe40000000800 */
[----:B------:R-:W-:-:S02]  /*2470*/  @!P1 IMAD.MOV.U32 R8, RZ, RZ, R2 ;  /* 0x000000ffff089224 */ /* 0x000fc400078e0002 */
[----:B------:R-:W-:Y:S01]  /*2480*/  @!P3 IMAD.IADD R2, R7, 0x1, R13 ;  /* 0x000000010702b824 */ /* 0x000fe200078e020d */
[----:B------:R-:W-:Y:S01]  /*2490*/  @P6 STS [R227+0x3008], RZ ;  /* 0x003008ffe3006388 */ /* 0x000fe20000000800 */
[----:B------:R-:W-:Y:S01]  /*24a0*/  @!P1 IMAD.MOV.U32 R9, RZ, RZ, R3 ;  /* 0x000000ffff099224 */ /* 0x000fe200078e0003 */
[----:B------:R-:W-:Y:S01]  /*24b0*/  IADD3 R3, R5, R12, RZ ;  /* 0x0000000c05037210 */ /* 0x000fe20007ffe0ff */
[----:B------:R-:W-:Y:S01]  /*24c0*/  @!P1 IMAD R0, R0, c[0x0][0x198], RZ ;  /* 0x0000660000009a24 */ /* 0x000fe200078e02ff */
[----:B------:R-:W-:Y:S01]  /*24d0*/  @!P3 LEA.HI.X R17, R6, c[0x0][0x16c], R2, 0x1, P0 ;  /* 0x00005b000611ba11 */ /* 0x000fe200000f0c02 */
[----:B------:R-:W-:Y:S01]  /*24e0*/  @!P5 IMAD.MOV.U32 R2, RZ, RZ, R4 ;  /* 0x000000ffff02d224 */ /* 0x000fe200078e0004 */
[----:B------:R-:W-:Y:S01]  /*24f0*/  @P6 STS [R227+0x300c], RZ ;  /* 0x00300cffe3006388 */ /* 0x000fe20000000800 */
[C---:B------:R-:W-:Y:S02]  /*2500*/  @!P1 IMAD R5, R10.reuse, c[0x0][0x19c], R0 ;  /* 0x000067000a059a24 */ /* 0x040fe400078e0200 */
[----:B------:R-:W-:Y:S01]  /*2510*/  @!P1 IMAD.WIDE.U32 R8, R10, c[0x0][0x198], R8 ;  /* 0x000066000a089a25 */ /* 0x000fe200078e0008 */
[----:B------:R-:W-:Y:S01]  /*2520*/  @!PT LDS RZ, [RZ] ;  /* 0x00000000fffff984 */ /* 0x000fe20000000800 */
[----:B------:R-:W-:Y:S01]  /*2530*/  @!PT LDS RZ, [RZ] ;  /* 0x00000000fffff984 */ /* 0x000fe20000000800 */
[----:B------:R-:W-:Y:S01]  /*2540*/  @!PT LDS RZ, [RZ] ;  /* 0x00000000fffff984 */ /* 0x000fe20000000800 */
[----:B------:R1:W-:Y:S03]  /*2550*/  @!P6 LDGSTS.E.BYPASS.LTC128B.128 [R227+0x1000], [R24.64] ;  /* 0x0100000018e3efae */ /* 0x0003e6000b901d4c */
[----:B------:R-:W-:Y:S01]  /*2560*/  @!P5 IMAD R11, R23, c[0x0][0x1a0], RZ ;  /* 0x00006800170bda24 */ /* 0x000fe200078e02ff */
[----:B------:R-:W-:Y:S01]  /*2570*/  @!P1 LEA R14, P0, R8, c[0x0][0x168], 0x1 ;  /* 0x00005a00080e9a11 */ /* 0x000fe200078008ff */
[----:B------:R-:W-:Y:S01]  /*2580*/  @!P5 IMAD.WIDE.U32 R6, R243, c[0x0][0x1a0], R2 ;  /* 0x00006800f306da25 */ /* 0x000fe200078e0002 */
[----:B------:R1:W-:Y:S03]  /*2590*/  @!P6 LDGSTS.E.BYPASS.LTC128B.128 [R227+0x3000], [R24.64+0x80] ;  /* 0x0300008018e3efae */ /* 0x0003e6000b901d4c */
[----:B------:R-:W-:Y:S01]  /*25a0*/  @!P1 IMAD.IADD R2, R9, 0x1, R5 ;  /* 0x0000000109029824 */ /* 0x000fe200078e0205 */
[----:B------:R-:W-:Y:S01]  /*25b0*/  @P5 STS.128 [R22+0xc000], RZ ;  /* 0x00c000ff16005388 */ /* 0x000fe20000000c00 */
[----:B------:R-:W-:-:S02]  /*25c0*/  @!P5 IMAD R0, R243, c[0x0][0x1a4], R11 ;  /* 0x00006900f300da24 */ /* 0x000fc400078e020b */
[----:B------:R-:W-:Y:S01]  /*25d0*/  @!P3 IMAD.MOV.U32 R9, RZ, RZ, R3 ;  /* 0x000000ffff09b224 */ /* 0x000fe200078e0003 */
[----:B------:R-:W-:Y:S01]  /*25e0*/  @!P1 LEA.HI.X R15, R8, c[0x0][0x16c], R2, 0x1, P0 ;  /* 0x00005b00080f9a11 */ /* 0x000fe200000f0c02 */
[----:B------:R-:W-:Y:S01]  /*25f0*/  @!P5 IMAD.IADD R0, R7, 0x1, R0 ;  /* 0x000000010700d824 */ /* 0x000fe200078e0200 */
[C---:B------:R-:W-:Y:S01]  /*2600*/  @!P5 LEA R12, P0, R6.reuse, c[0x0][0x170], 0x1 ;  /* 0x00005c00060cda11 */ /* 0x040fe200078008ff */
[----:B------:R-:W-:Y:S01]  /*2610*/  @P5 STS.128 [R22+0x10000], RZ ;  /* 0x010000ff16005388 */ /* 0x000fe20000000c00 */
[----:B------:R-:W-:Y:S02]  /*2620*/  @!P4 MOV R7, R3 ;  /* 0x000000030007c202 */ /* 0x000fe40000000f00 */
[----:B------:R-:W-:Y:S01]  /*2630*/  @!P5 LEA.HI.X R13, R6, c[0x0][0x174], R0, 0x1, P0 ;  /* 0x00005d00060dda11 */ /* 0x000fe200000f0c00 */
[----:B------:R-:W-:Y:S01]  /*2640*/  @!PT LDS RZ, [RZ] ;  /* 0x00000000fffff984 */ /* 0x000fe20000000800 */
[----:B------:R-:W-:Y:S01]  /*2650*/  @!PT LDS RZ, [RZ] ;  /* 0x00000000fffff984 */ /* 0x000fe20000000800 */
[----:B------:R-:W-:Y:S01]  /*2660*/  @!PT LDS RZ, [RZ] ;  /* 0x00000000fffff984 */ /* 0x000fe20000000800 */
[----:B------:R1:W-:Y:S01]  /*2670*/  @!P5 LDGSTS.E.BYPASS.LTC128B.128 [R22+0xc000], [R20.64] ;  /* 0x0c0000001416dfae */ /* 0x0003e2000b901d4c */
[----:B------:R-:W-:-:S03]  /*2680*/  @!P4 IADD3 R0, P0, R243, 0x20, RZ ;  /* 0x00000020f300c810 */ /* 0x000fc60007f1e0ff */
[----:B------:R1:W-:Y:S01]  /*2690*/  @!P5 LDGSTS.E.BYPASS.LTC128B.128 [R22+0x10000], [R20.64+0x80] ;  /* 0x100000801416dfae */ /* 0x0003e2000b901d4c */
[----:B------:R-:W-:Y:S02]  /*26a0*/  @!P4 IADD3.X R5, RZ, R23, RZ, P0, !PT ;  /* 0x00000017ff05c210 */ /* 0x000fe400007fe4ff */
[----:B------:R-:W-:Y:S01]  /*26b0*/  @!P3 IADD3 R2, P0, R243, 0x40, RZ ;  /* 0x00000040f302b810 */ /* 0x000fe20007f1e0ff */
[----:B------:R-:W-:Y:S02]  /*26c0*/  @P4 STS.128 [R22+0xd000], RZ ;  /* 0x00d000ff16004388 */ /* 0x000fe40000000c00 */
[----:B------:R-:W-:Y:S02]  /*26d0*/  @!P4 IMAD R5, R5, c[0x0][0x1a0], RZ ;  /* 0x000068000505ca24 */ /* 0x000fe400078e02ff */
[----:B------:R-:W-:Y:S01]  /*26e0*/  @!P3 IMAD.X R6, RZ, RZ, R23, P0 ;  /* 0x000000ffff06b224 */ /* 0x000fe200000e0617 */
[----:B------:R-:W-:Y:S01]  /*26f0*/  @!P1 IADD3 R11, P0, R243, 0x60, RZ ;  /* 0x00000060f30b9810 */ /* 0x000fe20007f1e0ff */
[----:B------:R-:W-:Y:S01]  /*2700*/  @!P4 IMAD R5, R0, c[0x0][0x1a4], R5 ;  /* 0x000069000005ca24 */ /* 0x000fe200078e0205 */
[----:B------:R-:W-:Y:S01]  /*2710*/  @P4 STS.128 [R22+0x11000], RZ ;  /* 0x011000ff16004388 */ /* 0x000fe20000000c00 */
[----:B------:R-:W-:-:S02]  /*2720*/  @!P3 IMAD R8, R6, c[0x0][0x1a0], RZ ;  /* 0x000068000608ba24 */ /* 0x000fc400078e02ff */
[----:B------:R-:W-:Y:S01]  /*2730*/  @!P4 IMAD.MOV.U32 R6, RZ, RZ, R4 ;  /* 0x000000ffff06c224 */ /* 0x000fe200078e0004 */
[----:B------:R-:W-:Y:S01]  /*2740*/  @!PT LDS RZ, [RZ] ;  /* 0x00000000fffff984 */ /* 0x000fe20000000800 */
[----:B------:R-:W-:Y:S01]  /*2750*/  @!PT LDS RZ, [RZ] ;  /* 0x00000000fffff984 */ /* 0x000fe20000000800 */
[----:B------:R-:W-:Y:S01]  /*2760*/  @!PT LDS RZ, [RZ] ;  /* 0x00000000fffff984 */ /* 0x000fe20000000800 */
[----:B------:R1:W-:Y:S01]  /*2770*/  @!P4 LDGSTS.E.BYPASS.LTC128B.128 [R22+0xd000], [R18.64] ;  /* 0x0d0000001216cfae */ /* 0x0003e2000b901d4c */
[----:B------:R-:W-:Y:S02]  /*2780*/  @!P1 IMAD.X R10, RZ, RZ, R23, P0 ;  /* 0x000000ffff0a9224 */ /* 0x000fe400000e0617 */
[----:B------:R-:W-:Y:S01]  /*2790*/  @!P3 IMAD R23, R2, c[0x0][0x1a4], R8 ;  /* 0x000069000217ba24 */ /* 0x000fe200078e0208 */
[----:B------:R1:W-:Y:S01]  /*27a0*/  @!P4 LDGSTS.E.BYPASS.LTC128B.128 [R22+0x11000], [R18.64+0x80] ;  /* 0x110000801216cfae */ /* 0x0003e2000b901d4c */
[----:B------:R-:W-:Y:S02]  /*27b0*/  @!P3 IMAD.MOV.U32 R8, RZ, RZ, R4 ;  /* 0x000000ffff08b224 */ /* 0x000fe400078e0004 */
[----:B------:R-:W-:Y:S01]  /*27c0*/  @!P4 IMAD.WIDE.U32 R6, R0, c[0x0][0x1a0], R6 ;  /* 0x000068000006ca25 */ /* 0x000fe200078e0006 */
[----:B------:R-:W-:Y:S03]  /*27d0*/  @P3 STS.128 [R22+0xe000], RZ ;  /* 0x00e000ff16003388 */ /* 0x000fe60000000c00 */
[----:B------:R-:W-:Y:S01]  /*27e0*/  @!P3 IMAD.WIDE.U32 R8, R2, c[0x0][0x1a0], R8 ;  /* 0x000068000208ba25 */ /* 0x000fe200078e0008 */
[----:B------:R-:W-:Y:S01]  /*27f0*/  @!P4 IADD3 R5, R7, R5, RZ ;  /* 0x000000050705c210 */ /* 0x000fe20007ffe0ff */
[----:B------:R-:W-:Y:S02]  /*2800*/  @P3 STS.128 [R22+0x12000], RZ ;  /* 0x012000ff16003388 */ /* 0x000fe40000000c00 */
[----:B------:R-:W-:Y:S01]  /*2810*/  @!P1 IMAD R0, R10, c[0x0][0x1a0], RZ ;  /* 0x000068000a009a24 */ /* 0x000fe200078e02ff */
[----:B------:R-:W-:Y:S01]  /*2820*/  @!P4 LEA R10, P0, R6, c[0x0][0x170], 0x1 ;  /* 0x00005c00060aca11 */ /* 0x000fe200078008ff */
[----:B------:R-:W-:Y:S01]  /*2830*/  @!P1 IMAD.MOV.U32 R2, RZ, RZ, R4 ;  /* 0x000000ffff029224 */ /* 0x000fe200078e0004 */
[----:B------:R-:W-:Y:S01]  /*2840*/  @!PT LDS RZ, [RZ] ;  /* 0x00000000fffff984 */ /* 0x000fe20000000800 */
[----:B------:R-:W-:Y:S01]  /*2850*/  @!PT LDS RZ, [RZ] ;  /* 0x00000000fffff984 */ /* 0x000fe20000000800 */
[----:B------:R-:W-:Y:S01]  /*2860*/  @!PT LDS RZ, [RZ] ;  /* 0x00000000fffff984 */ /* 0x000fe20000000800 */
[----:B------:R1:W-:Y:S01]  /*2870*/  @!P3 LDGSTS.E.BYPASS.LTC128B.128 [R22+0xe000], [R16.64] ;  /* 0x0e0000001016bfae */ /* 0x0003e2000b901d4c */
[----:B------:R-:W-:-:S02]  /*2880*/  @!P1 IMAD R4, R11, c[0x0][0x1a4], R0 ;  /* 0x000069000b049a24 */ /* 0x000fc400078e0200 */
[----:B------:R-:W-:Y:S01]  /*2890*/  @!P1 IMAD.WIDE.U32 R2, R11, c[0x0][0x1a0], R2 ;  /* 0x000068000b029a25 */ /* 0x000fe200078e0002 */
[----:B------:R-:W-:Y:S01]  /*28a0*/  @!P4 LEA.HI.X R11, R6, c[0x0][0x174], R5, 0x1, P0 ;  /* 0x00005d00060bca11 */ /* 0x000fe200000f0c05 */
[----:B------:R1:W-:Y:S01]  /*28b0*/  @!P3 LDGSTS.E.BYPASS.LTC128B.128 [R22+0x12000], [R16.64+0x80] ;  /* 0x120000801016bfae */ /* 0x0003e2000b901d4c */
[C---:B------:R-:W-:Y:S01]  /*28c0*/  @!P3 LEA R6, P0, R8.reuse, c[0x0][0x170], 0x1 ;  /* 0x00005c000806ba11 */ /* 0x040fe200078008ff */
[----:B------:R-:W-:Y:S02]  /*28d0*/  @!P3 IMAD.IADD R0, R9, 0x1, R23 ;  /* 0x000000010900b824 */ /* 0x000fe400078e0217 */
[----:B------:R-:W-:Y:S01]  /*28e0*/  @P1 STS.128 [R22+0xf000], RZ ;  /* 0x00f000ff16001388 */ /* 0x000fe20000000c00 */
[----:B------:R-:W-:Y:S02]  /*28f0*/  IMAD.MOV.U32 R9, RZ, RZ, c[0x0][0x30c] ;  /* 0x0000c300ff097624 */ /* 0x000fe400078e00ff */
[----:B------:R-:W-:Y:S01]  /*2900*/  @!P3 LEA.HI.X R7, R8, c[0x0][0x174], R0, 0x1, P0 ;  /* 0x00005d000807ba11 */ /* 0x000fe200000f0c00 */
[----:B------:R-:W-:Y:S01]  /*2910*/  @P1 STS.128 [R22+0x13000], RZ ;  /* 0x013000ff16001388 */ /* 0x000fe20000000c00 */
[----:B------:R-:W-:Y:S01]  /*2920*/  @!P1 IADD3 R0, R3, R4, RZ ;  /* 0x0000000403009210 */ /* 0x000fe20007ffe0ff */
[----:B------:R-:W-:Y:S01]  /*2930*/  IMAD.MOV.U32 R8, RZ, RZ, c[0x0][0x308] ;  /* 0x0000c200ff087624 */ /* 0x000fe200078e00ff */
[C---:B------:R-:W-:Y:S01]  /*2940*/  @!P1 LEA R4, P0, R2.reuse, c[0x0][0x170], 0x1 ;  /* 0x00005c0002049a11 */ /* 0x040fe200078008ff */
[----:B------:R-:W-:Y:S01]  /*2950*/  @!PT LDS RZ, [RZ] ;  /* 0x00000000fffff984 */ /* 0x000fe20000000800 */
[----:B------:R-:W-:Y:S01]  /*2960*/  @!PT LDS RZ, [RZ] ;  /* 0x00000000fffff984 */ /* 0x000fe20000000800 */
[----:B------:R-:W-:Y:S01]  /*2970*/  @!PT LDS RZ, [RZ] ;  /* 0x00000000fffff984 */ /* 0x000fe20000000800 */
[----:B------:R1:W-:Y:S03]  /*2980*/  @!P1 LDGSTS.E.BYPASS.LTC128B.128 [R22+0xf000], [R14.64] ;  /* 0x0f0000000e169fae */ /* 0x0003e6000b901d4c */
[----:B------:R-:W-:Y:S01]  /*2990*/  @!P1 LEA.HI.X R5, R2, c[0x0][0x174], R0, 0x1, P0 ;  /* 0x00005d0002059a11 */ /* 0x000fe200000f0c00 */
[----:B------:R1:W-:Y:S04]  /*29a0*/  @!P1 LDGSTS.E.BYPASS.LTC128B.128 [R22+0x13000], [R14.64+0x80] ;  /* 0x130000800e169fae */ /* 0x0003e8000b901d4c */
[----:B------:R-:W-:Y:S04]  /*29b0*/  @P5 STS.128 [R22+0x14000], RZ ;  /* 0x014000ff16005388 */ /* 0x000fe80000000c00 */
        /* <DEDUP_REMOVED lines=27> */
[----:B------:R-:W0:Y:S04]  /*2b70*/  LDGDEPBAR ;  /* 0x00000000000079af */ /* 0x000e280000000000 */
[----:B---3--:R3:W4:Y:S04]  /*2b80*/  LDG.E.64 R4, [R8.64+0x8] ;  /* 0x0000080c08047981 */ /* 0x008728000c1e1b00 */
[----:B---3--:R-:W3:Y:S01]  /*2b90*/  LDG.E.64 R8, [R8.64] ;  /* 0x0000000c08087981 */ /* 0x008ee2000c1e1b00 */
[C---:B------:R-:W-:Y:S01]  /*2ba0*/  IADD3 R0, R244.reuse, 0x28, RZ ;  /* 0x00000028f4007810 */ /* 0x040fe20007ffe0ff */
[----:B--2---:R-:W-:Y:S01]  /*2bb0*/  IMAD.MOV.U32 R6, RZ, RZ, 0x4 ;  /* 0x00000004ff067424 */ /* 0x004fe200078e00ff */
[----:B------:R-:W-:Y:S01]  /*2bc0*/  IADD3 R3, R244, 0x8, RZ ;  /* 0x00000008f4037810 */ /* 0x000fe20007ffe0ff */
[----:B------:R-:W-:Y:S01]  /*2bd0*/  IMAD.MOV.U32 R241, RZ, RZ, 0x7f800000 ;  /* 0x7f800000fff17424 */ /* 0x000fe200078e00ff */
[----:B------:R-:W-:Y:S01]  /*2be0*/  ISETP.GE.AND P0, PT, R0, UR4, PT ;  /* 0x0000000400007c0c */ /* 0x000fe2000bf06270 */
[----:B------:R-:W-:Y:S01]  /*2bf0*/  IMAD.MOV.U32 R239, RZ, RZ, 0x7f800000 ;  /* 0x7f800000ffef7424 */ /* 0x000fe200078e00ff */
[C---:B------:R-:W-:Y:S01]  /*2c00*/  IADD3 R2, R244.reuse, 0x20, RZ ;  /* 0x00000020f4027810 */ /* 0x040fe20007ffe0ff */
[----:B------:R-:W-:Y:S01]  /*2c10*/  IMAD.MOV.U32 R240, RZ, RZ, 0x7f800000 ;  /* 0x7f800000fff07424 */ /* 0x000fe200078e00ff */
[----:B------:R-:W-:-:S02]  /*2c20*/  ISETP.GE.AND P4, PT, R244, UR4, PT ;  /* 0x00000004f4007c0c */ /* 0x000fc4000bf86270 */
[----:B------:R-:W-:Y:S02]  /*2c30*/  ISETP.GE.AND P3, PT, R3, UR4, PT ;  /* 0x0000000403007c0c */ /* 0x000fe4000bf66270 */
[----:B------:R-:W-:Y:S02]  /*2c40*/  ISETP.GE.AND P1, PT, R2, UR4, PT ;  /* 0x0000000402007c0c */ /* 0x000fe4000bf26270 */
[----:B------:R-:W-:Y:S02]  /*2c50*/  MOV R2, 0x4 ;  /* 0x0000000400027802 */ /* 0x000fe40000000f00 */
[----:B------:R-:W-:Y:S01]  /*2c60*/  MOV R242, 0x7f800000 ;  /* 0x7f80000000f27802 */ /* 0x000fe20000000f00 */
[----:B------:R-:W-:Y:S01]  /*2c70*/  @!P0 IMAD.WIDE R6, R0, R6, UR10 ;  /* 0x0000000a00068e25 */ /* 0x000fe2000f8e0206 */
[----:B------:R-:W-:-:S03]  /*2c80*/  LEA.HI R0, R28, R27, RZ, 0x4 ;  /* 0x0000001b1c007211 */ /* 0x000fc600078f20ff */
[----:B------:R-:W-:Y:S01]  /*2c90*/  IMAD.WIDE R2, R244, R2, UR10 ;  /* 0x0000000af4027e25 */ /* 0x000fe2000f8e0202 */
[----:B------:R-:W-:Y:S01]  /*2ca0*/  LOP3.LUT R0, R0, 0xfffffff0, RZ, 0xc0, !PT ;  /* 0xfffffff000007812 */ /* 0x000fe200078ec0ff */
[----:B------:R2:W5:Y:S03]  /*2cb0*/  @!P0 LDG.E R240, [R6.64] ;  /* 0x0000000c06f08981 */ /* 0x000566000c1e1900 */
[----:B------:R-:W-:Y:S01]  /*2cc0*/  IADD3 R0, -R0, R27, RZ ;  /* 0x0000001b00007210 */ /* 0x000fe20007ffe1ff */
[----:B------:R1:W5:Y:S04]  /*2cd0*/  @!P4 LDG.E R241, [R2.64] ;  /* 0x0000000c02f1c981 */ /* 0x000368000c1e1900 */
[----:B------:R1:W5:Y:S04]  /*2ce0*/  @!P3 LDG.E R242, [R2.64+0x20] ;  /* 0x0000200c02f2b981 */ /* 0x000368000c1e1900 */
[----:B------:R1:W5:Y:S04]  /*2cf0*/  @!P1 LDG.E R239, [R2.64+0x80] ;  /* 0x0000800c02ef9981 */ /* 0x000368000c1e1900 */
[----:B--2---:R-:W2:Y:S01]  /*2d00*/  S2R R6, SR_TID.X ;  /* 0x0000000000067919 */ /* 0x004ea20000002100 */
[----:B-1----:R-:W-:-:S03]  /*2d10*/  SHF.R.S32.HI R2, RZ, 0x1f, R0 ;  /* 0x0000001fff027819 */ /* 0x002fc60000011400 */
[----:B------:R-:W1:Y:S01]  /*2d20*/  S2R R3, SR_TID.X ;  /* 0x0000000000037919 */ /* 0x000e620000002100 */
[----:B------:R-:W-:-:S04]  /*2d30*/  LEA.HI R2, R2, R0, RZ, 0x3 ;  /* 0x0000000002027211 */ /* 0x000fc800078f18ff */
[----:B------:R-:W-:-:S05]  /*2d40*/  LOP3.LUT R2, R2, 0xfffffff8, RZ, 0xc0, !PT ;  /* 0xfffffff802027812 */ /* 0x000fca00078ec0ff */
[----:B------:R-:W-:Y:S01]  /*2d50*/  IMAD.IADD R0, R0, 0x1, -R2 ;  /* 0x0000000100007824 */ /* 0x000fe200078e0a02 */
[----:B------:R-:W-:-:S04]  /*2d60*/  SHF.R.S32.HI R2, RZ, 0x1f, R26 ;  /* 0x0000001fff027819 */ /* 0x000fc8000001141a */
[C---:B------:R-:W-:Y:S02]  /*2d70*/  LOP3.LUT P0, RZ, R0.reuse, 0x2, RZ, 0xc0, !PT ;  /* 0x0000000200ff7812 */ /* 0x040fe4000780c0ff */
[----:B------:R-:W-:Y:S02]  /*2d80*/  LOP3.LUT P1, RZ, R0, 0x4, RZ, 0xc0, !PT ;  /* 0x0000000400ff7812 */ /* 0x000fe4000782c0ff */
[----:B-1----:R-:W-:-:S04]  /*2d90*/  SHF.R.S32.HI R3, RZ, 0x1f, R3 ;  /* 0x0000001fff037819 */ /* 0x002fc80000011403 */
[----:B--2---:R-:W-:-:S04]  /*2da0*/  LEA.HI R3, R3, R6, RZ, 0x6 ;  /* 0x0000000603037211 */ /* 0x004fc800078f30ff */
[----:B------:R-:W-:Y:S01]  /*2db0*/  SHF.R.S32.HI R3, RZ, 0x6, R3 ;  /* 0x00000006ff037819 */ /* 0x000fe20000011403 */
[----:B------:R-:W-:Y:S02]  /*2dc0*/  IMAD.MOV.U32 R219, RZ, RZ, 0x20 ;  /* 0x00000020ffdb7424 */ /* 0x000fe400078e00ff */
[----:B------:R-:W-:-:S03]  /*2dd0*/  IMAD.SHL.U32 R211, R220, 0x2, RZ ;  /* 0x00000002dcd37824 */ /* 0x000fc600078e00ff */
[----:B------:R-:W-:Y:S01]  /*2de0*/  SEL R219, R219, 0xffffffe0, !P0 ;  /* 0xffffffe0dbdb7807 */ /* 0x000fe20004000000 */
[----:B------:R-:W-:Y:S01]  /*2df0*/  UIADD3 UR4, UR24, 0x80, URZ ;  /* 0x0000008018047890 */ /* 0x000fe2000fffe03f */
        /* <DEDUP_REMOVED lines=64> */
[----:B------:R-:W-:-:S02]  /*3200*/  SEL R196, R196, 0xffffffc0, !P1 ;  /* 0xffffffc0c4c47807 */ /* 0x000fc40004800000 */
[----:B------:R-:W-:Y:S01]  /*3210*/  IADD3 R212, R219, R211, RZ ;  /* 0x000000d3dbd47210 */ /* 0x000fe20007ffe0ff */
[----:B------:R-:W-:Y:S02]  /*3220*/  UMOV UR15, UR20 ;  /* 0x00000014000f7c82 */ /* 0x000fe40008000000 */
[----:B------:R-:W-:Y:S02]  /*3230*/  UISETP.GE.AND UP0, UPT, UR4, UR16, UPT ;  /* 0x000000100400728c */ /* 0x000fe4000bf06270 */
[----:B------:R-:W-:Y:S01]  /*3240*/  UMOV UR14, UR21 ;  /* 0x00000015000e7c82 */ /* 0x000fe20008000000 */
[----:B----4-:R-:W-:-:S04]  /*3250*/  IADD3 R26, P4, P3, R4, UR39, R26 ;  /* 0x00000027041a7c10 */ /* 0x010fc8000fb9e01a */
[----:B------:R-:W-:Y:S02]  /*3260*/  IADD3.X R0, R5, UR47, R2, P4, P3 ;  /* 0x0000002f05007c10 */ /* 0x000fe4000a7e6402 */
[----:B------:R-:W-:-:S03]  /*3270*/  IADD3 R2, R218, 0x2000, RZ ;  /* 0x00002000da027810 */ /* 0x000fc60007ffe0ff */
[----:B------:R1:W-:Y:S01]  /*3280*/  STL [R1+0xc], R0 ;  /* 0x00000c0001007387 */ /* 0x0003e20000100800 */
[----:B------:R-:W-:-:S05]  /*3290*/  SEL R2, R2, R218, !P2 ;  /* 0x000000da02027207 */ /* 0x000fca0005000000 */
[----:B------:R-:W-:Y:S01]  /*32a0*/  IMAD.SHL.U32 R210, R2, 0x2, RZ ;  /* 0x0000000202d27824 */ /* 0x000fe200078e00ff */
[----:B------:R-:W-:Y:S01]  /*32b0*/  SHF.L.U32 R2, R3, 0x5, RZ ;  /* 0x0000000503027819 */ /* 0x000fe200000006ff */
[----:B------:R-:W-:Y:S01]  /*32c0*/  IMAD.WIDE.U32 R4, R26, -0x2daee0ad, RZ ;  /* 0xd2511f531a047825 */ /* 0x000fe200078e00ff */
[----:B-1----:R-:W-:-:S04]  /*32d0*/  IADD3 R0, R220, 0x2000, RZ ;  /* 0x00002000dc007810 */ /* 0x002fc80007ffe0ff */
[----:B------:R-:W-:-:S04]  /*32e0*/  SEL R0, R0, R220, !P2 ;  /* 0x000000dc00007207 */ /* 0x000fc80005000000 */
[----:B------:R-:W-:Y:S01]  /*32f0*/  SHF.L.U32 R213, R0, 0x1, RZ ;  /* 0x0000000100d57819 */ /* 0x000fe200000006ff */
[----:B------:R-:W-:Y:S01]  /*3300*/  IMAD.MOV.U32 R0, RZ, RZ, c[0x0][0x22c] ;  /* 0x00008b00ff007624 */ /* 0x000fe200078e00ff */
[----:B------:R1:W-:Y:S03]  /*3310*/  STL [R1+0x38], R2 ;  /* 0x0000380201007387 */ /* 0x0003e60000100800 */
[----:B------:R-:W-:Y:S01]  /*3320*/  IMAD R0, R0, c[0x0][0x1c0], RZ ;  /* 0x0000700000007a24 */ /* 0x000fe200078e02ff */
[----:B------:R2:W-:Y:S01]  /*3330*/  STL.64 [R1], R4 ;  /* 0x0000000401007387 */ /* 0x0005e20000100a00 */
[----:B---3--:R3:W4:Y:S02]  /*3340*/  R2UR UR8, R9 ;  /* 0x00000000090873c2 */ /* 0x00872400000e0000 */
[----:B------:R-:W-:-:S06]  /*3350*/  IMAD.SHL.U32 R238, R0, 0x8, RZ ;  /* 0x0000000800ee7824 */ /* 0x000fcc00078e00ff */
[----:B------:R3:W3:Y:S01]  /*3360*/  R2UR UR9, R8 ;  /* 0x00000000080973c2 */ /* 0x0006e200000e0000 */
[----:B-1----:R-:W-:-:S05]  /*3370*/  IMAD.SHL.U32 R2, R0, 0x10, RZ ;  /* 0x0000001000027824 */ /* 0x002fca00078e00ff */
[C---:B------:R-:W-:Y:S02]  /*3380*/  IADD3 R3, R2.reuse, 0x40, RZ ;  /* 0x0000004002037810 */ /* 0x040fe40007ffe0ff */
[C---:B--2---:R-:W-:Y:S02]  /*3390*/  IADD3 R4, R2.reuse, 0x20, RZ ;  /* 0x0000002002047810 */ /* 0x044fe40007ffe0ff */
[----:B------:R-:W-:Y:S02]  /*33a0*/  IADD3 R2, R2, 0x60, RZ ;  /* 0x0000006002027810 */ /* 0x000fe40007ffe0ff */
[C---:B------:R-:W-:Y:S01]  /*33b0*/  IADD3 R3, R238.reuse, R3, RZ ;  /* 0x00000003ee037210 */ /* 0x040fe20007ffe0ff */
[C---:B------:R-:W-:Y:S02]  /*33c0*/  IMAD.IADD R4, R238.reuse, 0x1, R4 ;  /* 0x00000001ee047824 */ /* 0x040fe400078e0204 */
[C---:B------:R-:W-:Y:S01]  /*33d0*/  IMAD.IADD R2, R238.reuse, 0x1, R2 ;  /* 0x00000001ee027824 */ /* 0x040fe200078e0202 */
[C---:B------:R-:W-:Y:S01]  /*33e0*/  IADD3 R3, R238.reuse, R3, RZ ;  /* 0x00000003ee037210 */ /* 0x040fe20007ffe0ff */
        /* <DEDUP_REMOVED lines=10> */
[----:B---34-:R-:W-:Y:S02]  /*3490*/  IMAD.IADD R251, R238, 0x1, R245 ;  /* 0x00000001eefb7824 */ /* 0x018fe400078e02f5 */
.L_x_1241:
[----:B------:R-:W0:Y:S01]  /*34a0*/  LDGDEPBAR ;  /* 0x00000000000079af */ /* 0x000e220000000000 */
[C---:B------:R-:W-:Y:S01]  /*34b0*/  IMAD.IADD R0, R213.reuse, 0x1, R219 ;  /* 0x00000001d5007824 */ /* 0x040fe200078e02db */
[----:B------:R-:W-:Y:S01]  /*34c0*/  PLOP3.LUT P0, PT, PT, PT, UP0, 0x80, 0x0 ;  /* 0x000000000000781c */ /* 0x000fe20003f0f008 */
[--C-:B------:R-:W-:Y:S01]  /*34d0*/  IMAD.IADD R3, R213, 0x1, R196.reuse ;  /* 0x00000001d5037824 */ /* 0x100fe200078e02c4 */
[----:B------:R-:W-:Y:S01]  /*34e0*/  PLOP3.LUT P3, PT, PT, PT, UP0, 0x80, 0x0 ;  /* 0x000000000000781c */ /* 0x000fe20003f6f008 */
[----:B------:R-:W-:Y:S01]  /*34f0*/  IMAD.IADD R2, R0, 0x1, R196 ;  /* 0x0000000100027824 */ /* 0x000fe200078e02c4 */
[----:B------:R-:W-:Y:S01]  /*3500*/  PLOP3.LUT P2, PT, PT, PT, UP0, 0x80, 0x0 ;  /* 0x000000000000781c */ /* 0x000fe20003f4f008 */
[----:B------:R-:W-:Y:S01]  /*3510*/  UIADD3 UR4, UR9, -0x61c88647, URZ ;  /* 0x9e3779b909047890 */ /* 0x000fe2000fffe03f */
[----:B------:R-:W2:Y:S01]  /*3520*/  LDL R225, [R1+0x38] ;  /* 0x0000380001e17983 */ /* 0x000ea20000100800 */
[----:B------:R-:W-:Y:S01]  /*3530*/  PLOP3.LUT P5, PT, PT, PT, UP0, 0x80, 0x0 ;  /* 0x000000000000781c */ /* 0x000fe20003faf008 */
[----:B------:R-:W-:Y:S01]  /*3540*/  UIADD3 UR5, UR9, 0x3c6ef372, URZ ;  /* 0x3c6ef37209057890 */ /* 0x000fe2000fffe03f */
[----:B------:R-:W-:Y:S01]  /*3550*/  PLOP3.LUT P4, PT, PT, PT, UP0, 0x80, 0x0 ;  /* 0x000000000000781c */ /* 0x000fe20003f8f008 */
[----:B------:R-:W3:Y:S01]  /*3560*/  LDL R224, [R1+0x18] ;  /* 0x0000180001e07983 */ /* 0x000ee20000100800 */
[----:B------:R-:W-:Y:S01]  /*3570*/  PLOP3.LUT P6, PT, PT, PT, UP0, 0x80, 0x0 ;  /* 0x000000000000781c */ /* 0x000fe20003fcf008 */
[----:B------:R-:W-:Y:S02]  /*3580*/  UIADD3 UR6, UR8, -0x126145ec, URZ ;  /* 0xed9eba1408067890 */ /* 0x000fe4000fffe03f */
[----:B------:R-:W4:Y:S01]  /*3590*/  LDL.64 R222, [R1] ;  /* 0x0000000001de7983 */ /* 0x000f220000100a00 */
[----:B------:R-:W-:Y:S05]  /*35a0*/  UISETP.GE.AND UP5, UPT, UR7, 0x1, UPT ;  /* 0x000000010700788c */ /* 0x000fea000bfa6270 */
[----:B------:R-:W2:Y:S04]  /*35b0*/  LDL R221, [R1+0xc] ;  /* 0x00000c0001dd7983 */ /* 0x000ea80000100800 */
[----:B------:R-:W1:Y:S01]  /*35c0*/  S2R R226, SR_TID.X ;  /* 0x0000000000e27919 */ /* 0x000e620000002100 */
[----:B------:R-:W-:Y:S07]  /*35d0*/  DEPBAR.LE SB0, 0x0 ;  /* 0x000080000000791a */ /* 0x000fee0000000000 */
[----:B------:R-:W-:Y:S08]  /*35e0*/  BAR.SYNC.DEFER_BLOCKING 0x0 ;  /* 0x0000000000007b1d */ /* 0x000ff00000010000 */
[----:B------:R-:W-:Y:S08]  /*35f0*/  LDSM.16.M88.4 R32, [R213] ;  /* 0x00000000d520783b */ /* 0x000ff00000000200 */
[----:B------:R-:W1:Y:S08]  /*3600*/  LDSM.16.M88.4 R16, [R217+0xc000] ;  /* 0x00c00000d910783b */ /* 0x000e700000000200 */
[----:B------:R-:W1:Y:S08]  /*3610*/  LDSM.16.M88.4 R28, [R213+0x1000] ;  /* 0x00100000d51c783b */ /* 0x000e700000000200 */
[----:B------:R-:W1:Y:S08]  /*3620*/  LDSM.16.M88.4 R164, [R217+0xc800] ;  /* 0x00c80000d9a4783b */ /* 0x000e700000000200 */
[----:B------:R-:W-:Y:S08]  /*3630*/  LDSM.16.M88.4 R168, [R0] ;  /* 0x0000000000a8783b */ /* 0x000ff00000000200 */
[----:B------:R-:W1:Y:S02]  /*3640*/  LDSM.16.M88.4 R172, [R214+0xc000] ;  /* 0x00c00000d6ac783b */ /* 0x000e640000000200 */
[-C--:B-1----:R-:W-:Y:S06]  /*3650*/  HMMA.16816.F32.BF16 R4, R32, R16.reuse, RZ ;  /* 0x000000102004723c */ /* 0x082fec00000418ff */
[----:B------:R-:W1:Y:S02]  /*3660*/  LDSM.16.M88.4 R176, [R0+0x1000] ;  /* 0x0010000000b0783b */ /* 0x000e640000000200 */
[C---:B------:R-:W-:Y:S06]  /*3670*/  HMMA.16816.F32.BF16 R8, R28.reuse, R16, RZ ;  /* 0x000000101c08723c */ /* 0x040fec00000418ff */
[----:B------:R-:W1:Y:S02]  /*3680*/  LDSM.16.M88.4 R180, [R214+0xc800] ;  /* 0x00c80000d6b4783b */ /* 0x000e640000000200 */
[-C--:B------:R-:W-:Y:S06]  /*3690*/  HMMA.16816.F32.BF16 R12, R28, R18.reuse, RZ ;  /* 0x000000121c0c723c */ /* 0x080fec00000418ff */
[----:B-----5:R-:W-:Y:S02]  /*36a0*/  LDSM.16.M88.4 R184, [R3] ;  /* 0x0000000003b8783b */ /* 0x020fe40000000200 */
[C---:B------:R-:W-:Y:S06]  /*36b0*/  HMMA.16816.F32.BF16 R16, R32.reuse, R18, RZ ;  /* 0x000000122010723c */ /* 0x040fec00000418ff */
[----:B------:R-:W1:Y:S02]  /*36c0*/  LDSM.16.M88.4 R188, [R216+0xc000] ;  /* 0x00c00000d8bc783b */ /* 0x000e640000000200 */
[-C--:B------:R-:W-:Y:S06]  /*36d0*/  HMMA.16816.F32.BF16 R20, R32, R164.reuse, RZ ;  /* 0x000000a42014723c */ /* 0x080fec00000418ff */
[----:B------:R-:W1:Y:S02]  /*36e0*/  LDSM.16.M88.4 R192, [R3+0x1000] ;  /* 0x0010000003c0783b */ /* 0x000e640000000200 */
[C---:B------:R-:W-:Y:S06]  /*36f0*/  HMMA.16816.F32.BF16 R24, R28.reuse, R164, RZ ;  /* 0x000000a41c18723c */ /* 0x040fec00000418ff */
[----:B------:R-:W-:Y:S02]  /*3700*/  LDSM.16.M88.4 R196, [R2] ;  /* 0x0000000002c4783b */ /* 0x000fe40000000200 */
[-C--:B------:R-:W-:Y:S06]  /*3710*/  HMMA.16816.F32.BF16 R28, R28, R166.reuse, RZ ;  /* 0x000000a61c1c723c */ /* 0x080fec00000418ff */
[----:B------:R-:W-:Y:S02]  /*3720*/  LDSM.16.M88.4 R200, [R215+0xc000] ;  /* 0x00c00000d7c8783b */ /* 0x000fe40000000200 */
[----:B------:R-:W-:Y:S06]  /*3730*/  HMMA.16816.F32.BF16 R32, R32, R166, RZ ;  /* 0x000000a62020723c */ /* 0x000fec00000418ff */
[----:B------:R-:W1:Y:S02]  /*3740*/  LDSM.16.M88.4 R164, [R216+0xc800] ;  /* 0x00c80000d8a4783b */ /* 0x000e640000000200 */
[-C--:B------:R-:W-:Y:S06]  /*3750*/  HMMA.16816.F32.BF16 R4, R168, R172.reuse, R4 ;  /* 0x000000aca804723c */ /* 0x080fec0000041804 */
[----:B------:R-:W3:Y:S02]  /*3760*/  LDSM.16.M88.4 R204, [R2+0x1000] ;  /* 0x0010000002cc783b */ /* 0x000ee40000000200 */
[C---:B-1----:R-:W-:Y:S08]  /*3770*/  HMMA.16816.F32.BF16 R8, R176.reuse, R172, R8 ;  /* 0x000000acb008723c */ /* 0x042ff00000041808 */
        /* <DEDUP_REMOVED lines=8> */
[----:B------:R-:W1:Y:S07]  /*3800*/  LDSM.16.M88.4 R168, [R215+0xc800] ;  /* 0x00c80000d7a8783b */ /* 0x000e6e0000000200 */
[-C--:B------:R-:W-:Y:S01]  /*3810*/  HMMA.16816.F32.BF16 R4, R184, R188.reuse, R4 ;  /* 0x000000bcb804723c */ /* 0x080fe20000041804 */
[----:B------:R-:W1:Y:S07]  /*3820*/  LDSM.16.M88.4 R180, [R213+0x3000] ;  /* 0x00300000d5b4783b */ /* 0x000e6e0000000200 */
[C---:B------:R-:W-:Y:S08]  /*3830*/  HMMA.16816.F32.BF16 R8, R192.reuse, R188, R8 ;  /* 0x000000bcc008723c */ /* 0x040ff00000041808 */
        /* <DEDUP_REMOVED lines=8> */
[----:B------:R-:W2:Y:S07]  /*38c0*/  LDSM.16.M88.4 R164, [R217+0x10800] ;  /* 0x01080000d9a4783b */ /* 0x000eae0000000200 */
[-C--:B------:R-:W-:Y:S01]  /*38d0*/  HMMA.16816.F32.BF16 R4, R196, R200.reuse, R4 ;  /* 0x000000c8c404723c */ /* 0x080fe20000041804 */
[----:B------:R1:W2:Y:S07]  /*38e0*/  LDSM.16.M88.4 R184, [R0+0x2000] ;  /* 0x0020000000b8783b */ /* 0x0002ae0000000200 */
[C---:B---3--:R-:W-:Y:S08]  /*38f0*/  HMMA.16816.F32.BF16 R8, R204.reuse, R200, R8 ;  /* 0x000000c8cc08723c */ /* 0x048ff00000041808 */
[-C--:B------:R-:W-:Y:S08]  /*3900*/  HMMA.16816.F32.BF16 R12, R204, R202.reuse, R12 ;  /* 0x000000cacc0c723c */ /* 0x080ff0000004180c */
[C---:B------:R-:W-:Y:S01]  /*3910*/  HMMA.16816.F32.BF16 R16, R196.reuse, R202, R16 ;  /* 0x000000cac410723c */ /* 0x040fe20000041810 */
[----:B------:R-:W-:Y:S07]  /*3920*/  LDSM.16.M88.4 R200, [R216+0x10000] ;  /* 0x01000000d8c8783b */ /* 0x000fee0000000200 */
[-C--:B-1----:R-:W-:Y:S01]  /*3930*/  HMMA.16816.F32.BF16 R20, R196, R168.reuse, R20 ;  /* 0x000000a8c414723c */ /* 0x082fe20000041814 */
[----:B------:R-:W1:Y:S01]  /*3940*/  @P0 S2R R0, SR_TID.X ;  /* 0x0000000000000919 */ /* 0x000e620000002100 */
[----:B------:R-:W-:Y:S06]  /*3950*/  PLOP3.LUT P0, PT, PT, PT, UP0, 0x80, 0x0 ;  /* 0x000000000000781c */ /* 0x000fec0003f0f008 */
[C---:B------:R-:W-:Y:S08]  /*3960*/  HMMA.16816.F32.BF16 R24, R204.reuse, R168, R24 ;  /* 0x000000a8cc18723c */ /* 0x040ff00000041818 */
[-C--:B------:R-:W-:Y:S01]  /*3970*/  HMMA.16816.F32.BF16 R28, R204, R170.reuse, R28 ;  /* 0x000000aacc1c723c */ /* 0x080fe2000004181c */
[----:B------:R-:W-:Y:S07]  /*3980*/  LDSM.16.M88.4 R204, [R3+0x3000] ;  /* 0x0030000003cc783b */ /* 0x000fee0000000200 */
[----:B------:R-:W-:Y:S01]  /*3990*/  HMMA.16816.F32.BF16 R32, R196, R170, R32 ;  /* 0x000000aac420723c */ /* 0x000fe20000041820 */
[----:B------:R-:W3:Y:S03]  /*39a0*/  LDSM.16.M88.4 R168, [R214+0x10800] ;  /* 0x01080000d6a8783b */ /* 0x000ee60000000200 */
[----:B-1----:R-:W-:Y:S01]  /*39b0*/  @P3 IMAD.SHL.U32 R0, R0, 0x2, RZ ;  /* 0x0000000200003824 */ /* 0x002fe200078e00ff */
[----:B------:R-:W-:Y:S03]  /*39c0*/  PLOP3.LUT P3, PT, PT, PT, UP0, 0x80, 0x0 ;  /* 0x000000000000781c */ /* 0x000fe60003f6f008 */
[-C--:B------:R-:W-:Y:S01]  /*39d0*/  HMMA.16816.F32.BF16 R4, R172, R176.reuse, R4 ;  /* 0x000000b0ac04723c */ /* 0x080fe20000041804 */
[----:B------:R1:W3:Y:S04]  /*39e0*/  LDSM.16.M88.4 R196, [R3+0x2000] ;  /* 0x0020000003c4783b */ /* 0x0002e80000000200 */
[----:B--2---:R-:W-:Y:S02]  /*39f0*/  @P2 LOP3.LUT R0, R225, 0x6, R0, 0xf8, !PT ;  /* 0x00000006e1002812 */ /* 0x004fe400078ef800 */
[----:B------:R-:W-:Y:S01]  /*3a00*/  PLOP3.LUT P2, PT, PT, PT, UP0, 0x80, 0x0 ;  /* 0x000000000000781c */ /* 0x000fe20003f4f008 */
[C---:B------:R-:W-:Y:S01]  /*3a10*/  HMMA.16816.F32.BF16 R8, R180.reuse, R176, R8 ;  /* 0x000000b0b408723c */ /* 0x040fe20000041808 */
[----:B------:R-:W2:Y:S07]  /*3a20*/  S2R R225, SR_TID.X ;  /* 0x0000000000e17919 */ /* 0x000eae0000002100 */
[-C--:B------:R-:W-:Y:S08]  /*3a30*/  HMMA.16816.F32.BF16 R12, R180, R178.reuse, R12 ;  /* 0x000000b2b40c723c */ /* 0x080ff0000004180c */
[C---:B------:R-:W-:Y:S01]  /*3a40*/  HMMA.16816.F32.BF16 R16, R172.reuse, R178, R16 ;  /* 0x000000b2ac10723c */ /* 0x040fe20000041810 */
[----:B------:R-:W-:Y:S03]  /*3a50*/  LDSM.16.M88.4 R176, [R2+0x3000] ;  /* 0x0030000002b0783b */ /* 0x000fe60000000200 */
[----:B-1----:R-:W-:Y:S04]  /*3a60*/  IMAD.U32 R3, RZ, RZ, UR17 ;  /* 0x00000011ff037e24 */ /* 0x002fe8000f8e00ff */
[-C--:B------:R-:W-:Y:S04]  /*3a70*/  HMMA.16816.F32.BF16 R20, R172, R164.reuse, R20 ;  /* 0x000000a4ac14723c */ /* 0x080fe80000041814 */
[----:B------:R-:W-:Y:S01]  /*3a80*/  @P0 IMAD R3, R3, 0x80, R0 ;  /* 0x0000008003030824 */ /* 0x000fe200078e0200 */
[----:B------:R-:W-:Y:S01]  /*3a90*/  PLOP3.LUT P0, PT, PT, PT, UP0, 0x80, 0x0 ;  /* 0x000000000000781c */ /* 0x000fe20003f0f008 */
[----:B------:R-:W-:Y:S01]  /*3aa0*/  IMAD.U32 R0, RZ, RZ, UR7 ;  /* 0x00000007ff007e24 */ /* 0x000fe2000f8e00ff */
[----:B--2---:R-:W-:Y:S01]  /*3ab0*/  SHF.R.S32.HI R225, RZ, 0x1f, R225 ;  /* 0x0000001fffe17819 */ /* 0x004fe200000114e1 */
[C---:B------:R-:W-:Y:S04]  /*3ac0*/  HMMA.16816.F32.BF16 R24, R180.reuse, R164, R24 ;  /* 0x000000a4b418723c */ /* 0x040fe80000041818 */
[----:B------:R-:W-:Y:S01]  /*3ad0*/  @P5 ISETP.GE.AND P5, PT, R3, UR16, PT ;  /* 0x0000001003005c0c */ /* 0x000fe2000bfa6270 */
[----:B------:R-:W-:Y:S01]  /*3ae0*/  IMAD R0, R0, 0x4, R224 ;  /* 0x0000000400007824 */ /* 0x000fe200078e02e0 */
[----:B------:R-:W-:Y:S02]  /*3af0*/  LEA.HI R225, R225, R226, RZ, 0x6 ;  /* 0x000000e2e1e17211 */ /* 0x000fe400078f30ff */
[-C--:B------:R-:W-:Y:S04]  /*3b00*/  HMMA.16816.F32.BF16 R28, R180, R166.reuse, R28 ;  /* 0x000000a6b41c723c */ /* 0x080fe8000004181c */
[----:B------:R-:W-:Y:S04]  /*3b10*/  SHF.R.S32.HI R225, RZ, 0x6, R225 ;  /* 0x00000006ffe17819 */ /* 0x000fe800000114e1 */
[----:B------:R-:W-:Y:S01]  /*3b20*/  HMMA.16816.F32.BF16 R32, R172, R166, R32 ;  /* 0x000000a6ac20723c */ /* 0x000fe20000041820 */
[----:B------:R-:W1:Y:S07]  /*3b30*/  LDSM.16.M88.4 R164, [R216+0x10800] ;  /* 0x01080000d8a4783b */ /* 0x000e6e0000000200 */
[-C--:B------:R-:W-:Y:S01]  /*3b40*/  HMMA.16816.F32.BF16 R4, R184, R188.reuse, R4 ;  /* 0x000000bcb804723c */ /* 0x080fe20000041804 */
[----:B------:R-:W-:Y:S07]  /*3b50*/  LDSM.16.M88.4 R172, [R215+0x10000] ;  /* 0x01000000d7ac783b */ /* 0x000fee0000000200 */
[C---:B------:R-:W-:Y:S08]  /*3b60*/  HMMA.16816.F32.BF16 R8, R192.reuse, R188, R8 ;  /* 0x000000bcc008723c */ /* 0x040ff00000041808 */
[-C--:B------:R-:W-:Y:S08]  /*3b70*/  HMMA.16816.F32.BF16 R12, R192, R190.reuse, R12 ;  /* 0x000000bec00c723c */ /* 0x080ff0000004180c */
[C---:B------:R-:W-:Y:S08]  /*3b80*/  HMMA.16816.F32.BF16 R16, R184.reuse, R190, R16 ;  /* 0x000000beb810723c */ /* 0x040ff00000041810 */
[-C--:B---3--:R-:W-:Y:S08]  /*3b90*/  HMMA.16816.F32.BF16 R20, R184, R168.reuse, R20 ;  /* 0x000000a8b814723c */ /* 0x088ff00000041814 */
[C---:B------:R-:W-:Y:S08]  /*3ba0*/  HMMA.16816.F32.BF16 R24, R192.reuse, R168, R24 ;  /* 0x000000a8c018723c */ /* 0x040ff00000041818 */
[-C--:B------:R-:W-:Y:S08]  /*3bb0*/  HMMA.16816.F32.BF16 R28, R192, R170.reuse, R28 ;  /* 0x000000aac01c723c */ /* 0x080ff0000004181c */
[----:B------:R-:W-:Y:S01]  /*3bc0*/  HMMA.16816.F32.BF16 R32, R184, R170, R32 ;  /* 0x000000aab820723c */ /* 0x000fe20000041820 */
[----:B------:R2:W3:Y:S07]  /*3bd0*/  LDSM.16.M88.4 R168, [R2+0x2000] ;  /* 0x0020000002a8783b */ /* 0x0004ee0000000200 */
[-C--:B------:R-:W-:Y:S08]  /*3be0*/  HMMA.16816.F32.BF16 R4, R196, R200.reuse, R4 ;  /* 0x000000c8c404723c */ /* 0x080ff00000041804 */
[C---:B------:R-:W-:Y:S08]  /*3bf0*/  HMMA.16816.F32.BF16 R8, R204.reuse, R200, R8 ;  /* 0x000000c8cc08723c */ /* 0x040ff00000041808 */
[-C--:B------:R-:W-:Y:S01]  /*3c00*/  HMMA.16816.F32.BF16 R12, R204, R202.reuse, R12 ;  /* 0x000000cacc0c723c */ /* 0x080fe2000004180c */
[----:B--2---:R-:W-:Y:S04]  /*3c10*/  IMAD.U32 R2, RZ, RZ, UR17 ;  /* 0x00000011ff027e24 */ /* 0x004fe8000f8e00ff */
[----:B------:R-:W-:Y:S03]  /*3c20*/  IMAD R2, R2, 0x4, R225 ;  /* 0x0000000402027824 */ /* 0x000fe600078e02e1 */
[C---:B------:R-:W-:Y:S08]  /*3c30*/  HMMA.16816.F32.BF16 R16, R196.reuse, R202, R16 ;  /* 0x000000cac410723c */ /* 0x040ff00000041810 */
[-C--:B-1----:R-:W-:Y:S08]  /*3c40*/  HMMA.16816.F32.BF16 R20, R196, R164.reuse, R20 ;  /* 0x000000a4c414723c */ /* 0x082ff00000041814 */
[C---:B------:R-:W-:Y:S07]  /*3c50*/  HMMA.16816.F32.BF16 R24, R204.reuse, R164, R24 ;  /* 0x000000a4cc18723c */ /* 0x040fee0000041818 */
[----:B----4-:R-:W-:Y:S01]  /*3c60*/  LOP3.LUT R164, R223, UR8, R2, 0x96, !PT ;  /* 0x00000008dfa47c12 */ /* 0x010fe2000f8e9602 */
[-C--:B------:R-:W-:Y:S04]  /*3c70*/  HMMA.16816.F32.BF16 R28, R204, R166.reuse, R28 ;  /* 0x000000a6cc1c723c */ /* 0x080fe8000004181c */
[----:B------:R-:W-:Y:S01]  /*3c80*/  LOP3.LUT R2, R221, UR9, RZ, 0x3c, !PT ;  /* 0x00000009dd027c12 */ /* 0x000fe2000f8e3cff */
[----:B------:R-:W-:Y:S03]  /*3c90*/  IMAD.WIDE.U32 R164, R164, -0x326172a9, RZ ;  /* 0xcd9e8d57a4a47825 */ /* 0x000fe600078e00ff */
[----:B------:R-:W-:Y:S07]  /*3ca0*/  HMMA.16816.F32.BF16 R32, R196, R166, R32 ;  /* 0x000000a6c420723c */ /* 0x000fee0000041820 */
[C---:B------:R-:W-:Y:S01]  /*3cb0*/  IMAD.WIDE.U32 R166, R0.reuse, -0x326172a9, RZ ;  /* 0xcd9e8d5700a67825 */ /* 0x040fe200078e00ff */
[----:B------:R-:W-:Y:S01]  /*3cc0*/  IADD3 R0, R0, 0x2, RZ ;  /* 0x0000000200007810 */ /* 0x000fe20007ffe0ff */
[-C--:B---3--:R-:W-:Y:S03]  /*3cd0*/  HMMA.16816.F32.BF16 R4, R168, R172.reuse, R4 ;  /* 0x000000aca804723c */ /* 0x088fe60000041804 */
[----:B------:R-:W-:Y:S02]  /*3ce0*/  IMAD.MOV.U32 R196, RZ, RZ, 0x40 ;  /* 0x00000040ffc47424 */ /* 0x000fe400078e00ff */
[----:B------:R-:W-:Y:S03]  /*3cf0*/  LOP3.LUT R180, R165, UR4, R166, 0x96, !PT ;  /* 0x00000004a5b47c12 */ /* 0x000fe6000f8e96a6 */
[----:B------:R-:W-:Y:S01]  /*3d00*/  SEL R196, R196, 0xffffffc0, !P1 ;  /* 0xffffffc0c4c47807 */ /* 0x000fe20004800000 */
[C---:B------:R-:W-:Y:S04]  /*3d10*/  HMMA.16816.F32.BF16 R8, R176.reuse, R172, R8 ;  /* 0x000000acb008723c */ /* 0x040fe80000041808 */
[----:B------:R-:W-:Y:S03]  /*3d20*/  IMAD.WIDE.U32 R180, R180, -0x2daee0ad, RZ ;  /* 0xd2511f53b4b47825 */ /* 0x000fe600078e00ff */
[-C--:B------:R-:W-:Y:S01]  /*3d30*/  LOP3.LUT R173, R167, R2.reuse, RZ, 0x3c, !PT ;  /* 0x00000002a7ad7212 */ /* 0x080fe200078e3cff */
[----:B------:R-:W-:Y:S01]  /*3d40*/  IMAD.WIDE.U32 R166, R0, -0x326172a9, RZ ;  /* 0xcd9e8d5700a67825 */ /* 0x000fe200078e00ff */
[----:B------:R-:W-:Y:S01]  /*3d50*/  @P0 IADD3 R0, R3, 0x1, RZ ;  /* 0x0000000103000810 */ /* 0x000fe20007ffe0ff */
[-C--:B------:R-:W-:Y:S01]  /*3d60*/  HMMA.16816.F32.BF16 R12, R176, R174.reuse, R12 ;  /* 0x000000aeb00c723c */ /* 0x080fe2000004180c */
[----:B------:R-:W-:Y:S02]  /*3d70*/  PLOP3.LUT P0, PT, PT, PT, UP0, 0x80, 0x0 ;  /* 0x000000000000781c */ /* 0x000fe40003f0f008 */
[----:B------:R-:W-:Y:S02]  /*3d80*/  @P4 ISETP.GE.AND P4, PT, R0, UR16, PT ;  /* 0x0000001000004c0c */ /* 0x000fe4000bf86270 */
[----:B------:R-:W-:Y:S02]  /*3d90*/  @P3 FSEL R4, R4, -INF , !P5 ;  /* 0xff80000004043808 */ /* 0x000fe40006800000 */
[----:B------:R-:W-:Y:S01]  /*3da0*/  PLOP3.LUT P3, PT, PT, PT, UP0, 0x80, 0x0 ;  /* 0x000000000000781c */ /* 0x000fe20003f6f008 */
[C---:B------:R-:W-:Y:S04]  /*3db0*/  HMMA.16816.F32.BF16 R16, R168.reuse, R174, R16 ;  /* 0x000000aea810723c */ /* 0x040fe80000041810 */
[----:B------:R-:W-:Y:S02]  /*3dc0*/  @P6 FSEL R6, R6, -INF , !P5 ;  /* 0xff80000006066808 */ /* 0x000fe40006800000 */
[----:B------:R-:W-:Y:S02]  /*3dd0*/  @P0 FSEL R10, R10, -INF , !P5 ;  /* 0xff8000000a0a0808 */ /* 0x000fe40006800000 */
[----:B------:R-:W-:Y:S02]  /*3de0*/  PLOP3.LUT P0, PT, PT, PT, UP0, 0x80, 0x0 ;  /* 0x000000000000781c */ /* 0x000fe40003f0f008 */
[----:B------:R-:W-:Y:S02]  /*3df0*/  PLOP3.LUT P6, PT, PT, PT, UP0, 0x80, 0x0 ;  /* 0x000000000000781c */ /* 0x000fe40003fcf008 */
[----:B------:R-:W-:Y:S02]  /*3e00*/  @P2 FSEL R8, R8, -INF , !P5 ;  /* 0xff80000008082808 */ /* 0x000fe40006800000 */
[----:B------:R-:W-:Y:S02]  /*3e10*/  PLOP3.LUT P5, PT, PT, PT, UP0, 0x80, 0x0 ;  /* 0x000000000000781c */ /* 0x000fe40003faf008 */
[----:B------:R-:W-:Y:S01]  /*3e20*/  LOP3.LUT R182, R165, UR4, R166, 0x96, !PT ;  /* 0x00000004a5b67c12 */ /* 0x000fe2000f8e96a6 */
[C---:B-----5:R-:W-:Y:S01]  /*3e30*/  FMUL.FTZ R165, R241.reuse, 1.4426950216293334961 ;  /* 0x3fb8aa3bf1a57820 */ /* 0x060fe20000410000 */
[----:B------:R-:W-:Y:S01]  /*3e40*/  FSETP.NEU.FTZ.AND P2, PT, R241, -INF , PT ;  /* 0xff800000f100780b */ /* 0x000fe20003f5d000 */
[----:B------:R-:W-:Y:S01]  /*3e50*/  UIADD3 UR4, UR8, 0x76cf5d0a, URZ ;  /* 0x76cf5d0a08047890 */ /* 0x000fe2000fffe03f */
[----:B------:R-:W-:Y:S01]  /*3e60*/  LOP3.LUT R183, R167, R2, RZ, 0x3c, !PT ;  /* 0x00000002a7b77212 */ /* 0x000fe200078e3cff */
[----:B------:R-:W-:Y:S01]  /*3e70*/  IMAD.WIDE.U32 R174, R182, -0x2daee0ad, RZ ;  /* 0xd2511f53b6ae7825 */ /* 0x000fe200078e00ff */
[----:B------:R-:W-:Y:S02]  /*3e80*/  @P3 IADD3 R2, R3, 0x8, RZ ;  /* 0x0000000803023810 */ /* 0x000fe40007ffe0ff */
[----:B------:R-:W-:Y:S01]  /*3e90*/  PLOP3.LUT P3, PT, PT, PT, UP0, 0x80, 0x0 ;  /* 0x000000000000781c */ /* 0x000fe20003f6f008 */
[----:B------:R-:W-:Y:S01]  /*3ea0*/  IMAD.WIDE.U32 R166, R173, -0x2daee0ad, RZ ;  /* 0xd2511f53ada67825 */ /* 0x000fe200078e00ff */
[----:B------:R-:W-:Y:S02]  /*3eb0*/  FSEL R165, R165, RZ, P2 ;  /* 0x000000ffa5a57208 */ /* 0x000fe40001000000 */
[----:B------:R-:W-:Y:S02]  /*3ec0*/  @P0 FSEL R5, R5, -INF , !P4 ;  /* 0xff80000005050808 */ /* 0x000fe40006000000 */
[----:B------:R-:W-:Y:S01]  /*3ed0*/  LOP3.LUT R172, R164, UR5, RZ, 0x3c, !PT ;  /* 0x00000005a4ac7c12 */ /* 0x000fe2000f8e3cff */
[C---:B------:R-:W-:Y:S01]  /*3ee0*/  FMUL.FTZ R164, R242.reuse, 1.4426950216293334961 ;  /* 0x3fb8aa3bf2a47820 */ /* 0x040fe20000410000 */
[----:B------:R-:W-:Y:S01]  /*3ef0*/  FSETP.NEU.FTZ.AND P0, PT, R242, -INF , PT ;  /* 0xff800000f200780b */ /* 0x000fe20003f1d000 */
[--C-:B------:R-:W-:Y:S01]  /*3f00*/  FFMA.FTZ R4, R4, c[0x0][0x23c], -R165.reuse ;  /* 0x00008f0004047a23 */ /* 0x100fe200000108a5 */
[----:B------:R-:W-:Y:S01]  /*3f10*/  @P5 FSEL R7, R7, -INF , !P4 ;  /* 0xff80000007075808 */ /* 0x000fe20006000000 */
[--C-:B------:R-:W-:Y:S01]  /*3f20*/  FFMA.FTZ R5, R5, c[0x0][0x23c], -R165.reuse ;  /* 0x00008f0005057a23 */ /* 0x100fe200000108a5 */
[----:B------:R-:W-:Y:S01]  /*3f30*/  FSEL R164, R164, RZ, P0 ;  /* 0x000000ffa4a47208 */ /* 0x000fe20000000000 */
[----:B------:R-:W-:Y:S01]  /*3f40*/  UIADD3 UR5, UR8, -0x4498517b, URZ ;  /* 0xbb67ae8508057890 */ /* 0x000fe2000fffe03f */
[----:B------:R-:W1:Y:S01]  /*3f50*/  MUFU.EX2 R204, R4 ;  /* 0x0000000400cc7308 */ /* 0x000e620000000800 */
[----:B------:R-:W-:Y:S02]  /*3f60*/  @P3 FSEL R9, R9, -INF , !P4 ;  /* 0xff80000009093808 */ /* 0x000fe40006000000 */
[--C-:B------:R-:W-:Y:S01]  /*3f70*/  FFMA.FTZ R6, R6, c[0x0][0x23c], -R164.reuse ;  /* 0x00008f0006067a23 */ /* 0x100fe200000108a4 */
[----:B------:R-:W-:Y:S01]  /*3f80*/  PLOP3.LUT P3, PT, PT, PT, UP0, 0x80, 0x0 ;  /* 0x000000000000781c */ /* 0x000fe20003f6f008 */
[----:B------:R-:W-:Y:S01]  /*3f90*/  FFMA.FTZ R7, R7, c[0x0][0x23c], -R164 ;  /* 0x00008f0007077a23 */ /* 0x000fe200000108a4 */
[----:B------:R-:W-:Y:S01]  /*3fa0*/  LOP3.LUT R0, R222, UR5, RZ, 0x3c, !PT ;  /* 0x00000005de007c12 */ /* 0x000fe2000f8e3cff */
[----:B------:R-:W-:Y:S01]  /*3fb0*/  UIADD3 UR5, UR9, -0x255992d5, URZ ;  /* 0xdaa66d2b09057890 */ /* 0x000fe2000fffe03f */
[----:B------:R-:W-:Y:S01]  /*3fc0*/  @P6 ISETP.GE.AND P6, PT, R2, UR16, PT ;  /* 0x0000001002006c0c */ /* 0x000fe2000bfc6270 */
[C---:B------:R-:W-:Y:S01]  /*3fd0*/  FMUL.FTZ R2, R239.reuse, 1.4426950216293334961 ;  /* 0x3fb8aa3bef027820 */ /* 0x040fe20000410000 */
[----:B------:R2:W3:Y:S01]  /*3fe0*/  MUFU.EX2 R203, R5 ;  /* 0x0000000500cb7308 */ /* 0x0004e20000000800 */
[----:B------:R-:W-:Y:S02]  /*3ff0*/  PLOP3.LUT P0, PT, PT, PT, UP0, 0x80, 0x0 ;  /* 0x000000000000781c */ /* 0x000fe40003f0f008 */
[----:B------:R-:W-:Y:S02]  /*4000*/  FSETP.NEU.FTZ.AND P5, PT, R239, -INF , PT ;  /* 0xff800000ef00780b */ /* 0x000fe40003fbd000 */
[----:B------:R-:W-:Y:S02]  /*4010*/  LOP3.LUT R184, R0, R167, RZ, 0x3c, !PT ;  /* 0x000000a700b87212 */ /* 0x000fe400078e3cff */
[----:B------:R-:W-:Y:S02]  /*4020*/  @P3 IADD3 R173, R3, 0x9, RZ ;  /* 0x0000000903ad3810 */ /* 0x000fe40007ffe0ff */
[----:B------:R-:W-:Y:S01]  /*4030*/  PLOP3.LUT P3, PT, PT, PT, UP0, 0x80, 0x0 ;  /* 0x000000000000781c */ /* 0x000fe20003f6f008 */
[----:B------:R-:W-:Y:S01]  /*4040*/  MUFU.EX2 R202, R6 ;  /* 0x0000000600ca7308 */ /* 0x000fe20000000800 */
[----:B------:R-:W-:Y:S02]  /*4050*/  FSEL R2, R2, RZ, P5 ;  /* 0x000000ff02027208 */ /* 0x000fe40002800000 */
[----:B------:R-:W-:Y:S02]  /*4060*/  PLOP3.LUT P5, PT, PT, PT, UP0, 0x80, 0x0 ;  /* 0x000000000000781c */ /* 0x000fe40003faf008 */
[----:B------:R-:W-:Y:S01]  /*4070*/  @P0 FSEL R12, R12, -INF , !P6 ;  /* 0xff8000000c0c0808 */ /* 0x000fe20007000000 */
[--C-:B------:R-:W-:Y:S01]  /*4080*/  FFMA.FTZ R8, R8, c[0x0][0x23c], -R2.reuse ;  /* 0x00008f0008087a23 */ /* 0x100fe20000010802 */
[----:B------:R-:W-:Y:S01]  /*4090*/  PLOP3.LUT P0, PT, PT, PT, UP0, 0x80, 0x0 ;  /* 0x000000000000781c */ /* 0x000fe20003f0f008 */
[----:B------:R-:W-:Y:S01]  /*40a0*/  FFMA.FTZ R9, R9, c[0x0][0x23c], -R2 ;  /* 0x00008f0009097a23 */ /* 0x000fe20000010802 */
[----:B------:R-:W-:Y:S01]  /*40b0*/  PLOP3.LUT P2, PT, PT, PT, UP0, 0x80, 0x0 ;  /* 0x000000000000781c */ /* 0x000fe20003f4f008 */
[----:B------:R4:W-:Y:S01]  /*40c0*/  MUFU.EX2 R222, R7 ;  /* 0x0000000700de7308 */ /* 0x0009e20000000800 */
[----:B------:R-:W-:Y:S01]  /*40d0*/  LOP3.LUT R181, R181, UR4, R166, 0x96, !PT ;  /* 0x00000004b5b57c12 */ /* 0x000fe2000f8e96a6 */
[----:B------:R-:W-:Y:S01]  /*40e0*/  FFMA.FTZ R12, R12, c[0x0][0x23c], -R2 ;  /* 0x00008f000c0c7a23 */ /* 0x000fe20000010802 */
[----:B------:R-:W-:Y:S01]  /*40f0*/  @P3 ISETP.GE.AND P3, PT, R173, UR16, PT ;  /* 0x00000010ad003c0c */ /* 0x000fe2000bf66270 */
[----:B--2---:R-:W-:Y:S02]  /*4100*/  IMAD.WIDE.U32 R4, R183, -0x2daee0ad, RZ ;  /* 0xd2511f53b7047825 */ /* 0x004fe400078e00ff */
[----:B------:R-:W-:Y:S02]  /*4110*/  @P5 FSEL R14, R14, -INF , !P6 ;  /* 0xff8000000e0e5808 */ /* 0x000fe40007000000 */
[----:B------:R-:W-:Y:S01]  /*4120*/  PLOP3.LUT P5, PT, PT, PT, UP0, 0x80, 0x0 ;  /* 0x000000000000781c */ /* 0x000fe20003faf008 */
[----:B------:R-:W-:Y:S01]  /*4130*/  IMAD.WIDE.U32 R182, R181, -0x326172a9, RZ ;  /* 0xcd9e8d57b5b67825 */ /* 0x000fe200078e00ff */
[----:B------:R-:W-:Y:S01]  /*4140*/  LOP3.LUT R173, R0, R5, RZ, 0x3c, !PT ;  /* 0x0000000500ad7212 */ /* 0x000fe200078e3cff */
[----:B------:R2:W-:Y:S01]  /*4150*/  MUFU.EX2 R224, R8 ;  /* 0x0000000800e07308 */ /* 0x0005e20000000800 */
[----:B------:R-:W-:Y:S01]  /*4160*/  LOP3.LUT R185, R175, UR4, R4, 0x96, !PT ;  /* 0x00000004afb97c12 */ /* 0x000fe2000f8e9604 */
[----:B------:R-:W-:Y:S01]  /*4170*/  FMUL.FTZ R0, R240, 1.4426950216293334961 ;  /* 0x3fb8aa3bf0007820 */ /* 0x000fe20000410000 */
[----:B------:R-:W-:Y:S01]  /*4180*/  @P0 FSEL R16, R16, -INF , !P6 ;  /* 0xff80000010100808 */ /* 0x000fe20007000000 */
[----:B------:R-:W-:Y:S01]  /*4190*/  UIADD3 UR4, UR8, 0x32370b8f, URZ ;  /* 0x32370b8f08047890 */ /* 0x000fe2000fffe03f */
[----:B------:R-:W-:Y:S02]  /*41a0*/  FSETP.NEU.FTZ.AND P0, PT, R240, -INF , PT ;  /* 0xff800000f000780b */ /* 0x000fe40003f1d000 */
[----:B------:R-:W-:Y:S01]  /*41b0*/  @P2 FSEL R11, R11, -INF , !P4 ;  /* 0xff8000000b0b2808 */ /* 0x000fe20006000000 */
[--C-:B------:R-:W-:Y:S01]  /*41c0*/  FFMA.FTZ R16, R16, c[0x0][0x23c], -R165.reuse ;  /* 0x00008f0010107a23 */ /* 0x100fe200000108a5 */
[----:B------:R-:W-:Y:S01]  /*41d0*/  FSEL R0, R0, RZ, P0 ;  /* 0x000000ff00007208 */ /* 0x000fe20000000000 */
[----:B------:R1:W-:Y:S01]  /*41e0*/  MUFU.EX2 R223, R9 ;  /* 0x0000000900df7308 */ /* 0x0003e20000000800 */
[----:B------:R-:W-:Y:S01]  /*41f0*/  PLOP3.LUT P0, PT, PT, PT, UP0, 0x80, 0x0 ;  /* 0x000000000000781c */ /* 0x000fe20003f0f008 */
[----:B----4-:R-:W4:Y:S01]  /*4200*/  LDSM.16.M88.4 R4, [R215+0x10800] ;  /* 0x01080000d704783b */ /* 0x010f220000000200 */
[----:B------:R-:W-:Y:S01]  /*4210*/  PLOP3.LUT P2, PT, PT, PT, UP0, 0x80, 0x0 ;  /* 0x000000000000781c */ /* 0x000fe20003f4f008 */
[--C-:B------:R-:W-:Y:S01]  /*4220*/  FFMA.FTZ R175, R11, c[0x0][0x23c], -R0.reuse ;  /* 0x00008f000baf7a23 */ /* 0x100fe20000010800 */
[----:B------:R-:W-:Y:S01]  /*4230*/  @P5 FSEL R18, R18, -INF , !P6 ;  /* 0xff80000012125808 */ /* 0x000fe20007000000 */
[----:B------:R-:W-:Y:S01]  /*4240*/  FFMA.FTZ R14, R14, c[0x0][0x23c], -R0 ;  /* 0x00008f000e0e7a23 */ /* 0x000fe20000010800 */
[----:B------:R-:W-:Y:S02]  /*4250*/  PLOP3.LUT P6, PT, PT, PT, UP0, 0x80, 0x0 ;  /* 0x000000000000781c */ /* 0x000fe40003fcf008 */
[----:B------:R-:W-:Y:S01]  /*4260*/  PLOP3.LUT P4, PT, PT, PT, UP0, 0x80, 0x0 ;  /* 0x000000000000781c */ /* 0x000fe20003f8f008 */
[----:B------:R-:W-:Y:S01]  /*4270*/  FFMA.FTZ R18, R18, c[0x0][0x23c], -R164 ;  /* 0x00008f0012127a23 */ /* 0x000fe200000108a4 */
[----:B------:R-:W-:Y:S01]  /*4280*/  PLOP3.LUT P5, PT, PT, PT, UP0, 0x80, 0x0 ;  /* 0x000000000000781c */ /* 0x000fe20003faf008 */
[----:B------:R-:W-:Y:S02]  /*4290*/  MUFU.EX2 R201, R16 ;  /* 0x0000001000c97308 */ /* 0x000fe40000000800 */
[----:B------:R-:W-:Y:S01]  /*42a0*/  @P0 FSEL R13, R13, -INF , !P3 ;  /* 0xff8000000d0d0808 */ /* 0x000fe20005800000 */
[----:B--2---:R-:W-:Y:S01]  /*42b0*/  FFMA.FTZ R8, R10, c[0x0][0x23c], -R0 ;  /* 0x00008f000a087a23 */ /* 0x004fe20000010800 */
[----:B------:R-:W-:Y:S01]  /*42c0*/  PLOP3.LUT P0, PT, PT, PT, UP0, 0x80, 0x0 ;  /* 0x000000000000781c */ /* 0x000fe20003f0f008 */
[----:B------:R-:W-:Y:S01]  /*42d0*/  IMAD.WIDE.U32 R10, R173, -0x326172a9, RZ ;  /* 0xcd9e8d57ad0a7825 */ /* 0x000fe200078e00ff */
[----:B------:R-:W-:Y:S02]  /*42e0*/  @P2 IADD3 R166, R3, 0x10, RZ ;  /* 0x0000001003a62810 */ /* 0x000fe40007ffe0ff */
[----:B------:R-:W-:Y:S01]  /*42f0*/  PLOP3.LUT P2, PT, PT, PT, UP0, 0x80, 0x0 ;  /* 0x000000000000781c */ /* 0x000fe20003f4f008 */
[----:B------:R-:W-:Y:S01]  /*4300*/  FFMA.FTZ R13, R13, c[0x0][0x23c], -R2 ;  /* 0x00008f000d0d7a23 */ /* 0x000fe20000010802 */
[----:B------:R-:W-:Y:S01]  /*4310*/  MUFU.EX2 R200, R18 ;  /* 0x0000001200c87308 */ /* 0x000fe20000000800 */
[C---:B------:R-:W-:Y:S02]  /*4320*/  @P4 IADD3 R167, R3.reuse, 0x11, RZ ;  /* 0x0000001103a74810 */ /* 0x040fe40007ffe0ff */
[C---:B------:R-:W-:Y:S02]  /*4330*/  @P5 IADD3 R181, R3.reuse, 0x18, RZ ;  /* 0x0000001803b55810 */ /* 0x040fe40007ffe0ff */
[----:B------:R-:W-:Y:S02]  /*4340*/  @P6 IADD3 R3, R3, 0x19, RZ ;  /* 0x0000001903036810 */ /* 0x000fe40007ffe0ff */
[----:B------:R-:W-:Y:S02]  /*4350*/  @P0 FSEL R17, R17, -INF , !P3 ;  /* 0xff80000011110808 */ /* 0x000fe40005800000 */
[----:B------:R-:W-:Y:S01]  /*4360*/  PLOP3.LUT P0, PT, PT, PT, UP0, 0x80, 0x0 ;  /* 0x000000000000781c */ /* 0x000fe20003f0f008 */
[----:B------:R2:W-:Y:S01]  /*4370*/  MUFU.EX2 R226, R8 ;  /* 0x0000000800e27308 */ /* 0x0005e20000000800 */
[----:B------:R-:W-:Y:S01]  /*4380*/  PLOP3.LUT P6, PT, PT, PT, UP0, 0x80, 0x0 ;  /* 0x000000000000781c */ /* 0x000fe20003fcf008 */
[--C-:B------:R-:W-:Y:S01]  /*4390*/  FFMA.FTZ R17, R17, c[0x0][0x23c], -R165.reuse ;  /* 0x00008f0011117a23 */ /* 0x100fe200000108a5 */
[----:B------:R-:W-:Y:S02]  /*43a0*/  @P2 ISETP.GE.AND P2, PT, R166, UR16, PT ;  /* 0x00000010a6002c0c */ /* 0x000fe4000bf46270 */
[----:B------:R-:W-:Y:S02]  /*43b0*/  PLOP3.LUT P4, PT, PT, PT, UP0, 0x80, 0x0 ;  /* 0x000000000000781c */ /* 0x000fe40003f8f008 */
[----:B------:R-:W-:Y:S01]  /*43c0*/  PLOP3.LUT P5, PT, PT, PT, UP0, 0x80, 0x0 ;  /* 0x000000000000781c */ /* 0x000fe20003faf008 */
[-C--:B----4-:R-:W-:Y:S02]  /*43d0*/  HMMA.16816.F32.BF16 R20, R168, R4.reuse, R20 ;  /* 0x00000004a814723c */ /* 0x090fe40000041814 */
[----:B------:R-:W-:Y:S02]  /*43e0*/  MUFU.EX2 R199, R17 ;  /* 0x0000001100c77308 */ /* 0x000fe40000000800 */
[----:B------:R-:W-:Y:S02]  /*43f0*/  @P0 FSEL R19, R19, -INF , !P3 ;  /* 0xff80000013130808 */ /* 0x000fe40005800000 */
[----:B------:R-:W-:Y:S02]  /*4400*/  PLOP3.LUT P0, PT, PT, PT, UP0, 0x80, 0x0 ;  /* 0x000000000000781c */ /* 0x000fe40003f0f008 */
[----:B------:R-:W-:Y:S01]  /*4410*/  @P6 FSEL R15, R15, -INF , !P3 ;  /* 0xff8000000f0f6808 */ /* 0x000fe20005800000 */
[C---:B------:R-:W-:Y:S01]  /*4420*/  HMMA.16816.F32.BF16 R24, R176.reuse, R4, R24 ;  /* 0x00000004b018723c */ /* 0x040fe20000041818 */
[----:B------:R-:W-:Y:S02]  /*4430*/  PLOP3.LUT P3, PT, PT, PT, UP0, 0x80, 0x0 ;  /* 0x000000000000781c */ /* 0x000fe40003f6f008 */
[----:B------:R4:W-:Y:S01]  /*4440*/  MUFU.EX2 R225, R175 ;  /* 0x000000af00e17308 */ /* 0x0009e20000000800 */
[----:B------:R-:W-:Y:S01]  /*4450*/  @P4 ISETP.GE.AND P4, PT, R167, UR16, PT ;  /* 0x00000010a7004c0c */ /* 0x000fe2000bf86270 */
[----:B------:R-:W-:Y:S01]  /*4460*/  IMAD.WIDE.U32 R166, R184, -0x326172a9, RZ ;  /* 0xcd9e8d57b8a67825 */ /* 0x000fe200078e00ff */
[----:B------:R-:W-:Y:S02]  /*4470*/  @P5 ISETP.GE.AND P5, PT, R181, UR16, PT ;  /* 0x00000010b5005c0c */ /* 0x000fe4000bfa6270 */
[-C--:B------:R-:W-:Y:S01]  /*4480*/  HMMA.16816.F32.BF16 R28, R176, R6.reuse, R28 ;  /* 0x00000006b01c723c */ /* 0x080fe2000004181c */
[----:B------:R-:W-:Y:S03]  /*4490*/  PLOP3.LUT P6, PT, PT, PT, UP0, 0x80, 0x0 ;  /* 0x000000000000781c */ /* 0x000fe60003fcf008 */
[C---:B-1----:R-:W-:Y:S01]  /*44a0*/  LOP3.LUT R9, R172.reuse, R167, RZ, 0x3c, !PT ;  /* 0x000000a7ac097212 */ /* 0x042fe200078e3cff */
[----:B------:R1:W-:Y:S01]  /*44b0*/  MUFU.EX2 R221, R12 ;  /* 0x0000000c00dd7308 */ /* 0x0003e20000000800 */
[----:B------:R-:W-:Y:S01]  /*44c0*/  LOP3.LUT R172, R172, R11, RZ, 0x3c, !PT ;  /* 0x0000000bacac7212 */ /* 0x000fe200078e3cff */
[----:B------:R-:W-:Y:S01]  /*44d0*/  FFMA.FTZ R15, R15, c[0x0][0x23c], -R0 ;  /* 0x00008f000f0f7a23 */ /* 0x000fe20000010800 */
[----:B------:R-:W-:Y:S04]  /*44e0*/  HMMA.16816.F32.BF16 R32, R168, R6, R32 ;  /* 0x00000006a820723c */ /* 0x000fe80000041820 */
[----:B------:R-:W-:Y:S01]  /*44f0*/  @P0 FSEL R22, R22, -INF , !P2 ;  /* 0xff80000016160808 */ /* 0x000fe20005000000 */
[----:B------:R-:W-:Y:S01]  /*4500*/  IMAD.WIDE.U32 R172, R172, -0x2daee0ad, RZ ;  /* 0xd2511f53acac7825 */ /* 0x000fe200078e00ff */
[----:B------:R-:W-:Y:S01]  /*4510*/  PLOP3.LUT P0, PT, PT, PT, UP0, 0x80, 0x0 ;  /* 0x000000000000781c */ /* 0x000fe20003f0f008 */
[----:B------:R1:W-:Y:S01]  /*4520*/  MUFU.EX2 R207, R13 ;  /* 0x0000000d00cf7308 */ /* 0x0003e20000000800 */
[----:B------:R-:W-:Y:S01]  /*4530*/  @P3 FSEL R20, R20, -INF , !P2 ;  /* 0xff80000014143808 */ /* 0x000fe20005000000 */
[----:B--2---:R-:W-:Y:S01]  /*4540*/  IMAD.WIDE.U32 R8, R9, -0x2daee0ad, RZ ;  /* 0xd2511f5309087825 */ /* 0x004fe200078e00ff */
[----:B------:R-:W-:Y:S02]  /*4550*/  PLOP3.LUT P3, PT, PT, PT, UP0, 0x80, 0x0 ;  /* 0x000000000000781c */ /* 0x000fe40003f6f008 */
[----:B------:R-:W-:Y:S01]  /*4560*/  LOP3.LUT R184, R183, UR5, R166, 0x96, !PT ;  /* 0x00000005b7b87c12 */ /* 0x000fe2000f8e96a6 */
[----:B------:R-:W-:Y:S01]  /*4570*/  IMAD.WIDE.U32 R166, R185, -0x326172a9, RZ ;  /* 0xcd9e8d57b9a67825 */ /* 0x000fe200078e00ff */
[----:B------:R-:W-:Y:S02]  /*4580*/  LOP3.LUT R174, R173, UR4, R174, 0x96, !PT ;  /* 0x00000004adae7c12 */ /* 0x000fe4000f8e96ae */
[----:B------:R-:W-:Y:S01]  /*4590*/  LOP3.LUT R9, R9, UR4, R180, 0x96, !PT ;  /* 0x0000000409097c12 */ /* 0x000fe2000f8e96b4 */
[----:B------:R-:W-:Y:S01]  /*45a0*/  IMAD.WIDE.U32 R184, R184, -0x2daee0ad, RZ ;  /* 0xd2511f53b8b87825 */ /* 0x000fe200078e00ff */
[----:B------:R-:W-:Y:S01]  /*45b0*/  LOP3.LUT R181, R167, UR5, R10, 0x96, !PT ;  /* 0x00000005a7b57c12 */ /* 0x000fe2000f8e960a */
[----:B------:R-:W-:Y:S01]  /*45c0*/  UIADD3 UR4, UR9, 0x78dde6e4, URZ ;  /* 0x78dde6e409047890 */ /* 0x000fe2000fffe03f */
[----:B------:R-:W-:Y:S01]  /*45d0*/  @P0 FSEL R26, R26, -INF , !P2 ;  /* 0xff8000001a1a0808 */ /* 0x000fe20005000000 */
[----:B----4-:R-:W-:Y:S01]  /*45e0*/  IMAD.WIDE.U32 R174, R174, -0x326172a9, RZ ;  /* 0xcd9e8d57aeae7825 */ /* 0x010fe200078e00ff */
[----:B------:R-:W-:Y:S01]  /*45f0*/  PLOP3.LUT P0, PT, PT, PT, UP0, 0x80, 0x0 ;  /* 0x000000000000781c */ /* 0x000fe20003f0f008 */
[----:B------:R2:W-:Y:S01]  /*4600*/  MUFU.EX2 R206, R14 ;  /* 0x0000000e00ce7308 */ /* 0x0005e20000000800 */
[----:B------:R-:W-:Y:S01]  /*4610*/  @P3 FSEL R24, R24, -INF , !P2 ;  /* 0xff80000018183808 */ /* 0x000fe20005000000 */
[----:B------:R-:W-:Y:S01]  /*4620*/  IMAD.WIDE.U32 R180, R181, -0x2daee0ad, RZ ;  /* 0xd2511f53b5b47825 */ /* 0x000fe200078e00ff */
[----:B------:R-:W-:Y:S01]  /*4630*/  PLOP3.LUT P3, PT, PT, PT, UP0, 0x80, 0x0 ;  /* 0x000000000000781c */ /* 0x000fe20003f6f008 */
[----:B------:R-:W-:Y:S01]  /*4640*/  UIADD3 UR5, UR9, 0x1715609d, URZ ;  /* 0x1715609d09057890 */ /* 0x000fe2000fffe03f */
[----:B------:R-:W-:Y:S01]  /*4650*/  PLOP3.LUT P2, PT, PT, PT, UP0, 0x80, 0x0 ;  /* 0x000000000000781c */ /* 0x000fe20003f4f008 */
[----:B------:R-:W-:Y:S01]  /*4660*/  FFMA.FTZ R24, R24, c[0x0][0x23c], -R2 ;  /* 0x00008f0018187a23 */ /* 0x000fe20000010802 */
[----:B------:R-:W-:Y:S01]  /*4670*/  LOP3.LUT R186, R185, UR6, R8, 0x96, !PT ;  /* 0x00000006b9ba7c12 */ /* 0x000fe2000f8e9608 */
[----:B------:R-:W-:Y:S01]  /*4680*/  IMAD.WIDE.U32 R8, R9, -0x326172a9, RZ ;  /* 0xcd9e8d5709087825 */ /* 0x000fe200078e00ff */
[----:B-1----:R-:W-:Y:S01]  /*4690*/  LOP3.LUT R12, R175, UR4, R166, 0x96, !PT ;  /* 0x00000004af0c7c12 */ /* 0x002fe2000f8e96a6 */
[----:B------:R1:W-:Y:S01]  /*46a0*/  MUFU.EX2 R205, R15 ;  /* 0x0000000f00cd7308 */ /* 0x0003e20000000800 */
[----:B------:R-:W-:Y:S01]  /*46b0*/  LOP3.LUT R167, R181, UR6, R172, 0x96, !PT ;  /* 0x00000006b5a77c12 */ /* 0x000fe2000f8e96ac */
[----:B------:R-:W-:Y:S01]  /*46c0*/  IMAD.WIDE.U32 R186, R186, -0x326172a9, RZ ;  /* 0xcd9e8d57baba7825 */ /* 0x000fe200078e00ff */
[----:B------:R-:W-:Y:S02]  /*46d0*/  @P0 FSEL R23, R23, -INF , !P4 ;  /* 0xff80000017170808 */ /* 0x000fe40006000000 */
[----:B------:R-:W-:Y:S01]  /*46e0*/  PLOP3.LUT P0, PT, PT, PT, UP0, 0x80, 0x0 ;  /* 0x000000000000781c */ /* 0x000fe20003f0f008 */
[----:B------:R-:W-:Y:S01]  /*46f0*/  IMAD.WIDE.U32 R12, R12, -0x2daee0ad, RZ ;  /* 0xd2511f530c0c7825 */ /* 0x000fe200078e00ff */
[----:B------:R-:W-:Y:S01]  /*4700*/  LOP3.LUT R10, R9, UR4, R182, 0x96, !PT ;  /* 0x00000004090a7c12 */ /* 0x000fe2000f8e96b6 */
[----:B------:R-:W-:Y:S01]  /*4710*/  UIADD3 UR4, UR8, -0x56f99767, URZ ;  /* 0xa906689908047890 */ /* 0x000fe2000fffe03f */
[----:B------:R-:W-:Y:S01]  /*4720*/  @P3 FSEL R21, R21, -INF , !P4 ;  /* 0xff80000015153808 */ /* 0x000fe20006000000 */
[----:B------:R-:W-:Y:S01]  /*4730*/  IMAD.WIDE.U32 R166, R167, -0x326172a9, RZ ;  /* 0xcd9e8d57a7a67825 */ /* 0x000fe200078e00ff */
[----:B------:R-:W-:Y:S01]  /*4740*/  PLOP3.LUT P3, PT, PT, PT, UP0, 0x80, 0x0 ;  /* 0x000000000000781c */ /* 0x000fe20003f6f008 */
[----:B------:R-:W-:Y:S01]  /*4750*/  MUFU.EX2 R194, R24 ;  /* 0x0000001800c27308 */ /* 0x000fe20000000800 */
[----:B------:R-:W-:Y:S01]  /*4760*/  LOP3.LUT R9, R187, UR5, R8, 0x96, !PT ;  /* 0x00000005bb097c12 */ /* 0x000fe2000f8e9608 */
[----:B------:R-:W-:Y:S01]  /*4770*/  IMAD.WIDE.U32 R10, R10, -0x2daee0ad, RZ ;  /* 0xd2511f530a0a7825 */ /* 0x000fe200078e00ff */
[----:B------:R-:W-:Y:S02]  /*4780*/  @P2 FSEL R25, R25, -INF , !P4 ;  /* 0xff80000019192808 */ /* 0x000fe40006000000 */
[----:B------:R-:W-:Y:S01]  /*4790*/  PLOP3.LUT P2, PT, PT, PT, UP0, 0x80, 0x0 ;  /* 0x000000000000781c */ /* 0x000fe20003f4f008 */
[----:B------:R-:W-:Y:S01]  /*47a0*/  IMAD.WIDE.U32 R4, R9, -0x2daee0ad, RZ ;  /* 0xd2511f5309047825 */ /* 0x000fe200078e00ff */
[----:B------:R-:W-:Y:S02]  /*47b0*/  LOP3.LUT R184, R11, UR4, R184, 0x96, !PT ;  /* 0x000000040bb87c12 */ /* 0x000fe4000f8e96b8 */
[----:B------:R-:W-:Y:S01]  /*47c0*/  LOP3.LUT R180, R13, UR4, R180, 0x96, !PT ;  /* 0x000000040db47c12 */ /* 0x000fe2000f8e96b4 */
[----:B------:R-:W-:Y:S01]  /*47d0*/  UIADD3 UR4, UR8, 0x646e171e, URZ ;  /* 0x646e171e08047890 */ /* 0x000fe2000fffe03f */
[----:B------:R-:W-:Y:S01]  /*47e0*/  LOP3.LUT R8, R167, UR5, R174, 0x96, !PT ;  /* 0x00000005a7087c12 */ /* 0x000fe2000f8e96ae */
[----:B------:R-:W-:Y:S01]  /*47f0*/  UIADD3 UR5, UR9, -0x4ab325aa, URZ ;  /* 0xb54cda5609057890 */ /* 0x000fe2000fffe03f */
[----:B------:R-:W-:Y:S01]  /*4800*/  @P0 FSEL R28, R28, -INF , !P5 ;  /* 0xff8000001c1c0808 */ /* 0x000fe20006800000 */
[--C-:B------:R-:W-:Y:S01]  /*4810*/  FFMA.FTZ R25, R25, c[0x0][0x23c], -R2.reuse ;  /* 0x00008f0019197a23 */ /* 0x100fe20000010802 */
[----:B------:R-:W-:Y:S01]  /*4820*/  PLOP3.LUT P0, PT, PT, PT, UP0, 0x80, 0x0 ;  /* 0x000000000000781c */ /* 0x000fe20003f0f008 */
[----:B------:R-:W-:Y:S01]  /*4830*/  IMAD.WIDE.U32 R8, R8, -0x2daee0ad, RZ ;  /* 0xd2511f5308087825 */ /* 0x000fe200078e00ff */
[----:B------:R-:W-:Y:S01]  /*4840*/  @P3 FSEL R27, R27, -INF , !P4 ;  /* 0xff8000001b1b3808 */ /* 0x000fe20006000000 */
[----:B------:R-:W-:Y:S01]  /*4850*/  MUFU.EX2 R192, R25 ;  /* 0x0000001900c07308 */ /* 0x000fe20000000800 */
[----:B------:R-:W-:Y:S01]  /*4860*/  PLOP3.LUT P3, PT, PT, PT, UP0, 0x80, 0x0 ;  /* 0x000000000000781c */ /* 0x000fe20003f6f008 */
[----:B------:R-:W-:Y:S01]  /*4870*/  FFMA.FTZ R28, R28, c[0x0][0x23c], -R2 ;  /* 0x00008f001c1c7a23 */ /* 0x000fe20000010802 */
[C---:B------:R-:W-:Y:S01]  /*4880*/  LOP3.LUT R175, R4.reuse, 0xffff, RZ, 0xc0, !PT ;  /* 0x0000ffff04af7812 */ /* 0x040fe200078ec0ff */
[--C-:B------:R-:W-:Y:S01]  /*4890*/  FFMA.FTZ R21, R21, c[0x0][0x23c], -R165.reuse ;  /* 0x00008f0015157a23 */ /* 0x100fe200000108a5 */
[----:B------:R-:W-:Y:S01]  /*48a0*/  @P6 ISETP.GE.AND P6, PT, R3, UR16, PT ;  /* 0x0000001003006c0c */ /* 0x000fe2000bfc6270 */
[----:B------:R-:W-:Y:S01]  /*48b0*/  FFMA.FTZ R23, R23, c[0x0][0x23c], -R164 ;  /* 0x00008f0017177a23 */ /* 0x000fe200000108a4 */
[----:B------:R-:W-:Y:S01]  /*48c0*/  LOP3.LUT R3, R4, 0xff, RZ, 0xc0, !PT ;  /* 0x000000ff04037812 */ /* 0x000fe200078ec0ff */
[----:B------:R-:W-:Y:S01]  /*48d0*/  FFMA.FTZ R20, R20, c[0x0][0x23c], -R165 ;  /* 0x00008f0014147a23 */ /* 0x000fe200000108a5 */
[----:B------:R-:W-:Y:S01]  /*48e0*/  SHF.R.U32.HI R181, RZ, 0x18, R4 ;  /* 0x00000018ffb57819 */ /* 0x000fe20000011604 */
[----:B------:R-:W-:Y:S01]  /*48f0*/  MUFU.EX2 R189, R21 ;  /* 0x0000001500bd7308 */ /* 0x000fe20000000800 */
[----:B------:R-:W-:Y:S01]  /*4900*/  LOP3.LUT R11, R5, UR4, R10, 0x96, !PT ;  /* 0x00000004050b7c12 */ /* 0x000fe2000f8e960a */
[----:B------:R-:W-:Y:S01]  /*4910*/  FFMA.FTZ R27, R27, c[0x0][0x23c], -R0 ;  /* 0x00008f001b1b7a23 */ /* 0x000fe20000010800 */
[----:B------:R-:W-:Y:S01]  /*4920*/  SHF.R.U32.HI R185, RZ, 0x10, R4 ;  /* 0x00000010ffb97819 */ /* 0x000fe20000011604 */
[----:B------:R-:W-:Y:S01]  /*4930*/  IMAD.WIDE.U32 R4, R184, -0x326172a9, RZ ;  /* 0xcd9e8d57b8047825 */ /* 0x000fe200078e00ff */
[----:B------:R-:W-:Y:S02]  /*4940*/  @P2 FSEL R30, R30, -INF , !P5 ;  /* 0xff8000001e1e2808 */ /* 0x000fe40006800000 */
[----:B------:R-:W-:Y:S01]  /*4950*/  PLOP3.LUT P2, PT, PT, PT, UP0, 0x80, 0x0 ;  /* 0x000000000000781c */ /* 0x000fe20003f4f008 */
[----:B------:R-:W-:Y:S01]  /*4960*/  FFMA.FTZ R19, R19, c[0x0][0x23c], -R164 ;  /* 0x00008f0013137a23 */ /* 0x000fe200000108a4 */
[----:B------:R-:W-:Y:S01]  /*4970*/  LOP3.LUT R172, R8, 0xff, RZ, 0xc0, !PT ;  /* 0x000000ff08ac7812 */ /* 0x000fe200078ec0ff */
[----:B------:R-:W-:Y:S01]  /*4980*/  MUFU.EX2 R193, R23 ;  /* 0x0000001700c17308 */ /* 0x000fe20000000800 */
[----:B------:R-:W-:Y:S01]  /*4990*/  SHF.R.U32.HI R167, RZ, 0x18, R8 ;  /* 0x00000018ffa77819 */ /* 0x000fe20000011608 */
[--C-:B------:R-:W-:Y:S01]  /*49a0*/  FFMA.FTZ R30, R30, c[0x0][0x23c], -R0.reuse ;  /* 0x00008f001e1e7a23 */ /* 0x100fe20000010800 */
[----:B------:R-:W-:Y:S01]  /*49b0*/  LOP3.LUT R174, R8, 0xffff, RZ, 0xc0, !PT ;  /* 0x0000ffff08ae7812 */ /* 0x000fe200078ec0ff */
[----:B------:R-:W-:Y:S01]  /*49c0*/  FFMA.FTZ R26, R26, c[0x0][0x23c], -R0 ;  /* 0x00008f001a1a7a23 */ /* 0x000fe20000010800 */
[----:B------:R-:W-:Y:S01]  /*49d0*/  SHF.R.U32.HI R173, RZ, 0x10, R8 ;  /* 0x00000010ffad7819 */ /* 0x000fe20000011608 */
[----:B------:R-:W-:Y:S01]  /*49e0*/  FFMA.FTZ R22, R22, c[0x0][0x23c], -R164 ;  /* 0x00008f0016167a23 */ /* 0x000fe200000108a4 */
[--C-:B------:R-:W-:Y:S01]  /*49f0*/  SHF.R.U32.HI R16, RZ, 0x18, R4.reuse ;  /* 0x00000018ff107819 */ /* 0x100fe20000011604 */
[----:B------:R-:W-:Y:S01]  /*4a00*/  IMAD.IADD R184, R196, 0x1, R211 ;  /* 0x00000001c4b87824 */ /* 0x000fe200078e02d3 */
[----:B------:R-:W-:Y:S01]  /*4a10*/  SHF.R.U32.HI R17, RZ, 0x10, R4 ;  /* 0x00000010ff117819 */ /* 0x000fe20000011604 */
[----:B------:R-:W-:Y:S01]  /*4a20*/  MUFU.EX2 R191, R20 ;  /* 0x0000001400bf7308 */ /* 0x000fe20000000800 */
[----:B------:R-:W-:Y:S02]  /*4a30*/  LOP3.LUT R8, R5, UR5, R186, 0x96, !PT ;  /* 0x0000000505087c12 */ /* 0x000fe4000f8e96ba */
[C---:B--2---:R-:W-:Y:S02]  /*4a40*/  LOP3.LUT R14, R4.reuse, 0xff, RZ, 0xc0, !PT ;  /* 0x000000ff040e7812 */ /* 0x044fe400078ec0ff */
[----:B-1----:R-:W-:Y:S01]  /*4a50*/  LOP3.LUT R15, R4, 0xffff, RZ, 0xc0, !PT ;  /* 0x0000ffff040f7812 */ /* 0x002fe200078ec0ff */
[----:B------:R-:W-:Y:S01]  /*4a60*/  IMAD.WIDE.U32 R4, R180, -0x326172a9, RZ ;  /* 0xcd9e8d57b4047825 */ /* 0x000fe200078e00ff */
[----:B------:R-:W-:Y:S01]  /*4a70*/  LOP3.LUT R10, R9, UR4, R12, 0x96, !PT ;  /* 0x00000004090a7c12 */ /* 0x000fe2000f8e960c */
[----:B------:R-:W-:Y:S01]  /*4a80*/  ULDC.U8 UR4, c[0x0][0x2d8] ;  /* 0x0000b60000047ab9 */ /* 0x000fe20000000000 */
[----:B------:R-:W-:Y:S01]  /*4a90*/  @P0 FSEL R34, R34, -INF , !P5 ;  /* 0xff80000022220808 */ /* 0x000fe20006800000 */
[----:B------:R-:W-:Y:S01]  /*4aa0*/  MUFU.EX2 R195, R27 ;  /* 0x0000001b00c37308 */ /* 0x000fe20000000800 */
[----:B------:R-:W-:Y:S02]  /*4ab0*/  PLOP3.LUT P0, PT, PT, PT, UP0, 0x80, 0x0 ;  /* 0x000000000000781c */ /* 0x000fe40003f0f008 */
[----:B------:R-:W-:Y:S01]  /*4ac0*/  ISETP.LE.U32.AND P4, PT, R3, UR4, PT ;  /* 0x0000000403007c0c */ /* 0x000fe2000bf83070 */
[----:B------:R-:W-:Y:S01]  /*4ad0*/  FFMA.FTZ R34, R34, c[0x0][0x23c], -R164 ;  /* 0x00008f0022227a23 */ /* 0x000fe200000108a4 */
[----:B------:R-:W-:Y:S02]  /*4ae0*/  LOP3.LUT R3, R5, UR5, R166, 0x96, !PT ;  /* 0x0000000505037c12 */ /* 0x000fe4000f8e96a6 */
[C---:B------:R-:W-:Y:S02]  /*4af0*/  LOP3.LUT R7, R4.reuse, 0xffff, RZ, 0xc0, !PT ;  /* 0x0000ffff04077812 */ /* 0x040fe400078ec0ff */
[----:B------:R-:W-:Y:S01]  /*4b00*/  LOP3.LUT R12, R4, 0xff, RZ, 0xc0, !PT ;  /* 0x000000ff040c7812 */ /* 0x000fe200078ec0ff */
[----:B------:R-:W-:Y:S01]  /*4b10*/  MUFU.EX2 R197, R19 ;  /* 0x0000001300c57308 */ /* 0x000fe20000000800 */
[--C-:B------:R-:W-:Y:S02]  /*4b20*/  SHF.R.U32.HI R13, RZ, 0x10, R4.reuse ;  /* 0x00000010ff0d7819 */ /* 0x100fe40000011604 */
[----:B------:R-:W-:Y:S02]  /*4b30*/  SHF.R.U32.HI R9, RZ, 0x18, R4 ;  /* 0x00000018ff097819 */ /* 0x000fe40000011604 */
[C---:B------:R-:W-:Y:S02]  /*4b40*/  LOP3.LUT R4, R8.reuse, 0xff, RZ, 0xc0, !PT ;  /* 0x000000ff08047812 */ /* 0x040fe400078ec0ff */
[----:B------:R-:W-:Y:S02]  /*4b50*/  LOP3.LUT R5, R8, 0xffff, RZ, 0xc0, !PT ;  /* 0x0000ffff08057812 */ /* 0x000fe400078ec0ff */
[----:B------:R-:W-:Y:S01]  /*4b60*/  @P3 FSEL R32, R32, -INF , !P5 ;  /* 0xff80000020203808 */ /* 0x000fe20006800000 */
[----:B------:R-:W-:Y:S01]  /*4b70*/  MUFU.EX2 R190, R22 ;  /* 0x0000001600be7308 */ /* 0x000fe20000000800 */
[----:B------:R-:W-:Y:S02]  /*4b80*/  PLOP3.LUT P3, PT, PT, PT, UP0, 0x80, 0x0 ;  /* 0x000000000000781c */ /* 0x000fe40003f6f008 */
[----:B------:R-:W-:Y:S01]  /*4b90*/  ISETP.LE.U32.AND P5, PT, R4, UR4, PT ;  /* 0x0000000404007c0c */ /* 0x000fe2000bfa3070 */
[----:B------:R-:W-:Y:S01]  /*4ba0*/  FFMA.FTZ R32, R32, c[0x0][0x23c], -R165 ;  /* 0x00008f0020207a23 */ /* 0x000fe200000108a5 */
[----:B------:R-:W-:Y:S02]  /*4bb0*/  SHF.R.U32.HI R6, RZ, 0x8, R5 ;  /* 0x00000008ff067819 */ /* 0x000fe40000011605 */
[----:B------:R-:W-:Y:S02]  /*4bc0*/  SHF.R.U32.HI R4, RZ, 0x10, R8 ;  /* 0x00000010ff047819 */ /* 0x000fe40000011608 */
[----:B------:R-:W-:Y:S01]  /*4bd0*/  @P2 FSEL R29, R29, -INF , !P6 ;  /* 0xff8000001d1d2808 */ /* 0x000fe20007000000 */
[----:B------:R-:W1:Y:S01]  /*4be0*/  MUFU.EX2 R182, R32 ;  /* 0x0000002000b67308 */ /* 0x000e620000000800 */
[----:B------:R-:W-:Y:S02]  /*4bf0*/  PLOP3.LUT P2, PT, PT, PT, UP0, 0x80, 0x0 ;  /* 0x000000000000781c */ /* 0x000fe40003f4f008 */
[----:B------:R-:W-:Y:S01]  /*4c00*/  LOP3.LUT R5, R4, 0xff, RZ, 0xc0, !PT ;  /* 0x000000ff04057812 */ /* 0x000fe200078ec0ff */
[----:B------:R-:W-:Y:S01]  /*4c10*/  FFMA.FTZ R2, R29, c[0x0][0x23c], -R2 ;  /* 0x00008f001d027a23 */ /* 0x000fe20000010802 */
[----:B------:R-:W-:Y:S01]  /*4c20*/  LOP3.LUT R4, R6, 0xffff, RZ, 0xc0, !PT ;  /* 0x0000ffff06047812 */ /* 0x000fe200078ec0ff */
[----:B------:R-:W-:Y:S01]  /*4c30*/  @!P5 FADD.FTZ R204, -R204, -RZ ;  /* 0x800000ffccccd221 */ /* 0x000fe20000010100 */
[----:B------:R-:W-:Y:S02]  /*4c40*/  @P0 FSEL R33, R33, -INF , !P6 ;  /* 0xff80000021210808 */ /* 0x000fe40007000000 */
[----:B------:R-:W-:Y:S01]  /*4c50*/  ISETP.LE.U32.AND P0, PT, R4, UR4, PT ;  /* 0x0000000404007c0c */ /* 0x000fe2000bf03070 */
[----:B------:R2:W-:Y:S01]  /*4c60*/  MUFU.EX2 R186, R2 ;  /* 0x0000000200ba7308 */ /* 0x0005e20000000800 */
[----:B------:R-:W-:Y:S01]  /*4c70*/  LOP3.LUT R4, R3, 0xffff, RZ, 0xc0, !PT ;  /* 0x0000ffff03047812 */ /* 0x000fe200078ec0ff */
[----:B------:R-:W-:Y:S01]  /*4c80*/  FFMA.FTZ R165, R33, c[0x0][0x23c], -R165 ;  /* 0x00008f0021a57a23 */ /* 0x000fe200000108a5 */
[----:B------:R-:W-:Y:S02]  /*4c90*/  @P3 FSEL R31, R31, -INF , !P6 ;  /* 0xff8000001f1f3808 */ /* 0x000fe40007000000 */
[----:B------:R-:W-:Y:S02]  /*4ca0*/  ISETP.LE.U32.AND P3, PT, R5, UR4, PT ;  /* 0x0000000405007c0c */ /* 0x000fe4000bf63070 */
[----:B------:R-:W-:Y:S01]  /*4cb0*/  LOP3.LUT R5, R3, 0xff, RZ, 0xc0, !PT ;  /* 0x000000ff03057812 */ /* 0x000fe200078ec0ff */
[----:B------:R-:W-:Y:S01]  /*4cc0*/  FFMA.FTZ R0, R31, c[0x0][0x23c], -R0 ;  /* 0x00008f001f007a23 */ /* 0x000fe20000010800 */
[----:B------:R-:W-:Y:S01]  /*4cd0*/  SHF.R.U32.HI R4, RZ, 0x8, R4 ;  /* 0x00000008ff047819 */ /* 0x000fe20000011604 */
[----:B------:R-:W4:Y:S01]  /*4ce0*/  MUFU.EX2 R180, R165 ;  /* 0x000000a500b47308 */ /* 0x000f220000000800 */
[----:B------:R-:W-:Y:S01]  /*4cf0*/  @P2 FSEL R35, R35, -INF , !P6 ;  /* 0xff80000023232808 */ /* 0x000fe20007000000 */
[----:B---3--:R-:W-:Y:S01]  /*4d00*/  @!P0 FADD.FTZ R203, -R203, -RZ ;  /* 0x800000ffcbcb8221 */ /* 0x008fe20000010100 */
[----:B------:R-:W-:Y:S01]  /*4d10*/  ISETP.LE.U32.AND P2, PT, R5, UR4, PT ;  /* 0x0000000405007c0c */ /* 0x000fe2000bf43070 */
[----:B-1----:R-:W-:Y:S01]  /*4d20*/  @!P4 FADD.FTZ R182, -R182, -RZ ;  /* 0x800000ffb6b6c221 */ /* 0x002fe20000010100 */
[--C-:B------:R-:W-:Y:S01]  /*4d30*/  SHF.R.U32.HI R5, RZ, 0x10, R3.reuse ;  /* 0x00000010ff057819 */ /* 0x100fe20000011603 */
[----:B------:R-:W-:Y:S01]  /*4d40*/  FFMA.FTZ R164, R35, c[0x0][0x23c], -R164 ;  /* 0x00008f0023a47a23 */ /* 0x000fe200000108a4 */
[----:B------:R-:W-:Y:S01]  /*4d50*/  LOP3.LUT R4, R4, 0xffff, RZ, 0xc0, !PT ;  /* 0x0000ffff04047812 */ /* 0x000fe200078ec0ff */
[----:B------:R-:W-:Y:S01]  /*4d60*/  @!P3 FADD.FTZ R202, -R202, -RZ ;  /* 0x800000ffcacab221 */ /* 0x000fe20000010100 */
[----:B------:R-:W-:Y:S01]  /*4d70*/  SHF.R.U32.HI R3, RZ, 0x18, R3 ;  /* 0x00000018ff037819 */ /* 0x000fe20000011603 */
[----:B------:R-:W1:Y:S01]  /*4d80*/  MUFU.EX2 R198, R26 ;  /* 0x0000001a00c67308 */ /* 0x000e620000000800 */
[----:B------:R-:W-:Y:S02]  /*4d90*/  ISETP.LE.U32.AND P5, PT, R4, UR4, PT ;  /* 0x0000000404007c0c */ /* 0x000fe4000bfa3070 */
[----:B------:R-:W-:Y:S02]  /*4da0*/  LOP3.LUT R4, R5, 0xff, RZ, 0xc0, !PT ;  /* 0x000000ff05047812 */ /* 0x000fe400078ec0ff */
[----:B------:R-:W-:Y:S01]  /*4db0*/  ISETP.LE.U32.AND P0, PT, R3, UR4, PT ;  /* 0x0000000403007c0c */ /* 0x000fe2000bf03070 */
[----:B------:R-:W-:Y:S01]  /*4dc0*/  @!P2 FADD.FTZ R224, -R224, -RZ ;  /* 0x800000ffe0e0a221 */ /* 0x000fe20000010100 */
[----:B------:R-:W-:Y:S02]  /*4dd0*/  ISETP.LE.U32.AND P3, PT, R4, UR4, PT ;  /* 0x0000000404007c0c */ /* 0x000fe4000bf63070 */
[----:B------:R-:W-:Y:S01]  /*4de0*/  LOP3.LUT R4, R13, 0xff, RZ, 0xc0, !PT ;  /* 0x000000ff0d047812 */ /* 0x000fe200078ec0ff */
[----:B------:R-:W3:Y:S01]  /*4df0*/  MUFU.EX2 R183, R34 ;  /* 0x0000002200b77308 */ /* 0x000ee20000000800 */
[----:B------:R-:W-:Y:S02]  /*4e00*/  SHF.R.U32.HI R3, RZ, 0x8, R7 ;  /* 0x00000008ff037819 */ /* 0x000fe40000011607 */
[----:B------:R-:W-:Y:S01]  /*4e10*/  ISETP.LE.U32.AND P2, PT, R14, UR4, PT ;  /* 0x000000040e007c0c */ /* 0x000fe2000bf43070 */
[----:B------:R-:W-:Y:S01]  /*4e20*/  @!P5 FADD.FTZ R223, -R223, -RZ ;  /* 0x800000ffdfdfd221 */ /* 0x000fe20000010100 */
[----:B------:R-:W-:Y:S02]  /*4e30*/  LOP3.LUT R3, R3, 0xffff, RZ, 0xc0, !PT ;  /* 0x0000ffff03037812 */ /* 0x000fe400078ec0ff */
[----:B------:R-:W-:Y:S01]  /*4e40*/  SHF.R.U32.HI R8, RZ, 0x18, R8 ;  /* 0x00000018ff087819 */ /* 0x000fe20000011608 */
[----:B------:R-:W-:Y:S01]  /*4e50*/  @!P0 FADD.FTZ R225, -R225, -RZ ;  /* 0x800000ffe1e18221 */ /* 0x000fe20000010100 */
[----:B------:R-:W-:Y:S01]  /*4e60*/  ISETP.LE.U32.AND P5, PT, R3, UR4, PT ;  /* 0x0000000403007c0c */ /* 0x000fe2000bfa3070 */
[----:B------:R-:W-:Y:S01]  /*4e70*/  @!P3 FADD.FTZ R226, -R226, -RZ ;  /* 0x800000ffe2e2b221 */ /* 0x000fe20000010100 */
[----:B------:R-:W-:Y:S01]  /*4e80*/  ISETP.LE.U32.AND P3, PT, R4, UR4, PT ;  /* 0x0000000404007c0c */ /* 0x000fe2000bf63070 */
[----:B------:R-:W-:Y:S01]  /*4e90*/  MUFU.EX2 R187, R28 ;  /* 0x0000001c00bb7308 */ /* 0x000fe20000000800 */
[----:B------:R-:W-:Y:S02]  /*4ea0*/  SHF.R.U32.HI R3, RZ, 0x8, R15 ;  /* 0x00000008ff037819 */ /* 0x000fe4000001160f */
[----:B------:R-:W-:Y:S01]  /*4eb0*/  ISETP.LE.U32.AND P0, PT, R9, UR4, PT ;  /* 0x0000000409007c0c */ /* 0x000fe2000bf03070 */
[----:B------:R-:W-:Y:S01]  /*4ec0*/  @!P2 FADD.FTZ R201, -R201, -RZ ;  /* 0x800000ffc9c9a221 */ /* 0x000fe20000010100 */
[----:B------:R-:W-:Y:S02]  /*4ed0*/  LOP3.LUT R3, R3, 0xffff, RZ, 0xc0, !PT ;  /* 0x0000ffff03037812 */ /* 0x000fe400078ec0ff */
[----:B------:R-:W-:Y:S02]  /*4ee0*/  LOP3.LUT R4, R11, 0xff, RZ, 0xc0, !PT ;  /* 0x000000ff0b047812 */ /* 0x000fe400078ec0ff */
[----:B------:R-:W-:Y:S01]  /*4ef0*/  ISETP.LE.U32.AND P6, PT, R8, UR4, PT ;  /* 0x0000000408007c0c */ /* 0x000fe2000bfc3070 */
[----:B------:R-:W-:Y:S01]  /*4f00*/  @!P5 FADD.FTZ R207, -R207, -RZ ;  /* 0x800000ffcfcfd221 */ /* 0x000fe20000010100 */
[----:B------:R-:W-:Y:S01]  /*4f10*/  ISETP.LE.U32.AND P5, PT, R4, UR4, PT ;  /* 0x0000000404007c0c */ /* 0x000fe2000bfa3070 */
[----:B------:R-:W-:Y:S01]  /*4f20*/  @!P3 FADD.FTZ R206, -R206, -RZ ;  /* 0x800000ffceceb221 */ /* 0x000fe20000010100 */
[----:B------:R-:W-:Y:S01]  /*4f30*/  ISETP.LE.U32.AND P3, PT, R3, UR4, PT ;  /* 0x0000000403007c0c */ /* 0x000fe2000bf63070 */
[----:B------:R-:W-:Y:S01]  /*4f40*/  MUFU.EX2 R188, R30 ;  /* 0x0000001e00bc7308 */ /* 0x000fe20000000800 */
[----:B------:R-:W-:Y:S01]  /*4f50*/  LOP3.LUT R3, R11, 0xffff, RZ, 0xc0, !PT ;  /* 0x0000ffff0b037812 */ /* 0x000fe200078ec0ff */
[----:B------:R-:W-:Y:S01]  /*4f60*/  @!P0 FADD.FTZ R205, -R205, -RZ ;  /* 0x800000ffcdcd8221 */ /* 0x000fe20000010100 */
[----:B------:R-:W-:Y:S02]  /*4f70*/  LOP3.LUT R4, R17, 0xff, RZ, 0xc0, !PT ;  /* 0x000000ff11047812 */ /* 0x000fe400078ec0ff */
[----:B------:R-:W-:Y:S02]  /*4f80*/  SHF.R.U32.HI R3, RZ, 0x8, R3 ;  /* 0x00000008ff037819 */ /* 0x000fe40000011603 */
[----:B------:R-:W-:Y:S01]  /*4f90*/  ISETP.LE.U32.AND P0, PT, R4, UR4, PT ;  /* 0x0000000404007c0c */ /* 0x000fe2000bf03070 */
[----:B------:R-:W-:Y:S01]  /*4fa0*/  @!P6 FADD.FTZ R222, -R222, -RZ ;  /* 0x800000ffdedee221 */ /* 0x000fe20000010100 */
[----:B--2---:R-:W-:Y:S01]  /*4fb0*/  LOP3.LUT R2, R3, 0xffff, RZ, 0xc0, !PT ;  /* 0x0000ffff03027812 */ /* 0x004fe200078ec0ff */
[----:B------:R-:W-:Y:S01]  /*4fc0*/  @!P5 FADD.FTZ R191, -R191, -RZ ;  /* 0x800000ffbfbfd221 */ /* 0x000fe20000010100 */
[--C-:B------:R-:W-:Y:S01]  /*4fd0*/  SHF.R.U32.HI R4, RZ, 0x18, R11.reuse ;  /* 0x00000018ff047819 */ /* 0x100fe2000001160b */
[----:B------:R-:W-:Y:S01]  /*4fe0*/  @!P3 FADD.FTZ R199, -R199, -RZ ;  /* 0x800000ffc7c7b221 */ /* 0x000fe20000010100 */
[----:B------:R-:W-:Y:S02]  /*4ff0*/  ISETP.LE.U32.AND P3, PT, R2, UR4, PT ;  /* 0x0000000402007c0c */ /* 0x000fe4000bf63070 */
[----:B------:R-:W-:Y:S02]  /*5000*/  LOP3.LUT R2, R10, 0xffff, RZ, 0xc0, !PT ;  /* 0x0000ffff0a027812 */ /* 0x000fe400078ec0ff */
[----:B------:R-:W-:Y:S02]  /*5010*/  ISETP.LE.U32.AND P2, PT, R4, UR4, PT ;  /* 0x0000000404007c0c */ /* 0x000fe4000bf43070 */
[----:B------:R-:W-:Y:S01]  /*5020*/  SHF.R.U32.HI R3, RZ, 0x10, R11 ;  /* 0x00000010ff037819 */ /* 0x000fe2000001160b */
[----:B------:R-:W-:Y:S01]  /*5030*/  @!P0 FADD.FTZ R200, -R200, -RZ ;  /* 0x800000ffc8c88221 */ /* 0x000fe20000010100 */
[----:B------:R-:W-:Y:S02]  /*5040*/  SHF.R.U32.HI R2, RZ, 0x8, R2 ;  /* 0x00000008ff027819 */ /* 0x000fe40000011602 */
[----:B------:R-:W-:Y:S02]  /*5050*/  LOP3.LUT R3, R3, 0xff, RZ, 0xc0, !PT ;  /* 0x000000ff03037812 */ /* 0x000fe400078ec0ff */
[----:B------:R-:W-:Y:S01]  /*5060*/  LOP3.LUT R2, R2, 0xffff, RZ, 0xc0, !PT ;  /* 0x0000ffff02027812 */ /* 0x000fe200078ec0ff */
[----:B------:R-:W-:Y:S01]  /*5070*/  @!P3 FADD.FTZ R189, -R189, -RZ ;  /* 0x800000ffbdbdb221 */ /* 0x000fe20000010100 */
[----:B------:R-:W-:Y:S02]  /*5080*/  LOP3.LUT R4, R10, 0xff, RZ, 0xc0, !PT ;  /* 0x000000ff0a047812 */ /* 0x000fe400078ec0ff */
[----:B------:R-:W-:Y:S01]  /*5090*/  ISETP.LE.U32.AND P3, PT, R2, UR4, PT ;  /* 0x0000000402007c0c */ /* 0x000fe2000bf63070 */
[----:B------:R-:W-:Y:S01]  /*50a0*/  @!P2 FADD.FTZ R193, -R193, -RZ ;  /* 0x800000ffc1c1a221 */ /* 0x000fe20000010100 */
[----:B------:R-:W-:Y:S02]  /*50b0*/  ISETP.LE.U32.AND P0, PT, R3, UR4, PT ;  /* 0x0000000403007c0c */ /* 0x000fe4000bf03070 */
[--C-:B------:R-:W-:Y:S02]  /*50c0*/  SHF.R.U32.HI R3, RZ, 0x10, R10.reuse ;  /* 0x00000010ff037819 */ /* 0x100fe4000001160a */
[----:B------:R-:W-:Y:S02]  /*50d0*/  SHF.R.U32.HI R10, RZ, 0x18, R10 ;  /* 0x00000018ff0a7819 */ /* 0x000fe4000001160a */
[----:B------:R-:W-:Y:S02]  /*50e0*/  SHF.R.U32.HI R2, RZ, 0x8, R175 ;  /* 0x00000008ff027819 */ /* 0x000fe400000116af */
[----:B------:R-:W-:Y:S02]  /*50f0*/  ISETP.LE.U32.AND P2, PT, R10, UR4, PT ;  /* 0x000000040a007c0c */ /* 0x000fe4000bf43070 */
[----:B------:R-:W-:Y:S01]  /*5100*/  LOP3.LUT R2, R2, 0xffff, RZ, 0xc0, !PT ;  /* 0x0000ffff02027812 */ /* 0x000fe200078ec0ff */
[----:B------:R-:W-:Y:S01]  /*5110*/  @!P3 FADD.FTZ R192, -R192, -RZ ;  /* 0x800000ffc0c0b221 */ /* 0x000fe20000010100 */
[----:B------:R-:W-:Y:S01]  /*5120*/  LOP3.LUT R3, R3, 0xff, RZ, 0xc0, !PT ;  /* 0x000000ff03037812 */ /* 0x000fe200078ec0ff */
[----:B------:R-:W-:Y:S01]  /*5130*/  @!P0 FADD.FTZ R190, -R190, -RZ ;  /* 0x800000ffbebe8221 */ /* 0x000fe20000010100 */
[----:B------:R-:W-:Y:S02]  /*5140*/  ISETP.LE.U32.AND P3, PT, R2, UR4, PT ;  /* 0x0000000402007c0c */ /* 0x000fe4000bf63070 */
[----:B------:R-:W-:Y:S02]  /*5150*/  SHF.R.U32.HI R2, RZ, 0x8, R174 ;  /* 0x00000008ff027819 */ /* 0x000fe400000116ae */
[----:B------:R-:W-:Y:S02]  /*5160*/  ISETP.LE.U32.AND P5, PT, R3, UR4, PT ;  /* 0x0000000403007c0c */ /* 0x000fe4000bfa3070 */
[----:B------:R-:W-:Y:S01]  /*5170*/  LOP3.LUT R3, R185, 0xff, RZ, 0xc0, !PT ;  /* 0x000000ffb9037812 */ /* 0x000fe200078ec0ff */
[----:B------:R-:W-:Y:S01]  /*5180*/  @!P2 FADD.FTZ R195, -R195, -RZ ;  /* 0x800000ffc3c3a221 */ /* 0x000fe20000010100 */
[----:B------:R-:W-:Y:S01]  /*5190*/  ISETP.LE.U32.AND P6, PT, R12, UR4, PT ;  /* 0x000000040c007c0c */ /* 0x000fe2000bfc3070 */
[----:B------:R2:W2:Y:S01]  /*51a0*/  MUFU.EX2 R185, R0 ;  /* 0x0000000000b97308 */ /* 0x0004a20000000800 */
[----:B------:R-:W-:Y:S02]  /*51b0*/  ISETP.LE.U32.AND P2, PT, R3, UR4, PT ;  /* 0x0000000403007c0c */ /* 0x000fe4000bf43070 */
[----:B------:R-:W-:Y:S01]  /*51c0*/  LOP3.LUT R3, R2, 0xffff, RZ, 0xc0, !PT ;  /* 0x0000ffff02037812 */ /* 0x000fe200078ec0ff */
[----:B----4-:R-:W-:Y:S01]  /*51d0*/  @!P3 FADD.FTZ R180, -R180, -RZ ;  /* 0x800000ffb4b4b221 */ /* 0x010fe20000010100 */
[----:B------:R-:W-:Y:S02]  /*51e0*/  F2FP.RELU.BF16.PACK_AB R2, R203, R204 ;  /* 0x000000cccb02723e */ /* 0x000fe400000018ff */
[----:B------:R-:W-:Y:S01]  /*51f0*/  F2FP.RELU.BF16.PACK_AB R5, R222, R202 ;  /* 0x000000cade05723e */ /* 0x000fe200000018ff */
[----:B-1----:R-:W-:Y:S01]  /*5200*/  @!P5 FADD.FTZ R198, -R198, -RZ ;  /* 0x800000ffc6c6d221 */ /* 0x002fe20000010100 */
[----:B------:R-:W-:Y:S01]  /*5210*/  ISETP.LE.U32.AND P3, PT, R3, UR4, PT ;  /* 0x0000000403007c0c */ /* 0x000fe2000bf63070 */
[----:B------:R1:W-:Y:S01]  /*5220*/  STS [R236+0x20000], R2 ;  /* 0x02000002ec007388 */ /* 0x0003e20000000800 */
[----:B------:R-:W-:Y:S01]  /*5230*/  F2FP.RELU.BF16.PACK_AB R3, R225, R226 ;  /* 0x000000e2e103723e */ /* 0x000fe200000018ff */
[----:B------:R-:W-:Y:S01]  /*5240*/  @!P6 FADD.FTZ R221, -R221, -RZ ;  /* 0x800000ffdddde221 */ /* 0x000fe20000010100 */
[----:B------:R-:W-:Y:S01]  /*5250*/  ISETP.LE.U32.AND P6, PT, R16, UR4, PT ;  /* 0x0000000410007c0c */ /* 0x000fe2000bfc3070 */
[----:B------:R4:W-:Y:S01]  /*5260*/  STS [R236+0x20400], R5 ;  /* 0x02040005ec007388 */ /* 0x0009e20000000800 */
[----:B------:R-:W-:Y:S01]  /*5270*/  ISETP.LE.U32.AND P0, PT, R181, UR4, PT ;  /* 0x00000004b5007c0c */ /* 0x000fe2000bf03070 */
[----:B---3--:R-:W-:Y:S01]  /*5280*/  @!P2 FADD.FTZ R183, -R183, -RZ ;  /* 0x800000ffb7b7a221 */ /* 0x008fe20000010100 */
[----:B------:R-:W3:Y:S01]  /*5290*/  MUFU.EX2 R181, R164 ;  /* 0x000000a400b57308 */ /* 0x000ee20000000800 */
[----:B------:R-:W-:Y:S02]  /*52a0*/  ISETP.LE.U32.AND P5, PT, R167, UR4, PT ;  /* 0x00000004a7007c0c */ /* 0x000fe4000bfa3070 */
[----:B------:R-:W-:Y:S02]  /*52b0*/  FSETP.GE.FTZ.AND P2, PT, R203, RZ, PT ;  /* 0x000000ffcb00720b */ /* 0x000fe40003f56000 */
[----:B------:R-:W-:Y:S01]  /*52c0*/  @!P3 FADD.FTZ R186, -R186, -RZ ;  /* 0x800000ffbabab221 */ /* 0x000fe20000010100 */
[----:B------:R-:W-:Y:S03]  /*52d0*/  FSETP.GE.FTZ.AND P3, PT, R204, RZ, PT ;  /* 0x000000ffcc00720b */ /* 0x000fe60003f76000 */
[----:B------:R-:W-:Y:S01]  /*52e0*/  @!P6 FADD.FTZ R197, -R197, -RZ ;  /* 0x800000ffc5c5e221 */ /* 0x000fe20000010100 */
[----:B------:R-:W-:Y:S02]  /*52f0*/  ISETP.LE.U32.AND P6, PT, R4, UR4, PT ;  /* 0x0000000404007c0c */ /* 0x000fe4000bfc3070 */
[----:B------:R-:W-:Y:S02]  /*5300*/  LOP3.LUT R4, R173, 0xff, RZ, 0xc0, !PT ;  /* 0x000000ffad047812 */ /* 0x000fe400078ec0ff */
[----:B--2---:R-:W-:Y:S01]  /*5310*/  F2FP.RELU.BF16.PACK_AB R0, R197, R200 ;  /* 0x000000c8c500723e */ /* 0x004fe200000018ff */
[----:B------:R-:W-:Y:S01]  /*5320*/  @!P5 FADD.FTZ R185, -R185, -RZ ;  /* 0x800000ffb9b9d221 */ /* 0x000fe20000010100 */
[----:B------:R-:W-:Y:S02]  /*5330*/  ISETP.LE.U32.AND P4, PT, R4, UR4, PT ;  /* 0x0000000404007c0c */ /* 0x000fe4000bf83070 */
[----:B-1----:R-:W-:Y:S01]  /*5340*/  F2FP.RELU.BF16.PACK_AB R2, R199, R201 ;  /* 0x000000c9c702723e */ /* 0x002fe200000018ff */
[----:B------:R1:W-:Y:S01]  /*5350*/  STS [R237+0x20400], R0 ;  /* 0x02040000ed007388 */ /* 0x0003e20000000800 */
[----:B------:R-:W-:Y:S02]  /*5360*/  F2FP.RELU.BF16.PACK_AB R4, R223, R224 ;  /* 0x000000e0df04723e */ /* 0x000fe400000018ff */
[----:B----4-:R-:W-:Y:S01]  /*5370*/  F2FP.RELU.BF16.PACK_AB R5, R207, R221 ;  /* 0x000000ddcf05723e */ /* 0x010fe200000018ff */
[----:B------:R2:W-:Y:S01]  /*5380*/  STS [R237+0x20000], R2 ;  /* 0x02000002ed007388 */ /* 0x0005e20000000800 */
[----:B------:R-:W-:Y:S01]  /*5390*/  @!P6 FADD.FTZ R194, -R194, -RZ ;  /* 0x800000ffc2c2e221 */ /* 0x000fe20000010100 */
[----:B------:R-:W-:Y:S01]  /*53a0*/  ISETP.LE.U32.AND P6, PT, R172, UR4, PT ;  /* 0x00000004ac007c0c */ /* 0x000fe2000bfc3070 */
[----:B---3--:R-:W-:Y:S01]  /*53b0*/  @!P0 FADD.FTZ R181, -R181, -RZ ;  /* 0x800000ffb5b58221 */ /* 0x008fe20000010100 */
[----:B------:R3:W-:Y:S01]  /*53c0*/  STS [R236+0x21000], R4 ;  /* 0x02100004ec007388 */ /* 0x0007e20000000800 */
[----:B------:R-:W-:Y:S01]  /*53d0*/  FSETP.GE.FTZ.AND P5, PT, R199, RZ, PT ;  /* 0x000000ffc700720b */ /* 0x000fe20003fb6000 */
[----:B------:R-:W-:Y:S01]  /*53e0*/  @!P4 FADD.FTZ R188, -R188, -RZ ;  /* 0x800000ffbcbcc221 */ /* 0x000fe20000010100 */
[----:B------:R-:W-:Y:S01]  /*53f0*/  FSETP.GE.FTZ.AND P4, PT, R191, RZ, PT ;  /* 0x000000ffbf00720b */ /* 0x000fe20003f96000 */
[----:B------:R4:W-:Y:S04]  /*5400*/  STS [R236+0x21400], R3 ;  /* 0x02140003ec007388 */ /* 0x0009e80000000800 */
[----:B------:R4:W-:Y:S03]  /*5410*/  STS [R237+0x21000], R5 ;  /* 0x02100005ed007388 */ /* 0x0009e60000000800 */
[----:B------:R-:W-:Y:S01]  /*5420*/  @!P6 FADD.FTZ R187, -R187, -RZ ;  /* 0x800000ffbbbbe221 */ /* 0x000fe20000010100 */
[----:B------:R-:W-:Y:S02]  /*5430*/  FSETP.GE.FTZ.AND P6, PT, R201, RZ, PT ;  /* 0x000000ffc900720b */ /* 0x000fe40003fd6000 */
[----:B-1----:R-:W-:Y:S02]  /*5440*/  F2FP.RELU.BF16.PACK_AB R0, R180, R182 ;  /* 0x000000b6b400723e */ /* 0x002fe400000018ff */
[----:B--2---:R-:W-:Y:S02]  /*5450*/  F2FP.RELU.BF16.PACK_AB R2, R193, R190 ;  /* 0x000000bec102723e */ /* 0x004fe400000018ff */
[----:B---3--:R-:W-:Y:S02]  /*5460*/  F2FP.RELU.BF16.PACK_AB R4, R205, R206 ;  /* 0x000000cecd04723e */ /* 0x008fe400000018ff */
[----:B----4-:R-:W-:Y:S03]  /*5470*/  F2FP.RELU.BF16.PACK_AB R3, R189, R191 ;  /* 0x000000bfbd03723e */ /* 0x010fe600000018ff */
[----:B------:R1:W-:Y:S01]  /*5480*/  STS [R237+0x21400], R4 ;  /* 0x02140004ed007388 */ /* 0x0003e20000000800 */
[----:B------:R-:W-:Y:S03]  /*5490*/  F2FP.RELU.BF16.PACK_AB R5, R192, R194 ;  /* 0x000000c2c005723e */ /* 0x000fe600000018ff */
[----:B------:R2:W-:Y:S04]  /*54a0*/  STS [R234+0x20000], R3 ;  /* 0x02000003ea007388 */ /* 0x0005e80000000800 */
[----:B------:R3:W-:Y:S04]  /*54b0*/  STS [R234+0x20400], R2 ;  /* 0x02040002ea007388 */ /* 0x0007e80000000800 */
[----:B------:R4:W-:Y:S01]  /*54c0*/  STS [R235+0x20000], R0 ;  /* 0x02000000eb007388 */ /* 0x0009e20000000800 */
[----:B-1----:R-:W-:Y:S02]  /*54d0*/  F2FP.RELU.BF16.PACK_AB R4, R195, R198 ;  /* 0x000000c6c304723e */ /* 0x002fe400000018ff */
[----:B--2---:R-:W-:Y:S02]  /*54e0*/  F2FP.RELU.BF16.PACK_AB R3, R181, R183 ;  /* 0x000000b7b503723e */ /* 0x004fe400000018ff */
[----:B---3--:R-:W-:Y:S03]  /*54f0*/  F2FP.RELU.BF16.PACK_AB R2, R186, R187 ;  /* 0x000000bbba02723e */ /* 0x008fe600000018ff */
[----:B------:R1:W-:Y:S01]  /*5500*/  STS [R235+0x20400], R3 ;  /* 0x02040003eb007388 */ /* 0x0003e20000000800 */
[----:B----4-:R-:W-:Y:S03]  /*5510*/  F2FP.RELU.BF16.PACK_AB R0, R185, R188 ;  /* 0x000000bcb900723e */ /* 0x010fe600000018ff */
[----:B------:R-:W-:Y:S04]  /*5520*/  STS [R234+0x21000], R5 ;  /* 0x02100005ea007388 */ /* 0x000fe80000000800 */
[----:B------:R-:W-:Y:S04]  /*5530*/  STS [R234+0x21400], R4 ;  /* 0x02140004ea007388 */ /* 0x000fe80000000800 */
[----:B------:R-:W-:Y:S04]  /*5540*/  STS [R235+0x21000], R2 ;  /* 0x02100002eb007388 */ /* 0x000fe80000000800 */
[----:B------:R-:W-:Y:S04]  /*5550*/  STS [R235+0x21400], R0 ;  /* 0x02140000eb007388 */ /* 0x000fe80000000800 */
[----:B------:R-:W-:Y:S01]  /*5560*/  LDSM.16.M88.4 R32, [R211+0x8000] ;  /* 0x00800000d320783b */ /* 0x000fe20000000200 */
[----:B-1----:R-:W-:Y:S07]  /*5570*/  IMAD.IADD R3, R196, 0x1, R212 ;  /* 0x00000001c4037824 */ /* 0x002fee00078e02d4 */
[----:B------:R-:W1:Y:S08]  /*5580*/  LDSM.16.M88.4 R16, [R217+0x14000] ;  /* 0x01400000d910783b */ /* 0x000e700000000200 */
[----:B------:R-:W2:Y:S08]  /*5590*/  LDSM.16.M88.4 R28, [R211+0x9000] ;  /* 0x00900000d31c783b */ /* 0x000eb00000000200 */
[----:B------:R-:W3:Y:S08]  /*55a0*/  LDSM.16.M88.4 R164, [R217+0x14800] ;  /* 0x01480000d9a4783b */ /* 0x000ef00000000200 */
[----:B------:R-:W-:Y:S08]  /*55b0*/  LDSM.16.M88.4 R168, [R212+0x8000] ;  /* 0x00800000d4a8783b */ /* 0x000ff00000000200 */
[----:B------:R-:W4:Y:S01]  /*55c0*/  LDSM.16.M88.4 R172, [R214+0x14000] ;  /* 0x01400000d6ac783b */ /* 0x000f220000000200 */
[-C--:B-1----:R-:W-:Y:S07]  /*55d0*/  HMMA.16816.F32.BF16 R4, R32, R16.reuse, RZ ;  /* 0x000000102004723c */ /* 0x082fee00000418ff */
[----:B------:R-:W1:Y:S01]  /*55e0*/  LDSM.16.M88.4 R176, [R212+0x9000] ;  /* 0x00900000d4b0783b */ /* 0x000e620000000200 */
        /* <DEDUP_REMOVED lines=9> */
[C---:B-1----:R-:W-:Y:S08]  /*5680*/  HMMA.16816.F32.BF16 R8, R176.reuse, R172, R8 ;  /* 0x000000acb008723c */ /* 0x042ff00000041808 */
[-C--:B------:R-:W-:Y:S08]  /*5690*/  HMMA.16816.F32.BF16 R12, R176, R174.reuse, R12 ;  /* 0x000000aeb00c723c */ /* 0x080ff0000004180c */
[C---:B------:R-:W-:Y:S01]  /*56a0*/  HMMA.16816.F32.BF16 R16, R168.reuse, R174, R16 ;  /* 0x000000aea810723c */ /* 0x040fe20000041810 */
[----:B------:R-:W-:Y:S07]  /*56b0*/  LDSM.16.M88.4 R172, [R184+0x8000] ;  /* 0x00800000b8ac783b */ /* 0x000fee0000000200 */
[-C--:B--2---:R-:W-:Y:S08]  /*56c0*/  HMMA.16816.F32.BF16 R20, R168, R164.reuse, R20 ;  /* 0x000000a4a814723c */ /* 0x084ff00000041814 */
[C---:B------:R-:W-:Y:S08]  /*56d0*/  HMMA.16816.F32.BF16 R24, R176.reuse, R164, R24 ;  /* 0x000000a4b018723c */ /* 0x040ff00000041818 */
[-C--:B------:R-:W-:Y:S01]  /*56e0*/  HMMA.16816.F32.BF16 R28, R176, R166.reuse, R28 ;  /* 0x000000a6b01c723c */ /* 0x080fe2000004181c */
[----:B------:R-:W1:Y:S07]  /*56f0*/  LDSM.16.M88.4 R176, [R216+0x14000] ;  /* 0x01400000d8b0783b */ /* 0x000e6e0000000200 */
[----:B------:R-:W-:Y:S01]  /*5700*/  HMMA.16816.F32.BF16 R32, R168, R166, R32 ;  /* 0x000000a6a820723c */ /* 0x000fe20000041820 */
[----:B------:R-:W2:Y:S08]  /*5710*/  LDSM.16.M88.4 R164, [R184+0x9000] ;  /* 0x00900000b8a4783b */ /* 0x000eb00000000200 */
[----:B------:R-:W3:Y:S01]  /*5720*/  LDSM.16.M88.4 R168, [R216+0x14800] ;  /* 0x01480000d8a8783b */ /* 0x000ee20000000200 */
[-C--:B-1----:R-:W-:Y:S08]  /*5730*/  HMMA.16816.F32.BF16 R4, R172, R176.reuse, R4 ;  /* 0x000000b0ac04723c */ /* 0x082ff00000041804 */
[C---:B--2---:R-:W-:Y:S07]  /*5740*/  HMMA.16816.F32.BF16 R8, R164.reuse, R176, R8 ;  /* 0x000000b0a408723c */ /* 0x044fee0000041808 */
[----:B------:R-:W-:Y:S01]  /*5750*/  IMAD.U32 R176, RZ, RZ, UR15 ;  /* 0x0000000fffb07e24 */ /* 0x000fe2000f8e00ff */
[-C--:B------:R-:W-:Y:S01]  /*5760*/  HMMA.16816.F32.BF16 R12, R164, R178.reuse, R12 ;  /* 0x000000b2a40c723c */ /* 0x080fe2000004180c */
[----:B------:R-:W-:Y:S07]  /*5770*/  IMAD.U32 R177, RZ, RZ, UR14 ;  /* 0x0000000effb17e24 */ /* 0x000fee000f8e00ff */
[C---:B------:R-:W-:Y:S07]  /*5780*/  HMMA.16816.F32.BF16 R16, R172.reuse, R178, R16 ;  /* 0x000000b2ac10723c */ /* 0x040fee0000041810 */
[C---:B------:R-:W-:Y:S01]  /*5790*/  LEA R178, P0, R244.reuse, R176, 0x2 ;  /* 0x000000b0f4b27211 */ /* 0x040fe200078010ff */
[-C--:B---3--:R-:W-:Y:S04]  /*57a0*/  HMMA.16816.F32.BF16 R20, R172, R168.reuse, R20 ;  /* 0x000000a8ac14723c */ /* 0x088fe80000041814 */
[----:B------:R-:W-:Y:S02]  /*57b0*/  LEA.HI.X.SX32 R179, R244, R177, 0x2, P0 ;  /* 0x000000b1f4b37211 */ /* 0x000fe400000f16ff */
[----:B------:R-:W-:Y:S02]  /*57c0*/  FSETP.GE.FTZ.AND P0, PT, R202, RZ, PT ;  /* 0x000000ffca00720b */ /* 0x000fe40003f16000 */
[C---:B------:R-:W-:Y:S01]  /*57d0*/  HMMA.16816.F32.BF16 R24, R164.reuse, R168, R24 ;  /* 0x000000a8a418723c */ /* 0x040fe20000041818 */
[----:B------:R-:W2:Y:S04]  /*57e0*/  LDG.E R177, [R178.64] ;  /* 0x0000000cb2b17981 */ /* 0x000ea8000c1e1900 */
[----:B------:R-:W3:Y:S03]  /*57f0*/  LDG.E R176, [R178.64+0x20] ;  /* 0x0000200cb2b07981 */ /* 0x000ee6000c1e1900 */
        /* <DEDUP_REMOVED lines=59> */
[----:B---3--:R-:W-:Y:S01]  /*5bb0*/  FADD.FTZ R0, -R176, R6 ;  /* 0x00000006b0007221 */ /* 0x008fe20000010100 */
[-C--:B------:R-:W-:Y:S01]  /*5bc0*/  FSEL R2, R2, R177.reuse, P2 ;  /* 0x000000b102027208 */ /* 0x080fe20001000000 */
[----:B------:R-:W-:Y:S01]  /*5bd0*/  FADD.FTZ R4, -R177, R4 ;  /* 0x00000004b1047221 */ /* 0x000fe20000010100 */
[----:B------:R-:W-:Y:S02]  /*5be0*/  FSETP.GE.FTZ.AND P2, PT, R182, RZ, PT ;  /* 0x000000ffb600720b */ /* 0x000fe40003f56000 */
[----:B------:R-:W-:Y:S02]  /*5bf0*/  FSEL R0, R0, R176, P0 ;  /* 0x000000b000007208 */ /* 0x000fe40000000000 */
[----:B------:R-:W-:Y:S01]  /*5c00*/  FSETP.GE.FTZ.AND P0, PT, R180, RZ, PT ;  /* 0x000000ffb400720b */ /* 0x000fe20003f16000 */
[----:B------:R-:W-:Y:S01]  /*5c10*/  FMUL.FTZ R203, R203, R2 ;  /* 0x00000002cbcb7220 */ /* 0x000fe20000410000 */
[-C--:B------:R-:W-:Y:S01]  /*5c20*/  FSEL R4, R4, R177.reuse, P3 ;  /* 0x000000b104047208 */ /* 0x080fe20001800000 */
[----:B------:R-:W-:Y:S01]  /*5c30*/  FMUL.FTZ R202, R202, R0 ;  /* 0x00000000caca7220 */ /* 0x000fe20000410000 */
[----:B------:R-:W2:Y:S01]  /*5c40*/  LDG.E R2, [R178.64+0x80] ;  /* 0x0000800cb2027981 */ /* 0x000ea2000c1e1900 */
[----:B------:R-:W-:Y:S02]  /*5c50*/  FSETP.GE.FTZ.AND P3, PT, R189, RZ, PT ;  /* 0x000000ffbd00720b */ /* 0x000fe40003f76000 */
[----:B------:R-:W-:Y:S01]  /*5c60*/  FMUL.FTZ R204, R204, R4 ;  /* 0x00000004cccc7220 */ /* 0x000fe20000410000 */
[----:B------:R-:W3:Y:S05]  /*5c70*/  LDG.E R0, [R178.64+0xa0] ;  /* 0x0000a00cb2007981 */ /* 0x000eea000c1e1900 */
[C---:B------:R-:W-:Y:S02]  /*5c80*/  FADD.FTZ R4, -R177.reuse, R16 ;  /* 0x00000010b1047221 */ /* 0x040fe40000010100 */
[----:B------:R-:W-:Y:S02]  /*5c90*/  FADD.FTZ R16, -R177, R17 ;  /* 0x00000011b1107221 */ /* 0x000fe40000010100 */
[----:B------:R-:W-:Y:S01]  /*5ca0*/  FADD.FTZ R18, -R176, R18 ;  /* 0x00000012b0127221 */ /* 0x000fe20000010100 */
[-C--:B------:R-:W-:Y:S02]  /*5cb0*/  FSEL R17, R4, R177.reuse, P6 ;  /* 0x000000b104117208 */ /* 0x080fe40003000000 */
[----:B------:R-:W-:Y:S02]  /*5cc0*/  FSEL R16, R16, R177, P5 ;  /* 0x000000b110107208 */ /* 0x000fe40002800000 */
[----:B------:R-:W-:Y:S01]  /*5cd0*/  FSETP.GE.FTZ.AND P5, PT, R193, RZ, PT ;  /* 0x000000ffc100720b */ /* 0x000fe20003fb6000 */
[----:B------:R-:W-:Y:S02]  /*5ce0*/  FMUL.FTZ R201, R201, R17 ;  /* 0x00000011c9c97220 */ /* 0x000fe40000410000 */
[----:B------:R-:W-:Y:S01]  /*5cf0*/  FMUL.FTZ R199, R199, R16 ;  /* 0x00000010c7c77220 */ /* 0x000fe20000410000 */
[-C--:B-1----:R-:W-:Y:S08]  /*5d00*/  HMMA.16816.F32.BF16 R20, R164, R168.reuse, R20 ;  /* 0x000000a8a414723c */ /* 0x082ff00000041814 */
[C---:B------:R-:W-:Y:S08]  /*5d10*/  HMMA.16816.F32.BF16 R24, R172.reuse, R168, R24 ;  /* 0x000000a8ac18723c */ /* 0x040ff00000041818 */
[-C--:B------:R-:W-:Y:S08]  /*5d20*/  HMMA.16816.F32.BF16 R28, R172, R170.reuse, R28 ;  /* 0x000000aaac1c723c */ /* 0x080ff0000004181c */
[C---:B------:R-:W-:Y:S01]  /*5d30*/  FADD.FTZ R6, -R177.reuse, R20 ;  /* 0x00000014b1067221 */ /* 0x040fe20000010100 */
[----:B------:R-:W-:Y:S04]  /*5d40*/  HMMA.16816.F32.BF16 R32, R164, R170, R32 ;  /* 0x000000aaa420723c */ /* 0x000fe80000041820 */
[----:B------:R-:W-:Y:S01]  /*5d50*/  FADD.FTZ R5, -R177, R21 ;  /* 0x00000015b1057221 */ /* 0x000fe20000010100 */
[-C--:B------:R-:W-:Y:S02]  /*5d60*/  FSEL R6, R6, R177.reuse, P4 ;  /* 0x000000b106067208 */ /* 0x080fe40002000000 */
[----:B------:R-:W-:Y:S02]  /*5d70*/  FSETP.GE.FTZ.AND P4, PT, R183, RZ, PT ;  /* 0x000000ffb700720b */ /* 0x000fe40003f96000 */
[----:B------:R-:W-:Y:S02]  /*5d80*/  FSEL R5, R5, R177, P3 ;  /* 0x000000b105057208 */ /* 0x000fe40001800000 */
[----:B------:R-:W-:Y:S01]  /*5d90*/  FSETP.GE.FTZ.AND P3, PT, R200, RZ, PT ;  /* 0x000000ffc800720b */ /* 0x000fe20003f76000 */
[----:B------:R-:W-:Y:S02]  /*5da0*/  FMUL.FTZ R191, R191, R6 ;  /* 0x00000006bfbf7220 */ /* 0x000fe40000410000 */
[C---:B------:R-:W-:Y:S02]  /*5db0*/  FADD.FTZ R6, -R176.reuse, R7 ;  /* 0x00000007b0067221 */ /* 0x040fe40000010100 */
[----:B------:R-:W-:Y:S02]  /*5dc0*/  FMUL.FTZ R189, R189, R5 ;  /* 0x00000005bdbd7220 */ /* 0x000fe40000410000 */
[C---:B------:R-:W-:Y:S02]  /*5dd0*/  FADD.FTZ R5, -R176.reuse, R19 ;  /* 0x00000013b0057221 */ /* 0x040fe40000010100 */
[----:B------:R-:W-:Y:S04]  /*5de0*/  FADD.FTZ R7, -R176, R23 ;  /* 0x00000017b0077221 */ /* 0x000fe80000010100 */
[----:B------:R-:W-:Y:S01]  /*5df0*/  FADD.FTZ R4, -R177, R32 ;  /* 0x00000020b1047221 */ /* 0x000fe20000010100 */
[----:B------:R-:W-:Y:S02]  /*5e00*/  FSEL R7, R7, R176, P5 ;  /* 0x000000b007077208 */ /* 0x000fe40002800000 */
[----:B------:R-:W-:Y:S02]  /*5e10*/  FSETP.GE.FTZ.AND P5, PT, R198, RZ, PT ;  /* 0x000000ffc600720b */ /* 0x000fe40003fb6000 */
[----:B------:R-:W-:Y:S01]  /*5e20*/  FSEL R4, R4, R177, P2 ;  /* 0x000000b104047208 */ /* 0x000fe20001000000 */
[----:B------:R-:W-:Y:S01]  /*5e30*/  @P0 FADD.FTZ R177, -R177, R33 ;  /* 0x00000021b1b10221 */ /* 0x000fe20000010100 */
[----:B------:R-:W-:Y:S01]  /*5e40*/  FSETP.GE.FTZ.AND P0, PT, R222, RZ, PT ;  /* 0x000000ffde00720b */ /* 0x000fe20003f16000 */
[----:B------:R-:W-:Y:S01]  /*5e50*/  FMUL.FTZ R193, R193, R7 ;  /* 0x00000007c1c17220 */ /* 0x000fe20000410000 */
[----:B------:R-:W-:Y:S01]  /*5e60*/  FSETP.GE.FTZ.AND P2, PT, R197, RZ, PT ;  /* 0x000000ffc500720b */ /* 0x000fe20003f56000 */
[----:B------:R-:W-:Y:S01]  /*5e70*/  FMUL.FTZ R182, R182, R4 ;  /* 0x00000004b6b67220 */ /* 0x000fe20000410000 */
[-C--:B------:R-:W-:Y:S01]  /*5e80*/  FSEL R6, R6, R176.reuse, P0 ;  /* 0x000000b006067208 */ /* 0x080fe20000000000 */
[----:B------:R-:W-:Y:S01]  /*5e90*/  FADD.FTZ R4, -R176, R22 ;  /* 0x00000016b0047221 */ /* 0x000fe20000010100 */
[----:B------:R-:W-:Y:S01]  /*5ea0*/  FSETP.GE.FTZ.AND P0, PT, R190, RZ, PT ;  /* 0x000000ffbe00720b */ /* 0x000fe20003f16000 */
[----:B------:R-:W-:Y:S01]  /*5eb0*/  FMUL.FTZ R177, R180, R177 ;  /* 0x000000b1b4b17220 */ /* 0x000fe20000410000 */
[----:B------:R-:W-:Y:S01]  /*5ec0*/  FSEL R5, R5, R176, P2 ;  /* 0x000000b005057208 */ /* 0x000fe20001000000 */
[----:B------:R-:W-:Y:S01]  /*5ed0*/  FMUL.FTZ R33, R222, R6 ;  /* 0x00000006de217220 */ /* 0x000fe20000410000 */
[-C--:B------:R-:W-:Y:S02]  /*5ee0*/  FSEL R4, R4, R176.reuse, P0 ;  /* 0x000000b004047208 */ /* 0x080fe40000000000 */
[----:B------:R-:W-:Y:S01]  /*5ef0*/  FSEL R6, R18, R176, P3 ;  /* 0x000000b012067208 */ /* 0x000fe20001800000 */
[----:B------:R-:W-:Y:S01]  /*5f00*/  FMUL.FTZ R197, R197, R5 ;  /* 0x00000005c5c57220 */ /* 0x000fe20000410000 */
[----:B------:R-:W-:Y:S01]  /*5f10*/  FSETP.GE.FTZ.AND P3, PT, R181, RZ, PT ;  /* 0x000000ffb500720b */ /* 0x000fe20003f76000 */
[----:B------:R-:W-:Y:S01]  /*5f20*/  FMUL.FTZ R190, R190, R4 ;  /* 0x00000004bebe7220 */ /* 0x000fe20000410000 */
[----:B------:R-:W-:Y:S01]  /*5f30*/  FSETP.GE.FTZ.AND P0, PT, R223, RZ, PT ;  /* 0x000000ffdf00720b */ /* 0x000fe20003f16000 */
[----:B------:R-:W-:Y:S01]  /*5f40*/  FMUL.FTZ R200, R200, R6 ;  /* 0x00000006c8c87220 */ /* 0x000fe20000410000 */
[----:B------:R-:W-:Y:S01]  /*5f50*/  FSETP.GE.FTZ.AND P2, PT, R224, RZ, PT ;  /* 0x000000ffe000720b */ /* 0x000fe20003f56000 */
[----:B------:R-:W-:Y:S05]  /*5f60*/  FADD.FTZ R6, -R176, R34 ;  /* 0x00000022b0067221 */ /* 0x000fea0000010100 */
[----:B------:R-:W-:Y:S02]  /*5f70*/  FSEL R6, R6, R176, P4 ;  /* 0x000000b006067208 */ /* 0x000fe40002000000 */
[----:B------:R-:W-:Y:S01]  /*5f80*/  FSETP.GE.FTZ.AND P4, PT, R207, RZ, PT ;  /* 0x000000ffcf00720b */ /* 0x000fe20003f96000 */
[----:B------:R-:W-:Y:S01]  /*5f90*/  @P3 FADD.FTZ R176, -R176, R35 ;  /* 0x00000023b0b03221 */ /* 0x000fe20000010100 */
[----:B------:R-:W-:Y:S01]  /*5fa0*/  FSETP.GE.FTZ.AND P3, PT, R194, RZ, PT ;  /* 0x000000ffc200720b */ /* 0x000fe20003f76000 */
[----:B------:R-:W-:Y:S02]  /*5fb0*/  FMUL.FTZ R183, R183, R6 ;  /* 0x00000006b7b77220 */ /* 0x000fe40000410000 */
[----:B------:R-:W-:Y:S02]  /*5fc0*/  FMUL.FTZ R176, R181, R176 ;  /* 0x000000b0b5b07220 */ /* 0x000fe40000410000 */
[C---:B--2---:R-:W-:Y:S02]  /*5fd0*/  FADD.FTZ R4, -R2.reuse, R9 ;  /* 0x0000000902047221 */ /* 0x044fe40000010100 */
[C---:B------:R-:W-:Y:S02]  /*5fe0*/  FADD.FTZ R5, -R2.reuse, R8 ;  /* 0x0000000802057221 */ /* 0x040fe40000010100 */
[----:B------:R-:W-:Y:S01]  /*5ff0*/  FADD.FTZ R12, -R2, R12 ;  /* 0x0000000c020c7221 */ /* 0x000fe20000010100 */
[-C--:B------:R-:W-:Y:S01]  /*6000*/  FSEL R4, R4, R2.reuse, P0 ;  /* 0x0000000204047208 */ /* 0x080fe20000000000 */
[----:B------:R-:W-:Y:S01]  /*6010*/  FADD.FTZ R25, -R2, R25 ;  /* 0x0000001902197221 */ /* 0x000fe20000010100 */
[----:B------:R-:W-:Y:S01]  /*6020*/  FSETP.GE.FTZ.AND P0, PT, R186, RZ, PT ;  /* 0x000000ffba00720b */ /* 0x000fe20003f16000 */
[C---:B------:R-:W-:Y:S01]  /*6030*/  FADD.FTZ R13, -R2.reuse, R13 ;  /* 0x0000000d020d7221 */ /* 0x040fe20000010100 */
[-C--:B------:R-:W-:Y:S01]  /*6040*/  FSEL R5, R5, R2.reuse, P2 ;  /* 0x0000000205057208 */ /* 0x080fe20001000000 */
[C---:B------:R-:W-:Y:S01]  /*6050*/  FADD.FTZ R24, -R2.reuse, R24 ;  /* 0x0000001802187221 */ /* 0x040fe20000010100 */
[----:B------:R-:W-:Y:S01]  /*6060*/  FSETP.GE.FTZ.AND P2, PT, R221, RZ, PT ;  /* 0x000000ffdd00720b */ /* 0x000fe20003f56000 */
[----:B------:R-:W-:Y:S01]  /*6070*/  FADD.FTZ R28, -R2, R28 ;  /* 0x0000001c021c7221 */ /* 0x000fe20000010100 */
[----:B------:R-:W-:Y:S01]  /*6080*/  FSEL R13, R13, R2, P4 ;  /* 0x000000020d0d7208 */ /* 0x000fe20002000000 */
[----:B------:R-:W-:Y:S01]  /*6090*/  FMUL.FTZ R23, R223, R4 ;  /* 0x00000004df177220 */ /* 0x000fe20000410000 */
[-C--:B------:R-:W-:Y:S01]  /*60a0*/  FSEL R12, R12, R2.reuse, P2 ;  /* 0x000000020c0c7208 */ /* 0x080fe20001000000 */
[----:B---3--:R-:W-:Y:S01]  /*60b0*/  FADD.FTZ R4, -R0, R14 ;  /* 0x0000000e00047221 */ /* 0x008fe20000010100 */
[----:B------:R-:W-:Y:S01]  /*60c0*/  FSETP.GE.FTZ.AND P2, PT, R192, RZ, PT ;  /* 0x000000ffc000720b */ /* 0x000fe20003f56000 */
[----:B------:R-:W-:Y:S01]  /*60d0*/  FADD.FTZ R11, -R0, R11 ;  /* 0x0000000b000b7221 */ /* 0x000fe20000010100 */
[-C--:B------:R-:W-:Y:S01]  /*60e0*/  FSEL R24, R24, R2.reuse, P3 ;  /* 0x0000000218187208 */ /* 0x080fe20001800000 */
[C---:B------:R-:W-:Y:S01]  /*60f0*/  FADD.FTZ R6, -R0.reuse, R15 ;  /* 0x0000000f00067221 */ /* 0x040fe20000010100 */
[-C--:B------:R-:W-:Y:S01]  /*6100*/  FSEL R25, R25, R2.reuse, P2 ;  /* 0x0000000219197208 */ /* 0x080fe20001000000 */
[----:B------:R-:W-:Y:S01]  /*6110*/  FADD.FTZ R10, -R0, R10 ;  /* 0x0000000a000a7221 */ /* 0x000fe20000010100 */
[----:B------:R-:W-:Y:S01]  /*6120*/  FSETP.GE.FTZ.AND P2, PT, R187, RZ, PT ;  /* 0x000000ffbb00720b */ /* 0x000fe20003f56000 */
[----:B------:R-:W-:Y:S01]  /*6130*/  FMUL.FTZ R32, R224, R5 ;  /* 0x00000005e0207220 */ /* 0x000fe20000410000 */
[----:B------:R-:W-:Y:S01]  /*6140*/  FSETP.GE.FTZ.AND P3, PT, R226, RZ, PT ;  /* 0x000000ffe200720b */ /* 0x000fe20003f76000 */
[----:B------:R-:W-:Y:S01]  /*6150*/  FADD.FTZ R5, -R0, R26 ;  /* 0x0000001a00057221 */ /* 0x000fe20000010100 */
        /* <DEDUP_REMOVED lines=12> */
[----:B------:R-:W-:Y:S01]  /*6220*/  FSETP.GE.FTZ.AND P2, PT, R185, RZ, PT ;  /* 0x000000ffb900720b */ /* 0x000fe20003f56000 */
[----:B------:R-:W-:Y:S01]  /*6230*/  FADD.FTZ R4, -R0, R27 ;  /* 0x0000001b00047221 */ /* 0x000fe20000010100 */
[----:B------:R-:W-:Y:S01]  /*6240*/  FSEL R6, R6, R0, P0 ;  /* 0x0000000006067208 */ /* 0x000fe20000000000 */
[----:B------:R-:W-:Y:S01]  /*6250*/  FMUL.FTZ R24, R194, R24 ;  /* 0x00000018c2187220 */ /* 0x000fe20000410000 */
[----:B------:R-:W-:Y:S01]  /*6260*/  PLOP3.LUT P0, PT, PT, PT, UP5, 0x80, 0x0 ;  /* 0x000000000000781c */ /* 0x000fe20003f0f058 */
        /* <DEDUP_REMOVED lines=8> */
[----:B------:R-:W-:Y:S01]  /*62f0*/  FMUL.FTZ R13, R205, R6 ;  /* 0x00000006cd0d7220 */ /* 0x000fe20000410000 */
[-C--:B------:R-:W-:Y:S01]  /*6300*/  FSEL R4, R4, R0.reuse, P4 ;  /* 0x0000000004047208 */ /* 0x080fe20002000000 */
[----:B------:R-:W-:Y:S01]  /*6310*/  IMAD.MOV.U32 R186, RZ, RZ, R233 ;  /* 0x000000ffffba7224 */ /* 0x000fe200078e00e9 */
[----:B------:R-:W-:Y:S01]  /*6320*/  FSEL R2, R2, R0, P3 ;  /* 0x0000000002027208 */ /* 0x000fe20001800000 */
[----:B------:R-:W-:Y:S02]  /*6330*/  @P2 FADD.FTZ R0, -R0, R31 ;  /* 0x0000001f00002221 */ /* 0x000fe40000010100 */
[----:B------:R-:W-:Y:S02]  /*6340*/  FMUL.FTZ R14, R198, R5 ;  /* 0x00000005c60e7220 */ /* 0x000fe40000410000 */
[----:B------:R-:W-:Y:S02]  /*6350*/  FMUL.FTZ R16, R195, R4 ;  /* 0x00000004c3107220 */ /* 0x000fe40000410000 */
[----:B------:R-:W-:Y:S02]  /*6360*/  FMUL.FTZ R19, R188, R2 ;  /* 0x00000002bc137220 */ /* 0x000fe40000410000 */
[----:B------:R-:W-:Y:S02]  /*6370*/  FMUL.FTZ R18, R185, R0 ;  /* 0x00000000b9127220 */ /* 0x000fe40000410000 */
        /* <DEDUP_REMOVED lines=24> */
.L_x_1239:
        /* <DEDUP_REMOVED lines=146> */
.L_x_1240:
[----:B------:R-:W-:Y:S01]  /*6e20*/  LDSM.16.M88.4 R32, [R211+0x1c000] ;  /* 0x01c00000d320783b */ /* 0x000fe20000000200 */
[----:B------:R-:W-:Y:S01]  /*6e30*/  IMAD.MOV.U32 R2, RZ, RZ, 0x4 ;  /* 0x00000004ff027424 */ /* 0x000fe200078e00ff */
[----:B------:R-:W-:Y:S01]  /*6e40*/  ULOP3.LUT UR4, UR7, 0x1, URZ, 0xc0, !UPT ;  /* 0x0000000107047892 */ /* 0x000fe2000f8ec03f */
[----:B------:R-:W-:Y:S01]  /*6e50*/  IMAD.MOV.U32 R188, RZ, RZ, c[0x0][0x22c] ;  /* 0x00008b00ffbc7624 */ /* 0x000fe200078e00ff */
[----:B------:R-:W-:Y:S01]  /*6e60*/  @UP5 UIADD3 UR5, UP4, UR10, -0x100, URZ ;  /* 0xffffff000a055890 */ /* 0x000fe2000ff9e03f */
[----:B------:R-:W2:Y:S01]  /*6e70*/  LDSM.16.MT88.4 R16, [R208] ;  /* 0x00000000d010783b */ /* 0x000ea20000004200 */
[----:B------:R-:W-:Y:S01]  /*6e80*/  IMAD.MOV.U32 R191, RZ, RZ, c[0x0][0x22c] ;  /* 0x00008b00ffbf7624 */ /* 0x000fe200078e00ff */
[----:B------:R-:W-:Y:S01]  /*6e90*/  UISETP.NE.U32.AND UP1, UPT, UR4, 0x1, UPT ;  /* 0x000000010400788c */ /* 0x000fe2000bf25070 */
[----:B------:R-:W-:Y:S01]  /*6ea0*/  IMAD R188, R188, c[0x0][0x1c0], RZ ;  /* 0x00007000bcbc7a24 */ /* 0x000fe200078e02ff */
[----:B------:R-:W-:Y:S01]  /*6eb0*/  UIADD3 UR6, UR7, -0x1, URZ ;  /* 0xffffffff07067890 */ /* 0x000fe2000fffe03f */
[----:B------:R-:W3:Y:S01]  /*6ec0*/  LDSM.16.M88.4 R28, [R211+0x1d000] ;  /* 0x01d00000d31c783b */ /* 0x000ee20000000200 */
[----:B------:R-:W-:Y:S01]  /*6ed0*/  IMAD R191, R191, c[0x0][0x1c0], RZ ;  /* 0x00007000bfbf7a24 */ /* 0x000fe200078e02ff */
[----:B------:R-:W-:Y:S01]  /*6ee0*/  @UP5 UIADD3.X UR4, UR11, -0x1, URZ, UP4, !UPT ;  /* 0xffffffff0b045890 */ /* 0x000fe2000a7fe43f */
[----:B------:R-:W-:Y:S02]  /*6ef0*/  IMAD.SHL.U32 R188, R188, 0x10, RZ ;  /* 0x00000010bcbc7824 */ /* 0x000fe400078e00ff */
[----:B------:R-:W4:Y:S01]  /*6f00*/  LDSM.16.MT88.4 R164, [R208+0x4000] ;  /* 0x00400000d0a4783b */ /* 0x000f220000004200 */
[----:B------:R-:W-:Y:S02]  /*6f10*/  IMAD.SHL.U32 R191, R191, 0x20, RZ ;  /* 0x00000020bfbf7824 */ /* 0x000fe400078e00ff */
[----:B------:R-:W-:Y:S02]  /*6f20*/  IMAD.MOV.U32 R190, RZ, RZ, c[0x0][0x22c] ;  /* 0x00008b00ffbe7624 */ /* 0x000fe400078e00ff */
[----:B------:R-:W-:Y:S01]  /*6f30*/  LDSM.16.M88.4 R168, [R212+0x1c000] ;  /* 0x01c00000d4a8783b */ /* 0x000fe20000000200 */
[----:B------:R-:W-:Y:S02]  /*6f40*/  IMAD.MOV.U32 R189, RZ, RZ, c[0x0][0x22c] ;  /* 0x00008b00ffbd7624 */ /* 0x000fe400078e00ff */
[----:B------:R-:W-:Y:S02]  /*6f50*/  IMAD R190, R190, c[0x0][0x1c0], RZ ;  /* 0x00007000bebe7a24 */ /* 0x000fe400078e02ff */
[----:B------:R-:W1:Y:S01]  /*6f60*/  LDSM.16.MT88.4 R172, [R208+0x800] ;  /* 0x00080000d0ac783b */ /* 0x000e620000004200 */
[----:B------:R-:W-:Y:S02]  /*6f70*/  IMAD R189, R189, c[0x0][0x1c0], RZ ;  /* 0x00007000bdbd7a24 */ /* 0x000fe400078e02ff */
[----:B------:R-:W-:Y:S02]  /*6f80*/  IMAD R190, R190, 0x28, RZ ;  /* 0x00000028bebe7824 */ /* 0x000fe400078e02ff */
[----:B------:R-:W1:Y:S01]  /*6f90*/  LDSM.16.M88.4 R176, [R212+0x1d000] ;  /* 0x01d00000d4b0783b */ /* 0x000e620000000200 */
[----:B------:R-:W-:Y:S02]  /*6fa0*/  IMAD R189, R189, 0x38, RZ ;  /* 0x00000038bdbd7824 */ /* 0x000fe400078e02ff */
[----:B-1----:R-:W-:Y:S02]  /*6fb0*/  IMAD.MOV.U32 R0, RZ, RZ, c[0x0][0x22c] ;  /* 0x00008b00ff007624 */ /* 0x002fe400078e00ff */
[----:B------:R-:W1:Y:S02]  /*6fc0*/  LDSM.16.MT88.4 R180, [R208+0x4800] ;  /* 0x00480000d0b4783b */ /* 0x000e640000004200 */
[----:B------:R-:W-:Y:S04]  /*6fd0*/  IMAD R0, R0, c[0x0][0x1c0], RZ ;  /* 0x0000700000007a24 */ /* 0x000fe800078e02ff */
[----:B------:R-:W-:Y:S01]  /*6fe0*/  IMAD.U32 R0, R0, -0x40, RZ ;  /* 0xffffffc000007824 */ /* 0x000fe200078e00ff */
[-C--:B--2---:R-:W-:Y:S04]  /*6ff0*/  HMMA.16816.F32.BF16 R4, R32, R16.reuse, RZ ;  /* 0x000000102004723c */ /* 0x084fe800000418ff */
[C---:B------:R-:W-:Y:S04]  /*7000*/  LEA R233, P2, R0.reuse, R186, 0x2 ;  /* 0x000000ba00e97211 */ /* 0x040fe800078410ff */
[----:B------:R-:W-:Y:S01]  /*7010*/  LEA.HI.X.SX32 R232, R0, R187, 0x2, P2 ;  /* 0x000000bb00e87211 */ /* 0x000fe200010f16ff */
[C---:B---3--:R-:W-:Y:S03]  /*7020*/  HMMA.16816.F32.BF16 R8, R28.reuse, R16, RZ ;  /* 0x000000101c08723c */ /* 0x048fe600000418ff */
[----:B------:R-:W-:Y:S04]  /*7030*/  IMAD.MOV.U32 R0, RZ, RZ, c[0x0][0x22c] ;  /* 0x00008b00ff007624 */ /* 0x000fe800078e00ff */
[----:B------:R-:W-:Y:S01]  /*7040*/  IMAD R0, R0, c[0x0][0x1c0], RZ ;  /* 0x0000700000007a24 */ /* 0x000fe200078e02ff */
[-C--:B------:R-:W-:Y:S04]  /*7050*/  HMMA.16816.F32.BF16 R12, R28, R18.reuse, RZ ;  /* 0x000000121c0c723c */ /* 0x080fe800000418ff */
[----:B------:R-:W-:Y:S04]  /*7060*/  IMAD R0, R0, 0x18, RZ ;  /* 0x0000001800007824 */ /* 0x000fe800078e02ff */
        /* <DEDUP_REMOVED lines=76> */
[----:B------:R-:W4:Y:S06]  /*7530*/  LDSM.16.MT88.4 R164, [R208+0x7800] ;  /* 0x00780000d0a4783b */ /* 0x000f2c0000004200 */
[----:B------:R-:W-:Y:S01]  /*7540*/  @P0 IADD3 R168, R244, -0x40, RZ ;  /* 0xffffffc0f4a80810 */ /* 0x000fe20007ffe0ff */
[-C--:B-1----:R-:W-:Y:S05]  /*7550*/  HMMA.16816.F32.BF16 R4, R172, R176.reuse, R4 ;  /* 0x000000b0ac04723c */ /* 0x082fea0000041804 */
[----:B------:R-:W-:Y:S01]  /*7560*/  @P0 IMAD.WIDE R168, R168, R2, UR10 ;  /* 0x0000000aa8a80e25 */ /* 0x000fe2000f8e0202 */
[----:B------:R-:W-:Y:S02]  /*7570*/  @UP5 UMOV UR10, UR5 ;  /* 0x00000005000a5c82 */ /* 0x000fe40008000000 */
[----:B------:R-:W-:Y:S01]  /*7580*/  @UP5 UMOV UR11, UR4 ;  /* 0x00000004000b5c82 */ /* 0x000fe20008000000 */
[----:B------:R-:W-:Y:S01]  /*7590*/  IMAD.MOV.U32 R2, RZ, RZ, R233 ;  /* 0x000000ffff027224 */ /* 0x000fe200078e00e9 */
[----:B------:R1:W5:Y:S02]  /*75a0*/  @P0 LDG.E R241, [R168.64] ;  /* 0x0000000ca8f10981 */ /* 0x000364000c1e1900 */
[----:B--2---:R-:W-:Y:S03]  /*75b0*/  IMAD.MOV.U32 R3, RZ, RZ, R232 ;  /* 0x000000ffff037224 */ /* 0x004fe600078e00e8 */
[----:B------:R1:W5:Y:S05]  /*75c0*/  @P0 LDG.E R242, [R168.64+0x20] ;  /* 0x0000200ca8f20981 */ /* 0x00036a000c1e1900 */
        /* <DEDUP_REMOVED lines=8> */
[-C--:B----4-:R-:W-:Y:S04]  /*7650*/  HMMA.16816.F32.BF16 R20, R172, R164.reuse, R20 ;  /* 0x000000a4ac14723c */ /* 0x090fe80000041814 */
        /* <DEDUP_REMOVED lines=12> */
[-C--:B------:R-:W-:Y:S02]  /*7720*/  LEA R166, P3, R190, R2.reuse, 0x2 ;  /* 0x00000002bea67211 */ /* 0x080fe400078610ff */
[----:B------:R-:W-:Y:S02]  /*7730*/  IMAD R0, R0, c[0x0][0x1c0], RZ ;  /* 0x0000700000007a24 */ /* 0x000fe400078e02ff */
[----:B------:R4:W-:Y:S01]  /*7740*/  RED.E.ADD.F32.FTZ.RN.STRONG.GPU [R170.64], R7 ;  /* 0x00000007aa00798e */ /* 0x0009e2000c10e78c */
[-C--:B------:R-:W-:Y:S01]  /*7750*/  LEA.HI.X.SX32 R167, R190, R3.reuse, 0x2, P3 ;  /* 0x00000003bea77211 */ /* 0x080fe200018f16ff */
[----:B------:R-:W-:Y:S03]  /*7760*/  IMAD R0, R0, 0x30, RZ ;  /* 0x0000003000007824 */ /* 0x000fe600078e02ff */
[----:B------:R4:W-:Y:S02]  /*7770*/  RED.E.ADD.F32.FTZ.RN.STRONG.GPU [R168.64], R8 ;  /* 0x00000008a800798e */ /* 0x0009e4000c10e78c */
[CC--:B--2---:R-:W-:Y:S03]  /*7780*/  LEA R4, P2, R0.reuse, R2.reuse, 0x2 ;  /* 0x0000000200047211 */ /* 0x0c4fe600078410ff */
[----:B------:R2:W-:Y:S05]  /*7790*/  RED.E.ADD.F32.FTZ.RN.STRONG.GPU [R166.64], R9 ;  /* 0x00000009a600798e */ /* 0x0005ea000c10e78c */
[----:B------:R-:W-:Y:S01]  /*77a0*/  LDSM.16.MT88.4 R168, [R210+0x2800] ;  /* 0x00280000d2a8783b */ /* 0x000fe20000004200 */
[-C--:B-1----:R-:W-:Y:S01]  /*77b0*/  LEA.HI.X.SX32 R5, R0, R3.reuse, 0x2, P2 ;  /* 0x0000000300057211 */ /* 0x082fe200010f16ff */
[----:B------:R-:W-:Y:S04]  /*77c0*/  IMAD.MOV.U32 R0, RZ, RZ, c[0x0][0x22c] ;  /* 0x00008b00ff007624 */ /* 0x000fe800078e00ff */
[----:B------:R1:W-:Y:S01]  /*77d0*/  RED.E.ADD.F32.FTZ.RN.STRONG.GPU [R4.64], R10 ;  /* 0x0000000a0400798e */ /* 0x0003e2000c10e78c */
[CC--:B---3--:R-:W-:Y:S01]  /*77e0*/  LEA R6, P0, R189.reuse, R2.reuse, 0x2 ;  /* 0x00000002bd067211 */ /* 0x0c8fe200078010ff */
[----:B------:R-:W-:Y:S03]  /*77f0*/  IMAD R0, R0, c[0x0][0x1c0], RZ ;  /* 0x0000700000007a24 */ /* 0x000fe600078e02ff */
[-C--:B----4-:R-:W-:Y:S01]  /*7800*/  LEA.HI.X.SX32 R7, R189, R3.reuse, 0x2, P0 ;  /* 0x00000003bd077211 */ /* 0x090fe200000f16ff */
[----:B------:R-:W-:Y:S04]  /*7810*/  IMAD.SHL.U32 R0, R0, 0x10, RZ ;  /* 0x0000001000007824 */ /* 0x000fe800078e00ff */
[----:B------:R3:W-:Y:S01]  /*7820*/  RED.E.ADD.F32.FTZ.RN.STRONG.GPU [R6.64], R11 ;  /* 0x0000000b0600798e */ /* 0x0007e2000c10e78c */
[C---:B------:R-:W-:Y:S02]  /*7830*/  IADD3 R179, R0.reuse, 0x20, RZ ;  /* 0x0000002000b37810 */ /* 0x040fe40007ffe0ff */
[C---:B------:R-:W-:Y:S02]  /*7840*/  IADD3 R178, R0.reuse, 0x20, RZ ;  /* 0x0000002000b27810 */ /* 0x040fe40007ffe0ff */
[----:B------:R4:W-:Y:S01]  /*7850*/  RED.E.ADD.F32.FTZ.RN.STRONG.GPU [R2.64+0x80], R16 ;  /* 0x000080100200798e */ /* 0x0009e2000c10e78c */
[----:B------:R-:W-:Y:S02]  /*7860*/  IADD3 R0, R0, 0x20, RZ ;  /* 0x0000002000007810 */ /* 0x000fe40007ffe0ff */
[----:B------:R-:W-:Y:S01]  /*7870*/  IMAD.IADD R178, R238, 0x1, R178 ;  /* 0x00000001eeb27824 */ /* 0x000fe200078e02b2 */
[-C--:B------:R-:W-:Y:S01]  /*7880*/  LEA R8, P3, R250, R2.reuse, 0x2 ;  /* 0x00000002fa087211 */ /* 0x080fe200078610ff */
[----:B------:R4:W-:Y:S01]  /*7890*/  RED.E.ADD.F32.FTZ.RN.STRONG.GPU [R164.64+0x80], R17 ;  /* 0x00008011a400798e */ /* 0x0009e2000c10e78c */
[----:B------:R-:W-:Y:S02]  /*78a0*/  IMAD.IADD R0, R238, 0x1, R0 ;  /* 0x00000001ee007824 */ /* 0x000fe400078e0200 */
[-C--:B--2---:R-:W-:Y:S02]  /*78b0*/  LEA.HI.X.SX32 R9, R250, R3.reuse, 0x2, P3 ;  /* 0x00000003fa097211 */ /* 0x084fe400018f16ff */
[----:B------:R-:W-:Y:S01]  /*78c0*/  IMAD.IADD R0, R238, 0x1, R0 ;  /* 0x00000001ee007824 */ /* 0x000fe200078e0200 */
[CC--:B-1----:R-:W-:Y:S04]  /*78d0*/  LEA R4, P0, R179.reuse, R2.reuse, 0x2 ;  /* 0x00000002b3047211 */ /* 0x0c2fe800078010ff */
[-C--:B------:R-:W-:Y:S02]  /*78e0*/  LEA.HI.X.SX32 R5, R179, R3.reuse, 0x2, P0 ;  /* 0x00000003b3057211 */ /* 0x080fe400000f16ff */
[-C--:B------:R-:W-:Y:S03]  /*78f0*/  LEA R10, P0, R0, R2.reuse, 0x2 ;  /* 0x00000002000a7211 */ /* 0x080fe600078010ff */
[----:B------:R1:W-:Y:S01]  /*7900*/  RED.E.ADD.F32.FTZ.RN.STRONG.GPU [R4.64], R18 ;  /* 0x000000120400798e */ /* 0x0003e2000c10e78c */
[-C--:B---3--:R-:W-:Y:S02]  /*7910*/  LEA R6, P2, R178, R2.reuse, 0x2 ;  /* 0x00000002b2067211 */ /* 0x088fe400078410ff */
[-C--:B------:R-:W-:Y:S01]  /*7920*/  LEA.HI.X.SX32 R11, R0, R3.reuse, 0x2, P0 ;  /* 0x00000003000b7211 */ /* 0x080fe200000f16ff */
[----:B------:R-:W-:Y:S01]  /*7930*/  IMAD.MOV.U32 R0, RZ, RZ, c[0x0][0x22c] ;  /* 0x00008b00ff007624 */ /* 0x000fe200078e00ff */
[-C--:B------:R-:W-:Y:S01]  /*7940*/  LEA.HI.X.SX32 R7, R178, R3.reuse, 0x2, P2 ;  /* 0x00000003b2077211 */ /* 0x080fe200010f16ff */
[----:B------:R-:W-:Y:S01]  /*7950*/  IMAD.IADD R178, R238, 0x1, R249 ;  /* 0x00000001eeb27824 */ /* 0x000fe200078e02f9 */
[----:B----4-:R-:W-:Y:S01]  /*7960*/  IADD3 R16, R188, 0x60, RZ ;  /* 0x00000060bc107810 */ /* 0x010fe20007ffe0ff */
[----:B------:R-:W-:Y:S02]  /*7970*/  IMAD R0, R0, c[0x0][0x1c0], RZ ;  /* 0x0000700000007a24 */ /* 0x000fe400078e02ff */
[----:B------:R2:W-:Y:S01]  /*7980*/  RED.E.ADD.F32.FTZ.RN.STRONG.GPU [R6.64], R19 ;  /* 0x000000130600798e */ /* 0x0005e2000c10e78c */
[----:B------:R-:W-:Y:S01]  /*7990*/  IADD3 R17, R188, 0x60, RZ ;  /* 0x00000060bc117810 */ /* 0x000fe20007ffe0ff */
[----:B------:R-:W-:Y:S02]  /*79a0*/  IMAD.SHL.U32 R0, R0, 0x10, RZ ;  /* 0x0000001000007824 */ /* 0x000fe400078e00ff */
[----:B------:R-:W-:Y:S01]  /*79b0*/  IMAD.IADD R16, R238, 0x1, R16 ;  /* 0x00000001ee107824 */ /* 0x000fe200078e0210 */
[----:B------:R3:W-:Y:S02]  /*79c0*/  RED.E.ADD.F32.FTZ.RN.STRONG.GPU [R10.64], R12 ;  /* 0x0000000c0a00798e */ /* 0x0007e4000c10e78c */
[C---:B------:R-:W-:Y:S02]  /*79d0*/  IADD3 R173, R0.reuse, 0x40, RZ ;  /* 0x0000004000ad7810 */ /* 0x040fe40007ffe0ff */
[C---:B------:R-:W-:Y:S01]  /*79e0*/  IADD3 R172, R0.reuse, 0x40, RZ ;  /* 0x0000004000ac7810 */ /* 0x040fe20007ffe0ff */
[----:B------:R4:W-:Y:S01]  /*79f0*/  RED.E.ADD.F32.FTZ.RN.STRONG.GPU [R8.64], R13 ;  /* 0x0000000d0800798e */ /* 0x0009e2000c10e78c */
[----:B------:R-:W-:Y:S03]  /*7a00*/  IADD3 R0, R0, 0x40, RZ ;  /* 0x0000004000007810 */ /* 0x000fe60007ffe0ff */
[C---:B------:R-:W-:Y:S02]  /*7a10*/  IMAD.IADD R172, R238.reuse, 0x1, R172 ;  /* 0x00000001eeac7824 */ /* 0x040fe400078e02ac */
[C---:B------:R-:W-:Y:S01]  /*7a20*/  IMAD.IADD R0, R238.reuse, 0x1, R0 ;  /* 0x00000001ee007824 */ /* 0x040fe200078e0200 */
[CC--:B-1----:R-:W-:Y:S03]  /*7a30*/  LEA R4, P2, R249.reuse, R2.reuse, 0x2 ;  /* 0x00000002f9047211 */ /* 0x0c2fe600078410ff */
[----:B------:R-:W-:Y:S01]  /*7a40*/  IMAD.IADD R0, R238, 0x1, R0 ;  /* 0x00000001ee007824 */ /* 0x000fe200078e0200 */
[-C--:B------:R-:W-:Y:S05]  /*7a50*/  LEA.HI.X.SX32 R5, R249, R3.reuse, 0x2, P2 ;  /* 0x00000003f9057211 */ /* 0x080fea00010f16ff */
[----:B------:R1:W-:Y:S01]  /*7a60*/  RED.E.ADD.F32.FTZ.RN.STRONG.GPU [R4.64], R14 ;  /* 0x0000000e0400798e */ /* 0x0003e2000c10e78c */
[CC--:B--2---:R-:W-:Y:S04]  /*7a70*/  LEA R6, P0, R178.reuse, R2.reuse, 0x2 ;  /* 0x00000002b2067211 */ /* 0x0c4fe800078010ff */
[-C--:B------:R-:W-:Y:S02]  /*7a80*/  LEA.HI.X.SX32 R7, R178, R3.reuse, 0x2, P0 ;  /* 0x00000003b2077211 */ /* 0x080fe400000f16ff */
[CC--:B---3--:R-:W-:Y:S03]  /*7a90*/  LEA R12, P2, R172.reuse, R2.reuse, 0x2 ;  /* 0x00000002ac0c7211 */ /* 0x0c8fe600078410ff */
[----:B------:R2:W-:Y:S01]  /*7aa0*/  RED.E.ADD.F32.FTZ.RN.STRONG.GPU [R6.64], R15 ;  /* 0x0000000f0600798e */ /* 0x0005e2000c10e78c */
[-C--:B----4-:R-:W-:Y:S02]  /*7ab0*/  LEA.HI.X.SX32 R13, R172, R3.reuse, 0x2, P2 ;  /* 0x00000003ac0d7211 */ /* 0x090fe400010f16ff */
[CC--:B------:R-:W-:Y:S02]  /*7ac0*/  LEA R8, P3, R248.reuse, R2.reuse, 0x2 ;  /* 0x00000002f8087211 */ /* 0x0c0fe400078610ff */
[----:B------:R-:W-:Y:S02]  /*7ad0*/  RED.E.ADD.F32.FTZ.RN.STRONG.GPU [R2.64+0x100], R20 ;  /* 0x000100140200798e */ /* 0x000fe4000c10e78c */
[-C--:B------:R-:W-:Y:S03]  /*7ae0*/  LEA.HI.X.SX32 R9, R248, R3.reuse, 0x2, P3 ;  /* 0x00000003f8097211 */ /* 0x080fe600018f16ff */
[----:B------:R-:W-:Y:S01]  /*7af0*/  RED.E.ADD.F32.FTZ.RN.STRONG.GPU [R164.64+0x100], R21 ;  /* 0x00010015a400798e */ /* 0x000fe2000c10e78c */
[-C--:B-1----:R-:W-:Y:S02]  /*7b00*/  LEA R4, P0, R173, R2.reuse, 0x2 ;  /* 0x00000002ad047211 */ /* 0x082fe400078010ff */
[-C--:B------:R-:W-:Y:S02]  /*7b10*/  LEA R14, P6, R17, R2.reuse, 0x2 ;  /* 0x00000002110e7211 */ /* 0x080fe400078c10ff */
[-C--:B------:R-:W-:Y:S02]  /*7b20*/  LEA.HI.X.SX32 R5, R173, R3.reuse, 0x2, P0 ;  /* 0x00000003ad057211 */ /* 0x080fe400000f16ff */
[CC--:B------:R-:W-:Y:S03]  /*7b30*/  LEA R10, P0, R0.reuse, R2.reuse, 0x2 ;  /* 0x00000002000a7211 */ /* 0x0c0fe600078010ff */
[----:B------:R1:W-:Y:S01]  /*7b40*/  RED.E.ADD.F32.FTZ.RN.STRONG.GPU [R4.64], R22 ;  /* 0x000000160400798e */ /* 0x0003e2000c10e78c */
[-C--:B------:R-:W-:Y:S02]  /*7b50*/  LEA.HI.X.SX32 R11, R0, R3.reuse, 0x2, P0 ;  /* 0x00000003000b7211 */ /* 0x080fe400000f16ff */
[CC--:B--2---:R-:W-:Y:S02]  /*7b60*/  LEA R6, P2, R247.reuse, R2.reuse, 0x2 ;  /* 0x00000002f7067211 */ /* 0x0c4fe400078410ff */
[----:B------:R2:W-:Y:S01]  /*7b70*/  RED.E.ADD.F32.FTZ.RN.STRONG.GPU [R12.64], R23 ;  /* 0x000000170c00798e */ /* 0x0005e2000c10e78c */
[----:B------:R-:W-:Y:S02]  /*7b80*/  IADD3 R0, R188, 0x60, RZ ;  /* 0x00000060bc007810 */ /* 0x000fe40007ffe0ff */
[-C--:B------:R-:W-:Y:S02]  /*7b90*/  LEA.HI.X.SX32 R7, R247, R3.reuse, 0x2, P2 ;  /* 0x00000003f7077211 */ /* 0x080fe400010f16ff */
[----:B------:R3:W-:Y:S01]  /*7ba0*/  RED.E.ADD.F32.FTZ.RN.STRONG.GPU [R10.64], R24 ;  /* 0x000000180a00798e */ /* 0x0007e2000c10e78c */
[C---:B------:R-:W-:Y:S01]  /*7bb0*/  IMAD.IADD R0, R238.reuse, 0x1, R0 ;  /* 0x00000001ee007824 */ /* 0x040fe200078e0200 */
[-C--:B------:R-:W-:Y:S03]  /*7bc0*/  LEA.HI.X.SX32 R15, R17, R3.reuse, 0x2, P6 ;  /* 0x00000003110f7211 */ /* 0x080fe600030f16ff */
[----:B------:R4:W-:Y:S01]  /*7bd0*/  RED.E.ADD.F32.FTZ.RN.STRONG.GPU [R8.64], R25 ;  /* 0x000000190800798e */ /* 0x0009e2000c10e78c */
[----:B------:R-:W-:Y:S04]  /*7be0*/  IMAD.IADD R0, R238, 0x1, R0 ;  /* 0x00000001ee007824 */ /* 0x000fe800078e0200 */
[----:B------:R4:W-:Y:S05]  /*7bf0*/  RED.E.ADD.F32.FTZ.RN.STRONG.GPU [R6.64], R26 ;  /* 0x0000001a0600798e */ /* 0x0009ea000c10e78c */
[----:B------:R-:W-:Y:S01]  /*7c00*/  LDSM.16.MT88.4 R20, [R210+0x2000] ;  /* 0x00200000d214783b */ /* 0x000fe20000004200 */
[CC--:B-1----:R-:W-:Y:S04]  /*7c10*/  LEA R4, P0, R252.reuse, R2.reuse, 0x2 ;  /* 0x00000002fc047211 */ /* 0x0c2fe800078010ff */
[-C--:B------:R-:W-:Y:S02]  /*7c20*/  LEA.HI.X.SX32 R5, R252, R3.reuse, 0x2, P0 ;  /* 0x00000003fc057211 */ /* 0x080fe400000f16ff */
[CC--:B--2---:R-:W-:Y:S03]  /*7c30*/  LEA R12, P5, R16.reuse, R2.reuse, 0x2 ;  /* 0x00000002100c7211 */ /* 0x0c4fe600078a10ff */
[----:B------:R1:W-:Y:S01]  /*7c40*/  RED.E.ADD.F32.FTZ.RN.STRONG.GPU [R4.64], R27 ;  /* 0x0000001b0400798e */ /* 0x0003e2000c10e78c */
[-C--:B------:R-:W-:Y:S02]  /*7c50*/  LEA.HI.X.SX32 R13, R16, R3.reuse, 0x2, P5 ;  /* 0x00000003100d7211 */ /* 0x080fe400028f16ff */
[-C--:B---3--:R-:W-:Y:S02]  /*7c60*/  LEA R10, P4, R0, R2.reuse, 0x2 ;  /* 0x00000002000a7211 */ /* 0x088fe400078810ff */
        /* <DEDUP_REMOVED lines=9> */
[----:B------:R-:W-:Y:S01]  /*7d00*/  ISETP.LT.AND P2, PT, RZ, UR7, PT ;  /* 0x00000007ff007c0c */ /* 0x000fe2000bf41270 */
[----:B------:R-:W-:Y:S01]  /*7d10*/  RED.E.ADD.F32.FTZ.RN.STRONG.GPU [R12.64], R35 ;  /* 0x000000230c00798e */ /* 0x000fe2000c10e78c */
[----:B------:R-:W-:Y:S04]  /*7d20*/  UMOV UR7, UR6 ;  /* 0x0000000600077c82 */ /* 0x000fe80008000000 */
[----:B------:R-:W-:Y:S01]  /*7d30*/  RED.E.ADD.F32.FTZ.RN.STRONG.GPU [R10.64], R28 ;  /* 0x0000001c0a00798e */ /* 0x000fe2000c10e78c */
[C---:B-1----:R-:W-:Y:S04]  /*7d40*/  LEA R4, P0, R251.reuse, R2, 0x2 ;  /* 0x00000002fb047211 */ /* 0x042fe800078010ff */
        /* <DEDUP_REMOVED lines=207> */
[----:B------:R-:W-:Y:S01]  /*8a40*/  UISETP.NE.AND UP0, UPT, UR22, -0x1, UPT ;  /* 0xffffffff1600788c */ /* 0x000fe2000bf05270 */
[----:B------:R-:W-:Y:S01]  /*8a50*/  FMUL.FTZ R59, R101, c[0x0][0x2e0] ;  /* 0x0000b800653b7a20 */ /* 0x000fe20000410000 */
[----:B------:R-:W-:Y:S01]  /*8a60*/  ULDC.64 UR8, c[0x0][0x3a0] ;  /* 0x0000e80000087ab9 */ /* 0x000fe20000000a00 */
        /* <DEDUP_REMOVED lines=61> */
[----:B------:R1:W-:Y:S01]  /*8e40*/  STS [R176+0x2000], R45 ;  /* 0x0020002db0007388 */ /* 0x0003e20000000800 */
[----:B------:R-:W-:-:S03]  /*8e50*/  F2FP.BF16.PACK_AB R36, R36, R142 ;  /* 0x0000008e2424723e */ /* 0x000fc600000010ff */
        /* <DEDUP_REMOVED lines=89> */
[----:B------:R-:W-:Y:S01]  /*93f0*/  PLOP3.LUT P0, PT, PT, PT, UP0, 0x80, 0x0 ;  /* 0x000000000000781c */ /* 0x000fe20003f0f008 */
        /* <DEDUP_REMOVED lines=9> */
[----:B------:R-:W-:-:S03]  /*9490*/  UIMAD UR7, UR18, UR7, UR8 ;  /* 0x00000007120772a4 */ /* 0x000fc6000f8e0208 */
[----:B------:R-:W-:Y:S02]  /*94a0*/  ULDC.64 UR8, c[0x0][0x388] ;  /* 0x0000e20000087ab9 */ /* 0x000fe40000000a00 */
[----:B------:R-:W-:Y:S02]  /*94b0*/  UIADD3 UR5, UR5, UR7, URZ ;  /* 0x0000000705057290 */ /* 0x000fe4000fffe03f */
[----:B------:R-:W-:Y:S02]  /*94c0*/  UIMAD UR6, UR60, UR8, URZ ;  /* 0x000000083c0672a4 */ /* 0x000fe4000f8e023f */
[----:B------:R-:W-:Y:S02]  /*94d0*/  UIMAD.WIDE.U32 UR4, UR30, UR8, UR4 ;  /* 0x000000081e0472a5 */ /* 0x000fe4000f8e0004 */
[----:B------:R-:W-:-:S04]  /*94e0*/  UIMAD UR6, UR30, UR9, UR6 ;  /* 0x000000091e0672a4 */ /* 0x000fc8000f8e0206 */
[----:B------:R-:W-:Y:S02]  /*94f0*/  UIADD3 UR14, UR5, UR6, URZ ;  /* 0x00000006050e7290 */ /* 0x000fe4000fffe03f */
[----:B------:R-:W-:Y:S02]  /*9500*/  UMOV UR11, UR4 ;  /* 0x00000004000b7c82 */ /* 0x000fe40008000000 */
.L_x_1242:
        /* <DEDUP_REMOVED lines=18> */
.L_x_1243:
[----:B-1----:R-:W2:Y:S01]  /*9630*/  LDL.64 R2, [R1+0x28] ;  /* 0x0000280001027983 */ /* 0x002ea20000100a00 */
[----:B-----5:R-:W-:Y:S01]  /*9640*/  IMAD.SHL.U32 R0, R185, 0x2, RZ ;  /* 0x00000002b9007824 */ /* 0x020fe200078e00ff */
[----:B------:R-:W-:Y:S01]  /*9650*/  USHF.L.U32 UR4, UR17, 0x7, URZ ;  /* 0x0000000711047899 */ /* 0x000fe2000800063f */
[----:B------:R-:W-:Y:S01]  /*9660*/  BSSY B0, `(.L_x_1244) ;  /* 0x0000031000007945 */ /* 0x000fe20003800000 */
[----:B------:R-:W-:Y:S01]  /*9670*/  BAR.SYNC.DEFER_BLOCKING 0x0 ;  /* 0x0000000000007b1d */ /* 0x000fe20000010000 */
[----:B------:R-:W-:Y:S01]  /*9680*/  SHF.R.S32.HI R76, RZ, 0x1f, R243 ;  /* 0x0000001fff4c7819 */ /* 0x000fe200000114f3 */
[----:B------:R-:W-:Y:S02]  /*9690*/  USHF.R.S32.HI UR8, URZ, 0x1f, UR4 ;  /* 0x0000001f3f087899 */ /* 0x000fe40008011404 */
[----:B------:R-:W-:-:S02]  /*96a0*/  IMAD.U32 R11, RZ, RZ, UR4 ;  /* 0x00000004ff0b7e24 */ /* 0x000fc4000f8e00ff */
[----:B------:R-:W-:Y:S02]  /*96b0*/  ULDC.64 UR6, c[0x0][0x3a0] ;  /* 0x0000e80000067ab9 */ /* 0x000fe40000000a00 */
[----:B------:R-:W-:-:S04]  /*96c0*/  UIMAD UR5, UR8, UR6, URZ ;  /* 0x00000006080572a4 */ /* 0x000fc8000f8e023f */
[----:B------:R-:W-:Y:S02]  /*96d0*/  UIMAD UR6, UR4, UR7, UR5 ;  /* 0x00000007040672a4 */ /* 0x000fe4000f8e0205 */
[----:B------:R-:W-:-:S04]  /*96e0*/  UIMAD UR5, UR17, -0x80, UR16 ;  /* 0xffffff80110578a4 */ /* 0x000fc8000f8e0210 */
[----:B------:R-:W-:Y:S01]  /*96f0*/  IMAD.U32 R4, RZ, RZ, UR6 ;  /* 0x00000006ff047e24 */ /* 0x000fe2000f8e00ff */
[----:B------:R-:W-:Y:S01]  /*9700*/  ULDC.64 UR6, c[0x0][0x3b8] ;  /* 0x0000ee0000067ab9 */ /* 0x000fe20000000a00 */
[----:B------:R-:W-:Y:S01]  /*9710*/  ISETP.GE.AND P4, PT, R243, UR5, PT ;  /* 0x00000005f3007c0c */ /* 0x000fe2000bf86270 */
[----:B------:R-:W-:Y:S01]  /*9720*/  UIMAD UR6, UR59, UR6, URZ ;  /* 0x000000063b0672a4 */ /* 0x000fe2000f8e023f */
[----:B------:R1:W3:Y:S03]  /*9730*/  LDS.128 R24, [R0+0xd000] ;  /* 0x00d0000000187984 */ /* 0x0002e60000000c00 */
[----:B------:R-:W-:Y:S01]  /*9740*/  UIMAD UR6, UR36, UR7, UR6 ;  /* 0x00000007240672a4 */ /* 0x000fe2000f8e0206 */
[----:B------:R1:W4:Y:S04]  /*9750*/  LDS.128 R32, [R0+0xe000] ;  /* 0x00e0000000207984 */ /* 0x0003280000000c00 */
[----:B------:R1:W1:Y:S04]  /*9760*/  LDS.128 R40, [R0+0xf000] ;  /* 0x00f0000000287984 */ /* 0x0002680000000c00 */
        /* <DEDUP_REMOVED lines=11> */
[----:B--2---:R-:W-:-:S02]  /*9820*/  SHF.R.S32.HI R9, RZ, 0x1f, R2 ;  /* 0x0000001fff097819 */ /* 0x004fc40000011402 */
[----:B------:R-:W-:-:S05]  /*9830*/  MOV R8, R2 ;  /* 0x0000000200087202 */ /* 0x000fca0000000f00 */
[----:B------:R-:W-:-:S05]  /*9840*/  IMAD.WIDE.U32 R2, R11, c[0x0][0x3a0], R8 ;  /* 0x0000e8000b027a25 */ /* 0x000fca00078e0008 */
[----:B------:R-:W-:-:S04]  /*9850*/  IADD3 R2, P0, R2, UR11, RZ ;  /* 0x0000000b02027c10 */ /* 0x000fc8000ff1e0ff */
[----:B------:R-:W-:Y:S02]  /*9860*/  IADD3.X R3, R3, UR14, R4, P0, !PT ;  /* 0x0000000e03037c10 */ /* 0x000fe400087fe404 */
[----:B------:R-:W-:-:S05]  /*9870*/  MOV R4, UR36 ;  /* 0x0000002400047c02 */ /* 0x000fca0008000f00 */
[----:B------:R-:W-:-:S05]  /*9880*/  IMAD.WIDE.U32 R2, R4, c[0x0][0x3b8], R2 ;  /* 0x0000ee0004027a25 */ /* 0x000fca00078e0002 */
[----:B------:R-:W-:Y:S01]  /*9890*/  IADD3 R10, R3, UR6, RZ ;  /* 0x00000006030a7c10 */ /* 0x000fe2000fffe0ff */
[----:B------:R-:W-:Y:S05]  /*98a0*/  @P4 BRA `(.L_x_1245) ;  /* 0x000000c000004947 */ /* 0x000fea0003800000 */
[----:B-1-34-:R-:W1:Y:S01]  /*98b0*/  LDS.128 R16, [R0+0xc000] ;  /* 0x00c0000000107984 */ /* 0x01ae620000000c00 */
[----:B------:R-:W-:Y:S02]  /*98c0*/  MOV R4, R2 ;  /* 0x0000000200047202 */ /* 0x000fe40000000f00 */
[----:B------:R-:W-:Y:S01]  /*98d0*/  MOV R5, R10 ;  /* 0x0000000a00057202 */ /* 0x000fe20000000f00 */
[----:B------:R2:W3:Y:S04]  /*98e0*/  LDS.128 R12, [R0+0x10000] ;  /* 0x01000000000c7984 */ /* 0x0004e80000000c00 */
[----:B------:R-:W-:-:S05]  /*98f0*/  IMAD.WIDE.U32 R4, R243, c[0x0][0x3a0], R4 ;  /* 0x0000e800f3047a25 */ /* 0x000fca00078e0004 */
[----:B------:R-:W-:Y:S01]  /*9900*/  LEA R6, P0, R4, c[0x0][0x340], 0x1 ;  /* 0x0000d00004067a11 */ /* 0x000fe200078008ff */
[----:B--2---:R-:W-:-:S04]  /*9910*/  IMAD R0, R76, c[0x0][0x3a0], RZ ;  /* 0x0000e8004c007a24 */ /* 0x004fc800078e02ff */
[----:B------:R-:W-:-:S05]  /*9920*/  IMAD R0, R243, c[0x0][0x3a4], R0 ;  /* 0x0000e900f3007a24 */ /* 0x000fca00078e0200 */
[----:B------:R-:W-:-:S04]  /*9930*/  IADD3 R0, R5, R0, RZ ;  /* 0x0000000005007210 */ /* 0x000fc80007ffe0ff */
[----:B------:R-:W-:-:S05]  /*9940*/  LEA.HI.X R7, R4, c[0x0][0x344], R0, 0x1, P0 ;  /* 0x0000d10004077a11 */ /* 0x000fca00000f0c00 */
[----:B-1----:R1:W-:Y:S04]  /*9950*/  STG.E.128 [R6.64], R16 ;  /* 0x0000001006007986 */ /* 0x0023e8000c101d0c */
[----:B---3--:R1:W-:Y:S02]  /*9960*/  STG.E.128 [R6.64+0x80], R12 ;  /* 0x0000800c06007986 */ /* 0x0083e4000c101d0c */
.L_x_1245:
[----:B-1-34-:R-:W-:Y:S05]  /*9970*/  BSYNC B0 ;  /* 0x0000000000007941 */ /* 0x01afea0003800000 */
.L_x_1244:
        /* <DEDUP_REMOVED lines=16> */
.L_x_1247:
[----:B------:R-:W-:Y:S05]  /*9a80*/  BSYNC B0 ;  /* 0x0000000000007941 */ /* 0x000fea0003800000 */
.L_x_1246:
        /* <DEDUP_REMOVED lines=16> */
.L_x_1249:
[----:B------:R-:W-:Y:S05]  /*9b90*/  BSYNC B0 ;  /* 0x0000000000007941 */ /* 0x000fea0003800000 */
.L_x_1248:
        /* <DEDUP_REMOVED lines=15> */
.L_x_1251:
[----:B------:R-:W-:Y:S05]  /*9c90*/  BSYNC B0 ;  /* 0x0000000000007941 */ /* 0x000fea0003800000 */
.L_x_1250:
        /* <DEDUP_REMOVED lines=25> */
.L_x_1253:
[----:B------:R-:W-:Y:S05]  /*9e30*/  BSYNC B0 ;  /* 0x0000000000007941 */ /* 0x000fea0003800000 */
.L_x_1252:
        /* <DEDUP_REMOVED lines=14> */
.L_x_1255:
[----:B------:R-:W-:Y:S05]  /*9f20*/  BSYNC B0 ;  /* 0x0000000000007941 */ /* 0x000fea0003800000 */
.L_x_1254:
        /* <DEDUP_REMOVED lines=14> */
.L_x_1257:
[----:B------:R-:W-:Y:S05]  /*a010*/  BSYNC B0 ;  /* 0x0000000000007941 */ /* 0x000fea0003800000 */
.L_x_1256:
        /* <DEDUP_REMOVED lines=13> */
.L_x_1238:
[----:B-1----:R-:W-:Y:S02]  /*a0f0*/  UISETP.NE.AND UP0, UPT, UR22, -0x1, UPT ;  /* 0xffffffff1600788c */ /* 0x002fe4000bf05270 */
        /* <DEDUP_REMOVED lines=19> */
.L_x_1259:
        /* <DEDUP_REMOVED lines=18> */
.L_x_1260:
[----:B------:R-:W2:Y:S01]  /*a350*/  LDL.64 R12, [R1+0x28] ;  /* 0x00002800010c7983 */ /* 0x000ea20000100a00 */
[----:B------:R-:W-:Y:S01]  /*a360*/  USHF.L.U32 UR4, UR17, 0x7, URZ ;  /* 0x0000000711047899 */ /* 0x000fe2000800063f */
[----:B------:R-:W-:Y:S01]  /*a370*/  BSSY B0, `(.L_x_1261) ;  /* 0x000001e000007945 */ /* 0x000fe20003800000 */
[----:B------:R-:W-:Y:S01]  /*a380*/  ULDC.64 UR6, c[0x0][0x3a0] ;  /* 0x0000e80000067ab9 */ /* 0x000fe20000000a00 */
[----:B------:R-:W-:Y:S01]  /*a390*/  SHF.R.S32.HI R10, RZ, 0x1f, R243 ;  /* 0x0000001fff0a7819 */ /* 0x000fe200000114f3 */
[----:B------:R-:W-:Y:S02]  /*a3a0*/  USHF.R.S32.HI UR8, URZ, 0x1f, UR4 ;  /* 0x0000001f3f087899 */ /* 0x000fe40008011404 */
[----:B------:R-:W-:Y:S02]  /*a3b0*/  IMAD.U32 R9, RZ, RZ, UR4 ;  /* 0x00000004ff097e24 */ /* 0x000fe4000f8e00ff */
[----:B------:R-:W-:-:S04]  /*a3c0*/  UIMAD UR5, UR8, UR6, URZ ;  /* 0x00000006080572a4 */ /* 0x000fc8000f8e023f */
[----:B------:R-:W-:Y:S02]  /*a3d0*/  UIMAD UR6, UR4, UR7, UR5 ;  /* 0x00000007040672a4 */ /* 0x000fe4000f8e0205 */
[----:B------:R-:W-:-:S04]  /*a3e0*/  UIMAD UR5, UR17, -0x80, UR16 ;  /* 0xffffff80110578a4 */ /* 0x000fc8000f8e0210 */
[----:B------:R-:W-:Y:S01]  /*a3f0*/  IMAD.U32 R0, RZ, RZ, UR6 ;  /* 0x00000006ff007e24 */ /* 0x000fe2000f8e00ff */
[----:B------:R-:W-:Y:S01]  /*a400*/  ULDC.64 UR6, c[0x0][0x3b8] ;  /* 0x0000ee0000067ab9 */ /* 0x000fe20000000a00 */
[----:B------:R-:W-:Y:S01]  /*a410*/  ISETP.GE.AND P4, PT, R243, UR5, PT ;  /* 0x00000005f3007c0c */ /* 0x000fe2000bf86270 */
[----:B------:R-:W-:-:S04]  /*a420*/  UIMAD UR6, UR57, UR6, URZ ;  /* 0x00000006390672a4 */ /* 0x000fc8000f8e023f */
[----:B------:R-:W-:Y:S01]  /*a430*/  UIMAD UR6, UR36, UR7, UR6 ;  /* 0x00000007240672a4 */ /* 0x000fe2000f8e0206 */
[----:B--2---:R-:W-:-:S05]  /*a440*/  IMAD.WIDE.U32 R2, R9, c[0x0][0x3a0], R12 ;  /* 0x0000e80009027a25 */ /* 0x004fca00078e000c */
[----:B------:R-:W-:-:S04]  /*a450*/  IADD3 R2, P0, R2, UR11, RZ ;  /* 0x0000000b02027c10 */ /* 0x000fc8000ff1e0ff */
[----:B------:R-:W-:Y:S01]  /*a460*/  IADD3.X R3, R3, UR14, R0, P0, !PT ;  /* 0x0000000e03037c10 */ /* 0x000fe200087fe400 */
[----:B------:R-:W-:-:S04]  /*a470*/  IMAD.U32 R0, RZ, RZ, UR36 ;  /* 0x00000024ff007e24 */ /* 0x000fc8000f8e00ff */
        /* <DEDUP_REMOVED lines=13> */
.L_x_1262:
[----:B------:R-:W-:Y:S05]  /*a550*/  BSYNC B0 ;  /* 0x0000000000007941 */ /* 0x000fea0003800000 */
.L_x_1261:
        /* <DEDUP_REMOVED lines=16> */
.L_x_1264:
[----:B------:R-:W-:Y:S05]  /*a660*/  BSYNC B0 ;  /* 0x0000000000007941 */ /* 0x000fea0003800000 */
.L_x_1263:
        /* <DEDUP_REMOVED lines=16> */
.L_x_1266:
[----:B------:R-:W-:Y:S05]  /*a770*/  BSYNC B0 ;  /* 0x0000000000007941 */ /* 0x000fea0003800000 */
.L_x_1265:
        /* <DEDUP_REMOVED lines=15> */
.L_x_1268:
[----:B------:R-:W-:Y:S05]  /*a870*/  BSYNC B0 ;  /* 0x0000000000007941 */ /* 0x000fea0003800000 */
.L_x_1267:
        /* <DEDUP_REMOVED lines=25> */
.L_x_1270:
[----:B------:R-:W-:Y:S05]  /*aa10*/  BSYNC B0 ;  /* 0x0000000000007941 */ /* 0x000fea0003800000 */
.L_x_1269:
        /* <DEDUP_REMOVED lines=14> */
.L_x_1272:
[----:B------:R-:W-:Y:S05]  /*ab00*/  BSYNC B0 ;  /* 0x0000000000007941 */ /* 0x000fea0003800000 */
.L_x_1271:
        /* <DEDUP_REMOVED lines=14> */
.L_x_1274:
[----:B------:R-:W-:Y:S05]  /*abf0*/  BSYNC B0 ;  /* 0x0000000000007941 */ /* 0x000fea0003800000 */
.L_x_1273:
        /* <DEDUP_REMOVED lines=12> */
.L_x_1258:
[----:B------:R-:W-:Y:S05]  /*acc0*/  BSYNC B1 ;  /* 0x0000000000017941 */ /* 0x000fea0003800000 */
.L_x_1233:
        /* <DEDUP_REMOVED lines=11> */
.L_x_1275:
[----:B------:R-:W-:Y:S05]  /*ad80*/  EXIT ;  /* 0x000000000000794d */ /* 0x000fea0003800000 */
.L_x_1277:
        /* <DEDUP_REMOVED lines=15> */
.L_x_2078:


//--------------------- .text._ZN5flash44flash_bwd_dq_dk_dv_loop_seqk_parallel_kernelI23Flash_bwd_kernel_traitsILi128ELi64ELi128ELi8ELi2ELi4ELi2ELb0ELb0EN7cutlass10bfloat16_tE19Flash_kernel_traitsILi128ELi64ELi128ELi8ES3_EELb0ELb0ELb0ELb0ELb0ELb1ELb1EEEvNS_16Flash_bwd_paramsE --------------------------
	.section	.text._ZN5flash44flash_bwd_dq_dk_dv_loop_seqk_parallel_kernelI23Flash_bwd_kernel_traitsILi128ELi64ELi128ELi8ELi2ELi4ELi2ELb0ELb0EN7cutlass10bfloat16_tE19Flash_kernel_traitsILi128ELi64ELi128ELi8ES3_EELb0ELb0ELb0ELb0ELb0ELb1ELb1EEEvNS_16Flash_bwd_paramsE,"ax",@progbits
	.sectioninfo	@"SHI_REGISTERS=255"
	.align	128
        .global         _ZN5flash44flash_bwd_dq_dk_dv_loop_seqk_parallel_kernelI23Flash_bwd_kernel_traitsILi128ELi64ELi128ELi8ELi2ELi4ELi2ELb0ELb0EN7cutlass10bfloat16_tE19Flash_kernel_traitsILi128ELi64ELi128ELi8ES3_EELb0ELb0ELb0ELb0ELb0ELb1ELb1EEEvNS_16Flash_bwd_paramsE
        .type           _ZN5flash44flash_bwd_dq_dk_dv_loop_seqk_parallel_kernelI23Flash_bwd_kernel_traitsILi128ELi64ELi128ELi8ELi2ELi4ELi2ELb0ELb0EN7cutlass10bfloat16_tE19Flash_kernel_traitsILi128ELi64ELi128ELi8ES3_EELb0ELb0ELb0ELb0ELb0ELb1ELb1EEEvNS_16Flash_bwd_paramsE,@function
        .size           _ZN5flash44flash_bwd_dq_dk_dv_loop_seqk_parallel_kernelI23Flash_bwd_kernel_traitsILi128ELi64ELi128ELi8ELi2ELi4ELi2ELb0ELb0EN7cutlass10bfloat16_tE19Flash_kernel_traitsILi128ELi64ELi128ELi8ES3_EELb0ELb0ELb0ELb0ELb0ELb1ELb1EEEvNS_16Flash_bwd_paramsE,(.L_x_2079 - _ZN5flash44flash_bwd_dq_dk_dv_loop_seqk_parallel_kernelI23Flash_bwd_kernel_traitsILi128ELi64ELi128ELi8ELi2ELi4ELi2ELb0ELb0EN7cutlass10bfloat16_tE19Flash_kernel_traitsILi128ELi64ELi128ELi8ES3_EELb0ELb0ELb0ELb0ELb0ELb1ELb1EEEvNS_16Flash_bwd_paramsE)
        .other          _ZN5flash44flash_bwd_dq_dk_dv_loop_seqk_parallel_kernelI23Flash_bwd_kernel_traitsILi128ELi64ELi128ELi8ELi2ELi4ELi2ELb0ELb0EN7cutlass10bfloat16_tE19Flash_kernel_traitsILi128ELi64ELi128ELi8ES3_EELb0ELb0ELb0ELb0ELb0ELb1ELb1EEEvNS_16Flash_bwd_paramsE,@"STO_CUDA_ENTRY STV_DEFAULT"
_ZN5flash44flash_bwd_dq_dk_dv_loop_seqk_parallel_kernelI23Flash_bwd_kernel_traitsILi128ELi64ELi128ELi8ELi2ELi4ELi2ELb0ELb0EN7cutlass10bfloat16_tE19Flash_kernel_traitsILi128ELi64ELi128ELi8ES3_EELb0ELb0ELb0ELb0ELb0ELb1ELb1EEEvNS_16Flash_bwd_paramsE:
.text._ZN5flash44flash_bwd_dq_dk_dv_loop_seqk_parallel_kernelI23Flash_bwd_kernel_traitsILi128ELi64ELi128ELi8ELi2ELi4ELi2ELb0ELb0EN7cutlass10bfloat16_tE19Flash_kernel_traitsILi128ELi64ELi128ELi8ES3_EELb0ELb0ELb0ELb0ELb0ELb1ELb1EEEvNS_16Flash_bwd_paramsE:
        /* <DEDUP_REMOVED lines=37> */
[----:B------:R-:W-:Y:S01]  /*0250*/  SHF.R.S32.HI R6, RZ, 0x4, R8 ;  /* 0x00000004ff067819 */ /* 0x000fe20000011408 */
[----:B------:R-:W-:Y:S01]  /*0260*/  UIMAD UR55, UR8, UR6, UR55 ;  /* 0x00000006083772a4 */ /* 0x000fe2000f8e0237 */
[-C--:B------:R-:W-:Y:S01]  /*0270*/  LEA.HI R0, R0, R5.reuse, RZ, 0x2 ;  /* 0x0000000500007211 */ /* 0x080fe200078f10ff */
[----:B------:R-:W-:Y:S01]  /*0280*/  UIMAD UR52, UR7, UR31, URZ ;  /* 0x0000001f073472a4 */ /* 0x000fe2000f8e023f */
[----:B------:R-:W-:Y:S01]  /*0290*/  LEA.HI R3, R8, R6, RZ, 0x1 ;  /* 0x0000000608037211 */ /* 0x000fe200078f08ff */
[----:B------:R-:W-:Y:S01]  /*02a0*/  UIMAD UR6, UR31, UR11, UR38 ;  /* 0x0000000b1f0672a4 */ /* 0x000fe2000f8e0226 */
[----:B------:R-:W-:Y:S01]  /*02b0*/  LOP3.LUT R0, R0, 0xfffffffc, RZ, 0xc0, !PT ;  /* 0xfffffffc00007812 */ /* 0x000fe200078ec0ff */
[----:B------:R-:W-:Y:S01]  /*02c0*/  @!UP5 UIMAD UR7, UR31, UR13, UR38 ;  /* 0x0000000d1f07d2a4 */ /* 0x000fe2000f8e0226 */
[----:B------:R-:W-:Y:S01]  /*02d0*/  LEA.HI R2, R4, R5, RZ, 0x1 ;  /* 0x0000000504027211 */ /* 0x000fe200078f08ff */
[----:B------:R-:W-:Y:S01]  /*02e0*/  USHF.L.U32 UR41, UR46, 0x6, URZ ;  /* 0x000000062e297899 */ /* 0x000fe2000800063f */
[----:B------:R-:W-:Y:S01]  /*02f0*/  LEA.HI R17, R14, R15, RZ, 0x2 ;  /* 0x0000000f0e117211 */ /* 0x000fe200078f10ff */
[----:B------:R-:W-:Y:S01]  /*0300*/  IMAD.IADD R10, R5, 0x1, -R0 ;  /* 0x00000001050a7824 */ /* 0x000fe200078e0a00 */
[----:B------:R-:W-:Y:S01]  /*0310*/  LOP3.LUT R0, R3, 0xfffffffe, RZ, 0xc0, !PT ;  /* 0xfffffffe03007812 */ /* 0x000fe200078ec0ff */
[----:B------:R-:W-:Y:S01]  /*0320*/  ULDC UR49, c[0x0][0x214] ;  /* 0x0000850000317ab9 */ /* 0x000fe20000000800 */
[----:B------:R-:W-:Y:S01]  /*0330*/  LOP3.LUT R2, R2, 0xfffffffe, RZ, 0xc0, !PT ;  /* 0xfffffffe02027812 */ /* 0x000fe200078ec0ff */
[----:B------:R-:W-:-:S02]  /*0340*/  ULDC UR56, c[0x0][0x1c8] ;  /* 0x0000720000387ab9 */ /* 0x000fc40000000800 */
[----:B------:R-:W-:Y:S01]  /*0350*/  IMAD.IADD R9, R6, 0x1, -R0 ;  /* 0x0000000106097824 */ /* 0x000fe200078e0a00 */
[----:B------:R-:W-:Y:S01]  /*0360*/  LOP3.LUT R0, R4, 0xffffffe0, RZ, 0xc0, !PT ;  /* 0xffffffe004007812 */ /* 0x000fe200078ec0ff */
[----:B------:R-:W-:Y:S01]  /*0370*/  IMAD.IADD R13, R5, 0x1, -R2 ;  /* 0x00000001050d7824 */ /* 0x000fe200078e0a02 */
[--C-:B------:R-:W-:Y:S01]  /*0380*/  SHF.R.S32.HI R5, RZ, 0x2, R17.reuse ;  /* 0x00000002ff057819 */ /* 0x100fe20000011411 */
[----:B------:R-:W-:Y:S01]  /*0390*/  ULDC.U8 UR10, c[0x0][0x3d0] ;  /* 0x0000f400000a7ab9 */ /* 0x000fe20000000000 */
[----:B------:R-:W-:Y:S01]  /*03a0*/  SHF.R.S32.HI R2, RZ, 0x1f, R17 ;  /* 0x0000001fff027819 */ /* 0x000fe20000011411 */
[----:B------:R-:W-:Y:S01]  /*03b0*/  IMAD.IADD R0, R15, 0x1, -R0 ;  /* 0x000000010f007824 */ /* 0x000fe200078e0a00 */
[----:B------:R-:W-:Y:S01]  /*03c0*/  LEA.HI R6, R14, R15, RZ, 0x3 ;  /* 0x0000000f0e067211 */ /* 0x000fe200078f18ff */
[----:B------:R-:W-:Y:S01]  /*03d0*/  ULDC UR50, c[0x0][0x224] ;  /* 0x0000890000327ab9 */ /* 0x000fe20000000800 */
[----:B------:R-:W-:Y:S01]  /*03e0*/  LEA.HI R2, R2, R5, RZ, 0x3 ;  /* 0x0000000502027211 */ /* 0x000fe200078f18ff */
[----:B------:R-:W-:Y:S01]  /*03f0*/  @UP5 UIMAD UR54, UR31, UR49, URZ ;  /* 0x000000311f3652a4 */ /* 0x000fe2000f8e023f */
[----:B------:R-:W-:Y:S01]  /*0400*/  SHF.R.S32.HI R3, RZ, 0x1f, R0 ;  /* 0x0000001fff037819 */ /* 0x000fe20000011400 */
[----:B------:R-:W-:Y:S01]  /*0410*/  ULDC.64 UR4, c[0x0][0x118] ;  /* 0x0000460000047ab9 */ /* 0x000fe20000000a00 */
[----:B------:R-:W-:Y:S01]  /*0420*/  LOP3.LUT R2, R2, 0xfffffff8, RZ, 0xc0, !PT ;  /* 0xfffffff802027812 */ /* 0x000fe200078ec0ff */
[----:B------:R-:W-:Y:S01]  /*0430*/  ULOP3.LUT UR56, UR38, UR56, URZ, 0x3c, !UPT ;  /* 0x0000003826387292 */ /* 0x000fe2000f8e3c3f */
[----:B------:R-:W-:Y:S01]  /*0440*/  LEA.HI R18, R3, R0, RZ, 0x2 ;  /* 0x0000000003127211 */ /* 0x000fe200078f10ff */
[----:B------:R-:W-:Y:S01]  /*0450*/  USHF.R.S32.HI UR61, URZ, 0x1f, UR38 ;  /* 0x0000001f3f3d7899 */ /* 0x000fe20008011426 */
[----:B------:R-:W-:Y:S01]  /*0460*/  SHF.R.S32.HI R11, RZ, 0x3, R6 ;  /* 0x00000003ff0b7819 */ /* 0x000fe20000011406 */
[----:B------:R-:W-:Y:S01]  /*0470*/  IMAD.IADD R7, R5, 0x1, -R2 ;  /* 0x0000000105077824 */ /* 0x000fe200078e0a02 */
[----:B------:R-:W-:Y:S01]  /*0480*/  LOP3.LUT R0, R6, 0xfffffff8, RZ, 0xc0, !PT ;  /* 0xfffffff806007812 */ /* 0x000fe200078ec0ff */
[----:B------:R-:W-:Y:S01]  /*0490*/  UISETP.NE.AND UP6, UPT, UR10, URZ, UPT ;  /* 0x0000003f0a00728c */ /* 0x000fe2000bfc5270 */
[----:B------:R-:W-:Y:S01]  /*04a0*/  LOP3.LUT R2, R8, 0xfffffff0, RZ, 0xc0, !PT ;  /* 0xfffffff008027812 */ /* 0x000fe200078ec0ff */
[----:B------:R-:W-:Y:S01]  /*04b0*/  IMAD.SHL.U32 R3, R11, 0x40, RZ ;  /* 0x000000400b037824 */ /* 0x000fe200078e00ff */
[----:B------:R-:W-:Y:S01]  /*04c0*/  USHF.R.S32.HI UR60, URZ, 0x1f, UR31 ;  /* 0x0000001f3f3c7899 */ /* 0x000fe2000801141f */
[C---:B------:R-:W-:Y:S01]  /*04d0*/  IMAD.IADD R0, R15.reuse, 0x1, -R0 ;  /* 0x000000010f007824 */ /* 0x040fe200078e0a00 */
[----:B------:R-:W-:Y:S01]  /*04e0*/  USHF.R.S32.HI UR59, URZ, 0x1f, UR38 ;  /* 0x0000001f3f3b7899 */ /* 0x000fe20008011426 */
[----:B------:R-:W-:Y:S01]  /*04f0*/  IMAD.IADD R2, R15, 0x1, -R2 ;  /* 0x000000010f027824 */ /* 0x000fe200078e0a02 */
[----:B------:R-:W-:Y:S01]  /*0500*/  LOP3.LUT R3, R3, 0x1c0, RZ, 0xc0, !PT ;  /* 0x000001c003037812 */ /* 0x000fe200078ec0ff */
[C---:B------:R-:W-:Y:S01]  /*0510*/  IMAD.SHL.U32 R20, R0.reuse, 0x8, RZ ;  /* 0x0000000800147824 */ /* 0x040fe200078e00ff */
[C---:B------:R-:W-:Y:S01]  /*0520*/  LOP3.LUT P4, RZ, R0.reuse, 0x2, RZ, 0xc0, !PT ;  /* 0x0000000200ff7812 */ /* 0x040fe2000788c0ff */
[----:B------:R-:W-:Y:S01]  /*0530*/  IMAD.U32 R8, RZ, RZ, UR14 ;  /* 0x0000000eff087e24 */ /* 0x000fe2000f8e00ff */
[----:B------:R-:W-:Y:S01]  /*0540*/  SHF.R.S32.HI R5, RZ, 0x1f, R2 ;  /* 0x0000001fff057819 */ /* 0x000fe20000011402 */
[----:B------:R-:W-:Y:S01]  /*0550*/  USHF.R.S32.HI UR58, URZ, 0x1f, UR31 ;  /* 0x0000001f3f3a7899 */ /* 0x000fe2000801141f */
[----:B------:R-:W-:Y:S01]  /*0560*/  SHF.R.U32.HI R4, RZ, 0x3, R3 ;  /* 0x00000003ff047819 */ /* 0x000fe20000011603 */
[----:B------:R-:W-:Y:S01]  /*0570*/  STL [R1+0x50], R20 ;  /* 0x0000501401007387 */ /* 0x000fe20000100800 */
[----:B------:R-:W-:Y:S01]  /*0580*/  LOP3.LUT R3, R3, 0x38, R20, 0xf8, !PT ;  /* 0x0000003803037812 */ /* 0x000fe200078ef814 */
[----:B------:R-:W-:Y:S01]  /*0590*/  USHF.R.S32.HI UR57, URZ, 0x1f, UR38 ;  /* 0x0000001f3f397899 */ /* 0x000fe20008011426 */
[----:B------:R-:W-:Y:S01]  /*05a0*/  LEA.HI R11, R5, R2, RZ, 0x3 ;  /* 0x00000002050b7211 */ /* 0x000fe200078f18ff */
[----:B------:R-:W-:Y:S01]  /*05b0*/  IMAD.SHL.U32 R5, R9, 0x200, RZ ;  /* 0x0000020009057824 */ /* 0x000fe200078e00ff */
[----:B------:R-:W-:Y:S01]  /*05c0*/  LOP3.LUT R12, R3, R4, RZ, 0x3c, !PT ;  /* 0x00000004030c7212 */ /* 0x000fe200078e3cff */
[----:B------:R-:W-:Y:S01]  /*05d0*/  UIMAD.WIDE.U32 UR42, UR36, UR44, URZ ;  /* 0x0000002c242a72a5 */ /* 0x000fe2000f8e003f */
[----:B------:R-:W-:Y:S01]  /*05e0*/  LOP3.LUT R3, R11, 0xfffffff8, RZ, 0xc0, !PT ;  /* 0xfffffff80b037812 */ /* 0x000fe200078ec0ff */
[----:B------:R-:W-:Y:S01]  /*05f0*/  UIMAD UR51, UR37, UR44, URZ ;  /* 0x0000002c253372a4 */ /* 0x000fe2000f8e023f */
[C---:B------:R-:W-:Y:S01]  /*0600*/  LOP3.LUT P3, RZ, R0.reuse, 0x4, RZ, 0xc0, !PT ;  /* 0x0000000400ff7812 */ /* 0x040fe2000786c0ff */
[----:B------:R-:W-:Y:S01]  /*0610*/  IMAD.SHL.U32 R0, R0, 0x40, RZ ;  /* 0x0000004000007824 */ /* 0x000fe200078e00ff */
[----:B------:R-:W-:Y:S01]  /*0620*/  LEA.HI R4, R14, R15, RZ, 0x6 ;  /* 0x0000000f0e047211 */ /* 0x000fe200078f30ff */
[----:B------:R-:W-:Y:S01]  /*0630*/  IMAD.IADD R16, R2, 0x1, -R3 ;  /* 0x0000000102107824 */ /* 0x000fe200078e0a03 */
[----:B------:R-:W-:Y:S01]  /*0640*/  LOP3.LUT R3, R7, 0x1, RZ, 0xc0, !PT ;  /* 0x0000000107037812 */ /* 0x000fe200078ec0ff */
[----:B------:R-:W-:Y:S01]  /*0650*/  IMAD.SHL.U32 R2, R10, 0x10, RZ ;  /* 0x000000100a027824 */ /* 0x000fe200078e00ff */
[----:B------:R-:W-:Y:S01]  /*0660*/  LOP3.LUT R0, R0, 0x1c0, RZ, 0xc0, !PT ;  /* 0x000001c000007812 */ /* 0x000fe200078ec0ff */
[----:B------:R-:W-:Y:S01]  /*0670*/  USHF.R.S32.HI UR53, URZ, 0x1f, UR47 ;  /* 0x0000001f3f357899 */ /* 0x000fe2000801142f */
[----:B------:R-:W-:Y:S01]  /*0680*/  SHF.R.S32.HI R4, RZ, 0x6, R4 ;  /* 0x00000006ff047819 */ /* 0x000fe20000011404 */
[----:B------:R-:W-:Y:S01]  /*0690*/  UIMAD UR50, UR6, UR50, URZ ;  /* 0x00000032063272a4 */ /* 0x000fe2000f8e023f */
[C---:B------:R-:W-:Y:S01]  /*06a0*/  LOP3.LUT R210, R0.reuse, 0x8, R6, 0xf8, !PT ;  /* 0x0000000800d27812 */ /* 0x040fe200078ef806 */
[----:B------:R-:W-:Y:S01]  /*06b0*/  @!UP5 UIMAD UR49, UR7, UR49, URZ ;  /* 0x000000310731d2a4 */ /* 0x000fe2000f8e023f */
[----:B------:R-:W-:Y:S01]  /*06c0*/  LOP3.LUT R2, R0, 0x30, R2, 0xf8, !PT ;  /* 0x0000003000027812 */ /* 0x000fe200078ef802 */
[----:B------:R-:W-:Y:S01]  /*06d0*/  USHF.R.S32.HI UR48, URZ, 0x1f, UR41 ;  /* 0x0000001f3f307899 */ /* 0x000fe20008011429 */
[----:B------:R-:W-:Y:S01]  /*06e0*/  SHF.R.U32.HI R205, RZ, 0x3, R0 ;  /* 0x00000003ffcd7819 */ /* 0x000fe20000011600 */
[----:B------:R-:W-:Y:S01]  /*06f0*/  IMAD R0, R4, 0x800, R5 ;  /* 0x0000080004007824 */ /* 0x000fe200078e0205 */
[----:B------:R-:W-:Y:S01]  /*0700*/  ISETP.NE.U32.AND P0, PT, R3, 0x1, PT ;  /* 0x000000010300780c */ /* 0x000fe20003f05070 */
[----:B------:R-:W-:Y:S01]  /*0710*/  UMOV UR40, 0xffffc000 ;  /* 0xffffc00000287882 */ /* 0x000fe20000000000 */
[----:B------:R-:W-:-:S02]  /*0720*/  LOP3.LUT R210, R210, R205, RZ, 0x3c, !PT ;  /* 0x000000cdd2d27212 */ /* 0x000fc400078e3cff */
        /* <DEDUP_REMOVED lines=87> */
.L_x_1322:
        /* <DEDUP_REMOVED lines=53> */
.L_x_1278:
        /* <DEDUP_REMOVED lines=58> */
.L_x_1280:
        /* <DEDUP_REMOVED lines=18> */
.L_x_1281:
        /* <DEDUP_REMOVED lines=72> */
.L_x_1282:
[----:B------:R-:W-:Y:S02]  /*1930*/  UMOV UR11, UR50 ;  /* 0x00000032000b7c82 */ /* 0x000fe40008000000 */
.L_x_1283:
[----:B------:R-:W2:Y:S04]  /*1940*/  LDL.64 R2, [R1+0x50] ;  /* 0x0000500001027983 */ /* 0x000ea80000100a00 */
[----:B------:R1:W3:Y:S01]  /*1950*/  LDL.64 R10, [R1+0x50] ;  /* 0x00005000010a7983 */ /* 0x0002e20000100a00 */
[----:B------:R-:W-:Y:S01]  /*1960*/  UIADD3 UR8, UP3, UP2, UR8, UR41, UR47 ;  /* 0x0000002908087290 */ /* 0x000fe2000fa7e02f */
[----:B------:R-:W-:Y:S01]  /*1970*/  IMAD.U32 R6, RZ, RZ, UR38 ;  /* 0x00000026ff067e24 */ /* 0x000fe2000f8e00ff */
[----:B------:R-:W-:Y:S01]  /*1980*/  UISETP.GE.AND UP4, UPT, UR27, 0x1, UPT ;  /* 0x000000011b00788c */ /* 0x000fe2000bf86270 */
[----:B------:R-:W4:Y:S01]  /*1990*/  S2R R20, SR_TID.X ;  /* 0x0000000000147919 */ /* 0x000f220000002100 */
[----:B------:R-:W-:Y:S01]  /*19a0*/  UIADD3 UR15, UP1, UP0, UR12, UR8, UR15 ;  /* 0x000000080c0f7290 */ /* 0x000fe2000f83e00f */
[----:B------:R-:W-:Y:S01]  /*19b0*/  BSSY B1, `(.L_x_1279) ;  /* 0x0000907000017945 */ /* 0x000fe20003800000 */
[----:B------:R-:W-:Y:S01]  /*19c0*/  UIADD3 UR11, UR14, UR11, URZ ;  /* 0x0000000b0e0b7290 */ /* 0x000fe2000fffe03f */
[----:B------:R-:W5:Y:S01]  /*19d0*/  S2R R25, SR_TID.X ;  /* 0x0000000000197919 */ /* 0x000f620000002100 */
[----:B------:R-:W-:-:S02]  /*19e0*/  ULDC.64 UR8, c[0x0][0x1a8] ;  /* 0x00006a0000087ab9 */ /* 0x000fc40000000a00 */
[----:B------:R-:W-:Y:S01]  /*19f0*/  UIMAD UR7, UR61, UR8, URZ ;  /* 0x000000083d0772a4 */ /* 0x000fe2000f8e023f */
[----:B------:R-:W1:Y:S01]  /*1a00*/  S2R R27, SR_TID.X ;  /* 0x00000000001b7919 */ /* 0x000e620000002100 */
[----:B------:R-:W-:Y:S02]  /*1a10*/  UMOV UR17, 0x4 ;  /* 0x0000000400117882 */ /* 0x000fe40000000000 */
[----:B------:R-:W-:-:S03]  /*1a20*/  UIMAD UR12, UR38, UR9, UR7 ;  /* 0x00000009260c72a4 */ /* 0x000fc6000f8e0207 */
[----:B------:R-:W-:Y:S02]  /*1a30*/  ULDC.64 UR8, c[0x0][0x378] ;  /* 0x0000de0000087ab9 */ /* 0x000fe40000000a00 */
[----:B------:R-:W-:-:S04]  /*1a40*/  UIMAD UR7, UR61, UR8, URZ ;  /* 0x000000083d0772a4 */ /* 0x000fc8000f8e023f */
[----:B------:R-:W-:-:S03]  /*1a50*/  UIMAD UR10, UR38, UR9, UR7 ;  /* 0x00000009260a72a4 */ /* 0x000fc6000f8e0207 */
[----:B------:R-:W-:Y:S01]  /*1a60*/  ULDC.64 UR8, c[0x0][0x370] ;  /* 0x0000dc0000087ab9 */ /* 0x000fe20000000a00 */
[----:B----4-:R-:W-:Y:S01]  /*1a70*/  SHF.R.S32.HI R20, RZ, 0x1f, R20 ;  /* 0x0000001fff147819 */ /* 0x010fe20000011414 */
[----:B------:R-:W-:Y:S02]  /*1a80*/  UIMAD UR7, UR28, UR8, URZ ;  /* 0x000000081c0772a4 */ /* 0x000fe4000f8e023f */
[----:B------:R-:W-:Y:S01]  /*1a90*/  UIADD3 UR8, UR14, UR13, URZ ;  /* 0x0000000d0e087290 */ /* 0x000fe2000fffe03f */
[----:B-----5:R-:W-:Y:S01]  /*1aa0*/  LEA.HI R20, R20, R25, RZ, 0x3 ;  /* 0x0000001914147211 */ /* 0x020fe200078f18ff */
[----:B------:R-:W-:Y:S02]  /*1ab0*/  UIMAD UR7, UR14, UR9, UR7 ;  /* 0x000000090e0772a4 */ /* 0x000fe4000f8e0207 */
[----:B------:R-:W-:Y:S01]  /*1ac0*/  ULEA.HI.SX32 UR9, UR33, 0xffffffff, 0x1a ;  /* 0xffffffff21097891 */ /* 0x000fe2000f8fd23f */
[----:B------:R-:W-:Y:S02]  /*1ad0*/  SHF.R.S32.HI R20, RZ, 0x3, R20 ;  /* 0x00000003ff147819 */ /* 0x000fe40000011414 */
[----:B-1----:R-:W-:-:S02]  /*1ae0*/  SHF.R.S32.HI R28, RZ, 0x1f, R27 ;  /* 0x0000001fff1c7819 */ /* 0x002fc4000001141b */
[----:B------:R-:W-:Y:S02]  /*1af0*/  SHF.R.S32.HI R24, RZ, 0x1f, R20 ;  /* 0x0000001fff187819 */ /* 0x000fe40000011414 */
[----:B------:R-:W-:Y:S02]  /*1b00*/  IADD3 R0, P1, R20, UR14, RZ ;  /* 0x0000000e14007c10 */ /* 0x000fe4000ff3e0ff */
[----:B------:R-:W-:Y:S02]  /*1b10*/  LEA.HI R9, R28, R27, RZ, 0x5 ;  /* 0x0000001b1c097211 */ /* 0x000fe400078f28ff */
        /* <DEDUP_REMOVED lines=9> */
[----:B------:R-:W-:Y:S02]  /*1bb0*/  IADD3.X R3, R11, UR25, RZ, P0, !PT ;  /* 0x000000190b037c10 */ /* 0x000fe400087fe4ff */
        /* <DEDUP_REMOVED lines=11> */
[----:B------:R-:W-:Y:S01]  /*1c70*/  ULDC.64 UR12, c[0x0][0x200] ;  /* 0x00008000000c7ab9 */ /* 0x000fe20000000a00 */
[C---:B------:R-:W-:Y:S01]  /*1c80*/  LEA R6, P0, R4.reuse, c[0x0][0x160], 0x1 ;  /* 0x0000580004067a11 */ /* 0x040fe200078008ff */
[----:B------:R-:W-:Y:S01]  /*1c90*/  IMAD.IADD R0, R27, 0x1, -R0 ;  /* 0x000000011b007824 */ /* 0x000fe200078e0a00 */
[----:B------:R-:W-:Y:S01]  /*1ca0*/  SHF.R.S32.HI R9, RZ, 0x5, R9 ;  /* 0x00000005ff097819 */ /* 0x000fe20000011409 */
[----:B------:R-:W-:Y:S01]  /*1cb0*/  ULDC.64 UR24, c[0x0][0x3c8] ;  /* 0x0000f20000187ab9 */ /* 0x000fe20000000a00 */
[----:B------:R-:W-:Y:S01]  /*1cc0*/  LEA.HI.X R7, R4, c[0x0][0x164], R7, 0x1, P0 ;  /* 0x0000590004077a11 */ /* 0x000fe200000f0c07 */
[----:B------:R-:W-:Y:S01]  /*1cd0*/  UIMAD.WIDE UR12, UR8, UR17, UR12 ;  /* 0x00000011080c72a5 */ /* 0x000fe2000f8e020c */
[----:B------:R-:W-:Y:S01]  /*1ce0*/  PLOP3.LUT P0, PT, PT, PT, UP4, 0x80, 0x0 ;  /* 0x000000000000781c */ /* 0x000fe20003f0f048 */
[----:B------:R-:W-:Y:S01]  /*1cf0*/  IMAD R9, R9, UR46, R0 ;  /* 0x0000002e09097c24 */ /* 0x000fe2000f8e0200 */
[----:B------:R-:W-:Y:S01]  /*1d00*/  IADD3 R3, R3, UR10, RZ ;  /* 0x0000000a03037c10 */ /* 0x000fe2000fffe0ff */
[----:B------:R-:W-:-:S04]  /*1d10*/  IMAD R0, R24, c[0x0][0x370], RZ ;  /* 0x0000dc0018007a24 */ /* 0x000fc800078e02ff */
[C---:B------:R-:W-:Y:S01]  /*1d20*/  IMAD R5, R20.reuse, c[0x0][0x374], R0 ;  /* 0x0000dd0014057a24 */ /* 0x040fe200078e0200 */
        /* <DEDUP_REMOVED lines=10> */
[----:B-1----:R-:W2:Y:S01]  /*1dd0*/  LDL R14, [R1+0x28] ;  /* 0x00002800010e7983 */ /* 0x002ea20000100800 */
[----:B------:R-:W-:Y:S01]  /*1de0*/  UMOV UR7, UR9 ;  /* 0x0000000900077c82 */ /* 0x000fe20008000000 */
[----:B------:R-:W-:Y:S01]  /*1df0*/  PLOP3.LUT P1, PT, PT, PT, UP6, 0x80, 0x0 ;  /* 0x000000000000781c */ /* 0x000fe20003f2f068 */
[----:B------:R-:W-:Y:S01]  /*1e00*/  UIMAD UR8, UR7, -0x40, UR27 ;  /* 0xffffffc0070878a4 */ /* 0x000fe2000f8e021b */
[----:B------:R-:W3:Y:S01]  /*1e10*/  LDL R29, [R1+0x58] ;  /* 0x00005800011d7983 */ /* 0x000ee20000100800 */
[----:B------:R-:W-:Y:S01]  /*1e20*/  IADD3 R2, R20, 0x20, RZ ;  /* 0x0000002014027810 */ /* 0x000fe20007ffe0ff */
[----:B------:R-:W-:Y:S01]  /*1e30*/  ULDC.64 UR10, c[0x0][0x198] ;  /* 0x00006600000a7ab9 */ /* 0x000fe20000000a00 */
[----:B------:R-:W-:Y:S01]  /*1e40*/  IMAD.U32 R0, RZ, RZ, UR23 ;  /* 0x00000017ff007e24 */ /* 0x000fe2000f8e00ff */
[----:B------:R-:W-:Y:S01]  /*1e50*/  UIMAD UR9, UR18, -0x80, UR6 ;  /* 0xffffff80120978a4 */ /* 0x000fe2000f8e0206 */
[----:B------:R-:W-:Y:S01]  /*1e60*/  ISETP.GE.AND P6, PT, R2, UR8, PT ;  /* 0x0000000802007c0c */ /* 0x000fe2000bfc6270 */
[----:B------:R-:W-:Y:S01]  /*1e70*/  UIMAD UR10, UR20, UR10, URZ ;  /* 0x0000000a140a72a4 */ /* 0x000fe2000f8e023f */
[----:B------:R-:W-:Y:S01]  /*1e80*/  IMAD.MOV.U32 R192, RZ, RZ, 0x40 ;  /* 0x00000040ffc07424 */ /* 0x000fe200078e00ff */
[----:B------:R-:W-:Y:S01]  /*1e90*/  IADD3 R9, R20, 0x40, RZ ;  /* 0x0000004014097810 */ /* 0x000fe20007ffe0ff */
[----:B------:R-:W-:Y:S01]  /*1ea0*/  IMAD.MOV.U32 R220, RZ, RZ, R6 ;  /* 0x000000ffffdc7224 */ /* 0x000fe200078e0006 */
[----:B------:R-:W-:Y:S01]  /*1eb0*/  UIMAD UR10, UR23, UR11, UR10 ;  /* 0x0000000b170a72a4 */ /* 0x000fe2000f8e020a */
[----:B------:R-:W-:Y:S01]  /*1ec0*/  ISETP.GE.AND P4, PT, R2, UR9, PT ;  /* 0x0000000902007c0c */ /* 0x000fe2000bf86270 */
[----:B------:R-:W-:Y:S01]  /*1ed0*/  IMAD.WIDE.U32 R2, R0, c[0x0][0x198], R10 ;  /* 0x0000660000027a25 */ /* 0x000fe200078e000a */
[----:B------:R-:W-:-:S02]  /*1ee0*/  ISETP.GE.AND P3, PT, R9, UR9, PT ;  /* 0x0000000909007c0c */ /* 0x000fc4000bf66270 */
[----:B------:R-:W-:Y:S01]  /*1ef0*/  MOV R218, R4 ;  /* 0x0000000400da7202 */ /* 0x000fe20000000f00 */
[----:B------:R-:W-:Y:S01]  /*1f00*/  IMAD.MOV.U32 R221, RZ, RZ, R7 ;  /* 0x000000ffffdd7224 */ /* 0x000fe200078e0007 */
[----:B------:R-:W-:Y:S01]  /*1f10*/  IADD3 R2, P2, R2, UR32, RZ ;  /* 0x0000002002027c10 */ /* 0x000fe2000ff5e0ff */
[----:B------:R-:W-:-:S04]  /*1f20*/  IMAD.WIDE.U32 R10, R0, c[0x0][0x1a0], R10 ;  /* 0x00006800000a7a25 */ /* 0x000fc800078e000a */
[----:B------:R-:W-:-:S04]  /*1f30*/  IMAD.WIDE.U32 R6, R192, c[0x0][0x190], RZ ;  /* 0x00006400c0067a25 */ /* 0x000fc800078e00ff */
[----:B------:R-:W-:Y:S01]  /*1f40*/  IMAD.U32 R0, RZ, RZ, UR10 ;  /* 0x0000000aff007e24 */ /* 0x000fe2000f8e00ff */
[----:B------:R-:W-:Y:S01]  /*1f50*/  ULEA.HI UR10, UR7, UR7, URZ, 0x1 ;  /* 0x00000007070a7291 */ /* 0x000fe2000f8f083f */
[----:B------:R-:W-:Y:S01]  /*1f60*/  IMAD R9, R192, c[0x0][0x194], RZ ;  /* 0x00006500c0097a24 */ /* 0x000fe200078e02ff */
[----:B------:R-:W-:Y:S01]  /*1f70*/  @!P6 IADD3 R22, P0, R220, R6, RZ ;  /* 0x00000006dc16e210 */ /* 0x000fe20007f1e0ff */
[----:B------:R-:W-:Y:S01]  /*1f80*/  IMAD.MOV.U32 R219, RZ, RZ, R5 ;  /* 0x000000ffffdb7224 */ /* 0x000fe200078e0005 */
[----:B------:R-:W-:Y:S01]  /*1f90*/  ULOP3.LUT UR10, UR10, 0xfffffffe, URZ, 0xc0, !UPT ;  /* 0xfffffffe0a0a7892 */ /* 0x000fe2000f8ec03f */
[----:B------:R-:W-:Y:S01]  /*1fa0*/  IMAD.WIDE.U32 R4, R192, c[0x0][0x370], RZ ;  /* 0x0000dc00c0047a25 */ /* 0x000fe200078e00ff */
[----:B------:R-:W-:Y:S02]  /*1fb0*/  @!P6 IADD3.X R23, R221, R7, R9, P0, !PT ;  /* 0x00000007dd17e210 */ /* 0x000fe400007fe409 */
[----:B------:R-:W-:Y:S01]  /*1fc0*/  IADD3.X R3, R3, UR35, R0, P2, !PT ;  /* 0x0000002303037c10 */ /* 0x000fe200097fe400 */
[----:B------:R-:W-:Y:S01]  /*1fd0*/  @P1 BAR.SYNC.DEFER_BLOCKING 0x0 ;  /* 0x0000000000001b1d */ /* 0x000fe20000010000 */
[----:B------:R-:W-:Y:S01]  /*1fe0*/  IMAD R6, R13, c[0x0][0x1b0], RZ ;  /* 0x00006c000d067a24 */ /* 0x000fe200078e02ff */
[----:B------:R-:W-:Y:S01]  /*1ff0*/  ISETP.GE.AND P0, PT, R20, UR8, PT ;  /* 0x0000000814007c0c */ /* 0x000fe2000bf06270 */
[----:B------:R-:W-:Y:S01]  /*2000*/  IMAD R12, R192, c[0x0][0x374], RZ ;  /* 0x0000dd00c00c7a24 */ /* 0x000fe200078e02ff */
[----:B------:R-:W-:Y:S01]  /*2010*/  @!P4 IADD3 R0, P1, R20, 0x20, RZ ;  /* 0x000000201400c810 */ /* 0x000fe20007f3e0ff */
[----:B------:R-:W-:Y:S01]  /*2020*/  UIADD3 UR10, UR7, -UR10, URZ ;  /* 0x8000000a070a7290 */ /* 0x000fe2000fffe03f */
[----:B------:R-:W-:Y:S01]  /*2030*/  @!P6 IADD3 R4, P5, R218, R4, RZ ;  /* 0x00000004da04e210 */ /* 0x000fe20007fbe0ff */
[C---:B------:R-:W-:Y:S01]  /*2040*/  IMAD R7, R8.reuse, c[0x0][0x1b4], R6 ;  /* 0x00006d0008077a24 */ /* 0x040fe200078e0206 */
[----:B------:R-:W-:Y:S01]  /*2050*/  @!P4 IADD3.X R6, RZ, R24, RZ, P1, !PT ;  /* 0x00000018ff06c210 */ /* 0x000fe20000ffe4ff */
[----:B------:R-:W-:Y:S01]  /*2060*/  UISETP.NE.AND UP0, UPT, UR10, 0x1, UPT ;  /* 0x000000010a00788c */ /* 0x000fe2000bf05270 */
[----:B------:R-:W-:Y:S01]  /*2070*/  @!P6 IADD3.X R5, R219, R5, R12, P5, !PT ;  /* 0x00000005db05e210 */ /* 0x000fe20002ffe40c */
[----:B------:R-:W-:Y:S01]  /*2080*/  IMAD.WIDE.U32 R2, R8, c[0x0][0x1b0], R2 ;  /* 0x00006c0008027a25 */ /* 0x000fe200078e0002 */
[----:B------:R-:W-:Y:S01]  /*2090*/  ISETP.GE.AND P5, PT, R20, UR9, PT ;  /* 0x0000000914007c0c */ /* 0x000fe2000bfa6270 */
[----:B------:R-:W-:-:S02]  /*20a0*/  ULDC.64 UR10, c[0x0][0x1a0] ;  /* 0x00006800000a7ab9 */ /* 0x000fc40000000a00 */
[----:B------:R-:W-:Y:S01]  /*20b0*/  @!P4 IMAD R6, R6, c[0x0][0x198], RZ ;  /* 0x000066000606ca24 */ /* 0x000fe200078e02ff */
[----:B------:R-:W-:Y:S01]  /*20c0*/  PLOP3.LUT P2, PT, PT, PT, UP0, 0x80, 0x0 ;  /* 0x000000000000781c */ /* 0x000fe20003f4f008 */
[----:B------:R-:W-:Y:S01]  /*20d0*/  IMAD.IADD R3, R3, 0x1, R7 ;  /* 0x0000000103037824 */ /* 0x000fe200078e0207 */
[----:B------:R-:W-:Y:S01]  /*20e0*/  UIMAD UR10, UR20, UR10, URZ ;  /* 0x0000000a140a72a4 */ /* 0x000fe2000f8e023f */
[----:B------:R-:W-:-:S06]  /*20f0*/  @!P4 IMAD R12, R0, c[0x0][0x19c], R6 ;  /* 0x00006700000cca24 */ /* 0x000fcc00078e0206 */
[----:B------:R-:W-:Y:S01]  /*2100*/  @!P5 MOV R7, R3 ;  /* 0x000000030007d202 */ /* 0x000fe20000000f00 */
[----:B------:R-:W-:Y:S01]  /*2110*/  IMAD.MOV.U32 R33, RZ, RZ, 0x7f800000 ;  /* 0x7f800000ff217424 */ /* 0x000fe200078e00ff */
[----:B------:R-:W-:Y:S01]  /*2120*/  MOV R31, 0x7f800000 ;  /* 0x7f800000001f7802 */ /* 0x000fe20000000f00 */
[----:B------:R-:W-:Y:S02]  /*2130*/  IMAD.MOV.U32 R32, RZ, RZ, 0x7f800000 ;  /* 0x7f800000ff207424 */ /* 0x000fe400078e00ff */
[----:B------:R-:W-:Y:S02]  /*2140*/  IMAD.MOV.U32 R30, RZ, RZ, 0x7f800000 ;  /* 0x7f800000ff1e7424 */ /* 0x000fe400078e00ff */
[C---:B--2---:R-:W-:Y:S01]  /*2150*/  IMAD.SHL.U32 R21, R14.reuse, 0x2, RZ ;  /* 0x000000020e157824 */ /* 0x044fe200078e00ff */
[----:B------:R-:W-:-:S04]  /*2160*/  IADD3 R9, R14, 0x2000, RZ ;  /* 0x000020000e097810 */ /* 0x000fc80007ffe0ff */
[----:B------:R-:W-:Y:S01]  /*2170*/  @P0 STS.128 [R21+0x8000], RZ ;  /* 0x008000ff15000388 */ /* 0x000fe20000000c00 */
[----:B------:R-:W-:Y:S02]  /*2180*/  SEL R6, R9, R14, !P2 ;  /* 0x0000000e09067207 */ /* 0x000fe40005000000 */
[----:B------:R-:W-:Y:S01]  /*2190*/  IADD3 R9, R20, 0x60, RZ ;  /* 0x0000006014097810 */ /* 0x000fe20007ffe0ff */
[----:B------:R-:W-:Y:S02]  /*21a0*/  @P0 STS.128 [R21+0xa000], RZ ;  /* 0x00a000ff15000388 */ /* 0x000fe40000000c00 */
[----:B------:R-:W-:Y:S02]  /*21b0*/  IMAD.SHL.U32 R217, R6, 0x2, RZ ;  /* 0x0000000206d97824 */ /* 0x000fe400078e00ff */
[----:B------:R-:W-:Y:S01]  /*21c0*/  @!PT LDS RZ, [RZ] ;  /* 0x00000000fffff984 */ /* 0x000fe20000000800 */
[----:B------:R-:W-:Y:S01]  /*21d0*/  @!PT LDS RZ, [RZ] ;  /* 0x00000000fffff984 */ /* 0x000fe20000000800 */
[----:B------:R-:W-:Y:S01]  /*21e0*/  @!PT LDS RZ, [RZ] ;  /* 0x00000000fffff984 */ /* 0x000fe20000000800 */
[----:B------:R1:W-:Y:S01]  /*21f0*/  @!P0 LDGSTS.E.BYPASS.LTC128B.128 [R21+0x8000], [R218.64] ;  /* 0x08000000da158fae */ /* 0x0003e2000b901d44 */
[----:B------:R-:W-:-:S03]  /*2200*/  @!P5 IMAD.MOV.U32 R6, RZ, RZ, R2 ;  /* 0x000000ffff06d224 */ /* 0x000fc600078e0002 */
        /* <DEDUP_REMOVED lines=28> */
[----:B------:R-:W-:-:S03]  /*23d0*/  @!P4 LEA R16, P0, R4, c[0x0][0x168], 0x1 ;  /* 0x00005a000410ca11 */ /* 0x000fc600078008ff */
[----:B------:R-:W-:Y:S02]  /*23e0*/  @!P5 LEA.HI.X R19, R6, c[0x0][0x16c], R0, 0x1, P1 ;  /* 0x00005b000613da11 */ /* 0x000fe400008f0c00 */
[----:B------:R-:W-:Y:S02]  /*23f0*/  @!P4 LEA.HI.X R17, R4, c[0x0][0x16c], R5, 0x1, P0 ;  /* 0x00005b000411ca11 */ /* 0x000fe400000f0c05 */
[----:B------:R-:W-:Y:S02]  /*2400*/  @!P3 IADD3 R0, P0, R20, 0x40, RZ ;  /* 0x000000401400b810 */ /* 0x000fe40007f1e0ff */
[----:B------:R-:W-:Y:S01]  /*2410*/  ISETP.GE.AND P1, PT, R9, UR9, PT ;  /* 0x0000000909007c0c */ /* 0x000fe2000bf26270 */
[----:B------:R-:W-:Y:S01]  /*2420*/  UIMAD UR9, UR23, UR11, UR10 ;  /* 0x0000000b170972a4 */ /* 0x000fe2000f8e020a */
[----:B------:R-:W-:Y:S02]  /*2430*/  IMAD R9, R13, c[0x0][0x1b8], RZ ;  /* 0x00006e000d097a24 */ /* 0x000fe400078e02ff */
[----:B------:R-:W-:Y:S01]  /*2440*/  @!P3 IMAD.X R5, RZ, RZ, R24, P0 ;  /* 0x000000ffff05b224 */ /* 0x000fe200000e0618 */
[----:B------:R-:W-:Y:S01]  /*2450*/  IADD3 R4, P0, R10, UR29, RZ ;  /* 0x0000001d0a047c10 */ /* 0x000fe2000ff1e0ff */
[----:B------:R-:W-:Y:S01]  /*2460*/  IMAD R12, R8, c[0x0][0x1bc], R9 ;  /* 0x00006f00080c7a24 */ /* 0x000fe200078e0209 */
[----:B------:R-:W-:Y:S01]  /*2470*/  MOV R7, UR9 ;  /* 0x0000000900077c02 */ /* 0x000fe20008000f00 */
[----:B------:R-:W-:-:S03]  /*2480*/  @!P3 IMAD R6, R5, c[0x0][0x198], RZ ;  /* 0x000066000506ba24 */ /* 0x000fc600078e02ff */
[----:B------:R-:W-:Y:S01]  /*2490*/  IADD3.X R5, R11, UR30, R7, P0, !PT ;  /* 0x0000001e0b057c10 */ /* 0x000fe200087fe407 */
[----:B------:R-:W-:Y:S01]  /*24a0*/  @!P3 IMAD R13, R0, c[0x0][0x19c], R6 ;  /* 0x00006700000dba24 */ /* 0x000fe200078e0206 */
[----:B------:R-:W-:Y:S01]  /*24b0*/  @!P1 IADD3 R10, P0, R20, 0x60, RZ ;  /* 0x00000060140a9810 */ /* 0x000fe20007f1e0ff */
[----:B------:R-:W-:Y:S02]  /*24c0*/  @!P3 IMAD.MOV.U32 R6, RZ, RZ, R2 ;  /* 0x000000ffff06b224 */ /* 0x000fe400078e0002 */
[----:B------:R-:W-:Y:S02]  /*24d0*/  @!P3 IMAD.MOV.U32 R7, RZ, RZ, R3 ;  /* 0x000000ffff07b224 */ /* 0x000fe400078e0003 */
[----:B------:R-:W-:Y:S01]  /*24e0*/  IMAD.WIDE.U32 R4, R8, c[0x0][0x1b8], R4 ;  /* 0x00006e0008047a25 */ /* 0x000fe200078e0004 */
[----:B------:R-:W-:-:S03]  /*24f0*/  @!P1 MOV R8, R2 ;  /* 0x0000000200089202 */ /* 0x000fc60000000f00 */
[----:B------:R-:W-:-:S04]  /*2500*/  @!P3 IMAD.WIDE.U32 R6, R0, c[0x0][0x198], R6 ;  /* 0x000066000006ba25 */ /* 0x000fc800078e0006 */
[----:B------:R-:W-:Y:S01]  /*2510*/  @!P1 IMAD.X R0, RZ, RZ, R24, P0 ;  /* 0x000000ffff009224 */ /* 0x000fe200000e0618 */
[----:B------:R-:W-:Y:S01]  /*2520*/  @!P3 LEA R14, P0, R6, c[0x0][0x168], 0x1 ;  /* 0x00005a00060eba11 */ /* 0x000fe200078008ff */
[----:B------:R-:W-:Y:S02]  /*2530*/  @!P3 IMAD.IADD R2, R7, 0x1, R13 ;  /* 0x000000010702b824 */ /* 0x000fe400078e020d */
[----:B------:R-:W-:Y:S02]  /*2540*/  @!P1 IMAD.MOV.U32 R9, RZ, RZ, R3 ;  /* 0x000000ffff099224 */ /* 0x000fe400078e0003 */
[----:B------:R-:W-:Y:S01]  /*2550*/  @!P1 IMAD R0, R0, c[0x0][0x198], RZ ;  /* 0x0000660000009a24 */ /* 0x000fe200078e02ff */
[----:B------:R-:W-:Y:S01]  /*2560*/  @!P3 LEA.HI.X R15, R6, c[0x0][0x16c], R2, 0x1, P0 ;  /* 0x00005b00060fba11 */ /* 0x000fe200000f0c02 */
[----:B------:R-:W-:Y:S01]  /*2570*/  IMAD.IADD R3, R5, 0x1, R12 ;  /* 0x0000000105037824 */ /* 0x000fe200078e020c */
[----:B------:R-:W-:Y:S01]  /*2580*/  @!P5 MOV R2, R4 ;  /* 0x000000040002d202 */ /* 0x000fe20000000f00 */
[----:B------:R-:W-:-:S02]  /*2590*/  @!P1 IMAD R5, R10, c[0x0][0x19c], R0 ;  /* 0x000067000a059a24 */ /* 0x000fc400078e0200 */
[----:B------:R-:W-:-:S04]  /*25a0*/  @!P1 IMAD.WIDE.U32 R8, R10, c[0x0][0x198], R8 ;  /* 0x000066000a089a25 */ /* 0x000fc800078e0008 */
[----:B------:R-:W-:Y:S01]  /*25b0*/  @!P5 IMAD R11, R24, c[0x0][0x1a0], RZ ;  /* 0x00006800180bda24 */ /* 0x000fe200078e02ff */
[----:B------:R-:W-:Y:S01]  /*25c0*/  @!P1 LEA R12, P0, R8, c[0x0][0x168], 0x1 ;  /* 0x00005a00080c9a11 */ /* 0x000fe200078008ff */
[----:B------:R-:W-:-:S04]  /*25d0*/  @!P5 IMAD.WIDE.U32 R6, R20, c[0x0][0x1a0], R2 ;  /* 0x000068001406da25 */ /* 0x000fc800078e0002 */
[----:B------:R-:W-:Y:S02]  /*25e0*/  @!P1 IMAD.IADD R2, R9, 0x1, R5 ;  /* 0x0000000109029824 */ /* 0x000fe400078e0205 */
        /* <DEDUP_REMOVED lines=8> */
[C---:B------:R-:W-:Y:S01]  /*2670*/  @!P3 IADD3 R11, P0, R20.reuse, 0x40, RZ ;  /* 0x00000040140bb810 */ /* 0x040fe20007f1e0ff */
[----:B------:R-:W-:Y:S03]  /*2680*/  @P6 STS [R217+0x1004], RZ ;  /* 0x001004ffd9006388 */ /* 0x000fe60000000800 */
[----:B------:R-:W-:Y:S01]  /*2690*/  @!P3 IADD3.X R5, RZ, R24, RZ, P0, !PT ;  /* 0x00000018ff05b210 */ /* 0x000fe200007fe4ff */
[----:B------:R-:W-:Y:S01]  /*26a0*/  @P6 STS [R217+0x1008], RZ ;  /* 0x001008ffd9006388 */ /* 0x000fe20000000800 */
[----:B------:R-:W-:-:S03]  /*26b0*/  @!P1 IADD3 R20, P0, R20, 0x60, RZ ;  /* 0x0000006014149810 */ /* 0x000fc60007f1e0ff */
[----:B------:R-:W-:Y:S04]  /*26c0*/  @P6 STS [R217+0x100c], RZ ;  /* 0x00100cffd9006388 */ /* 0x000fe80000000800 */
[----:B------:R-:W-:Y:S04]  /*26d0*/  @P6 STS [R217+0x3000], RZ ;  /* 0x003000ffd9006388 */ /* 0x000fe80000000800 */
[----:B------:R-:W-:Y:S04]  /*26e0*/  @P6 STS [R217+0x3004], RZ ;  /* 0x003004ffd9006388 */ /* 0x000fe80000000800 */
[----:B------:R-:W-:Y:S04]  /*26f0*/  @P6 STS [R217+0x3008], RZ ;  /* 0x003008ffd9006388 */ /* 0x000fe80000000800 */
[----:B------:R-:W-:Y:S04]  /*2700*/  @P6 STS [R217+0x300c], RZ ;  /* 0x00300cffd9006388 */ /* 0x000fe80000000800 */
[----:B------:R-:W-:Y:S01]  /*2710*/  @!PT LDS RZ, [RZ] ;  /* 0x00000000fffff984 */ /* 0x000fe20000000800 */
[----:B------:R-:W-:Y:S01]  /*2720*/  @!PT LDS RZ, [RZ] ;  /* 0x00000000fffff984 */ /* 0x000fe20000000800 */
[----:B------:R-:W-:Y:S01]  /*2730*/  @!PT LDS RZ, [RZ] ;  /* 0x00000000fffff984 */ /* 0x000fe20000000800 */
[----:B------:R1:W-:Y:S04]  /*2740*/  @!P6 LDGSTS.E.BYPASS.LTC128B.128 [R217+0x1000], [R22.64] ;  /* 0x0100000016d9efae */ /* 0x0003e8000b901d44 */
[----:B------:R1:W-:Y:S04]  /*2750*/  @!P6 LDGSTS.E.BYPASS.LTC128B.128 [R217+0x3000], [R22.64+0x80] ;  /* 0x0300008016d9efae */ /* 0x0003e8000b901d44 */
[----:B------:R-:W-:Y:S04]  /*2760*/  @P5 STS.128 [R21+0xc000], RZ ;  /* 0x00c000ff15005388 */ /* 0x000fe80000000c00 */
[----:B------:R-:W-:Y:S01]  /*2770*/  @P5 STS.128 [R21+0x10000], RZ ;  /* 0x010000ff15005388 */ /* 0x000fe20000000c00 */
[----:B------:R-:W-:-:S03]  /*2780*/  @!P4 IMAD R2, R2, c[0x0][0x1a0], RZ ;  /* 0x000068000202ca24 */ /* 0x000fc600078e02ff */
[----:B------:R-:W-:Y:S01]  /*2790*/  @!PT LDS RZ, [RZ] ;  /* 0x00000000fffff984 */ /* 0x000fe20000000800 */
[----:B------:R-:W-:Y:S01]  /*27a0*/  @!PT LDS RZ, [RZ] ;  /* 0x00000000fffff984 */ /* 0x000fe20000000800 */
[----:B------:R-:W-:Y:S01]  /*27b0*/  @!PT LDS RZ, [RZ] ;  /* 0x00000000fffff984 */ /* 0x000fe20000000800 */
[----:B------:R1:W-:Y:S01]  /*27c0*/  @!P5 LDGSTS.E.BYPASS.LTC128B.128 [R21+0xc000], [R18.64] ;  /* 0x0c0000001215dfae */ /* 0x0003e2000b901d44 */
[----:B------:R-:W-:-:S03]  /*27d0*/  @!P3 IMAD R10, R5, c[0x0][0x1a0], RZ ;  /* 0x00006800050aba24 */ /* 0x000fc600078e02ff */
[----:B------:R1:W-:Y:S01]  /*27e0*/  @!P5 LDGSTS.E.BYPASS.LTC128B.128 [R21+0x10000], [R18.64+0x80] ;  /* 0x100000801215dfae */ /* 0x0003e2000b901d44 */
[----:B------:R-:W-:Y:S01]  /*27f0*/  @!P4 IMAD.MOV.U32 R6, RZ, RZ, R4 ;  /* 0x000000ffff06c224 */ /* 0x000fe200078e0004 */
[----:B------:R-:W-:Y:S02]  /*2800*/  @!P3 MOV R5, R3 ;  /* 0x000000030005b202 */ /* 0x000fe40000000f00 */
[----:B------:R-:W-:Y:S01]  /*2810*/  @P4 STS.128 [R21+0xd000], RZ ;  /* 0x00d000ff15004388 */ /* 0x000fe20000000c00 */
[----:B------:R-:W-:-:S03]  /*2820*/  @!P4 IMAD.MOV.U32 R7, RZ, RZ, R3 ;  /* 0x000000ffff07c224 */ /* 0x000fc600078e0003 */
[----:B------:R-:W-:Y:S01]  /*2830*/  @P4 STS.128 [R21+0x11000], RZ ;  /* 0x011000ff15004388 */ /* 0x000fe20000000c00 */
[----:B------:R-:W-:-:S03]  /*2840*/  @!P1 IMAD.X R24, RZ, RZ, R24, P0 ;  /* 0x000000ffff189224 */ /* 0x000fc600000e0618 */
        /* <DEDUP_REMOVED lines=8> */
[----:B------:R-:W-:-:S03]  /*28d0*/  @!P1 IMAD.MOV.U32 R2, RZ, RZ, R4 ;  /* 0x000000ffff029224 */ /* 0x000fc600078e0004 */
[----:B------:R-:W-:Y:S01]  /*28e0*/  @P3 STS.128 [R21+0x12000], RZ ;  /* 0x012000ff15003388 */ /* 0x000fe20000000c00 */
[----:B------:R-:W-:-:S03]  /*28f0*/  @!P3 IMAD R25, R11, c[0x0][0x1a4], R10 ;  /* 0x000069000b19ba24 */ /* 0x000fc600078e020a */
[----:B------:R-:W-:Y:S01]  /*2900*/  @!PT LDS RZ, [RZ] ;  /* 0x00000000fffff984 */ /* 0x000fe20000000800 */
[----:B------:R-:W-:Y:S01]  /*2910*/  @!PT LDS RZ, [RZ] ;  /* 0x00000000fffff984 */ /* 0x000fe20000000800 */
[----:B------:R-:W-:Y:S01]  /*2920*/  @!PT LDS RZ, [RZ] ;  /* 0x00000000fffff984 */ /* 0x000fe20000000800 */
[----:B------:R1:W-:Y:S01]  /*2930*/  @!P3 LDGSTS.E.BYPASS.LTC128B.128 [R21+0xe000], [R14.64] ;  /* 0x0e0000000e15bfae */ /* 0x0003e2000b901d44 */
[----:B------:R-:W-:-:S03]  /*2940*/  @!P3 IMAD.WIDE.U32 R4, R11, c[0x0][0x1a0], R4 ;  /* 0x000068000b04ba25 */ /* 0x000fc600078e0004 */
[----:B------:R1:W-:Y:S01]  /*2950*/  @!P3 LDGSTS.E.BYPASS.LTC128B.128 [R21+0x12000], [R14.64+0x80] ;  /* 0x120000800e15bfae */ /* 0x0003e2000b901d44 */
[----:B------:R-:W-:-:S03]  /*2960*/  @!P1 IMAD R0, R24, c[0x0][0x1a0], RZ ;  /* 0x0000680018009a24 */ /* 0x000fc600078e02ff */
[----:B------:R-:W-:Y:S04]  /*2970*/  @P1 STS.128 [R21+0xf000], RZ ;  /* 0x00f000ff15001388 */ /* 0x000fe80000000c00 */
[----:B------:R-:W-:Y:S01]  /*2980*/  @P1 STS.128 [R21+0x13000], RZ ;  /* 0x013000ff15001388 */ /* 0x000fe20000000c00 */
[----:B------:R-:W-:-:S03]  /*2990*/  @!P4 IMAD.IADD R7, R7, 0x1, R26 ;  /* 0x000000010707c824 */ /* 0x000fc600078e021a */
[----:B------:R-:W-:Y:S01]  /*29a0*/  @!PT LDS RZ, [RZ] ;  /* 0x00000000fffff984 */ /* 0x000fe20000000800 */
[----:B------:R-:W-:Y:S01]  /*29b0*/  @!PT LDS RZ, [RZ] ;  /* 0x00000000fffff984 */ /* 0x000fe20000000800 */
[----:B------:R-:W-:Y:S01]  /*29c0*/  @!PT LDS RZ, [RZ] ;  /* 0x00000000fffff984 */ /* 0x000fe20000000800 */
[----:B------:R1:W-:Y:S01]  /*29d0*/  @!P1 LDGSTS.E.BYPASS.LTC128B.128 [R21+0xf000], [R12.64] ;  /* 0x0f0000000c159fae */ /* 0x0003e2000b901d44 */
[----:B------:R-:W-:-:S03]  /*29e0*/  @!P4 LEA R10, P0, R6, c[0x0][0x170], 0x1 ;  /* 0x00005c00060aca11 */ /* 0x000fc600078008ff */
[----:B------:R1:W-:Y:S01]  /*29f0*/  @!P1 LDGSTS.E.BYPASS.LTC128B.128 [R21+0x13000], [R12.64+0x80] ;  /* 0x130000800c159fae */ /* 0x0003e2000b901d44 */
[----:B------:R-:W-:-:S03]  /*2a00*/  @!P3 IMAD.IADD R5, R5, 0x1, R25 ;  /* 0x000000010505b824 */ /* 0x000fc600078e0219 */
[----:B------:R-:W-:Y:S01]  /*2a10*/  @P5 STS.128 [R21+0x14000], RZ ;  /* 0x014000ff15005388 */ /* 0x000fe20000000c00 */
[----:B------:R-:W-:-:S03]  /*2a20*/  @!P1 IMAD R24, R20, c[0x0][0x1a4], R0 ;  /* 0x0000690014189a24 */ /* 0x000fc600078e0200 */
[----:B------:R-:W-:Y:S01]  /*2a30*/  @P5 STS.128 [R21+0x18000], RZ ;  /* 0x018000ff15005388 */ /* 0x000fe20000000c00 */
[----:B------:R-:W-:-:S03]  /*2a40*/  @!P1 IMAD.WIDE.U32 R2, R20, c[0x0][0x1a0], R2 ;  /* 0x0000680014029a25 */ /* 0x000fc600078e0002 */
[----:B------:R-:W-:Y:S01]  /*2a50*/  @!PT LDS RZ, [RZ] ;  /* 0x00000000fffff984 */ /* 0x000fe20000000800 */
[----:B------:R-:W-:Y:S01]  /*2a60*/  @!PT LDS RZ, [RZ] ;  /* 0x00000000fffff984 */ /* 0x000fe20000000800 */
[----:B------:R-:W-:Y:S01]  /*2a70*/  @!PT LDS RZ, [RZ] ;  /* 0x00000000fffff984 */ /* 0x000fe20000000800 */
[----:B------:R2:W-:Y:S01]  /*2a80*/  @!P5 LDGSTS.E.BYPASS.LTC128B.128 [R21+0x14000], [R8.64] ;  /* 0x140000000815dfae */ /* 0x0005e2000b901d44 */
[----:B---3--:R-:W-:-:S03]  /*2a90*/  IADD3 R0, R29, 0x20, RZ ;  /* 0x000000201d007810 */ /* 0x008fc60007ffe0ff */
[----:B------:R2:W-:Y:S01]  /*2aa0*/  @!P5 LDGSTS.E.BYPASS.LTC128B.128 [R21+0x18000], [R8.64+0x80] ;  /* 0x180000800815dfae */ /* 0x0005e2000b901d44 */
[----:B------:R-:W-:Y:S02]  /*2ab0*/  @!P4 LEA.HI.X R11, R6, c[0x0][0x174], R7, 0x1, P0 ;  /* 0x00005d00060bca11 */ /* 0x000fe400000f0c07 */
[----:B------:R-:W-:Y:S02]  /*2ac0*/  IADD3 R7, R29, 0x8, RZ ;  /* 0x000000081d077810 */ /* 0x000fe40007ffe0ff */
[----:B------:R-:W-:Y:S02]  /*2ad0*/  @!P1 IADD3 R3, R3, R24, RZ ;  /* 0x0000001803039210 */ /* 0x000fe40007ffe0ff */
[C---:B------:R-:W-:Y:S02]  /*2ae0*/  @!P1 LEA R6, P0, R2.reuse, c[0x0][0x170], 0x1 ;  /* 0x00005c0002069a11 */ /* 0x040fe400078008ff */
[----:B------:R-:W-:Y:S02]  /*2af0*/  ISETP.GE.AND P6, PT, R7, UR8, PT ;  /* 0x0000000807007c0c */ /* 0x000fe4000bfc6270 */
[----:B------:R-:W-:Y:S01]  /*2b00*/  @!P1 LEA.HI.X R7, R2, c[0x0][0x174], R3, 0x1, P0 ;  /* 0x00005d0002079a11 */ /* 0x000fe200000f0c03 */
[----:B------:R-:W-:Y:S04]  /*2b10*/  @P4 STS.128 [R21+0x15000], RZ ;  /* 0x015000ff15004388 */ /* 0x000fe80000000c00 */
[----:B------:R-:W-:Y:S04]  /*2b20*/  @P4 STS.128 [R21+0x19000], RZ ;  /* 0x019000ff15004388 */ /* 0x000fe80000000c00 */
[----:B------:R-:W-:Y:S01]  /*2b30*/  @!PT LDS RZ, [RZ] ;  /* 0x00000000fffff984 */ /* 0x000fe20000000800 */
[----:B------:R-:W-:Y:S01]  /*2b40*/  @!PT LDS RZ, [RZ] ;  /* 0x00000000fffff984 */ /* 0x000fe20000000800 */
[----:B------:R-:W-:Y:S01]  /*2b50*/  @!PT LDS RZ, [RZ] ;  /* 0x00000000fffff984 */ /* 0x000fe20000000800 */
[----:B------:R1:W-:Y:S04]  /*2b60*/  @!P4 LDGSTS.E.BYPASS.LTC128B.128 [R21+0x15000], [R10.64] ;  /* 0x150000000a15cfae */ /* 0x0003e8000b901d44 */
[----:B------:R1:W-:Y:S01]  /*2b70*/  @!P4 LDGSTS.E.BYPASS.LTC128B.128 [R21+0x19000], [R10.64+0x80] ;  /* 0x190000800a15cfae */ /* 0x0003e2000b901d44 */
[----:B--2---:R-:W-:-:S04]  /*2b80*/  @!P3 LEA R8, P5, R4, c[0x0][0x170], 0x1 ;  /* 0x00005c000408ba11 */ /* 0x004fc800078a08ff */
[----:B------:R-:W-:Y:S02]  /*2b90*/  @!P3 LEA.HI.X R9, R4, c[0x0][0x174], R5, 0x1, P5 ;  /* 0x00005d000409ba11 */ /* 0x000fe400028f0c05 */
[----:B------:R-:W-:Y:S02]  /*2ba0*/  ISETP.GE.AND P5, PT, R0, UR8, PT ;  /* 0x0000000800007c0c */ /* 0x000fe4000bfa6270 */
[----:B------:R-:W-:-:S04]  /*2bb0*/  IADD3 R0, R29, 0x28, RZ ;  /* 0x000000281d007810 */ /* 0x000fc80007ffe0ff */
[----:B------:R-:W-:Y:S01]  /*2bc0*/  ISETP.GE.AND P0, PT, R0, UR8, PT ;  /* 0x0000000800007c0c */ /* 0x000fe2000bf06270 */
[----:B------:R-:W-:Y:S04]  /*2bd0*/  @P3 STS.128 [R21+0x16000], RZ ;  /* 0x016000ff15003388 */ /* 0x000fe80000000c00 */
[----:B------:R-:W-:Y:S04]  /*2be0*/  @P3 STS.128 [R21+0x1a000], RZ ;  /* 0x01a000ff15003388 */ /* 0x000fe80000000c00 */
[----:B------:R-:W-:Y:S01]  /*2bf0*/  @!PT LDS RZ, [RZ] ;  /* 0x00000000fffff984 */ /* 0x000fe20000000800 */
[----:B------:R-:W-:Y:S01]  /*2c00*/  @!PT LDS RZ, [RZ] ;  /* 0x00000000fffff984 */ /* 0x000fe20000000800 */
[----:B------:R-:W-:Y:S01]  /*2c10*/  @!PT LDS RZ, [RZ] ;  /* 0x00000000fffff984 */ /* 0x000fe20000000800 */
[----:B------:R1:W-:Y:S01]  /*2c20*/  @!P3 LDGSTS.E.BYPASS.LTC128B.128 [R21+0x16000], [R8.64] ;  /* 0x160000000815bfae */ /* 0x0003e2000b901d44 */
[----:B------:R-:W-:-:S03]  /*2c30*/  IMAD.SHL.U32 R2, R29, 0x4, RZ ;  /* 0x000000041d027824 */ /* 0x000fc600078e00ff */
[----:B------:R1:W-:Y:S01]  /*2c40*/  @!P3 LDGSTS.E.BYPASS.LTC128B.128 [R21+0x1a000], [R8.64+0x80] ;  /* 0x1a0000800815bfae */ /* 0x0003e2000b901d44 */
[----:B------:R-:W-:-:S03]  /*2c50*/  ISETP.GE.AND P4, PT, R29, UR8, PT ;  /* 0x000000081d007c0c */ /* 0x000fc6000bf86270 */
[----:B------:R-:W-:Y:S04]  /*2c60*/  @P1 STS.128 [R21+0x17000], RZ ;  /* 0x017000ff15001388 */ /* 0x000fe80000000c00 */
[----:B------:R-:W-:Y:S01]  /*2c70*/  @P1 STS.128 [R21+0x1b000], RZ ;  /* 0x01b000ff15001388 */ /* 0x000fe20000000c00 */
[----:B------:R-:W-:-:S03]  /*2c80*/  UMOV UR9, UR12 ;  /* 0x0000000c00097c82 */ /* 0x000fc60008000000 */
[----:B------:R-:W-:Y:S01]  /*2c90*/  @!PT LDS RZ, [RZ] ;  /* 0x00000000fffff984 */ /* 0x000fe20000000800 */
[----:B------:R-:W-:Y:S01]  /*2ca0*/  @!PT LDS RZ, [RZ] ;  /* 0x00000000fffff984 */ /* 0x000fe20000000800 */
[----:B------:R-:W-:Y:S01]  /*2cb0*/  @!PT LDS RZ, [RZ] ;  /* 0x00000000fffff984 */ /* 0x000fe20000000800 */
[----:B------:R2:W-:Y:S04]  /*2cc0*/  @!P1 LDGSTS.E.BYPASS.LTC128B.128 [R21+0x17000], [R6.64] ;  /* 0x1700000006159fae */ /* 0x0005e8000b901d44 */
[----:B------:R2:W-:Y:S01]  /*2cd0*/  @!P1 LDGSTS.E.BYPASS.LTC128B.128 [R21+0x1b000], [R6.64+0x80] ;  /* 0x1b00008006159fae */ /* 0x0005e2000b901d44 */
[----:B------:R-:W-:Y:S02]  /*2ce0*/  SHF.R.S32.HI R3, RZ, 0x1f, R0 ;  /* 0x0000001fff037819 */ /* 0x000fe40000011400 */
[----:B------:R-:W-:Y:S01]  /*2cf0*/  @!P0 LEA R4, P1, R0, UR9, 0x2 ;  /* 0x0000000900048c11 */ /* 0x000fe2000f8210ff */
[----:B------:R-:W-:Y:S01]  /*2d00*/  UMOV UR8, UR13 ;  /* 0x0000000d00087c82 */ /* 0x000fe20008000000 */
[----:B------:R-:W-:Y:S01]  /*2d10*/  IADD3 R2, P3, R2, UR9, RZ ;  /* 0x0000000902027c10 */ /* 0x000fe2000ff7e0ff */
[----:B------:R-:W0:Y:S01]  /*2d20*/  LDGDEPBAR ;  /* 0x00000000000079af */ /* 0x000e220000000000 */
[----:B------:R-:W-:-:S05]  /*2d30*/  @!P0 LEA.HI.X R5, R0, UR8, R3, 0x2, P1 ;  /* 0x0000000800058c11 */ /* 0x000fca00088f1403 */
[----:B------:R-:W3:Y:S01]  /*2d40*/  @!P0 LDG.E R30, [R4.64] ;  /* 0x00000004041e8981 */ /* 0x000ee2000c1e1900 */
[----:B--2---:R-:W-:-:S04]  /*2d50*/  SHF.R.S32.HI R7, RZ, 0x1f, R29 ;  /* 0x0000001fff077819 */ /* 0x004fc8000001141d */
[----:B------:R-:W-:-:S04]  /*2d60*/  SHF.L.U64.HI R6, R29, 0x2, R7 ;  /* 0x000000021d067819 */ /* 0x000fc80000010207 */
[----:B------:R-:W-:-:S05]  /*2d70*/  IADD3.X R3, R6, UR8, RZ, P3, !PT ;  /* 0x0000000806037c10 */ /* 0x000fca0009ffe4ff */
[----:B------:R2:W4:Y:S04]  /*2d80*/  @!P4 LDG.E R33, [R2.64] ;  /* 0x000000040221c981 */ /* 0x000528000c1e1900 */
[----:B------:R2:W5:Y:S04]  /*2d90*/  @!P6 LDG.E R32, [R2.64+0x20] ;  /* 0x000020040220e981 */ /* 0x000568000c1e1900 */
[----:B------:R2:W3:Y:S01]  /*2da0*/  @!P5 LDG.E R31, [R2.64+0x80] ;  /* 0x00008004021fd981 */ /* 0x0004e2000c1e1900 */
[----:B------:R-:W-:-:S04]  /*2db0*/  LEA.HI R0, R28, R27, RZ, 0x4 ;  /* 0x0000001b1c007211 */ /* 0x000fc800078f20ff */
[----:B------:R-:W-:-:S05]  /*2dc0*/  LOP3.LUT R0, R0, 0xfffffff0, RZ, 0xc0, !PT ;  /* 0xfffffff000007812 */ /* 0x000fca00078ec0ff */
[----:B------:R-:W-:-:S05]  /*2dd0*/  IMAD.IADD R0, R27, 0x1, -R0 ;  /* 0x000000011b007824 */ /* 0x000fca00078e0a00 */
[----:B--2---:R-:W-:-:S04]  /*2de0*/  SHF.R.S32.HI R2, RZ, 0x1f, R0 ;  /* 0x0000001fff027819 */ /* 0x004fc80000011400 */
        /* <DEDUP_REMOVED lines=14> */
[----:B------:R-:W-:-:S03]  /*2ed0*/  IMAD.SHL.U32 R3, R29, 0x4, RZ ;  /* 0x000000041d037824 */ /* 0x000fc600078e00ff */
[----:B------:R-:W-:Y:S02]  /*2ee0*/  SHF.L.U32 R243, R0, 0x3, RZ ;  /* 0x0000000300f37819 */ /* 0x000fe400000006ff */
[----:B------:R-:W-:Y:S01]  /*2ef0*/  MOV R215, 0x20 ;  /* 0x0000002000d77802 */ /* 0x000fe20000000f00 */
[----:B------:R-:W-:Y:S01]  /*2f00*/  UIADD3 UR10, UR23, 0x80, URZ ;  /* 0x00000080170a7890 */ /* 0x000fe2000fffe03f */
[----:B------:R-:W-:Y:S02]  /*2f10*/  SHF.L.U32 R207, R216, 0x1, RZ ;  /* 0x00000001d8cf7819 */ /* 0x000fe400000006ff */
[----:B------:R-:W-:Y:S01]  /*2f20*/  SEL R215, R215, 0xffffffe0, !P0 ;  /* 0xffffffe0d7d77807 */ /* 0x000fe20004000000 */
        /* <DEDUP_REMOVED lines=66> */
[----:B------:R-:W-:-:S02]  /*3350*/  UISETP.GE.AND UP0, UPT, UR10, UR6, UPT ;  /* 0x000000060a00728c */ /* 0x000fc4000bf06270 */
[----:B------:R-:W-:Y:S02]  /*3360*/  UMOV UR11, UR14 ;  /* 0x0000000e000b7c82 */ /* 0x000fe40008000000 */
[----:B------:R-:W-:Y:S01]  /*3370*/  UMOV UR10, UR15 ;  /* 0x0000000f000a7c82 */ /* 0x000fe20008000000 */
[----:B----4-:R-:W-:Y:S04]  /*3380*/  STL [R1+0x8], R33 ;  /* 0x0000082101007387 */ /* 0x010fe80000100800 */
[----:B-----5:R-:W-:Y:S04]  /*3390*/  STL [R1+0xc], R32 ;  /* 0x00000c2001007387 */ /* 0x020fe80000100800 */
[----:B---3--:R-:W-:Y:S04]  /*33a0*/  STL [R1], R31 ;  /* 0x0000001f01007387 */ /* 0x008fe80000100800 */
[----:B------:R-:W-:Y:S04]  /*33b0*/  STL [R1+0x4], R30 ;  /* 0x0000041e01007387 */ /* 0x000fe80000100800 */
[----:B------:R2:W-:Y:S04]  /*33c0*/  STL [R1+0x30], R2 ;  /* 0x0000300201007387 */ /* 0x0005e80000100800 */
[----:B------:R3:W-:Y:S01]  /*33d0*/  STL [R1+0x2c], R3 ;  /* 0x00002c0301007387 */ /* 0x0007e20000100800 */
[----:B--2---:R-:W-:-:S05]  /*33e0*/  IMAD.SHL.U32 R2, R0, 0x10, RZ ;  /* 0x0000001000027824 */ /* 0x004fca00078e00ff */
[C---:B------:R-:W-:Y:S02]  /*33f0*/  IADD3 R4, R2.reuse, 0x20, RZ ;  /* 0x0000002002047810 */ /* 0x040fe40007ffe0ff */
[----:B---3--:R-:W-:-:S03]  /*3400*/  IADD3 R3, R2, 0x40, RZ ;  /* 0x0000004002037810 */ /* 0x008fc60007ffe0ff */
[C---:B------:R-:W-:Y:S01]  /*3410*/  IMAD.IADD R4, R243.reuse, 0x1, R4 ;  /* 0x00000001f3047824 */ /* 0x040fe200078e0204 */
[----:B------:R-:W-:Y:S01]  /*3420*/  IADD3 R2, R2, 0x60, RZ ;  /* 0x0000006002027810 */ /* 0x000fe20007ffe0ff */
[----:B------:R-:W-:-:S03]  /*3430*/  IMAD.IADD R3, R243, 0x1, R3 ;  /* 0x00000001f3037824 */ /* 0x000fc600078e0203 */
[C---:B------:R-:W-:Y:S01]  /*3440*/  IADD3 R4, R243.reuse, R4, RZ ;  /* 0x00000004f3047210 */ /* 0x040fe20007ffe0ff */
[C---:B------:R-:W-:Y:S02]  /*3450*/  IMAD.IADD R2, R243.reuse, 0x1, R2 ;  /* 0x00000001f3027824 */ /* 0x040fe400078e0202 */
[C---:B------:R-:W-:Y:S02]  /*3460*/  IMAD.IADD R3, R243.reuse, 0x1, R3 ;  /* 0x00000001f3037824 */ /* 0x040fe400078e0203 */
[C---:B------:R-:W-:Y:S02]  /*3470*/  IMAD.IADD R4, R243.reuse, 0x1, R4 ;  /* 0x00000001f3047824 */ /* 0x040fe400078e0204 */
[C---:B------:R-:W-:Y:S01]  /*3480*/  IMAD.IADD R2, R243.reuse, 0x1, R2 ;  /* 0x00000001f3027824 */ /* 0x040fe200078e0202 */
[C---:B------:R-:W-:Y:S01]  /*3490*/  IADD3 R3, R243.reuse, R3, RZ ;  /* 0x00000003f3037210 */ /* 0x040fe20007ffe0ff */
[C---:B------:R-:W-:Y:S02]  /*34a0*/  IMAD.IADD R4, R243.reuse, 0x1, R4 ;  /* 0x00000001f3047824 */ /* 0x040fe400078e0204 */
[C---:B------:R-:W-:Y:S01]  /*34b0*/  IMAD.IADD R2, R243.reuse, 0x1, R2 ;  /* 0x00000001f3027824 */ /* 0x040fe200078e0202 */
[C---:B------:R-:W-:Y:S01]  /*34c0*/  IADD3 R3, R243.reuse, R3, RZ ;  /* 0x00000003f3037210 */ /* 0x040fe20007ffe0ff */
[C---:B------:R-:W-:Y:S01]  /*34d0*/  IMAD.IADD R0, R243.reuse, 0x1, R4 ;  /* 0x00000001f3007824 */ /* 0x040fe200078e0204 */
[----:B------:R-:W-:Y:S01]  /*34e0*/  STL [R1+0x18], R4 ;  /* 0x0000180401007387 */ /* 0x000fe20000100800 */
[----:B------:R-:W-:-:S03]  /*34f0*/  IMAD.IADD R2, R243, 0x1, R2 ;  /* 0x00000001f3027824 */ /* 0x000fc600078e0202 */
[----:B------:R2:W-:Y:S04]  /*3500*/  STL [R1+0x14], R3 ;  /* 0x0000140301007387 */ /* 0x0005e80000100800 */
[----:B------:R3:W-:Y:S04]  /*3510*/  STL [R1+0x24], R0 ;  /* 0x0000240001007387 */ /* 0x0007e80000100800 */
[----:B------:R1:W-:Y:S01]  /*3520*/  STL [R1+0x10], R2 ;  /* 0x0000100201007387 */ /* 0x0003e20000100800 */
[C---:B--2---:R-:W-:Y:S01]  /*3530*/  IADD3 R3, R243.reuse, R3, RZ ;  /* 0x00000003f3037210 */ /* 0x044fe20007ffe0ff */
[----:B---3--:R-:W-:-:S04]  /*3540*/  IMAD.IADD R0, R243, 0x1, R2 ;  /* 0x00000001f3007824 */ /* 0x008fc800078e0202 */
[----:B------:R1:W-:Y:S04]  /*3550*/  STL [R1+0x20], R3 ;  /* 0x0000200301007387 */ /* 0x0003e80000100800 */
[----:B------:R1:W-:Y:S02]  /*3560*/  STL [R1+0x1c], R0 ;  /* 0x00001c0001007387 */ /* 0x0003e40000100800 */
.L_x_1287:
[----:B------:R-:W0:Y:S01]  /*3570*/  LDGDEPBAR ;  /* 0x00000000000079af */ /* 0x000e220000000000 */
[C---:B-1----:R-:W-:Y:S01]  /*3580*/  IADD3 R0, R209.reuse, R215, RZ ;  /* 0x000000d7d1007210 */ /* 0x042fe20007ffe0ff */
[----:B------:R-:W-:Y:S01]  /*3590*/  UISETP.GE.AND UP3, UPT, UR7, 0x1, UPT ;  /* 0x000000010700788c */ /* 0x000fe2000bf66270 */
[-C--:B------:R-:W-:Y:S02]  /*35a0*/  IADD3 R3, R209, R192.reuse, RZ ;  /* 0x000000c0d1037210 */ /* 0x080fe40007ffe0ff */
[----:B------:R-:W-:Y:S02]  /*35b0*/  IADD3 R2, R0, R192, RZ ;  /* 0x000000c000027210 */ /* 0x000fe40007ffe0ff */
[----:B------:R-:W-:Y:S01]  /*35c0*/  PLOP3.LUT P2, PT, PT, PT, UP0, 0x80, 0x0 ;  /* 0x000000000000781c */ /* 0x000fe20003f4f008 */
[----:B------:R-:W2:Y:S01]  /*35d0*/  LDL R231, [R1+0x44] ;  /* 0x0000440001e77983 */ /* 0x000ea20000100800 */
[----:B------:R-:W-:Y:S02]  /*35e0*/  PLOP3.LUT P4, PT, PT, PT, UP0, 0x80, 0x0 ;  /* 0x000000000000781c */ /* 0x000fe40003f8f008 */
[----:B------:R-:W-:Y:S01]  /*35f0*/  PLOP3.LUT P0, PT, PT, PT, UP0, 0x80, 0x0 ;  /* 0x000000000000781c */ /* 0x000fe20003f0f008 */
[----:B------:R-:W3:Y:S01]  /*3600*/  LDL R230, [R1+0x8] ;  /* 0x0000080001e67983 */ /* 0x000ee20000100800 */
[----:B------:R-:W-:Y:S02]  /*3610*/  PLOP3.LUT P5, PT, PT, PT, UP0, 0x80, 0x0 ;  /* 0x000000000000781c */ /* 0x000fe40003faf008 */
[----:B------:R-:W-:Y:S01]  /*3620*/  PLOP3.LUT P6, PT, PT, PT, UP0, 0x80, 0x0 ;  /* 0x000000000000781c */ /* 0x000fe20003fcf008 */
[----:B------:R-:W4:Y:S04]  /*3630*/  LDL R229, [R1+0xc] ;  /* 0x00000c0001e57983 */ /* 0x000f280000100800 */
[----:B------:R-:W-:Y:S04]  /*3640*/  STL [R1+0xa4], R52 ;  /* 0x0000a43401007387 */ /* 0x000fe80000100800 */
        /* <DEDUP_REMOVED lines=15> */
[----:B------:R-:W-:Y:S01]  /*3740*/  STL [R1+0x64], R36 ;  /* 0x0000642401007387 */ /* 0x000fe20000100800 */
[----:B------:R-:W-:Y:S04]  /*3750*/  DEPBAR.LE SB0, 0x0 ;  /* 0x000080000000791a */ /* 0x000fe80000000000 */
        /* <DEDUP_REMOVED lines=12> */
[----:B------:R-:W-:Y:S02]  /*3820*/  LDSM.16.M88.4 R184, [R3] ;  /* 0x0000000003b8783b */ /* 0x000fe40000000200 */
[C---:B------:R-:W-:Y:S06]  /*3830*/  HMMA.16816.F32.BF16 R16, R32.reuse, R18, RZ ;  /* 0x000000122010723c */ /* 0x040fec00000418ff */
[----:B------:R-:W1:Y:S02]  /*3840*/  LDSM.16.M88.4 R188, [R213+0xc000] ;  /* 0x00c00000d5bc783b */ /* 0x000e640000000200 */
[-C--:B------:R-:W-:Y:S06]  /*3850*/  HMMA.16816.F32.BF16 R20, R32, R164.reuse, RZ ;  /* 0x000000a42014723c */ /* 0x080fec00000418ff */
[----:B------:R-:W-:Y:S02]  /*3860*/  LDSM.16.M88.4 R192, [R213+0xc800] ;  /* 0x00c80000d5c0783b */ /* 0x000fe40000000200 */
[C---:B------:R-:W-:Y:S06]  /*3870*/  HMMA.16816.F32.BF16 R24, R28.reuse, R164, RZ ;  /* 0x000000a41c18723c */ /* 0x040fec00000418ff */
[----:B------:R-:W-:Y:S02]  /*3880*/  LDSM.16.M88.4 R196, [R2] ;  /* 0x0000000002c4783b */ /* 0x000fe40000000200 */
[-C--:B------:R-:W-:Y:S06]  /*3890*/  HMMA.16816.F32.BF16 R28, R28, R166.reuse, RZ ;  /* 0x000000a61c1c723c */ /* 0x080fec00000418ff */
[----:B------:R-:W-:Y:S02]  /*38a0*/  LDSM.16.M88.4 R200, [R212+0xc000] ;  /* 0x00c00000d4c8783b */ /* 0x000fe40000000200 */
[----:B------:R-:W-:Y:S06]  /*38b0*/  HMMA.16816.F32.BF16 R32, R32, R166, RZ ;  /* 0x000000a62020723c */ /* 0x000fec00000418ff */
[----:B------:R-:W2:Y:S02]  /*38c0*/  LDSM.16.M88.4 R164, [R3+0x1000] ;  /* 0x0010000003a4783b */ /* 0x000ea40000000200 */
[-C--:B------:R-:W-:Y:S08]  /*38d0*/  HMMA.16816.F32.BF16 R4, R168, R172.reuse, R4 ;  /* 0x000000aca804723c */ /* 0x080ff00000041804 */
        /* <DEDUP_REMOVED lines=12> */
[C---:B--2---:R-:W-:Y:S08]  /*39a0*/  HMMA.16816.F32.BF16 R8, R164.reuse, R188, R8 ;  /* 0x000000bca408723c */ /* 0x044ff00000041808 */
[-C--:B------:R-:W-:Y:S03]  /*39b0*/  HMMA.16816.F32.BF16 R12, R164, R190.reuse, R12 ;  /* 0x000000bea40c723c */ /* 0x080fe6000004180c */
[----:B---3--:R-:W-:Y:S05]  /*39c0*/  FSETP.NEU.FTZ.AND P3, PT, R230, -INF , PT ;  /* 0xff800000e600780b */ /* 0x008fea0003f7d000 */
[C---:B------:R-:W-:Y:S01]  /*39d0*/  HMMA.16816.F32.BF16 R16, R184.reuse, R190, R16 ;  /* 0x000000beb810723c */ /* 0x040fe20000041810 */
[----:B------:R-:W-:Y:S07]  /*39e0*/  LDSM.16.M88.4 R188, [R0+0x2000] ;  /* 0x0020000000bc783b */ /* 0x000fee0000000200 */
[-C--:B------:R-:W-:Y:S08]  /*39f0*/  HMMA.16816.F32.BF16 R20, R184, R192.reuse, R20 ;  /* 0x000000c0b814723c */ /* 0x080ff00000041814 */
[C---:B------:R-:W-:Y:S08]  /*3a00*/  HMMA.16816.F32.BF16 R24, R164.reuse, R192, R24 ;  /* 0x000000c0a418723c */ /* 0x040ff00000041818 */
[-C--:B------:R-:W-:Y:S01]  /*3a10*/  HMMA.16816.F32.BF16 R28, R164, R194.reuse, R28 ;  /* 0x000000c2a41c723c */ /* 0x080fe2000004181c */
[----:B------:R-:W2:Y:S07]  /*3a20*/  LDSM.16.M88.4 R164, [R209+0x3000] ;  /* 0x00300000d1a4783b */ /* 0x000eae0000000200 */
[----:B------:R-:W-:Y:S01]  /*3a30*/  HMMA.16816.F32.BF16 R32, R184, R194, R32 ;  /* 0x000000c2b820723c */ /* 0x000fe20000041820 */
[----:B------:R-:W3:Y:S07]  /*3a40*/  LDSM.16.M88.4 R184, [R210+0x10800] ;  /* 0x01080000d2b8783b */ /* 0x000eee0000000200 */
[-C--:B------:R-:W-:Y:S01]  /*3a50*/  HMMA.16816.F32.BF16 R4, R196, R200.reuse, R4 ;  /* 0x000000c8c404723c */ /* 0x080fe20000041804 */
[----:B------:R-:W2:Y:S07]  /*3a60*/  LDSM.16.M88.4 R192, [R211+0x10000] ;  /* 0x01000000d3c0783b */ /* 0x000eae0000000200 */
[C---:B-1----:R-:W-:Y:S08]  /*3a70*/  HMMA.16816.F32.BF16 R8, R168.reuse, R200, R8 ;  /* 0x000000c8a808723c */ /* 0x042ff00000041808 */
        /* <DEDUP_REMOVED lines=8> */
[----:B------:R-:W1:Y:S07]  /*3b00*/  LDSM.16.M88.4 R172, [R211+0x10800] ;  /* 0x01080000d3ac783b */ /* 0x000e6e0000000200 */
[-C--:B------:R-:W-:Y:S01]  /*3b10*/  HMMA.16816.F32.BF16 R4, R176, R180.reuse, R4 ;  /* 0x000000b4b004723c */ /* 0x080fe20000041804 */
[----:B------:R-:W1:Y:S07]  /*3b20*/  LDSM.16.M88.4 R196, [R3+0x2000] ;  /* 0x0020000003c4783b */ /* 0x000e6e0000000200 */
[C---:B--2---:R-:W-:Y:S08]  /*3b30*/  HMMA.16816.F32.BF16 R8, R164.reuse, R180, R8 ;  /* 0x000000b4a408723c */ /* 0x044ff00000041808 */
[-C--:B------:R-:W-:Y:S08]  /*3b40*/  HMMA.16816.F32.BF16 R12, R164, R182.reuse, R12 ;  /* 0x000000b6a40c723c */ /* 0x080ff0000004180c */
[C---:B------:R-:W-:Y:S01]  /*3b50*/  HMMA.16816.F32.BF16 R16, R176.reuse, R182, R16 ;  /* 0x000000b6b010723c */ /* 0x040fe20000041810 */
[----:B------:R-:W-:Y:S07]  /*3b60*/  LDSM.16.M88.4 R180, [R2+0x2000] ;  /* 0x0020000002b4783b */ /* 0x000fee0000000200 */
[-C--:B---3--:R-:W-:Y:S08]  /*3b70*/  HMMA.16816.F32.BF16 R20, R176, R184.reuse, R20 ;  /* 0x000000b8b014723c */ /* 0x088ff00000041814 */
[C---:B------:R-:W-:Y:S08]  /*3b80*/  HMMA.16816.F32.BF16 R24, R164.reuse, R184, R24 ;  /* 0x000000b8a418723c */ /* 0x040ff00000041818 */
[-C--:B------:R-:W-:Y:S01]  /*3b90*/  HMMA.16816.F32.BF16 R28, R164, R186.reuse, R28 ;  /* 0x000000baa41c723c */ /* 0x080fe2000004181c */
[----:B------:R4:W2:Y:S07]  /*3ba0*/  LDSM.16.M88.4 R164, [R3+0x3000] ;  /* 0x0030000003a4783b */ /* 0x0008ae0000000200 */
[----:B------:R-:W-:Y:S01]  /*3bb0*/  HMMA.16816.F32.BF16 R32, R176, R186, R32 ;  /* 0x000000bab020723c */ /* 0x000fe20000041820 */
[----:B------:R-:W3:Y:S07]  /*3bc0*/  LDSM.16.M88.4 R176, [R213+0x10800] ;  /* 0x01080000d5b0783b */ /* 0x000eee0000000200 */
[-C--:B------:R-:W-:Y:S01]  /*3bd0*/  HMMA.16816.F32.BF16 R4, R188, R192.reuse, R4 ;  /* 0x000000c0bc04723c */ /* 0x080fe20000041804 */
[----:B------:R-:W2:Y:S07]  /*3be0*/  LDSM.16.M88.4 R184, [R212+0x10000] ;  /* 0x01000000d4b8783b */ /* 0x000eae0000000200 */
[C---:B-1----:R-:W-:Y:S04]  /*3bf0*/  HMMA.16816.F32.BF16 R8, R168.reuse, R192, R8 ;  /* 0x000000c0a808723c */ /* 0x042fe80000041808 */
[----:B----4-:R-:W-:Y:S04]  /*3c00*/  FMUL.FTZ R3, R229, 1.4426950216293334961 ;  /* 0x3fb8aa3be5037820 */ /* 0x010fe80000410000 */
[-C--:B------:R-:W-:Y:S08]  /*3c10*/  HMMA.16816.F32.BF16 R12, R168, R194.reuse, R12 ;  /* 0x000000c2a80c723c */ /* 0x080ff0000004180c */
[C---:B------:R-:W-:Y:S08]  /*3c20*/  HMMA.16816.F32.BF16 R16, R188.reuse, R194, R16 ;  /* 0x000000c2bc10723c */ /* 0x040ff00000041810 */
[-C--:B------:R-:W-:Y:S08]  /*3c30*/  HMMA.16816.F32.BF16 R20, R188, R172.reuse, R20 ;  /* 0x000000acbc14723c */ /* 0x080ff00000041814 */
[C---:B------:R-:W-:Y:S08]  /*3c40*/  HMMA.16816.F32.BF16 R24, R168.reuse, R172, R24 ;  /* 0x000000aca818723c */ /* 0x040ff00000041818 */
[-C--:B------:R-:W-:Y:S01]  /*3c50*/  HMMA.16816.F32.BF16 R28, R168, R174.reuse, R28 ;  /* 0x000000aea81c723c */ /* 0x080fe2000004181c */
[----:B------:R-:W1:Y:S07]  /*3c60*/  LDSM.16.M88.4 R168, [R2+0x3000] ;  /* 0x0030000002a8783b */ /* 0x000e6e0000000200 */
[----:B------:R-:W-:Y:S08]  /*3c70*/  HMMA.16816.F32.BF16 R32, R188, R174, R32 ;  /* 0x000000aebc20723c */ /* 0x000ff00000041820 */
[-C--:B------:R-:W-:Y:S08]  /*3c80*/  HMMA.16816.F32.BF16 R4, R196, R200.reuse, R4 ;  /* 0x000000c8c404723c */ /* 0x080ff00000041804 */
[C---:B--2---:R-:W-:Y:S08]  /*3c90*/  HMMA.16816.F32.BF16 R8, R164.reuse, R200, R8 ;  /* 0x000000c8a408723c */ /* 0x044ff00000041808 */
[-C--:B------:R-:W-:Y:S08]  /*3ca0*/  HMMA.16816.F32.BF16 R12, R164, R202.reuse, R12 ;  /* 0x000000caa40c723c */ /* 0x080ff0000004180c */
[C---:B------:R-:W-:Y:S08]  /*3cb0*/  HMMA.16816.F32.BF16 R16, R196.reuse, R202, R16 ;  /* 0x000000cac410723c */ /* 0x040ff00000041810 */
[-C--:B---3--:R-:W-:Y:S08]  /*3cc0*/  HMMA.16816.F32.BF16 R20, R196, R176.reuse, R20 ;  /* 0x000000b0c414723c */ /* 0x088ff00000041814 */
[C---:B------:R-:W-:Y:S08]  /*3cd0*/  HMMA.16816.F32.BF16 R24, R164.reuse, R176, R24 ;  /* 0x000000b0a418723c */ /* 0x040ff00000041818 */
[-C--:B------:R-:W-:Y:S08]  /*3ce0*/  HMMA.16816.F32.BF16 R28, R164, R178.reuse, R28 ;  /* 0x000000b2a41c723c */ /* 0x080ff0000004181c */
[----:B------:R-:W-:Y:S08]  /*3cf0*/  HMMA.16816.F32.BF16 R32, R196, R178, R32 ;  /* 0x000000b2c420723c */ /* 0x000ff00000041820 */
[-C--:B------:R-:W-:Y:S08]  /*3d00*/  HMMA.16816.F32.BF16 R4, R180, R184.reuse, R4 ;  /* 0x000000b8b404723c */ /* 0x080ff00000041804 */
[C---:B-1----:R-:W-:Y:S07]  /*3d10*/  HMMA.16816.F32.BF16 R8, R168.reuse, R184, R8 ;  /* 0x000000b8a808723c */ /* 0x042fee0000041808 */
[----:B------:R-:W-:Y:S01]  /*3d20*/  MOV R184, 0x40 ;  /* 0x0000004000b87802 */ /* 0x000fe20000000f00 */
[-C--:B------:R-:W-:Y:S04]  /*3d30*/  HMMA.16816.F32.BF16 R12, R168, R186.reuse, R12 ;  /* 0x000000baa80c723c */ /* 0x080fe8000004180c */
[----:B------:R-:W-:Y:S04]  /*3d40*/  SEL R192, R184, 0xffffffc0, !P1 ;  /* 0xffffffc0b8c07807 */ /* 0x000fe80004800000 */
[----:B------:R-:W-:Y:S01]  /*3d50*/  FMUL.FTZ R4, R4, c[0x0][0x2ec] ;  /* 0x0000bb0004047a20 */ /* 0x000fe20000410000 */
[----:B------:R-:W-:Y:S01]  /*3d60*/  IADD3 R184, R192, R207, RZ ;  /* 0x000000cfc0b87210 */ /* 0x000fe20007ffe0ff */
[C---:B------:R-:W-:Y:S02]  /*3d70*/  HMMA.16816.F32.BF16 R16, R180.reuse, R186, R16 ;  /* 0x000000bab410723c */ /* 0x040fe40000041810 */
[----:B------:R-:W1:Y:S02]  /*3d80*/  MUFU.TANH R188, R4 ;  /* 0x0000000400bc7308 */ /* 0x000e640000002400 */
[----:B------:R-:W-:Y:S02]  /*3d90*/  FMUL.FTZ R5, R5, c[0x0][0x2ec] ;  /* 0x0000bb0005057a20 */ /* 0x000fe40000410000 */
[----:B------:R-:W-:Y:S02]  /*3da0*/  FMUL.FTZ R10, R10, c[0x0][0x2ec] ;  /* 0x0000bb000a0a7a20 */ /* 0x000fe40000410000 */
[----:B------:R-:W-:Y:S04]  /*3db0*/  FMUL.FTZ R6, R6, c[0x0][0x2ec] ;  /* 0x0000bb0006067a20 */ /* 0x000fe80000410000 */
[----:B------:R2:W-:Y:S01]  /*3dc0*/  MUFU.TANH R39, R10 ;  /* 0x0000000a00277308 */ /* 0x0005e20000002400 */
[----:B------:R-:W-:Y:S02]  /*3dd0*/  FMUL.FTZ R9, R9, c[0x0][0x2ec] ;  /* 0x0000bb0009097a20 */ /* 0x000fe40000410000 */
[----:B------:R-:W-:Y:S02]  /*3de0*/  FMUL.FTZ R12, R12, c[0x0][0x2ec] ;  /* 0x0000bb000c0c7a20 */ /* 0x000fe40000410000 */
[----:B------:R-:W-:Y:S02]  /*3df0*/  FMUL.FTZ R7, R7, c[0x0][0x2ec] ;  /* 0x0000bb0007077a20 */ /* 0x000fe40000410000 */
[----:B------:R-:W-:Y:S02]  /*3e00*/  FMUL.FTZ R13, R13, c[0x0][0x2ec] ;  /* 0x0000bb000d0d7a20 */ /* 0x000fe40000410000 */
[----:B------:R-:W-:Y:S01]  /*3e10*/  FMUL.FTZ R14, R14, c[0x0][0x2ec] ;  /* 0x0000bb000e0e7a20 */ /* 0x000fe20000410000 */
        /* <DEDUP_REMOVED lines=8> */
[----:B------:R-:W-:Y:S01]  /*3ea0*/  FMUL.FTZ R11, R11, c[0x0][0x2ec] ;  /* 0x0000bb000b0b7a20 */ /* 0x000fe20000410000 */
[----:B--2---:R-:W2:Y:S06]  /*3eb0*/  LDL R10, [R1+0x4] ;  /* 0x00000400010a7983 */ /* 0x004eac0000100800 */
[----:B------:R-:W-:Y:S01]  /*3ec0*/  MUFU.TANH R252, R11 ;  /* 0x0000000b00fc7308 */ /* 0x000fe20000002400 */
[----:B---3--:R-:W3:Y:S09]  /*3ed0*/  LDL R12, [R1] ;  /* 0x00000000010c7983 */ /* 0x008ef20000100800 */
[----:B------:R1:W-:Y:S01]  /*3ee0*/  MUFU.TANH R244, R8 ;  /* 0x0000000800f47308 */ /* 0x0003e20000002400 */
[----:B----4-:R-:W-:Y:S04]  /*3ef0*/  MOV R9, UR18 ;  /* 0x0000001200097c02 */ /* 0x010fe80008000f00 */
[----:B------:R-:W-:Y:S05]  /*3f00*/  @P2 LEA R9, R9, R231, 0x7 ;  /* 0x000000e709092211 */ /* 0x000fea00078e38ff */
[----:B------:R-:W4:Y:S01]  /*3f10*/  MUFU.TANH R191, R5 ;  /* 0x0000000500bf7308 */ /* 0x000f220000002400 */
[----:B------:R-:W-:Y:S02]  /*3f20*/  PLOP3.LUT P2, PT, PT, PT, UP0, 0x80, 0x0 ;  /* 0x000000000000781c */ /* 0x000fe40003f4f008 */
[C---:B------:R-:W-:Y:S02]  /*3f30*/  @P4 ISETP.GE.AND P4, PT, R9.reuse, UR6, PT ;  /* 0x0000000609004c0c */ /* 0x040fe4000bf86270 */
[----:B------:R-:W-:Y:S02]  /*3f40*/  @P0 IADD3 R0, R9, 0x1, RZ ;  /* 0x0000000109000810 */ /* 0x000fe40007ffe0ff */
[----:B------:R-:W-:Y:S02]  /*3f50*/  PLOP3.LUT P0, PT, PT, PT, UP0, 0x80, 0x0 ;  /* 0x000000000000781c */ /* 0x000fe40003f0f008 */
[----:B------:R-:W-:Y:S01]  /*3f60*/  @P5 ISETP.GE.AND P5, PT, R0, UR6, PT ;  /* 0x0000000600005c0c */ /* 0x000fe2000bfa6270 */
[----:B------:R-:W4:Y:S01]  /*3f70*/  MUFU.TANH R228, R6 ;  /* 0x0000000600e47308 */ /* 0x000f220000002400 */
[----:B-1----:R-:W-:Y:S01]  /*3f80*/  MOV R0, R188 ;  /* 0x000000bc00007202 */ /* 0x002fe20000000f00 */
[----:B------:R-:W-:Y:S04]  /*3f90*/  FMUL.FTZ R8, R230, 1.4426950216293334961 ;  /* 0x3fb8aa3be6087820 */ /* 0x000fe80000410000 */
[----:B------:R-:W-:Y:S02]  /*3fa0*/  @P2 FSEL R0, R188, -INF , !P4 ;  /* 0xff800000bc002808 */ /* 0x000fe40006000000 */
[----:B------:R-:W-:Y:S02]  /*3fb0*/  PLOP3.LUT P2, PT, PT, PT, UP0, 0x80, 0x0 ;  /* 0x000000000000781c */ /* 0x000fe40003f4f008 */
[----:B------:R1:W1:Y:S01]  /*3fc0*/  MUFU.TANH R203, R7 ;  /* 0x0000000700cb7308 */ /* 0x0002620000002400 */
[----:B------:R-:W-:Y:S02]  /*3fd0*/  FSEL R8, R8, RZ, P3 ;  /* 0x000000ff08087208 */ /* 0x000fe40001800000 */
[----:B------:R-:W-:Y:S03]  /*3fe0*/  FSETP.NEU.FTZ.AND P3, PT, R229, -INF , PT ;  /* 0xff800000e500780b */ /* 0x000fe60003f7d000 */
[--C-:B------:R-:W-:Y:S01]  /*3ff0*/  FFMA.FTZ R2, R0, c[0x0][0x23c], -R8.reuse ;  /* 0x00008f0000027a23 */ /* 0x100fe20000010808 */
[----:B------:R-:W-:Y:S02]  /*4000*/  FSEL R3, R3, RZ, P3 ;  /* 0x000000ff03037208 */ /* 0x000fe40001800000 */
[----:B----4-:R-:W-:Y:S01]  /*4010*/  MOV R0, R191 ;  /* 0x000000bf00007202 */ /* 0x010fe20000000f00 */
[----:B------:R4:W-:Y:S01]  /*4020*/  MUFU.EX2 R245, R2 ;  /* 0x0000000200f57308 */ /* 0x0009e20000000800 */
[----:B------:R-:W-:Y:S02]  /*4030*/  @P0 FSEL R0, R191, -INF , !P5 ;  /* 0xff800000bf000808 */ /* 0x000fe40006800000 */
[----:B------:R-:W-:Y:S07]  /*4040*/  PLOP3.LUT P0, PT, PT, PT, UP0, 0x80, 0x0 ;  /* 0x000000000000781c */ /* 0x000fee0003f0f008 */
[----:B------:R-:W-:Y:S01]  /*4050*/  MUFU.TANH R236, R13 ;  /* 0x0000000d00ec7308 */ /* 0x000fe20000002400 */
[----:B-1----:R-:W1:Y:S09]  /*4060*/  LDSM.16.M88.4 R4, [R212+0x10800] ;  /* 0x01080000d404783b */ /* 0x002e720000000200 */
[----:B------:R-:W-:Y:S01]  /*4070*/  MUFU.TANH R187, R16 ;  /* 0x0000001000bb7308 */ /* 0x000fe20000002400 */
[----:B----4-:R-:W-:Y:S01]  /*4080*/  FFMA.FTZ R2, R0, c[0x0][0x23c], -R8 ;  /* 0x00008f0000027a23 */ /* 0x010fe20000010808 */
[----:B------:R-:W-:Y:S02]  /*4090*/  MOV R0, R228 ;  /* 0x000000e400007202 */ /* 0x000fe40000000f00 */
[----:B------:R-:W-:Y:S02]  /*40a0*/  @P2 FSEL R0, R228, -INF , !P4 ;  /* 0xff800000e4002808 */ /* 0x000fe40006000000 */
[----:B------:R-:W-:Y:S04]  /*40b0*/  PLOP3.LUT P2, PT, PT, PT, UP0, 0x80, 0x0 ;  /* 0x000000000000781c */ /* 0x000fe80003f4f008 */
[----:B------:R4:W-:Y:S10]  /*40c0*/  MUFU.EX2 R242, R2 ;  /* 0x0000000200f27308 */ /* 0x0009f40000000800 */
[----:B------:R-:W-:Y:S10]  /*40d0*/  MUFU.TANH R186, R17 ;  /* 0x0000001100ba7308 */ /* 0x000ff40000002400 */
[----:B------:R-:W-:Y:S01]  /*40e0*/  MUFU.TANH R197, R18 ;  /* 0x0000001200c57308 */ /* 0x000fe20000002400 */
[-C--:B-1----:R-:W-:Y:S03]  /*40f0*/  HMMA.16816.F32.BF16 R20, R180, R4.reuse, R20 ;  /* 0x00000004b414723c */ /* 0x082fe60000041814 */
[--C-:B----4-:R-:W-:Y:S01]  /*4100*/  FFMA.FTZ R2, R0, c[0x0][0x23c], -R3.reuse ;  /* 0x00008f0000027a23 */ /* 0x110fe20000010803 */
[----:B------:R-:W-:Y:S02]  /*4110*/  MOV R0, R203 ;  /* 0x000000cb00007202 */ /* 0x000fe40000000f00 */
[----:B------:R-:W-:Y:S03]  /*4120*/  @P0 FSEL R0, R203, -INF , !P5 ;  /* 0xff800000cb000808 */ /* 0x000fe60006800000 */
[----:B------:R-:W1:Y:S01]  /*4130*/  MUFU.EX2 R11, R2 ;  /* 0x00000002000b7308 */ /* 0x000e620000000800 */
[C---:B------:R-:W-:Y:S01]  /*4140*/  HMMA.16816.F32.BF16 R24, R168.reuse, R4, R24 ;  /* 0x00000004a818723c */ /* 0x040fe20000041818 */
[----:B------:R-:W-:Y:S03]  /*4150*/  PLOP3.LUT P0, PT, PT, PT, UP0, 0x80, 0x0 ;  /* 0x000000000000781c */ /* 0x000fe60003f0f008 */
[--C-:B------:R-:W-:Y:S04]  /*4160*/  FFMA.FTZ R0, R0, c[0x0][0x23c], -R3.reuse ;  /* 0x00008f0000007a23 */ /* 0x100fe80000010803 */
[-C--:B------:R-:W-:Y:S01]  /*4170*/  HMMA.16816.F32.BF16 R28, R168, R6.reuse, R28 ;  /* 0x00000006a81c723c */ /* 0x080fe2000004181c */
[----:B------:R4:W-:Y:S07]  /*4180*/  MUFU.EX2 R52, R0 ;  /* 0x0000000000347308 */ /* 0x0009ee0000000800 */
[----:B------:R-:W-:Y:S03]  /*4190*/  HMMA.16816.F32.BF16 R32, R180, R6, R32 ;  /* 0x00000006b420723c */ /* 0x000fe60000041820 */
[----:B------:R-:W2:Y:S01]  /*41a0*/  MUFU.TANH R251, R14 ;  /* 0x0000000e00fb7308 */ /* 0x000ea20000002400 */
[----:B------:R-:W-:Y:S02]  /*41b0*/  FMUL.FTZ R20, R20, c[0x0][0x2ec] ;  /* 0x0000bb0014147a20 */ /* 0x000fe40000410000 */
[----:B------:R-:W-:Y:S01]  /*41c0*/  FMUL.FTZ R21, R21, c[0x0][0x2ec] ;  /* 0x0000bb0015157a20 */ /* 0x000fe20000410000 */
[----:B-1----:R-:W-:Y:S01]  /*41d0*/  MOV R180, R11 ;  /* 0x0000000b00b47202 */ /* 0x002fe20000000f00 */
[----:B------:R-:W-:Y:S04]  /*41e0*/  FMUL.FTZ R22, R22, c[0x0][0x2ec] ;  /* 0x0000bb0016167a20 */ /* 0x000fe80000410000 */
[----:B------:R-:W-:Y:S01]  /*41f0*/  FMUL.FTZ R23, R23, c[0x0][0x2ec] ;  /* 0x0000bb0017177a20 */ /* 0x000fe20000410000 */
[----:B------:R-:W1:Y:S01]  /*4200*/  MUFU.TANH R250, R15 ;  /* 0x0000000f00fa7308 */ /* 0x000e620000002400 */
[----:B------:R-:W-:Y:S02]  /*4210*/  FMUL.FTZ R24, R24, c[0x0][0x2ec] ;  /* 0x0000bb0018187a20 */ /* 0x000fe40000410000 */
[----:B------:R-:W-:Y:S01]  /*4220*/  FMUL.FTZ R25, R25, c[0x0][0x2ec] ;  /* 0x0000bb0019197a20 */ /* 0x000fe20000410000 */
[----:B----4-:R-:W-:Y:S01]  /*4230*/  MOV R0, R244 ;  /* 0x000000f400007202 */ /* 0x010fe20000000f00 */
[----:B------:R-:W-:Y:S01]  /*4240*/  FMUL.FTZ R26, R26, c[0x0][0x2ec] ;  /* 0x0000bb001a1a7a20 */ /* 0x000fe20000410000 */
[----:B------:R-:W-:Y:S01]  /*4250*/  @P2 FSEL R0, R244, -INF , !P4 ;  /* 0xff800000f4002808 */ /* 0x000fe20006000000 */
[----:B------:R-:W-:Y:S01]  /*4260*/  FMUL.FTZ R27, R27, c[0x0][0x2ec] ;  /* 0x0000bb001b1b7a20 */ /* 0x000fe20000410000 */
[----:B------:R-:W-:Y:S01]  /*4270*/  PLOP3.LUT P2, PT, PT, PT, UP0, 0x80, 0x0 ;  /* 0x000000000000781c */ /* 0x000fe20003f4f008 */
[----:B------:R-:W-:Y:S01]  /*4280*/  FMUL.FTZ R28, R28, c[0x0][0x2ec] ;  /* 0x0000bb001c1c7a20 */ /* 0x000fe20000410000 */
[----:B------:R-:W4:Y:S01]  /*4290*/  MUFU.TANH R195, R19 ;  /* 0x0000001300c37308 */ /* 0x000f220000002400 */
[----:B------:R-:W-:Y:S02]  /*42a0*/  FMUL.FTZ R29, R29, c[0x0][0x2ec] ;  /* 0x0000bb001d1d7a20 */ /* 0x000fe40000410000 */
[----:B------:R-:W-:Y:S02]  /*42b0*/  FMUL.FTZ R30, R30, c[0x0][0x2ec] ;  /* 0x0000bb001e1e7a20 */ /* 0x000fe40000410000 */
[----:B------:R-:W-:Y:S02]  /*42c0*/  FMUL.FTZ R32, R32, c[0x0][0x2ec] ;  /* 0x0000bb0020207a20 */ /* 0x000fe40000410000 */
[----:B------:R-:W-:Y:S02]  /*42d0*/  FMUL.FTZ R33, R33, c[0x0][0x2ec] ;  /* 0x0000bb0021217a20 */ /* 0x000fe40000410000 */
[----:B------:R-:W-:Y:S01]  /*42e0*/  FMUL.FTZ R34, R34, c[0x0][0x2ec] ;  /* 0x0000bb0022227a20 */ /* 0x000fe20000410000 */
[----:B------:R-:W1:Y:S01]  /*42f0*/  MUFU.TANH R190, R20 ;  /* 0x0000001400be7308 */ /* 0x000e620000002400 */
[----:B------:R-:W-:Y:S02]  /*4300*/  FMUL.FTZ R35, R35, c[0x0][0x2ec] ;  /* 0x0000bb0023237a20 */ /* 0x000fe40000410000 */
[----:B------:R-:W-:Y:S07]  /*4310*/  FMUL.FTZ R31, R31, c[0x0][0x2ec] ;  /* 0x0000bb001f1f7a20 */ /* 0x000fee0000410000 */
[----:B------:R-:W1:Y:S10]  /*4320*/  MUFU.TANH R189, R21 ;  /* 0x0000001500bd7308 */ /* 0x000e740000002400 */
        /* <DEDUP_REMOVED lines=11> */
[----:B------:R-:W1:Y:S01]  /*43e0*/  MUFU.TANH R185, R34 ;  /* 0x0000002200b97308 */ /* 0x000e620000002400 */
[----:B--2---:R-:W-:Y:S09]  /*43f0*/  FMUL.FTZ R5, R10, 1.4426950216293334961 ;  /* 0x3fb8aa3b0a057820 */ /* 0x004ff20000410000 */
[----:B------:R-:W-:Y:S01]  /*4400*/  MUFU.TANH R183, R35 ;  /* 0x0000002300b77308 */ /* 0x000fe20000002400 */
[C---:B---3--:R-:W-:Y:S01]  /*4410*/  FMUL.FTZ R2, R12.reuse, 1.4426950216293334961 ;  /* 0x3fb8aa3b0c027820 */ /* 0x048fe20000410000 */
[----:B------:R-:W-:Y:S04]  /*4420*/  FSETP.NEU.FTZ.AND P3, PT, R12, -INF , PT ;  /* 0xff8000000c00780b */ /* 0x000fe80003f7d000 */
[----:B------:R-:W-:Y:S02]  /*4430*/  FSEL R2, R2, RZ, P3 ;  /* 0x000000ff02027208 */ /* 0x000fe40001800000 */
[----:B------:R-:W-:Y:S02]  /*4440*/  FSETP.NEU.FTZ.AND P3, PT, R10, -INF , PT ;  /* 0xff8000000a00780b */ /* 0x000fe40003f7d000 */
[----:B------:R-:W-:Y:S01]  /*4450*/  MUFU.TANH R231, R31 ;  /* 0x0000001f00e77308 */ /* 0x000fe20000002400 */
[--C-:B------:R-:W-:Y:S01]  /*4460*/  FFMA.FTZ R4, R0, c[0x0][0x23c], -R2.reuse ;  /* 0x00008f0000047a23 */ /* 0x100fe20000010802 */
[----:B------:R-:W-:Y:S02]  /*4470*/  MOV R0, R241 ;  /* 0x000000f100007202 */ /* 0x000fe40000000f00 */
[----:B------:R-:W-:Y:S02]  /*4480*/  @P0 FSEL R0, R241, -INF , !P5 ;  /* 0xff800000f1000808 */ /* 0x000fe40006800000 */
[----:B------:R-:W-:Y:S04]  /*4490*/  PLOP3.LUT P0, PT, PT, PT, UP0, 0x80, 0x0 ;  /* 0x000000000000781c */ /* 0x000fe80003f0f008 */
[----:B------:R2:W-:Y:S01]  /*44a0*/  MUFU.EX2 R51, R4 ;  /* 0x0000000400337308 */ /* 0x0005e20000000800 */
[----:B------:R-:W-:Y:S01]  /*44b0*/  FFMA.FTZ R10, R0, c[0x0][0x23c], -R2 ;  /* 0x00008f00000a7a23 */ /* 0x000fe20000010802 */
[----:B------:R-:W-:Y:S02]  /*44c0*/  FSEL R0, R5, RZ, P3 ;  /* 0x000000ff05007208 */ /* 0x000fe40001800000 */
[----:B------:R-:W-:Y:S06]  /*44d0*/  PLOP3.LUT P3, PT, PT, PT, UP0, 0x80, 0x0 ;  /* 0x000000000000781c */ /* 0x000fec0003f6f008 */
[----:B------:R-:W-:Y:S01]  /*44e0*/  MUFU.EX2 R50, R10 ;  /* 0x0000000a00327308 */ /* 0x000fe20000000800 */
[----:B--2---:R-:W-:Y:S02]  /*44f0*/  MOV R4, R39 ;  /* 0x0000002700047202 */ /* 0x004fe40000000f00 */
[----:B------:R-:W-:Y:S02]  /*4500*/  @P2 FSEL R4, R39, -INF , !P4 ;  /* 0xff80000027042808 */ /* 0x000fe40006000000 */
[----:B------:R-:W-:Y:S02]  /*4510*/  PLOP3.LUT P2, PT, PT, PT, UP0, 0x80, 0x0 ;  /* 0x000000000000781c */ /* 0x000fe40003f4f008 */
[----:B------:R-:W-:Y:S01]  /*4520*/  PLOP3.LUT P4, PT, PT, PT, UP0, 0x80, 0x0 ;  /* 0x000000000000781c */ /* 0x000fe20003f8f008 */
[--C-:B------:R-:W-:Y:S01]  /*4530*/  FFMA.FTZ R5, R4, c[0x0][0x23c], -R0.reuse ;  /* 0x00008f0004057a23 */ /* 0x100fe20000010800 */
[----:B------:R-:W-:Y:S02]  /*4540*/  MOV R4, R252 ;  /* 0x000000fc00047202 */ /* 0x000fe40000000f00 */
[----:B------:R-:W-:Y:S01]  /*4550*/  @P0 FSEL R4, R252, -INF , !P5 ;  /* 0xff800000fc040808 */ /* 0x000fe20006800000 */
[----:B------:R-:W-:Y:S01]  /*4560*/  MUFU.EX2 R43, R5 ;  /* 0x00000005002b7308 */ /* 0x000fe20000000800 */
[----:B------:R-:W-:Y:S02]  /*4570*/  PLOP3.LUT P5, PT, PT, PT, UP0, 0x80, 0x0 ;  /* 0x000000000000781c */ /* 0x000fe40003faf008 */
[----:B------:R-:W-:Y:S01]  /*4580*/  PLOP3.LUT P0, PT, PT, PT, UP0, 0x80, 0x0 ;  /* 0x000000000000781c */ /* 0x000fe20003f0f008 */
[----:B------:R-:W-:Y:S06]  /*4590*/  FFMA.FTZ R4, R4, c[0x0][0x23c], -R0 ;  /* 0x00008f0004047a23 */ /* 0x000fec0000010800 */
[----:B------:R2:W-:Y:S02]  /*45a0*/  MUFU.EX2 R42, R4 ;  /* 0x00000004002a7308 */ /* 0x0005e40000000800 */
[C---:B--2---:R-:W-:Y:S02]  /*45b0*/  @P2 IADD3 R4, R9.reuse, 0x8, RZ ;  /* 0x0000000809042810 */ /* 0x044fe40007ffe0ff */
[----:B------:R-:W-:Y:S02]  /*45c0*/  PLOP3.LUT P2, PT, PT, PT, UP0, 0x80, 0x0 ;  /* 0x000000000000781c */ /* 0x000fe40003f4f008 */
[----:B------:R-:W-:Y:S02]  /*45d0*/  @P5 ISETP.GE.AND P5, PT, R4, UR6, PT ;  /* 0x0000000604005c0c */ /* 0x000fe4000bfa6270 */
[----:B------:R-:W-:Y:S02]  /*45e0*/  @P0 IADD3 R4, R9, 0x9, RZ ;  /* 0x0000000909040810 */ /* 0x000fe40007ffe0ff */
[----:B------:R-:W-:Y:S02]  /*45f0*/  PLOP3.LUT P0, PT, PT, PT, UP0, 0x80, 0x0 ;  /* 0x000000000000781c */ /* 0x000fe40003f0f008 */
[----:B------:R-:W-:Y:S02]  /*4600*/  @P6 ISETP.GE.AND P6, PT, R4, UR6, PT ;  /* 0x0000000604006c0c */ /* 0x000fe4000bfc6270 */
[----:B------:R-:W-:Y:S05]  /*4610*/  MOV R4, R239 ;  /* 0x000000ef00047202 */ /* 0x000fea0000000f00 */
[----:B------:R-:W-:Y:S02]  /*4620*/  @P2 FSEL R4, R239, -INF , !P5 ;  /* 0xff800000ef042808 */ /* 0x000fe40006800000 */
[----:B------:R-:W-:Y:S03]  /*4630*/  PLOP3.LUT P2, PT, PT, PT, UP0, 0x80, 0x0 ;  /* 0x000000000000781c */ /* 0x000fe60003f4f008 */
[--C-:B------:R-:W-:Y:S01]  /*4640*/  FFMA.FTZ R5, R4, c[0x0][0x23c], -R2.reuse ;  /* 0x00008f0004057a23 */ /* 0x100fe20000010802 */
[----:B------:R-:W-:Y:S02]  /*4650*/  MOV R4, R236 ;  /* 0x000000ec00047202 */ /* 0x000fe40000000f00 */
[----:B------:R-:W-:Y:S01]  /*4660*/  @P0 FSEL R4, R236, -INF , !P6 ;  /* 0xff800000ec040808 */ /* 0x000fe20007000000 */
[----:B------:R2:W-:Y:S01]  /*4670*/  MUFU.EX2 R49, R5 ;  /* 0x0000000500317308 */ /* 0x0005e20000000800 */
[----:B------:R-:W-:Y:S03]  /*4680*/  PLOP3.LUT P0, PT, PT, PT, UP0, 0x80, 0x0 ;  /* 0x000000000000781c */ /* 0x000fe60003f0f008 */
[----:B--2---:R-:W-:Y:S01]  /*4690*/  FFMA.FTZ R5, R4, c[0x0][0x23c], -R2 ;  /* 0x00008f0004057a23 */ /* 0x004fe20000010802 */
[----:B------:R-:W-:Y:S02]  /*46a0*/  MOV R4, R251 ;  /* 0x000000fb00047202 */ /* 0x000fe40000000f00 */
[----:B------:R-:W-:Y:S03]  /*46b0*/  @P2 FSEL R4, R251, -INF , !P5 ;  /* 0xff800000fb042808 */ /* 0x000fe60006800000 */
[----:B------:R2:W3:Y:S01]  /*46c0*/  MUFU.EX2 R48, R5 ;  /* 0x0000000500307308 */ /* 0x0004e20000000800 */
[----:B------:R-:W-:Y:S01]  /*46d0*/  PLOP3.LUT P2, PT, PT, PT, UP0, 0x80, 0x0 ;  /* 0x000000000000781c */ /* 0x000fe20003f4f008 */
[--C-:B--2---:R-:W-:Y:S01]  /*46e0*/  FFMA.FTZ R5, R4, c[0x0][0x23c], -R0.reuse ;  /* 0x00008f0004057a23 */ /* 0x104fe20000010800 */
[----:B-1----:R-:W-:Y:S02]  /*46f0*/  MOV R4, R250 ;  /* 0x000000fa00047202 */ /* 0x002fe40000000f00 */
[----:B------:R-:W-:Y:S05]  /*4700*/  @P0 FSEL R4, R250, -INF , !P6 ;  /* 0xff800000fa040808 */ /* 0x000fea0007000000 */
[----:B------:R-:W-:Y:S01]  /*4710*/  MUFU.EX2 R41, R5 ;  /* 0x0000000500297308 */ /* 0x000fe20000000800 */
[----:B------:R-:W-:Y:S01]  /*4720*/  PLOP3.LUT P0, PT, PT, PT, UP0, 0x80, 0x0 ;  /* 0x000000000000781c */ /* 0x000fe20003f0f008 */
[----:B------:R-:W-:Y:S08]  /*4730*/  FFMA.FTZ R4, R4, c[0x0][0x23c], -R0 ;  /* 0x00008f0004047a23 */ /* 0x000ff00000010800 */
[----:B------:R1:W-:Y:S02]  /*4740*/  MUFU.EX2 R40, R4 ;  /* 0x0000000400287308 */ /* 0x0003e40000000800 */
[----:B-1----:R-:W-:Y:S02]  /*4750*/  MOV R4, R187 ;  /* 0x000000bb00047202 */ /* 0x002fe40000000f00 */
[----:B------:R-:W-:Y:S02]  /*4760*/  @P0 FSEL R4, R187, -INF , !P5 ;  /* 0xff800000bb040808 */ /* 0x000fe40006800000 */
[----:B------:R-:W-:Y:S03]  /*4770*/  PLOP3.LUT P0, PT, PT, PT, UP0, 0x80, 0x0 ;  /* 0x000000000000781c */ /* 0x000fe60003f0f008 */
[--C-:B------:R-:W-:Y:S01]  /*4780*/  FFMA.FTZ R5, R4, c[0x0][0x23c], -R8.reuse ;  /* 0x00008f0004057a23 */ /* 0x100fe20000010808 */
[----:B------:R-:W-:Y:S02]  /*4790*/  MOV R4, R186 ;  /* 0x000000ba00047202 */ /* 0x000fe40000000f00 */
[----:B------:R-:W-:Y:S01]  /*47a0*/  @P3 FSEL R4, R186, -INF , !P6 ;  /* 0xff800000ba043808 */ /* 0x000fe20007000000 */
[----:B------:R1:W-:Y:S01]  /*47b0*/  MUFU.EX2 R234, R5 ;  /* 0x0000000500ea7308 */ /* 0x0003e20000000800 */
[----:B------:R-:W-:Y:S05]  /*47c0*/  PLOP3.LUT P3, PT, PT, PT, UP0, 0x80, 0x0 ;  /* 0x000000000000781c */ /* 0x000fea0003f6f008 */
[----:B------:R-:W-:Y:S02]  /*47d0*/  @P0 IADD3 R6, R9, 0x10, RZ ;  /* 0x0000001009060810 */ /* 0x000fe40007ffe0ff */
[----:B------:R-:W-:Y:S01]  /*47e0*/  PLOP3.LUT P0, PT, PT, PT, UP0, 0x80, 0x0 ;  /* 0x000000000000781c */ /* 0x000fe20003f0f008 */
[--C-:B-1----:R-:W-:Y:S01]  /*47f0*/  FFMA.FTZ R5, R4, c[0x0][0x23c], -R8.reuse ;  /* 0x00008f0004057a23 */ /* 0x102fe20000010808 */
[----:B------:R-:W-:Y:S02]  /*4800*/  MOV R4, R197 ;  /* 0x000000c500047202 */ /* 0x000fe40000000f00 */
[----:B------:R-:W-:Y:S01]  /*4810*/  @P2 FSEL R4, R197, -INF , !P5 ;  /* 0xff800000c5042808 */ /* 0x000fe20006800000 */
[----:B------:R1:W2:Y:S01]  /*4820*/  MUFU.EX2 R233, R5 ;  /* 0x0000000500e97308 */ /* 0x0002a20000000800 */
[----:B------:R-:W-:Y:S02]  /*4830*/  @P3 ISETP.GE.AND P5, PT, R6, UR6, PT ;  /* 0x0000000606003c0c */ /* 0x000fe4000bfa6270 */
[----:B------:R-:W-:Y:S02]  /*4840*/  PLOP3.LUT P3, PT, PT, PT, UP0, 0x80, 0x0 ;  /* 0x000000000000781c */ /* 0x000fe40003f6f008 */
[----:B------:R-:W-:Y:S02]  /*4850*/  PLOP3.LUT P2, PT, PT, PT, UP0, 0x80, 0x0 ;  /* 0x000000000000781c */ /* 0x000fe40003f4f008 */
[----:B------:R-:W-:Y:S02]  /*4860*/  @P4 IADD3 R6, R9, 0x11, RZ ;  /* 0x0000001109064810 */ /* 0x000fe40007ffe0ff */
[----:B------:R-:W-:Y:S09]  /*4870*/  PLOP3.LUT P4, PT, PT, PT, UP0, 0x80, 0x0 ;  /* 0x000000000000781c */ /* 0x000ff20003f8f008 */
[----:B------:R-:W-:Y:S01]  /*4880*/  @P2 ISETP.GE.AND P2, PT, R6, UR6, PT ;  /* 0x0000000606002c0c */ /* 0x000fe2000bf46270 */
[--C-:B-1----:R-:W-:Y:S01]  /*4890*/  FFMA.FTZ R5, R4, c[0x0][0x23c], -R3.reuse ;  /* 0x00008f0004057a23 */ /* 0x102fe20000010803 */
[----:B----4-:R-:W-:Y:S02]  /*48a0*/  MOV R4, R195 ;  /* 0x000000c300047202 */ /* 0x010fe40000000f00 */
[----:B------:R-:W-:Y:S01]  /*48b0*/  @P0 FSEL R4, R195, -INF , !P6 ;  /* 0xff800000c3040808 */ /* 0x000fe20007000000 */
[----:B------:R1:W-:Y:S01]  /*48c0*/  MUFU.EX2 R249, R5 ;  /* 0x0000000500f97308 */ /* 0x0003e20000000800 */
[----:B------:R-:W-:Y:S02]  /*48d0*/  PLOP3.LUT P0, PT, PT, PT, UP0, 0x80, 0x0 ;  /* 0x000000000000781c */ /* 0x000fe40003f0f008 */
[----:B------:R-:W-:Y:S01]  /*48e0*/  PLOP3.LUT P6, PT, PT, PT, UP0, 0x80, 0x0 ;  /* 0x000000000000781c */ /* 0x000fe20003fcf008 */
[--C-:B-1----:R-:W-:Y:S01]  /*48f0*/  FFMA.FTZ R5, R4, c[0x0][0x23c], -R3.reuse ;  /* 0x00008f0004057a23 */ /* 0x102fe20000010803 */
[----:B------:R-:W-:Y:S02]  /*4900*/  MOV R4, R190 ;  /* 0x000000be00047202 */ /* 0x000fe40000000f00 */
[----:B------:R-:W-:Y:S03]  /*4910*/  @P3 FSEL R4, R190, -INF , !P5 ;  /* 0xff800000be043808 */ /* 0x000fe60006800000 */
[----:B------:R1:W4:Y:S01]  /*4920*/  MUFU.EX2 R248, R5 ;  /* 0x0000000500f87308 */ /* 0x0003220000000800 */
[----:B------:R-:W-:Y:S01]  /*4930*/  PLOP3.LUT P3, PT, PT, PT, UP0, 0x80, 0x0 ;  /* 0x000000000000781c */ /* 0x000fe20003f6f008 */
[--C-:B-1----:R-:W-:Y:S01]  /*4940*/  FFMA.FTZ R5, R4, c[0x0][0x23c], -R8.reuse ;  /* 0x00008f0004057a23 */ /* 0x102fe20000010808 */
[----:B------:R-:W-:Y:S02]  /*4950*/  MOV R4, R189 ;  /* 0x000000bd00047202 */ /* 0x000fe40000000f00 */
[----:B------:R-:W-:Y:S05]  /*4960*/  @P0 FSEL R4, R189, -INF , !P2 ;  /* 0xff800000bd040808 */ /* 0x000fea0005000000 */
[----:B------:R1:W-:Y:S01]  /*4970*/  MUFU.EX2 R230, R5 ;  /* 0x0000000500e67308 */ /* 0x0003e20000000800 */
[----:B------:R-:W-:Y:S01]  /*4980*/  PLOP3.LUT P0, PT, PT, PT, UP0, 0x80, 0x0 ;  /* 0x000000000000781c */ /* 0x000fe20003f0f008 */
[----:B-1----:R-:W-:Y:S01]  /*4990*/  FFMA.FTZ R5, R4, c[0x0][0x23c], -R8 ;  /* 0x00008f0004057a23 */ /* 0x002fe20000010808 */
[----:B------:R-:W-:Y:S02]  /*49a0*/  MOV R4, R199 ;  /* 0x000000c700047202 */ /* 0x000fe40000000f00 */
[----:B------:R-:W-:Y:S05]  /*49b0*/  @P3 FSEL R4, R199, -INF , !P5 ;  /* 0xff800000c7043808 */ /* 0x000fea0006800000 */
[----:B------:R1:W-:Y:S01]  /*49c0*/  MUFU.EX2 R229, R5 ;  /* 0x0000000500e57308 */ /* 0x0003e20000000800 */
[----:B------:R-:W-:Y:S01]  /*49d0*/  PLOP3.LUT P3, PT, PT, PT, UP0, 0x80, 0x0 ;  /* 0x000000000000781c */ /* 0x000fe20003f6f008 */
[--C-:B-1----:R-:W-:Y:S01]  /*49e0*/  FFMA.FTZ R5, R4, c[0x0][0x23c], -R3.reuse ;  /* 0x00008f0004057a23 */ /* 0x102fe20000010803 */
[----:B------:R-:W-:Y:S02]  /*49f0*/  MOV R4, R196 ;  /* 0x000000c400047202 */ /* 0x000fe40000000f00 */
[----:B------:R-:W-:Y:S05]  /*4a00*/  @P0 FSEL R4, R196, -INF , !P2 ;  /* 0xff800000c4040808 */ /* 0x000fea0005000000 */
[----:B------:R1:W-:Y:S01]  /*4a10*/  MUFU.EX2 R247, R5 ;  /* 0x0000000500f77308 */ /* 0x0003e20000000800 */
[----:B------:R-:W-:Y:S11]  /*4a20*/  PLOP3.LUT P0, PT, PT, PT, UP0, 0x80, 0x0 ;  /* 0x000000000000781c */ /* 0x000ff60003f0f008 */
[----:B------:R-:W-:Y:S02]  /*4a30*/  @!UPT UIADD3 URZ, URZ, URZ, URZ ;  /* 0x0000003f3f3ff290 */ /* 0x000fe4000fffe03f */
[C---:B------:R-:W-:Y:S02]  /*4a40*/  @P0 IADD3 R6, R9.reuse, 0x18, RZ ;  /* 0x0000001809060810 */ /* 0x040fe40007ffe0ff */
[----:B------:R-:W-:Y:S02]  /*4a50*/  PLOP3.LUT P0, PT, PT, PT, UP0, 0x80, 0x0 ;  /* 0x000000000000781c */ /* 0x000fe40003f0f008 */
[----:B------:R-:W-:Y:S01]  /*4a60*/  @P6 IADD3 R9, R9, 0x19, RZ ;  /* 0x0000001909096810 */ /* 0x000fe20007ffe0ff */
[--C-:B-1----:R-:W-:Y:S01]  /*4a70*/  FFMA.FTZ R5, R4, c[0x0][0x23c], -R3.reuse ;  /* 0x00008f0004057a23 */ /* 0x102fe20000010803 */
[----:B------:R-:W-:Y:S02]  /*4a80*/  MOV R4, R202 ;  /* 0x000000ca00047202 */ /* 0x000fe40000000f00 */
[----:B------:R-:W-:Y:S01]  /*4a90*/  @P3 FSEL R4, R202, -INF , !P5 ;  /* 0xff800000ca043808 */ /* 0x000fe20006800000 */
[----:B------:R1:W1:Y:S01]  /*4aa0*/  MUFU.EX2 R246, R5 ;  /* 0x0000000500f67308 */ /* 0x0002620000000800 */
[----:B------:R-:W-:Y:S03]  /*4ab0*/  PLOP3.LUT P3, PT, PT, PT, UP0, 0x80, 0x0 ;  /* 0x000000000000781c */ /* 0x000fe60003f6f008 */
[--C-:B-1----:R-:W-:Y:S01]  /*4ac0*/  FFMA.FTZ R5, R4, c[0x0][0x23c], -R2.reuse ;  /* 0x00008f0004057a23 */ /* 0x102fe20000010802 */
[----:B------:R-:W-:Y:S02]  /*4ad0*/  MOV R4, R201 ;  /* 0x000000c900047202 */ /* 0x000fe40000000f00 */
[----:B------:R-:W-:Y:S03]  /*4ae0*/  @P4 FSEL R4, R201, -INF , !P2 ;  /* 0xff800000c9044808 */ /* 0x000fe60005000000 */
[----:B------:R1:W-:Y:S01]  /*4af0*/  MUFU.EX2 R47, R5 ;  /* 0x00000005002f7308 */ /* 0x0003e20000000800 */
[----:B------:R-:W-:Y:S01]  /*4b00*/  PLOP3.LUT P4, PT, PT, PT, UP0, 0x80, 0x0 ;  /* 0x000000000000781c */ /* 0x000fe20003f8f008 */
[----:B-1----:R-:W-:Y:S01]  /*4b10*/  FFMA.FTZ R5, R4, c[0x0][0x23c], -R2 ;  /* 0x00008f0004057a23 */ /* 0x002fe20000010802 */
[----:B------:R-:W-:Y:S02]  /*4b20*/  MOV R4, R240 ;  /* 0x000000f000047202 */ /* 0x000fe40000000f00 */
[----:B------:R-:W-:Y:S05]  /*4b30*/  @P3 FSEL R4, R240, -INF , !P5 ;  /* 0xff800000f0043808 */ /* 0x000fea0006800000 */
[----:B------:R1:W-:Y:S01]  /*4b40*/  MUFU.EX2 R46, R5 ;  /* 0x00000005002e7308 */ /* 0x0003e20000000800 */
[----:B------:R-:W-:Y:S03]  /*4b50*/  PLOP3.LUT P3, PT, PT, PT, UP0, 0x80, 0x0 ;  /* 0x000000000000781c */ /* 0x000fe60003f6f008 */
[----:B------:R-:W-:Y:S02]  /*4b60*/  @P4 ISETP.GE.AND P5, PT, R6, UR6, PT ;  /* 0x0000000606004c0c */ /* 0x000fe4000bfa6270 */
[----:B------:R-:W-:Y:S08]  /*4b70*/  PLOP3.LUT P4, PT, PT, PT, UP0, 0x80, 0x0 ;  /* 0x000000000000781c */ /* 0x000ff00003f8f008 */
[----:B------:R-:W-:Y:S01]  /*4b80*/  @P3 ISETP.GE.AND P3, PT, R9, UR6, PT ;  /* 0x0000000609003c0c */ /* 0x000fe2000bf66270 */
[--C-:B-1----:R-:W-:Y:S01]  /*4b90*/  FFMA.FTZ R5, R4, c[0x0][0x23c], -R0.reuse ;  /* 0x00008f0004057a23 */ /* 0x102fe20000010800 */
[----:B------:R-:W-:Y:S02]  /*4ba0*/  MOV R4, R238 ;  /* 0x000000ee00047202 */ /* 0x000fe40000000f00 */
[----:B------:R-:W-:Y:S01]  /*4bb0*/  @P0 FSEL R4, R238, -INF , !P2 ;  /* 0xff800000ee040808 */ /* 0x000fe20005000000 */
[----:B------:R1:W-:Y:S01]  /*4bc0*/  MUFU.EX2 R38, R5 ;  /* 0x0000000500267308 */ /* 0x0003e20000000800 */
[----:B------:R-:W-:Y:S02]  /*4bd0*/  PLOP3.LUT P0, PT, PT, PT, UP0, 0x80, 0x0 ;  /* 0x000000000000781c */ /* 0x000fe40003f0f008 */
[----:B------:R-:W-:Y:S01]  /*4be0*/  PLOP3.LUT P2, PT, PT, PT, UP0, 0x80, 0x0 ;  /* 0x000000000000781c */ /* 0x000fe20003f4f008 */
[----:B-1----:R-:W-:Y:S01]  /*4bf0*/  FFMA.FTZ R5, R4, c[0x0][0x23c], -R0 ;  /* 0x00008f0004057a23 */ /* 0x002fe20000010800 */
[----:B------:R-:W-:Y:S02]  /*4c00*/  MOV R4, R194 ;  /* 0x000000c200047202 */ /* 0x000fe40000000f00 */
[----:B------:R-:W-:Y:S03]  /*4c10*/  @P4 FSEL R4, R194, -INF , !P5 ;  /* 0xff800000c2044808 */ /* 0x000fe60006800000 */
[----:B------:R1:W-:Y:S02]  /*4c20*/  MUFU.EX2 R37, R5 ;  /* 0x0000000500257308 */ /* 0x0003e40000000800 */
[--C-:B-1----:R-:W-:Y:S01]  /*4c30*/  FFMA.FTZ R5, R4, c[0x0][0x23c], -R2.reuse ;  /* 0x00008f0004057a23 */ /* 0x102fe20000010802 */
[----:B------:R-:W-:Y:S02]  /*4c40*/  MOV R4, R193 ;  /* 0x000000c100047202 */ /* 0x000fe40000000f00 */
[----:B------:R-:W-:Y:S05]  /*4c50*/  @P0 FSEL R4, R193, -INF , !P3 ;  /* 0xff800000c1040808 */ /* 0x000fea0005800000 */
[----:B------:R1:W-:Y:S01]  /*4c60*/  MUFU.EX2 R45, R5 ;  /* 0x00000005002d7308 */ /* 0x0003e20000000800 */
[----:B------:R-:W-:Y:S01]  /*4c70*/  PLOP3.LUT P0, PT, PT, PT, UP0, 0x80, 0x0 ;  /* 0x000000000000781c */ /* 0x000fe20003f0f008 */
[----:B------:R-:W-:Y:S01]  /*4c80*/  FFMA.FTZ R2, R4, c[0x0][0x23c], -R2 ;  /* 0x00008f0004027a23 */ /* 0x000fe20000010802 */
[----:B------:R-:W-:Y:S02]  /*4c90*/  MOV R4, R232 ;  /* 0x000000e800047202 */ /* 0x000fe40000000f00 */
[----:B------:R-:W-:Y:S02]  /*4ca0*/  @P2 FSEL R4, R232, -INF , !P5 ;  /* 0xff800000e8042808 */ /* 0x000fe40006800000 */
[----:B------:R-:W-:Y:S03]  /*4cb0*/  PLOP3.LUT P2, PT, PT, PT, UP0, 0x80, 0x0 ;  /* 0x000000000000781c */ /* 0x000fe60003f4f008 */
[----:B------:R2:W-:Y:S01]  /*4cc0*/  MUFU.EX2 R44, R2 ;  /* 0x00000002002c7308 */ /* 0x0005e20000000800 */
[----:B------:R-:W-:Y:S09]  /*4cd0*/  FFMA.FTZ R4, R4, c[0x0][0x23c], -R0 ;  /* 0x00008f0004047a23 */ /* 0x000ff20000010800 */
[----:B------:R3:W-:Y:S01]  /*4ce0*/  MUFU.EX2 R36, R4 ;  /* 0x0000000400247308 */ /* 0x0007e20000000800 */
[----:B-1----:R-:W-:Y:S05]  /*4cf0*/  F2FP.BF16.PACK_AB R5, R52, R180 ;  /* 0x000000b43405723e */ /* 0x002fea00000010ff */
[----:B------:R1:W-:Y:S01]  /*4d00*/  STS [R224+0x20400], R5 ;  /* 0x02040005e0007388 */ /* 0x0003e20000000800 */
[----:B--2---:R-:W-:Y:S02]  /*4d10*/  MOV R2, R182 ;  /* 0x000000b600027202 */ /* 0x004fe40000000f00 */
[----:B------:R-:W-:Y:S02]  /*4d20*/  @P0 FSEL R2, R182, -INF , !P5 ;  /* 0xff800000b6020808 */ /* 0x000fe40006800000 */
[----:B------:R-:W-:Y:S03]  /*4d30*/  PLOP3.LUT P0, PT, PT, PT, UP0, 0x80, 0x0 ;  /* 0x000000000000781c */ /* 0x000fe60003f0f008 */
[--C-:B---3--:R-:W-:Y:S01]  /*4d40*/  FFMA.FTZ R4, R2, c[0x0][0x23c], -R8.reuse ;  /* 0x00008f0002047a23 */ /* 0x108fe20000010808 */
[----:B------:R-:W-:Y:S02]  /*4d50*/  MOV R2, R181 ;  /* 0x000000b500027202 */ /* 0x000fe40000000f00 */
[----:B------:R-:W-:Y:S01]  /*4d60*/  @P2 FSEL R2, R181, -INF , !P3 ;  /* 0xff800000b5022808 */ /* 0x000fe20005800000 */
[----:B------:R2:W-:Y:S01]  /*4d70*/  MUFU.EX2 R200, R4 ;  /* 0x0000000400c87308 */ /* 0x0005e20000000800 */
[----:B------:R-:W-:Y:S03]  /*4d80*/  PLOP3.LUT P2, PT, PT, PT, UP0, 0x80, 0x0 ;  /* 0x000000000000781c */ /* 0x000fe60003f4f008 */
[----:B------:R-:W-:Y:S01]  /*4d90*/  FFMA.FTZ R8, R2, c[0x0][0x23c], -R8 ;  /* 0x00008f0002087a23 */ /* 0x000fe20000010808 */
[----:B------:R-:W-:Y:S02]  /*4da0*/  MOV R2, R185 ;  /* 0x000000b900027202 */ /* 0x000fe40000000f00 */
[----:B------:R-:W-:Y:S02]  /*4db0*/  @P0 FSEL R2, R185, -INF , !P5 ;  /* 0xff800000b9020808 */ /* 0x000fe40006800000 */
[----:B------:R-:W-:Y:S01]  /*4dc0*/  PLOP3.LUT P0, PT, PT, PT, UP0, 0x80, 0x0 ;  /* 0x000000000000781c */ /* 0x000fe20003f0f008 */
[----:B------:R-:W3:Y:S01]  /*4dd0*/  MUFU.EX2 R198, R8 ;  /* 0x0000000800c67308 */ /* 0x000ee20000000800 */
[----:B-1----:R-:W-:Y:S01]  /*4de0*/  F2FP.BF16.PACK_AB R5, R48, R49 ;  /* 0x000000313005723e */ /* 0x002fe200000010ff */
[--C-:B--2---:R-:W-:Y:S01]  /*4df0*/  FFMA.FTZ R4, R2, c[0x0][0x23c], -R3.reuse ;  /* 0x00008f0002047a23 */ /* 0x104fe20000010803 */
[----:B------:R-:W-:Y:S02]  /*4e00*/  MOV R2, R183 ;  /* 0x000000b700027202 */ /* 0x000fe40000000f00 */
[----:B------:R-:W-:Y:S05]  /*4e10*/  @P2 FSEL R2, R183, -INF , !P3 ;  /* 0xff800000b7022808 */ /* 0x000fea0005800000 */
[----:B------:R1:W-:Y:S01]  /*4e20*/  MUFU.EX2 R237, R4 ;  /* 0x0000000400ed7308 */ /* 0x0003e20000000800 */
[----:B------:R-:W-:Y:S01]  /*4e30*/  FFMA.FTZ R3, R2, c[0x0][0x23c], -R3 ;  /* 0x00008f0002037a23 */ /* 0x000fe20000010803 */
[----:B------:R-:W-:Y:S05]  /*4e40*/  F2FP.BF16.PACK_AB R2, R242, R245 ;  /* 0x000000f5f202723e */ /* 0x000fea00000010ff */
[----:B------:R2:W-:Y:S03]  /*4e50*/  STS [R224+0x20000], R2 ;  /* 0x02000002e0007388 */ /* 0x0005e60000000800 */
[----:B------:R2:W2:Y:S01]  /*4e60*/  MUFU.EX2 R235, R3 ;  /* 0x0000000300eb7308 */ /* 0x0004a20000000800 */
[----:B-1----:R-:W-:Y:S02]  /*4e70*/  MOV R4, R231 ;  /* 0x000000e700047202 */ /* 0x002fe40000000f00 */
[----:B------:R-:W-:Y:S05]  /*4e80*/  @P0 FSEL R4, R231, -INF , !P3 ;  /* 0xff800000e7040808 */ /* 0x000fea0005800000 */
[----:B------:R-:W-:Y:S01]  /*4e90*/  FFMA.FTZ R0, R4, c[0x0][0x23c], -R0 ;  /* 0x00008f0004007a23 */ /* 0x000fe20000010800 */
[----:B------:R-:W-:Y:S03]  /*4ea0*/  F2FP.BF16.PACK_AB R4, R50, R51 ;  /* 0x000000333204723e */ /* 0x000fe600000010ff */
[----:B------:R4:W1:Y:S01]  /*4eb0*/  MUFU.EX2 R243, R0 ;  /* 0x0000000000f37308 */ /* 0x0008620000000800 */
[----:B--2---:R-:W-:Y:S02]  /*4ec0*/  F2FP.BF16.PACK_AB R2, R233, R234 ;  /* 0x000000eae902723e */ /* 0x004fe400000010ff */
[----:B------:R-:W-:Y:S03]  /*4ed0*/  F2FP.BF16.PACK_AB R3, R42, R43 ;  /* 0x0000002b2a03723e */ /* 0x000fe600000010ff */
[----:B------:R2:W-:Y:S01]  /*4ee0*/  STS [R227+0x20000], R2 ;  /* 0x02000002e3007388 */ /* 0x0005e20000000800 */
[----:B----4-:R-:W-:Y:S05]  /*4ef0*/  F2FP.BF16.PACK_AB R0, R248, R249 ;  /* 0x000000f9f800723e */ /* 0x010fea00000010ff */
[----:B------:R3:W-:Y:S01]  /*4f00*/  STS [R227+0x20400], R0 ;  /* 0x02040000e3007388 */ /* 0x0007e20000000800 */
[----:B--2---:R-:W-:Y:S03]  /*4f10*/  F2FP.BF16.PACK_AB R2, R246, R247 ;  /* 0x000000f7f602723e */ /* 0x004fe600000010ff */
[----:B------:R2:W-:Y:S04]  /*4f20*/  STS [R224+0x21000], R4 ;  /* 0x02100004e0007388 */ /* 0x0005e80000000800 */
[----:B------:R4:W-:Y:S04]  /*4f30*/  STS [R224+0x21400], R3 ;  /* 0x02140003e0007388 */ /* 0x0009e80000000800 */
[----:B------:R1:W-:Y:S01]  /*4f40*/  STS [R227+0x21000], R5 ;  /* 0x02100005e3007388 */ /* 0x0003e20000000800 */
[----:B---3--:R-:W-:Y:S02]  /*4f50*/  F2FP.BF16.PACK_AB R0, R198, R200 ;  /* 0x000000c8c600723e */ /* 0x008fe400000010ff */
[----:B--2---:R-:W-:Y:S02]  /*4f60*/  F2FP.BF16.PACK_AB R4, R40, R41 ;  /* 0x000000292804723e */ /* 0x004fe400000010ff */
[----:B----4-:R-:W-:Y:S03]  /*4f70*/  F2FP.BF16.PACK_AB R3, R229, R230 ;  /* 0x000000e6e503723e */ /* 0x010fe600000010ff */
[----:B------:R2:W-:Y:S01]  /*4f80*/  STS [R227+0x21400], R4 ;  /* 0x02140004e3007388 */ /* 0x0005e20000000800 */
[----:B-1----:R-:W-:Y:S03]  /*4f90*/  F2FP.BF16.PACK_AB R5, R46, R47 ;  /* 0x0000002f2e05723e */ /* 0x002fe600000010ff */
[----:B------:R1:W-:Y:S04]  /*4fa0*/  STS [R225+0x20000], R3 ;  /* 0x02000003e1007388 */ /* 0x0003e80000000800 */
[----:B------:R3:W-:Y:S04]  /*4fb0*/  STS [R225+0x20400], R2 ;  /* 0x02040002e1007388 */ /* 0x0007e80000000800 */
[----:B------:R4:W-:Y:S01]  /*4fc0*/  STS [R226+0x20000], R0 ;  /* 0x02000000e2007388 */ /* 0x0009e20000000800 */
[----:B--2---:R-:W-:Y:S02]  /*4fd0*/  F2FP.BF16.PACK_AB R4, R37, R38 ;  /* 0x000000262504723e */ /* 0x004fe400000010ff */
[----:B-1----:R-:W-:Y:S02]  /*4fe0*/  F2FP.BF16.PACK_AB R3, R235, R237 ;  /* 0x000000edeb03723e */ /* 0x002fe400000010ff */
[----:B---3--:R-:W-:Y:S03]  /*4ff0*/  F2FP.BF16.PACK_AB R2, R44, R45 ;  /* 0x0000002d2c02723e */ /* 0x008fe600000010ff */
[----:B------:R1:W-:Y:S01]  /*5000*/  STS [R226+0x20400], R3 ;  /* 0x02040003e2007388 */ /* 0x0003e20000000800 */
[----:B----4-:R-:W-:Y:S03]  /*5010*/  F2FP.BF16.PACK_AB R0, R243, R36 ;  /* 0x00000024f300723e */ /* 0x010fe600000010ff */
[----:B------:R-:W-:Y:S04]  /*5020*/  STS [R225+0x21000], R5 ;  /* 0x02100005e1007388 */ /* 0x000fe80000000800 */
[----:B------:R-:W-:Y:S04]  /*5030*/  STS [R225+0x21400], R4 ;  /* 0x02140004e1007388 */ /* 0x000fe80000000800 */
[----:B------:R2:W-:Y:S04]  /*5040*/  STS [R226+0x21000], R2 ;  /* 0x02100002e2007388 */ /* 0x0005e80000000800 */
[----:B------:R3:W-:Y:S04]  /*5050*/  STS [R226+0x21400], R0 ;  /* 0x02140000e2007388 */ /* 0x0007e80000000800 */
[----:B------:R-:W-:Y:S01]  /*5060*/  LDSM.16.M88.4 R32, [R207+0x8000] ;  /* 0x00800000cf20783b */ /* 0x000fe20000000200 */
[----:B-1----:R-:W-:Y:S07]  /*5070*/  IADD3 R3, R192, R208, RZ ;  /* 0x000000d0c0037210 */ /* 0x002fee0007ffe0ff */
        /* <DEDUP_REMOVED lines=46> */
[----:B---3--:R-:W-:Y:S01]  /*5360*/  IADD3.X R179, R0, UR10, RZ, P0, !PT ;  /* 0x0000000a00b37c10 */ /* 0x008fe200087fe4ff */
[----:B------:R-:W-:Y:S01]  /*5370*/  FFMA.FTZ R0, -R188, R188, 1 ;  /* 0x3f800000bc007423 */ /* 0x000fe200000101bc */
[----:B------:R-:W-:Y:S03]  /*5380*/  PLOP3.LUT P0, PT, PT, PT, UP3, 0x80, 0x0 ;  /* 0x000000000000781c */ /* 0x000fe60003f0f038 */
[----:B------:R-:W-:Y:S01]  /*5390*/  FMUL.FTZ R0, R0, c[0x0][0x2ec] ;  /* 0x0000bb0000007a20 */ /* 0x000fe20000410000 */
[----:B------:R-:W2:Y:S01]  /*53a0*/  LDG.E R176, [R178.64] ;  /* 0x00000004b2b07981 */ /* 0x000ea2000c1e1900 */
[-C--:B-1----:R-:W-:Y:S08]  /*53b0*/  HMMA.16816.F32.BF16 R20, R164, R168.reuse, R20 ;  /* 0x000000a8a414723c */ /* 0x082ff00000041814 */
[C---:B------:R-:W-:Y:S08]  /*53c0*/  HMMA.16816.F32.BF16 R24, R172.reuse, R168, R24 ;  /* 0x000000a8ac18723c */ /* 0x040ff00000041818 */
[-C--:B------:R-:W-:Y:S01]  /*53d0*/  HMMA.16816.F32.BF16 R28, R172, R170.reuse, R28 ;  /* 0x000000aaac1c723c */ /* 0x080fe2000004181c */
[----:B------:R-:W-:Y:S07]  /*53e0*/  LDSM.16.M88.4 R172, [R207+0xa000] ;  /* 0x00a00000cfac783b */ /* 0x000fee0000000200 */
[----:B------:R-:W-:Y:S01]  /*53f0*/  HMMA.16816.F32.BF16 R32, R164, R170, R32 ;  /* 0x000000aaa420723c */ /* 0x000fe20000041820 */
[----:B------:R-:W1:Y:S08]  /*5400*/  LDSM.16.M88.4 R164, [R210+0x18000] ;  /* 0x01800000d2a4783b */ /* 0x000e700000000200 */
[----:B------:R-:W3:Y:S01]  /*5410*/  LDSM.16.M88.4 R168, [R207+0xb000] ;  /* 0x00b00000cfa8783b */ /* 0x000ee20000000200 */
[-C--:B-1----:R-:W-:Y:S08]  /*5420*/  HMMA.16816.F32.BF16 R4, R172, R164.reuse, R4 ;  /* 0x000000a4ac04723c */ /* 0x082ff00000041804 */
[C---:B---3--:R-:W-:Y:S08]  /*5430*/  HMMA.16816.F32.BF16 R8, R168.reuse, R164, R8 ;  /* 0x000000a4a808723c */ /* 0x048ff00000041808 */
        /* <DEDUP_REMOVED lines=37> */
[C---:B--2---:R-:W-:Y:S01]  /*5690*/  FADD.FTZ R2, -R176.reuse, R4 ;  /* 0x00000004b0027221 */ /* 0x044fe20000010100 */
[C---:B------:R-:W-:Y:S01]  /*56a0*/  HMMA.16816.F32.BF16 R16, R168.reuse, R166, R16 ;  /* 0x000000a6a810723c */ /* 0x040fe20000041810 */
[----:B------:R-:W2:Y:S03]  /*56b0*/  LDG.E R4, [R178.64+0x20] ;  /* 0x00002004b2047981 */ /* 0x000ea6000c1e1900 */
[----:B------:R-:W-:Y:S01]  /*56c0*/  FMUL.FTZ R2, R245, R2 ;  /* 0x00000002f5027220 */ /* 0x000fe20000410000 */
[----:B------:R-:W-:Y:S01]  /*56d0*/  MOV R245, R180 ;  /* 0x000000b400f57202 */ /* 0x000fe20000000f00 */
[----:B------:R-:W-:Y:S01]  /*56e0*/  FADD.FTZ R5, -R176, R5 ;  /* 0x00000005b0057221 */ /* 0x000fe20000010100 */
[----:B------:R-:W1:Y:S01]  /*56f0*/  LDSM.16.M88.4 R164, [R212+0x18800] ;  /* 0x01880000d4a4783b */ /* 0x000e620000000200 */
[----:B------:R-:W-:Y:S04]  /*5700*/  FMUL.FTZ R180, R2, R0 ;  /* 0x0000000002b47220 */ /* 0x000fe80000410000 */
[----:B------:R-:W-:Y:S02]  /*5710*/  FMUL.FTZ R177, R242, R5 ;  /* 0x00000005f2b17220 */ /* 0x000fe40000410000 */
[----:B------:R-:W-:Y:S01]  /*5720*/  FFMA.FTZ R5, -R191, R191, 1 ;  /* 0x3f800000bf057423 */ /* 0x000fe200000101bf */
[----:B------:R-:W3:Y:S03]  /*5730*/  LDG.E R2, [R178.64+0x80] ;  /* 0x00008004b2027981 */ /* 0x000ee6000c1e1900 */
[----:B------:R-:W-:Y:S01]  /*5740*/  FMUL.FTZ R5, R5, c[0x0][0x2ec] ;  /* 0x0000bb0005057a20 */ /* 0x000fe20000410000 */
[----:B------:R-:W4:Y:S05]  /*5750*/  LDG.E R0, [R178.64+0xa0] ;  /* 0x0000a004b2007981 */ /* 0x000f2a000c1e1900 */
[C---:B------:R-:W-:Y:S02]  /*5760*/  FADD.FTZ R16, -R176.reuse, R16 ;  /* 0x00000010b0107221 */ /* 0x040fe40000010100 */
[----:B------:R-:W-:Y:S04]  /*5770*/  FADD.FTZ R17, -R176, R17 ;  /* 0x00000011b0117221 */ /* 0x000fe80000010100 */
[----:B------:R-:W-:Y:S01]  /*5780*/  FMUL.FTZ R17, R233, R17 ;  /* 0x00000011e9117220 */ /* 0x000fe20000410000 */
[-C--:B-1----:R-:W-:Y:S08]  /*5790*/  HMMA.16816.F32.BF16 R20, R168, R164.reuse, R20 ;  /* 0x000000a4a814723c */ /* 0x082ff00000041814 */
[C---:B------:R-:W-:Y:S07]  /*57a0*/  HMMA.16816.F32.BF16 R24, R172.reuse, R164, R24 ;  /* 0x000000a4ac18723c */ /* 0x040fee0000041818 */
[----:B------:R-:W-:Y:S01]  /*57b0*/  FMUL.FTZ R164, R234, R16 ;  /* 0x00000010eaa47220 */ /* 0x000fe20000410000 */
[-C--:B------:R-:W-:Y:S04]  /*57c0*/  HMMA.16816.F32.BF16 R28, R172, R166.reuse, R28 ;  /* 0x000000a6ac1c723c */ /* 0x080fe8000004181c */
[----:B------:R-:W-:Y:S01]  /*57d0*/  FFMA.FTZ R16, -R187, R187, 1 ;  /* 0x3f800000bb107423 */ /* 0x000fe200000101bb */
[----:B------:R-:W-:Y:S02]  /*57e0*/  MOV R187, R222 ;  /* 0x000000de00bb7202 */ /* 0x000fe40000000f00 */
[----:B------:R-:W-:Y:S01]  /*57f0*/  FMUL.FTZ R173, R177, R5 ;  /* 0x00000005b1ad7220 */ /* 0x000fe20000410000 */
[----:B------:R-:W-:Y:S04]  /*5800*/  HMMA.16816.F32.BF16 R32, R168, R166, R32 ;  /* 0x000000a6a820723c */ /* 0x000fe80000041820 */
[----:B------:R-:W-:Y:S01]  /*5810*/  FFMA.FTZ R5, -R186, R186, 1 ;  /* 0x3f800000ba057423 */ /* 0x000fe200000101ba */
[----:B------:R-:W-:Y:S01]  /*5820*/  MOV R186, R223 ;  /* 0x000000df00ba7202 */ /* 0x000fe20000000f00 */
[----:B------:R-:W-:Y:S02]  /*5830*/  FADD.FTZ R21, -R176, R21 ;  /* 0x00000015b0157221 */ /* 0x000fe40000010100 */
[----:B------:R-:W-:Y:S04]  /*5840*/  FMUL.FTZ R5, R5, c[0x0][0x2ec] ;  /* 0x0000bb0005057a20 */ /* 0x000fe80000410000 */
[----:B------:R-:W-:Y:S02]  /*5850*/  FMUL.FTZ R165, R229, R21 ;  /* 0x00000015e5a57220 */ /* 0x000fe40000410000 */
[----:B------:R-:W-:Y:S02]  /*5860*/  FMUL.FTZ R16, R16, c[0x0][0x2ec] ;  /* 0x0000bb0010107a20 */ /* 0x000fe40000410000 */
[----:B------:R-:W-:Y:S02]  /*5870*/  FMUL.FTZ R171, R17, R5 ;  /* 0x0000000511ab7220 */ /* 0x000fe40000410000 */
[----:B------:R-:W-:Y:S02]  /*5880*/  FFMA.FTZ R5, -R181, R181, 1 ;  /* 0x3f800000b5057423 */ /* 0x000fe400000101b5 */
[----:B------:R-:W-:Y:S02]  /*5890*/  FMUL.FTZ R172, R164, R16 ;  /* 0x00000010a4ac7220 */ /* 0x000fe40000410000 */
[----:B------:R-:W-:Y:S02]  /*58a0*/  FFMA.FTZ R16, -R182, R182, 1 ;  /* 0x3f800000b6107423 */ /* 0x000fe400000101b6 */
[C---:B------:R-:W-:Y:S02]  /*58b0*/  FADD.FTZ R21, -R176.reuse, R33 ;  /* 0x00000021b0157221 */ /* 0x040fe40000010100 */
[----:B------:R-:W-:Y:S02]  /*58c0*/  FADD.FTZ R32, -R176, R32 ;  /* 0x00000020b0207221 */ /* 0x000fe40000010100 */
[----:B------:R-:W-:Y:S02]  /*58d0*/  FMUL.FTZ R21, R198, R21 ;  /* 0x00000015c6157220 */ /* 0x000fe40000410000 */
[----:B------:R-:W-:Y:S02]  /*58e0*/  FMUL.FTZ R5, R5, c[0x0][0x2ec] ;  /* 0x0000bb0005057a20 */ /* 0x000fe40000410000 */
[----:B------:R-:W-:Y:S02]  /*58f0*/  FADD.FTZ R20, -R176, R20 ;  /* 0x00000014b0147221 */ /* 0x000fe40000010100 */
[----:B------:R-:W-:Y:S02]  /*5900*/  FMUL.FTZ R32, R200, R32 ;  /* 0x00000020c8207220 */ /* 0x000fe40000410000 */
[----:B------:R-:W-:Y:S02]  /*5910*/  FFMA.FTZ R17, -R189, R189, 1 ;  /* 0x3f800000bd117423 */ /* 0x000fe400000101bd */
[----:B------:R-:W-:Y:S02]  /*5920*/  FMUL.FTZ R16, R16, c[0x0][0x2ec] ;  /* 0x0000bb0010107a20 */ /* 0x000fe40000410000 */
[----:B------:R-:W-:Y:S02]  /*5930*/  FMUL.FTZ R167, R21, R5 ;  /* 0x0000000515a77220 */ /* 0x000fe40000410000 */
[----:B------:R-:W-:Y:S02]  /*5940*/  FFMA.FTZ R5, -R203, R203, 1 ;  /* 0x3f800000cb057423 */ /* 0x000fe400000101cb */
[----:B------:R-:W-:Y:S02]  /*5950*/  FMUL.FTZ R166, R230, R20 ;  /* 0x00000014e6a67220 */ /* 0x000fe40000410000 */
[----:B------:R-:W-:Y:S02]  /*5960*/  FFMA.FTZ R20, -R190, R190, 1 ;  /* 0x3f800000be147423 */ /* 0x000fe400000101be */
[----:B------:R-:W-:Y:S02]  /*5970*/  FMUL.FTZ R17, R17, c[0x0][0x2ec] ;  /* 0x0000bb0011117a20 */ /* 0x000fe40000410000 */
[----:B------:R-:W-:Y:S02]  /*5980*/  FMUL.FTZ R168, R32, R16 ;  /* 0x0000001020a87220 */ /* 0x000fe40000410000 */
[----:B------:R-:W-:Y:S02]  /*5990*/  FMUL.FTZ R5, R5, c[0x0][0x2ec] ;  /* 0x0000bb0005057a20 */ /* 0x000fe40000410000 */
[----:B------:R-:W-:Y:S02]  /*59a0*/  FFMA.FTZ R32, -R197, R197, 1 ;  /* 0x3f800000c5207423 */ /* 0x000fe400000101c5 */
[----:B------:R-:W-:Y:S02]  /*59b0*/  FMUL.FTZ R20, R20, c[0x0][0x2ec] ;  /* 0x0000bb0014147a20 */ /* 0x000fe40000410000 */
[----:B------:R-:W-:Y:S02]  /*59c0*/  FMUL.FTZ R169, R165, R17 ;  /* 0x00000011a5a97220 */ /* 0x000fe40000410000 */
[----:B------:R-:W-:Y:S02]  /*59d0*/  FMUL.FTZ R32, R32, c[0x0][0x2ec] ;  /* 0x0000bb0020207a20 */ /* 0x000fe40000410000 */
[----:B------:R-:W-:Y:S02]  /*59e0*/  FFMA.FTZ R164, -R185, R185, 1 ;  /* 0x3f800000b9a47423 */ /* 0x000fe400000101b9 */
[----:B------:R-:W-:Y:S02]  /*59f0*/  FMUL.FTZ R170, R166, R20 ;  /* 0x00000014a6aa7220 */ /* 0x000fe40000410000 */
[----:B------:R-:W-:Y:S02]  /*5a00*/  FMUL.FTZ R164, R164, c[0x0][0x2ec] ;  /* 0x0000bb00a4a47a20 */ /* 0x000fe40000410000 */
[----:B------:R-:W-:Y:S02]  /*5a10*/  FFMA.FTZ R33, -R196, R196, 1 ;  /* 0x3f800000c4217423 */ /* 0x000fe400000101c4 */
[----:B------:R-:W-:Y:S02]  /*5a20*/  FFMA.FTZ R21, -R244, R244, 1 ;  /* 0x3f800000f4157423 */ /* 0x000fe400000101f4 */
[----:B------:R-:W-:Y:S02]  /*5a30*/  FMUL.FTZ R33, R33, c[0x0][0x2ec] ;  /* 0x0000bb0021217a20 */ /* 0x000fe40000410000 */
[----:B------:R-:W-:Y:S02]  /*5a40*/  FMUL.FTZ R21, R21, c[0x0][0x2ec] ;  /* 0x0000bb0015157a20 */ /* 0x000fe40000410000 */
[----:B------:R-:W-:Y:S04]  /*5a50*/  FFMA.FTZ R20, -R232, R232, 1 ;  /* 0x3f800000e8147423 */ /* 0x000fe800000101e8 */
[----:B------:R-:W-:Y:S02]  /*5a60*/  FMUL.FTZ R20, R20, c[0x0][0x2ec] ;  /* 0x0000bb0014147a20 */ /* 0x000fe40000410000 */
[C---:B--2---:R-:W-:Y:S02]  /*5a70*/  FADD.FTZ R7, -R4.reuse, R7 ;  /* 0x0000000704077221 */ /* 0x044fe40000010100 */
[----:B------:R-:W-:Y:S02]  /*5a80*/  FADD.FTZ R16, -R4, R6 ;  /* 0x0000000604107221 */ /* 0x000fe40000010100 */
[----:B------:R-:W-:Y:S02]  /*5a90*/  FFMA.FTZ R6, -R228, R228, 1 ;  /* 0x3f800000e4067423 */ /* 0x000fe400000101e4 */
[----:B------:R-:W-:Y:S02]  /*5aa0*/  FMUL.FTZ R7, R52, R7 ;  /* 0x0000000734077220 */ /* 0x000fe40000410000 */
[----:B------:R-:W-:Y:S01]  /*5ab0*/  FADD.FTZ R18, -R4, R18 ;  /* 0x0000001204127221 */ /* 0x000fe20000010100 */
[----:B------:R1:W5:Y:S01]  /*5ac0*/  LDL.LU R52, [R1+0xa4] ;  /* 0x0000a40001347983 */ /* 0x0003620000300800 */
[----:B------:R-:W-:Y:S02]  /*5ad0*/  FMUL.FTZ R16, R245, R16 ;  /* 0x00000010f5107220 */ /* 0x000fe40000410000 */
[----:B------:R-:W-:Y:S02]  /*5ae0*/  FMUL.FTZ R6, R6, c[0x0][0x2ec] ;  /* 0x0000bb0006067a20 */ /* 0x000fe40000410000 */
[----:B------:R-:W-:Y:S02]  /*5af0*/  FMUL.FTZ R165, R7, R5 ;  /* 0x0000000507a57220 */ /* 0x000fe40000410000 */
[----:B------:R-:W-:Y:S02]  /*5b00*/  FMUL.FTZ R5, R249, R18 ;  /* 0x00000012f9057220 */ /* 0x000fe40000410000 */
[C---:B------:R-:W-:Y:S02]  /*5b10*/  FADD.FTZ R34, -R4.reuse, R34 ;  /* 0x0000002204227221 */ /* 0x040fe40000010100 */
[C---:B------:R-:W-:Y:S02]  /*5b20*/  FADD.FTZ R35, -R4.reuse, R35 ;  /* 0x0000002304237221 */ /* 0x040fe40000010100 */
[----:B------:R-:W-:Y:S02]  /*5b30*/  FADD.FTZ R19, -R4, R19 ;  /* 0x0000001304137221 */ /* 0x000fe40000010100 */
[----:B------:R-:W-:Y:S02]  /*5b40*/  FMUL.FTZ R166, R16, R6 ;  /* 0x0000000610a67220 */ /* 0x000fe40000410000 */
[C---:B------:R-:W-:Y:S02]  /*5b50*/  FADD.FTZ R16, -R4.reuse, R22 ;  /* 0x0000001604107221 */ /* 0x040fe40000010100 */
[----:B------:R-:W-:Y:S02]  /*5b60*/  FADD.FTZ R17, -R4, R23 ;  /* 0x0000001704117221 */ /* 0x000fe40000010100 */
[----:B------:R-:W-:Y:S02]  /*5b70*/  FMUL.FTZ R32, R5, R32 ;  /* 0x0000002005207220 */ /* 0x000fe40000410000 */
[----:B------:R-:W-:Y:S02]  /*5b80*/  FMUL.FTZ R4, R237, R34 ;  /* 0x00000022ed047220 */ /* 0x000fe40000410000 */
[----:B------:R-:W-:Y:S02]  /*5b90*/  FMUL.FTZ R5, R235, R35 ;  /* 0x00000023eb057220 */ /* 0x000fe40000410000 */
[----:B------:R-:W-:Y:S02]  /*5ba0*/  FFMA.FTZ R35, -R183, R183, 1 ;  /* 0x3f800000b7237423 */ /* 0x000fe400000101b7 */
[----:B------:R-:W-:Y:S02]  /*5bb0*/  FFMA.FTZ R7, -R195, R195, 1 ;  /* 0x3f800000c3077423 */ /* 0x000fe400000101c3 */
[----:B------:R-:W-:Y:S02]  /*5bc0*/  FMUL.FTZ R35, R35, c[0x0][0x2ec] ;  /* 0x0000bb0023237a20 */ /* 0x000fe40000410000 */
[----:B------:R-:W-:Y:S02]  /*5bd0*/  FMUL.FTZ R164, R4, R164 ;  /* 0x000000a404a47220 */ /* 0x000fe40000410000 */
[----:B---3--:R-:W-:Y:S02]  /*5be0*/  FADD.FTZ R4, -R2, R8 ;  /* 0x0000000802047221 */ /* 0x008fe40000010100 */
[----:B------:R-:W-:Y:S02]  /*5bf0*/  FMUL.FTZ R6, R248, R19 ;  /* 0x00000013f8067220 */ /* 0x000fe40000410000 */
[----:B------:R-:W-:Y:S02]  /*5c00*/  FMUL.FTZ R7, R7, c[0x0][0x2ec] ;  /* 0x0000bb0007077a20 */ /* 0x000fe40000410000 */
[----:B------:R-:W-:Y:S02]  /*5c10*/  FMUL.FTZ R35, R5, R35 ;  /* 0x0000002305237220 */ /* 0x000fe40000410000 */
[----:B------:R-:W-:Y:S02]  /*5c20*/  FADD.FTZ R5, -R2, R9 ;  /* 0x0000000902057221 */ /* 0x000fe40000010100 */
[----:B------:R-:W-:Y:S02]  /*5c30*/  FMUL.FTZ R4, R51, R4 ;  /* 0x0000000433047220 */ /* 0x000fe40000410000 */
[----:B------:R-:W-:Y:S01]  /*5c40*/  FMUL.FTZ R17, R246, R17 ;  /* 0x00000011f6117220 */ /* 0x000fe20000410000 */
[----:B------:R1:W5:Y:S01]  /*5c50*/  LDL.LU R51, [R1+0xa0] ;  /* 0x0000a00001337983 */ /* 0x0003620000300800 */
[----:B------:R-:W-:Y:S02]  /*5c60*/  FMUL.FTZ R7, R6, R7 ;  /* 0x0000000706077220 */ /* 0x000fe40000410000 */
[----:B------:R-:W-:Y:S02]  /*5c70*/  FADD.FTZ R6, -R2, R12 ;  /* 0x0000000c02067221 */ /* 0x000fe40000010100 */
[----:B------:R-:W-:Y:S02]  /*5c80*/  FMUL.FTZ R5, R50, R5 ;  /* 0x0000000532057220 */ /* 0x000fe40000410000 */
[----:B------:R-:W-:Y:S01]  /*5c90*/  FMUL.FTZ R33, R17, R33 ;  /* 0x0000002111217220 */ /* 0x000fe20000410000 */
[----:B------:R1:W5:Y:S01]  /*5ca0*/  LDL.LU R50, [R1+0x9c] ;  /* 0x00009c0001327983 */ /* 0x0003620000300800 */
[----:B------:R-:W-:Y:S02]  /*5cb0*/  FADD.FTZ R8, -R2, R13 ;  /* 0x0000000d02087221 */ /* 0x000fe40000010100 */
[----:B------:R-:W-:Y:S02]  /*5cc0*/  FMUL.FTZ R6, R49, R6 ;  /* 0x0000000631067220 */ /* 0x000fe40000410000 */
[----:B------:R-:W-:Y:S01]  /*5cd0*/  FFMA.FTZ R17, -R241, R241, 1 ;  /* 0x3f800000f1117423 */ /* 0x000fe200000101f1 */
[----:B------:R1:W5:Y:S01]  /*5ce0*/  LDL.LU R49, [R1+0x98] ;  /* 0x0000980001317983 */ /* 0x0003620000300800 */
[----:B------:R-:W-:Y:S02]  /*5cf0*/  FFMA.FTZ R23, -R239, R239, 1 ;  /* 0x3f800000ef177423 */ /* 0x000fe400000101ef */
[----:B------:R-:W-:Y:S02]  /*5d00*/  FMUL.FTZ R8, R48, R8 ;  /* 0x0000000830087220 */ /* 0x000fe40000410000 */
[----:B------:R-:W-:Y:S01]  /*5d10*/  FMUL.FTZ R17, R17, c[0x0][0x2ec] ;  /* 0x0000bb0011117a20 */ /* 0x000fe20000410000 */
[----:B------:R1:W5:Y:S01]  /*5d20*/  LDL.LU R48, [R1+0x94] ;  /* 0x0000940001307983 */ /* 0x0003620000300800 */
[----:B------:R-:W-:Y:S02]  /*5d30*/  FMUL.FTZ R23, R23, c[0x0][0x2ec] ;  /* 0x0000bb0017177a20 */ /* 0x000fe40000410000 */
        /* <DEDUP_REMOVED lines=8> */
[----:B------:R-:W-:Y:S01]  /*5dc0*/  FMUL.FTZ R4, R46, R4 ;  /* 0x000000042e047220 */ /* 0x000fe20000410000 */
[----:B------:R1:W5:Y:S01]  /*5dd0*/  LDL.LU R47, [R1+0x90] ;  /* 0x00009000012f7983 */ /* 0x0003620000300800 */
[----:B------:R-:W-:Y:S02]  /*5de0*/  FFMA.FTZ R25, -R202, R202, 1 ;  /* 0x3f800000ca197423 */ /* 0x000fe400000101ca */
[----:B------:R-:W-:Y:S01]  /*5df0*/  FMUL.FTZ R5, R45, R5 ;  /* 0x000000052d057220 */ /* 0x000fe20000410000 */
[----:B------:R1:W5:Y:S01]  /*5e00*/  LDL.LU R46, [R1+0x8c] ;  /* 0x00008c00012e7983 */ /* 0x0003620000300800 */
[----:B------:R-:W-:Y:S02]  /*5e10*/  FFMA.FTZ R24, -R201, R201, 1 ;  /* 0x3f800000c9187423 */ /* 0x000fe400000101c9 */
[----:B------:R-:W-:Y:S01]  /*5e20*/  FMUL.FTZ R25, R25, c[0x0][0x2ec] ;  /* 0x0000bb0019197a20 */ /* 0x000fe20000410000 */
[----:B------:R1:W5:Y:S01]  /*5e30*/  LDL.LU R45, [R1+0x88] ;  /* 0x00008800012d7983 */ /* 0x0003620000300800 */
[----:B------:R-:W-:Y:S02]  /*5e40*/  FMUL.FTZ R6, R44, R6 ;  /* 0x000000062c067220 */ /* 0x000fe40000410000 */
[----:B------:R-:W-:Y:S01]  /*5e50*/  FFMA.FTZ R29, -R194, R194, 1 ;  /* 0x3f800000c21d7423 */ /* 0x000fe200000101c2 */
[----:B------:R1:W5:Y:S01]  /*5e60*/  LDL.LU R44, [R1+0x84] ;  /* 0x00008400012c7983 */ /* 0x0003620000300800 */
[----:B------:R-:W-:Y:S02]  /*5e70*/  FMUL.FTZ R24, R24, c[0x0][0x2ec] ;  /* 0x0000bb0018187a20 */ /* 0x000fe40000410000 */
[----:B------:R-:W-:Y:S02]  /*5e80*/  FMUL.FTZ R25, R2, R25 ;  /* 0x0000001902197220 */ /* 0x000fe40000410000 */
[----:B----4-:R-:W-:Y:S02]  /*5e90*/  FADD.FTZ R2, -R0, R10 ;  /* 0x0000000a00027221 */ /* 0x010fe40000010100 */
[----:B------:R-:W-:Y:S02]  /*5ea0*/  FFMA.FTZ R22, -R236, R236, 1 ;  /* 0x3f800000ec167423 */ /* 0x000fe400000101ec */
[----:B------:R-:W-:Y:S02]  /*5eb0*/  FMUL.FTZ R29, R29, c[0x0][0x2ec] ;  /* 0x0000bb001d1d7a20 */ /* 0x000fe40000410000 */
[----:B------:R-:W-:Y:S02]  /*5ec0*/  FMUL.FTZ R24, R4, R24 ;  /* 0x0000001804187220 */ /* 0x000fe40000410000 */
[----:B------:R-:W-:Y:S02]  /*5ed0*/  FADD.FTZ R4, -R0, R11 ;  /* 0x0000000b00047221 */ /* 0x000fe40000010100 */
[----:B------:R-:W-:Y:S02]  /*5ee0*/  FMUL.FTZ R2, R43, R2 ;  /* 0x000000022b027220 */ /* 0x000fe40000410000 */
[----:B------:R-:W-:Y:S01]  /*5ef0*/  FMUL.FTZ R22, R22, c[0x0][0x2ec] ;  /* 0x0000bb0016167a20 */ /* 0x000fe20000410000 */
[----:B------:R1:W5:Y:S01]  /*5f00*/  LDL.LU R43, [R1+0x80] ;  /* 0x00008000012b7983 */ /* 0x0003620000300800 */
[----:B------:R-:W-:Y:S02]  /*5f10*/  FFMA.FTZ R28, -R193, R193, 1 ;  /* 0x3f800000c11c7423 */ /* 0x000fe400000101c1 */
[----:B------:R-:W-:Y:S02]  /*5f20*/  FMUL.FTZ R29, R5, R29 ;  /* 0x0000001d051d7220 */ /* 0x000fe40000410000 */
[----:B------:R-:W-:Y:S02]  /*5f30*/  FADD.FTZ R5, -R0, R14 ;  /* 0x0000000e00057221 */ /* 0x000fe40000010100 */
[----:B------:R-:W-:Y:S02]  /*5f40*/  FMUL.FTZ R4, R42, R4 ;  /* 0x000000042a047220 */ /* 0x000fe40000410000 */
[----:B------:R-:W-:Y:S01]  /*5f50*/  FMUL.FTZ R22, R8, R22 ;  /* 0x0000001608167220 */ /* 0x000fe20000410000 */
[----:B------:R1:W5:Y:S01]  /*5f60*/  LDL.LU R42, [R1+0x7c] ;  /* 0x00007c00012a7983 */ /* 0x0003620000300800 */
[----:B------:R-:W-:Y:S02]  /*5f70*/  FMUL.FTZ R28, R28, c[0x0][0x2ec] ;  /* 0x0000bb001c1c7a20 */ /* 0x000fe40000410000 */
[----:B------:R-:W-:Y:S02]  /*5f80*/  FADD.FTZ R8, -R0, R15 ;  /* 0x0000000f00087221 */ /* 0x000fe40000010100 */
[----:B------:R-:W-:Y:S02]  /*5f90*/  FMUL.FTZ R5, R41, R5 ;  /* 0x0000000529057220 */ /* 0x000fe40000410000 */
[----:B------:R-:W-:Y:S01]  /*5fa0*/  FMUL.FTZ R28, R6, R28 ;  /* 0x0000001c061c7220 */ /* 0x000fe20000410000 */
[----:B------:R1:W5:Y:S01]  /*5fb0*/  LDL.LU R41, [R1+0x78] ;  /* 0x0000780001297983 */ /* 0x0003620000300800 */
[----:B------:R-:W-:Y:S02]  /*5fc0*/  FMUL.FTZ R8, R40, R8 ;  /* 0x0000000828087220 */ /* 0x000fe40000410000 */
[----:B------:R-:W-:Y:S01]  /*5fd0*/  FFMA.FTZ R6, -R39, R39, 1 ;  /* 0x3f80000027067423 */ /* 0x000fe20000010127 */
[----:B------:R1:W5:Y:S01]  /*5fe0*/  LDL.LU R40, [R1+0x74] ;  /* 0x0000740001287983 */ /* 0x0003620000300800 */
[----:B------:R-:W-:Y:S02]  /*5ff0*/  FFMA.FTZ R9, -R252, R252, 1 ;  /* 0x3f800000fc097423 */ /* 0x000fe400000101fc */
[----:B------:R-:W-:Y:S01]  /*6000*/  FFMA.FTZ R14, -R251, R251, 1 ;  /* 0x3f800000fb0e7423 */ /* 0x000fe200000101fb */
[----:B------:R1:W5:Y:S01]  /*6010*/  LDL.LU R39, [R1+0x70] ;  /* 0x0000700001277983 */ /* 0x0003620000300800 */
[----:B------:R-:W-:Y:S02]  /*6020*/  FMUL.FTZ R6, R6, c[0x0][0x2ec] ;  /* 0x0000bb0006067a20 */ /* 0x000fe40000410000 */
[----:B------:R-:W-:Y:S02]  /*6030*/  FMUL.FTZ R9, R9, c[0x0][0x2ec] ;  /* 0x0000bb0009097a20 */ /* 0x000fe40000410000 */
        /* <DEDUP_REMOVED lines=11> */
[----:B------:R-:W-:Y:S02]  /*60f0*/  FMUL.FTZ R4, R36, R4 ;  /* 0x0000000424047220 */ /* 0x000fe40000410000 */
[----:B------:R-:W-:Y:S01]  /*6100*/  FFMA.FTZ R34, -R199, R199, 1 ;  /* 0x3f800000c7227423 */ /* 0x000fe200000101c7 */
[----:B------:R1:W5:Y:S01]  /*6110*/  LDL.LU R37, [R1+0x68] ;  /* 0x0000680001257983 */ /* 0x0003620000300800 */
[----:B------:R-:W-:Y:S02]  /*6120*/  FMUL.FTZ R16, R247, R16 ;  /* 0x00000010f7107220 */ /* 0x000fe40000410000 */
[----:B------:R-:W-:Y:S01]  /*6130*/  FMUL.FTZ R34, R34, c[0x0][0x2ec] ;  /* 0x0000bb0022227a20 */ /* 0x000fe20000410000 */
[----:B------:R1:W5:Y:S01]  /*6140*/  LDL.LU R36, [R1+0x64] ;  /* 0x0000640001247983 */ /* 0x0003620000300800 */
[----:B------:R-:W-:Y:S01]  /*6150*/  FMUL.FTZ R5, R243, R5 ;  /* 0x00000005f3057220 */ /* 0x000fe20000410000 */
[----:B------:R-:W-:Y:S01]  /*6160*/  MOV R243, c[0x0][0x22c] ;  /* 0x00008b0000f37a02 */ /* 0x000fe20000000f00 */
[----:B------:R-:W-:Y:S02]  /*6170*/  FMUL.FTZ R34, R16, R34 ;  /* 0x0000002210227220 */ /* 0x000fe40000410000 */
[----:B------:R-:W-:Y:S02]  /*6180*/  FFMA.FTZ R13, -R250, R250, 1 ;  /* 0x3f800000fa0d7423 */ /* 0x000fe400000101fa */
[----:B------:R-:W-:Y:S02]  /*6190*/  FFMA.FTZ R18, -R240, R240, 1 ;  /* 0x3f800000f0127423 */ /* 0x000fe400000101f0 */
[----:B------:R-:W-:Y:S02]  /*61a0*/  FFMA.FTZ R16, -R238, R238, 1 ;  /* 0x3f800000ee107423 */ /* 0x000fe400000101ee */
[----:B------:R-:W-:Y:S02]  /*61b0*/  FFMA.FTZ R19, -R231, R231, 1 ;  /* 0x3f800000e7137423 */ /* 0x000fe400000101e7 */
[----:B------:R-:W-:Y:S02]  /*61c0*/  IMAD R243, R243, c[0x0][0x1c0], RZ ;  /* 0x00007000f3f37a24 */ /* 0x000fe400078e02ff */
[----:B------:R-:W-:Y:S02]  /*61d0*/  FMUL.FTZ R13, R13, c[0x0][0x2ec] ;  /* 0x0000bb000d0d7a20 */ /* 0x000fe40000410000 */
[----:B------:R-:W-:Y:S01]  /*61e0*/  FMUL.FTZ R18, R18, c[0x0][0x2ec] ;  /* 0x0000bb0012127a20 */ /* 0x000fe20000410000 */
[----:B------:R-:W-:Y:S01]  /*61f0*/  SHF.L.U32 R243, R243, 0x3, RZ ;  /* 0x00000003f3f37819 */ /* 0x000fe200000006ff */
        /* <DEDUP_REMOVED lines=8> */
[----:B-1----:R-:W-:Y:S01]  /*6280*/  IMAD.MOV.U32 R5, RZ, RZ, c[0x0][0x190] ;  /* 0x00006400ff057624 */ /* 0x002fe200078e00ff */
        /* <DEDUP_REMOVED lines=21> */
.L_x_1285:
[----:B-1----:R-:W-:Y:S01]  /*63e0*/  F2FP.BF16.PACK_AB R12, R173, R180 ;  /* 0x000000b4ad0c723e */ /* 0x002fe200000010ff */
        /* <DEDUP_REMOVED lines=32> */
[----:B--2---:R-:W-:Y:S04]  /*65f0*/  IMAD.SHL.U32 R0, R214, 0x2, RZ ;  /* 0x00000002d6007824 */ /* 0x004fe800078e00ff */
[----:B------:R-:W-:Y:S01]  /*6600*/  BAR.SYNC.DEFER_BLOCKING 0x0 ;  /* 0x0000000000007b1d */ /* 0x000fe20000010000 */
[C---:B------:R-:W-:Y:S02]  /*6610*/  IADD3 R2, R0.reuse, 0x8040, RZ ;  /* 0x0000804000027810 */ /* 0x040fe40007ffe0ff */
[----:B---3--:R-:W-:Y:S04]  /*6620*/  IADD3 R16, R0, 0x8000, RZ ;  /* 0x0000800000107810 */ /* 0x008fe80007ffe0ff */
[----:B------:R-:W-:Y:S01]  /*6630*/  @P1 IADD3 R2, R16, -0x40, RZ ;  /* 0xffffffc010021810 */ /* 0x000fe20007ffe0ff */
[----:B------:R-:W-:Y:S05]  /*6640*/  LDSM.16.MT88.4 R4, [R205+0x20000] ;  /* 0x02000000cd04783b */ /* 0x000fea0000004200 */
[----:B------:R-:W2:Y:S05]  /*6650*/  LDSM.16.MT88.4 R8, [R0+0x8000] ;  /* 0x008000000008783b */ /* 0x000eaa0000004200 */
[----:B------:R-:W3:Y:S05]  /*6660*/  LDSM.16.MT88.4 R12, [R205+0x22000] ;  /* 0x02200000cd0c783b */ /* 0x000eea0000004200 */
[----:B------:R-:W4:Y:S05]  /*6670*/  LDSM.16.MT88.4 R16, [R2] ;  /* 0x000000000210783b */ /* 0x000f2a0000004200 */
[----:B------:R-:W1:Y:S05]  /*6680*/  LDSM.16.MT88.4 R20, [R0+0xa000] ;  /* 0x00a000000014783b */ /* 0x000e6a0000004200 */
[----:B------:R-:W1:Y:S05]  /*6690*/  LDSM.16.MT88.4 R24, [R2+0x2000] ;  /* 0x002000000218783b */ /* 0x000e6a0000004200 */
[----:B------:R-:W-:Y:S05]  /*66a0*/  LDSM.16.MT88.4 R28, [R0+0x8800] ;  /* 0x00880000001c783b */ /* 0x000fea0000004200 */
[----:B------:R-:W-:Y:S05]  /*66b0*/  LDSM.16.MT88.4 R32, [R205+0x22800] ;  /* 0x02280000cd20783b */ /* 0x000fea0000004200 */
[----:B------:R-:W-:Y:S01]  /*66c0*/  LDSM.16.MT88.4 R164, [R2+0x800] ;  /* 0x0008000002a4783b */ /* 0x000fe20000004200 */
[-C--:B--2--5:R-:W-:Y:S04]  /*66d0*/  HMMA.16816.F32.BF16 R36, R4, R8.reuse, R36 ;  /* 0x000000080424723c */ /* 0x0a4fe80000041824 */
[----:B------:R-:W-:Y:S05]  /*66e0*/  LDSM.16.MT88.4 R168, [R0+0xa800] ;  /* 0x00a8000000a8783b */ /* 0x000fea0000004200 */
[----:B------:R-:W-:Y:S01]  /*66f0*/  LDSM.16.MT88.4 R172, [R2+0x2800] ;  /* 0x0028000002ac783b */ /* 0x000fe20000004200 */
[C---:B---3--:R-:W-:Y:S08]  /*6700*/  HMMA.16816.F32.BF16 R40, R12.reuse, R8, R40 ;  /* 0x000000080c28723c */ /* 0x048ff00000041828 */
[-C--:B------:R-:W-:Y:S08]  /*6710*/  HMMA.16816.F32.BF16 R44, R12, R10.reuse, R44 ;  /* 0x0000000a0c2c723c */ /* 0x080ff0000004182c */
[C---:B------:R-:W-:Y:S01]  /*6720*/  HMMA.16816.F32.BF16 R48, R4.reuse, R10, R48 ;  /* 0x0000000a0430723c */ /* 0x040fe20000041830 */
[----:B------:R-:W2:Y:S07]  /*6730*/  LDSM.16.MT88.4 R8, [R205+0x20800] ;  /* 0x02080000cd08783b */ /* 0x000eae0000004200 */
[-C--:B----4-:R-:W-:Y:S08]  /*6740*/  HMMA.16816.F32.BF16 R52, R4, R16.reuse, R52 ;  /* 0x000000100434723c */ /* 0x090ff00000041834 */
[C---:B------:R-:W-:Y:S08]  /*6750*/  HMMA.16816.F32.BF16 R56, R12.reuse, R16, R56 ;  /* 0x000000100c38723c */ /* 0x040ff00000041838 */
[-C--:B------:R-:W-:Y:S08]  /*6760*/  HMMA.16816.F32.BF16 R60, R12, R18.reuse, R60 ;  /* 0x000000120c3c723c */ /* 0x080ff0000004183c */
[C---:B------:R-:W-:Y:S01]  /*6770*/  HMMA.16816.F32.BF16 R64, R4.reuse, R18, R64 ;  /* 0x000000120440723c */ /* 0x040fe20000041840 */
[----:B------:R-:W-:Y:S07]  /*6780*/  LDSM.16.MT88.4 R16, [R205+0x23000] ;  /* 0x02300000cd10783b */ /* 0x000fee0000004200 */
        /* <DEDUP_REMOVED lines=10> */
[----:B------:R-:W1:Y:S05]  /*6830*/  LDSM.16.MT88.4 R4, [R205+0x21000] ;  /* 0x02100000cd04783b */ /* 0x000e6a0000004200 */
[----:B------:R-:W3:Y:S02]  /*6840*/  LDSM.16.MT88.4 R24, [R0+0xb000] ;  /* 0x00b000000018783b */ /* 0x000ee40000004200 */
        /* <DEDUP_REMOVED lines=21> */
[----:B------:R-:W2:Y:S02]  /*69a0*/  LDSM.16.MT88.4 R172, [R0+0xb800] ;  /* 0x00b8000000ac783b */ /* 0x000ea40000004200 */
[-C--:B-1----:R-:W-:Y:S08]  /*69b0*/  HMMA.16816.F32.BF16 R36, R4, R12.reuse, R36 ;  /* 0x0000000c0424723c */ /* 0x082ff00000041824 */
[C---:B------:R-:W-:Y:S08]  /*69c0*/  HMMA.16816.F32.BF16 R40, R16.reuse, R12, R40 ;  /* 0x0000000c1028723c */ /* 0x040ff00000041828 */
[-C--:B------:R-:W-:Y:S08]  /*69d0*/  HMMA.16816.F32.BF16 R44, R16, R14.reuse, R44 ;  /* 0x0000000e102c723c */ /* 0x080ff0000004182c */
[C---:B------:R-:W-:Y:S01]  /*69e0*/  HMMA.16816.F32.BF16 R48, R4.reuse, R14, R48 ;  /* 0x0000000e0430723c */ /* 0x040fe20000041830 */
[----:B------:R-:W1:Y:S05]  /*69f0*/  LDSM.16.MT88.4 R12, [R2+0x3800] ;  /* 0x00380000020c783b */ /* 0x000e6a0000004200 */
        /* <DEDUP_REMOVED lines=9> */
[-C--:B--2---:R-:W-:Y:S08]  /*6a90*/  HMMA.16816.F32.BF16 R84, R4, R28.reuse, R84 ;  /* 0x0000001c0454723c */ /* 0x084ff00000041854 */
        /* <DEDUP_REMOVED lines=27> */
[----:B------:R-:W-:Y:S02]  /*6c50*/  SHF.L.U32 R0, R185, 0x1, RZ ;  /* 0x00000001b9007819 */ /* 0x000fe400000006ff */
        /* <DEDUP_REMOVED lines=10> */
.L_x_1286:
[----:B------:R-:W-:Y:S01]  /*6d00*/  LDSM.16.M88.4 R32, [R207+0x1c000] ;  /* 0x01c00000cf20783b */ /* 0x000fe20000000200 */
[----:B------:R-:W-:Y:S01]  /*6d10*/  IMAD.MOV.U32 R2, RZ, RZ, c[0x0][0x22c] ;  /* 0x00008b00ff027624 */ /* 0x000fe200078e00ff */
[----:B------:R-:W-:Y:S03]  /*6d20*/  ULOP3.LUT UR12, UR7, 0x1, URZ, 0xc0, !UPT ;  /* 0x00000001070c7892 */ /* 0x000fe6000f8ec03f */
[----:B------:R-:W2:Y:S01]  /*6d30*/  LDSM.16.MT88.4 R16, [R204] ;  /* 0x00000000cc10783b */ /* 0x000ea20000004200 */
[----:B------:R-:W-:Y:S01]  /*6d40*/  IMAD R2, R2, c[0x0][0x1c0], RZ ;  /* 0x0000700002027a24 */ /* 0x000fe200078e02ff */
[----:B------:R-:W-:Y:S02]  /*6d50*/  UISETP.NE.U32.AND UP1, UPT, UR12, 0x1, UPT ;  /* 0x000000010c00788c */ /* 0x000fe4000bf25070 */
[----:B------:R-:W-:Y:S01]  /*6d60*/  UIADD3 UR12, UR7, -0x1, URZ ;  /* 0xffffffff070c7890 */ /* 0x000fe2000fffe03f */
[----:B------:R-:W3:Y:S01]  /*6d70*/  LDSM.16.M88.4 R28, [R207+0x1d000] ;  /* 0x01d00000cf1c783b */ /* 0x000ee20000000200 */
[----:B------:R-:W-:Y:S04]  /*6d80*/  IMAD.U32 R2, R2, -0x40, RZ ;  /* 0xffffffc002027824 */ /* 0x000fe800078e00ff */
[----:B------:R-:W4:Y:S01]  /*6d90*/  LDSM.16.MT88.4 R164, [R204+0x4000] ;  /* 0x00400000cca4783b */ /* 0x000f220000004200 */
[C---:B------:R-:W-:Y:S04]  /*6da0*/  LEA R223, P2, R2.reuse, R186, 0x2 ;  /* 0x000000ba02df7211 */ /* 0x040fe800078410ff */
[----:B------:R-:W5:Y:S01]  /*6db0*/  LDL R193, [R1+0x3c] ;  /* 0x00003c0001c17983 */ /* 0x000f620000100800 */
[----:B------:R-:W-:Y:S01]  /*6dc0*/  LEA.HI.X.SX32 R222, R2, R187, 0x2, P2 ;  /* 0x000000bb02de7211 */ /* 0x000fe200010f16ff */
[----:B------:R-:W-:Y:S03]  /*6dd0*/  IMAD.MOV.U32 R2, RZ, RZ, R223 ;  /* 0x000000ffff027224 */ /* 0x000fe600078e00df */
[----:B------:R-:W-:Y:S05]  /*6de0*/  LDSM.16.M88.4 R168, [R208+0x1c000] ;  /* 0x01c00000d0a8783b */ /* 0x000fea0000000200 */
[----:B------:R-:W5:Y:S05]  /*6df0*/  LDL R191, [R1+0x40] ;  /* 0x0000400001bf7983 */ /* 0x000f6a0000100800 */
[----:B------:R-:W1:Y:S05]  /*6e00*/  LDSM.16.MT88.4 R172, [R204+0x800] ;  /* 0x00080000ccac783b */ /* 0x000e6a0000004200 */
[----:B------:R1:W5:Y:S02]  /*6e10*/  LDL R188, [R1+0xc] ;  /* 0x00000c0001bc7983 */ /* 0x0003640000100800 */
[-C--:B-12---:R-:W-:Y:S03]  /*6e20*/  HMMA.16816.F32.BF16 R4, R32, R16.reuse, RZ ;  /* 0x000000102004723c */ /* 0x086fe600000418ff */
[----:B------:R-:W1:Y:S05]  /*6e30*/  LDSM.16.M88.4 R176, [R208+0x1d000] ;  /* 0x01d00000d0b0783b */ /* 0x000e6a0000000200 */
[----:B------:R2:W2:Y:S01]  /*6e40*/  LDL R0, [R1+0x4] ;  /* 0x0000040001007983 */ /* 0x0004a20000100800 */
[C---:B---3--:R-:W-:Y:S04]  /*6e50*/  HMMA.16816.F32.BF16 R8, R28.reuse, R16, RZ ;  /* 0x000000101c08723c */ /* 0x048fe800000418ff */
[----:B------:R-:W3:Y:S04]  /*6e60*/  LDSM.16.MT88.4 R180, [R204+0x4800] ;  /* 0x00480000ccb4783b */ /* 0x000ee80000004200 */
[-C--:B------:R-:W-:Y:S01]  /*6e70*/  HMMA.16816.F32.BF16 R12, R28, R18.reuse, RZ ;  /* 0x000000121c0c723c */ /* 0x080fe200000418ff */
[----:B------:R1:W2:Y:S05]  /*6e80*/  LDL R189, [R1] ;  /* 0x0000000001bd7983 */ /* 0x0002aa0000100800 */
[----:B------:R1:W2:Y:S02]  /*6e90*/  LDL R190, [R1+0x8] ;  /* 0x0000080001be7983 */ /* 0x0002a40000100800 */
[C---:B------:R-:W-:Y:S08]  /*6ea0*/  HMMA.16816.F32.BF16 R16, R32.reuse, R18, RZ ;  /* 0x000000122010723c */ /* 0x040ff000000418ff */
[-C--:B----4-:R-:W-:Y:S08]  /*6eb0*/  HMMA.16816.F32.BF16 R20, R32, R164.reuse, RZ ;  /* 0x000000a42014723c */ /* 0x090ff000000418ff */
[C---:B------:R-:W-:Y:S08]  /*6ec0*/  HMMA.16816.F32.BF16 R24, R28.reuse, R164, RZ ;  /* 0x000000a41c18723c */ /* 0x040ff000000418ff */
[-C--:B------:R-:W-:Y:S08]  /*6ed0*/  HMMA.16816.F32.BF16 R28, R28, R166.reuse, RZ ;  /* 0x000000a61c1c723c */ /* 0x080ff000000418ff */
[----:B------:R-:W-:Y:S01]  /*6ee0*/  HMMA.16816.F32.BF16 R32, R32, R166, RZ ;  /* 0x000000a62020723c */ /* 0x000fe200000418ff */
[----:B------:R-:W-:Y:S07]  /*6ef0*/  LDSM.16.M88.4 R164, [R184+0x1c000] ;  /* 0x01c00000b8a4783b */ /* 0x000fee0000000200 */
[-C--:B------:R-:W-:Y:S08]  /*6f00*/  HMMA.16816.F32.BF16 R4, R168, R172.reuse, R4 ;  /* 0x000000aca804723c */ /* 0x080ff00000041804 */
[C---:B-1----:R-:W-:Y:S08]  /*6f10*/  HMMA.16816.F32.BF16 R8, R176.reuse, R172, R8 ;  /* 0x000000acb008723c */ /* 0x042ff00000041808 */
[-C--:B------:R-:W-:Y:S08]  /*6f20*/  HMMA.16816.F32.BF16 R12, R176, R174.reuse, R12 ;  /* 0x000000aeb00c723c */ /* 0x080ff0000004180c */
[C---:B------:R-:W-:Y:S01]  /*6f30*/  HMMA.16816.F32.BF16 R16, R168.reuse, R174, R16 ;  /* 0x000000aea810723c */ /* 0x040fe20000041810 */
[----:B------:R-:W1:Y:S07]  /*6f40*/  LDSM.16.MT88.4 R172, [R204+0x1000] ;  /* 0x00100000ccac783b */ /* 0x000e6e0000004200 */
[-C--:B---3--:R-:W-:Y:S08]  /*6f50*/  HMMA.16816.F32.BF16 R20, R168, R180.reuse, R20 ;  /* 0x000000b4a814723c */ /* 0x088ff00000041814 */
[C---:B------:R-:W-:Y:S08]  /*6f60*/  HMMA.16816.F32.BF16 R24, R176.reuse, R180, R24 ;  /* 0x000000b4b018723c */ /* 0x040ff00000041818 */
[-C--:B------:R-:W-:Y:S01]  /*6f70*/  HMMA.16816.F32.BF16 R28, R176, R182.reuse, R28 ;  /* 0x000000b6b01c723c */ /* 0x080fe2000004181c */
[----:B------:R-:W3:Y:S07]  /*6f80*/  LDSM.16.M88.4 R176, [R184+0x1d000] ;  /* 0x01d00000b8b0783b */ /* 0x000eee0000000200 */
[----:B------:R-:W-:Y:S01]  /*6f90*/  HMMA.16816.F32.BF16 R32, R168, R182, R32 ;  /* 0x000000b6a820723c */ /* 0x000fe20000041820 */
[----:B------:R-:W4:Y:S05]  /*6fa0*/  LDSM.16.MT88.4 R168, [R204+0x5000] ;  /* 0x00500000cca8783b */ /* 0x000f2a0000004200 */
[----:B------:R-:W-:Y:S02]  /*6fb0*/  LDSM.16.M88.4 R180, [R3+0x1d000] ;  /* 0x01d0000003b4783b */ /* 0x000fe40000000200 */
[-C--:B-1----:R-:W-:Y:S08]  /*6fc0*/  HMMA.16816.F32.BF16 R4, R164, R172.reuse, R4 ;  /* 0x000000aca404723c */ /* 0x082ff00000041804 */
[C---:B---3--:R-:W-:Y:S08]  /*6fd0*/  HMMA.16816.F32.BF16 R8, R176.reuse, R172, R8 ;  /* 0x000000acb008723c */ /* 0x048ff00000041808 */
[-C--:B------:R-:W-:Y:S08]  /*6fe0*/  HMMA.16816.F32.BF16 R12, R176, R174.reuse, R12 ;  /* 0x000000aeb00c723c */ /* 0x080ff0000004180c */
[C---:B------:R-:W-:Y:S01]  /*6ff0*/  HMMA.16816.F32.BF16 R16, R164.reuse, R174, R16 ;  /* 0x000000aea410723c */ /* 0x040fe20000041810 */
[----:B------:R-:W-:Y:S07]  /*7000*/  LDSM.16.M88.4 R172, [R3+0x1c000] ;  /* 0x01c0000003ac783b */ /* 0x000fee0000000200 */
[-C--:B----4-:R-:W-:Y:S08]  /*7010*/  HMMA.16816.F32.BF16 R20, R164, R168.reuse, R20 ;  /* 0x000000a8a414723c */ /* 0x090ff00000041814 */
[C---:B------:R-:W-:Y:S08]  /*7020*/  HMMA.16816.F32.BF16 R24, R176.reuse, R168, R24 ;  /* 0x000000a8b018723c */ /* 0x040ff00000041818 */
[-C--:B------:R-:W-:Y:S01]  /*7030*/  HMMA.16816.F32.BF16 R28, R176, R170.reuse, R28 ;  /* 0x000000aab01c723c */ /* 0x080fe2000004181c */
[----:B------:R-:W1:Y:S07]  /*7040*/  LDSM.16.MT88.4 R176, [R204+0x1800] ;  /* 0x00180000ccb0783b */ /* 0x000e6e0000004200 */
[----:B------:R-:W-:Y:S01]  /*7050*/  HMMA.16816.F32.BF16 R32, R164, R170, R32 ;  /* 0x000000aaa420723c */ /* 0x000fe20000041820 */
[----:B------:R-:W3:Y:S05]  /*7060*/  LDSM.16.MT88.4 R164, [R204+0x5800] ;  /* 0x00580000cca4783b */ /* 0x000eea0000004200 */
[----:B------:R-:W-:Y:S02]  /*7070*/  LDSM.16.M88.4 R168, [R207+0x1e000] ;  /* 0x01e00000cfa8783b */ /* 0x000fe40000000200 */
[-C--:B-1----:R-:W-:Y:S08]  /*7080*/  HMMA.16816.F32.BF16 R4, R172, R176.reuse, R4 ;  /* 0x000000b0ac04723c */ /* 0x082ff00000041804 */
[C---:B------:R-:W-:Y:S08]  /*7090*/  HMMA.16816.F32.BF16 R8, R180.reuse, R176, R8 ;  /* 0x000000b0b408723c */ /* 0x040ff00000041808 */
        /* <DEDUP_REMOVED lines=14> */
[----:B------:R-:W1:Y:S07]  /*7180*/  LDSM.16.MT88.4 R176, [R204+0x2800] ;  /* 0x00280000ccb0783b */ /* 0x000e6e0000004200 */
[-C--:B----4-:R-:W-:Y:S08]  /*7190*/  HMMA.16816.F32.BF16 R20, R168, R164.reuse, R20 ;  /* 0x000000a4a814723c */ /* 0x090ff00000041814 */
        /* <DEDUP_REMOVED lines=14> */
[----:B------:R3:W4:Y:S07]  /*7280*/  LDSM.16.M88.4 R180, [R184+0x1f000] ;  /* 0x01f00000b8b4783b */ /* 0x00072e0000000200 */
[----:B------:R-:W-:Y:S01]  /*7290*/  HMMA.16816.F32.BF16 R32, R172, R166, R32 ;  /* 0x000000a6ac20723c */ /* 0x000fe20000041820 */
[----:B------:R-:W2:Y:S05]  /*72a0*/  LDSM.16.MT88.4 R164, [R204+0x7000] ;  /* 0x00700000cca4783b */ /* 0x000eaa0000004200 */
[----:B------:R-:W-:Y:S02]  /*72b0*/  LDSM.16.M88.4 R172, [R3+0x1e000] ;  /* 0x01e0000003ac783b */ /* 0x000fe40000000200 */
[-C--:B-1----:R-:W-:Y:S01]  /*72c0*/  HMMA.16816.F32.BF16 R4, R168, R176.reuse, R4 ;  /* 0x000000b0a804723c */ /* 0x082fe20000041804 */
[----:B---3--:R-:W-:Y:S04]  /*72d0*/  IMAD.MOV.U32 R184, RZ, RZ, c[0x0][0x22c] ;  /* 0x00008b00ffb87624 */ /* 0x008fe800078e00ff */
[----:B------:R-:W-:Y:S04]  /*72e0*/  IMAD R184, R184, c[0x0][0x1c0], RZ ;  /* 0x00007000b8b87a24 */ /* 0x000fe800078e02ff */
[----:B------:R-:W-:Y:S01]  /*72f0*/  IMAD R184, R184, 0x30, RZ ;  /* 0x00000030b8b87824 */ /* 0x000fe200078e02ff */
[C---:B----4-:R-:W-:Y:S08]  /*7300*/  HMMA.16816.F32.BF16 R8, R180.reuse, R176, R8 ;  /* 0x000000b0b408723c */ /* 0x050ff00000041808 */
[-C--:B------:R-:W-:Y:S08]  /*7310*/  HMMA.16816.F32.BF16 R12, R180, R178.reuse, R12 ;  /* 0x000000b2b40c723c */ /* 0x080ff0000004180c */
[C---:B------:R-:W-:Y:S01]  /*7320*/  HMMA.16816.F32.BF16 R16, R168.reuse, R178, R16 ;  /* 0x000000b2a810723c */ /* 0x040fe20000041810 */
[----:B------:R-:W1:Y:S07]  /*7330*/  LDSM.16.MT88.4 R176, [R204+0x3800] ;  /* 0x00380000ccb0783b */ /* 0x000e6e0000004200 */
[-C--:B--2---:R-:W-:Y:S08]  /*7340*/  HMMA.16816.F32.BF16 R20, R168, R164.reuse, R20 ;  /* 0x000000a4a814723c */ /* 0x084ff00000041814 */
[C---:B------:R-:W-:Y:S08]  /*7350*/  HMMA.16816.F32.BF16 R24, R180.reuse, R164, R24 ;  /* 0x000000a4b418723c */ /* 0x040ff00000041818 */
[-C--:B------:R-:W-:Y:S01]  /*7360*/  HMMA.16816.F32.BF16 R28, R180, R166.reuse, R28 ;  /* 0x000000a6b41c723c */ /* 0x080fe2000004181c */
[----:B------:R2:W3:Y:S07]  /*7370*/  LDSM.16.M88.4 R180, [R3+0x1f000] ;  /* 0x01f0000003b4783b */ /* 0x0004ee0000000200 */
[----:B------:R-:W-:Y:S01]  /*7380*/  HMMA.16816.F32.BF16 R32, R168, R166, R32 ;  /* 0x000000a6a820723c */ /* 0x000fe20000041820 */
[----:B------:R-:W4:Y:S06]  /*7390*/  LDSM.16.MT88.4 R164, [R204+0x7800] ;  /* 0x00780000cca4783b */ /* 0x000f2c0000004200 */
[----:B-----5:R-:W-:Y:S01]  /*73a0*/  @P0 IADD3 R168, P3, R193, UR9, RZ ;  /* 0x00000009c1a80c10 */ /* 0x020fe2000ff7e0ff */
[----:B------:R-:W-:Y:S01]  /*73b0*/  @UP3 UIADD3 UR9, UP2, UR9, -0x100, URZ ;  /* 0xffffff0009093890 */ /* 0x000fe2000ff5e03f */
[-C--:B-1----:R-:W-:Y:S05]  /*73c0*/  HMMA.16816.F32.BF16 R4, R172, R176.reuse, R4 ;  /* 0x000000b0ac04723c */ /* 0x082fea0000041804 */
[----:B------:R-:W-:Y:S01]  /*73d0*/  @P0 IADD3.X R169, R191, UR8, RZ, P3, !PT ;  /* 0x00000008bfa90c10 */ /* 0x000fe20009ffe4ff */
[----:B------:R-:W-:Y:S01]  /*73e0*/  IMAD.MOV.U32 R191, RZ, RZ, c[0x0][0x22c] ;  /* 0x00008b00ffbf7624 */ /* 0x000fe200078e00ff */
[----:B------:R-:W-:Y:S01]  /*73f0*/  @UP3 UIADD3.X UR8, UR8, -0x1, URZ, UP2, !UPT ;  /* 0xffffffff08083890 */ /* 0x000fe200097fe43f */
[----:B--2---:R-:W-:Y:S02]  /*7400*/  IMAD.MOV.U32 R3, RZ, RZ, R222 ;  /* 0x000000ffff037224 */ /* 0x004fe400078e00de */
[----:B------:R-:W2:Y:S02]  /*7410*/  @P0 LDG.E R188, [R168.64+0x20] ;  /* 0x00002004a8bc0981 */ /* 0x000ea4000c1e1900 */
[----:B------:R-:W-:Y:S03]  /*7420*/  IMAD R191, R191, c[0x0][0x1c0], RZ ;  /* 0x00007000bfbf7a24 */ /* 0x000fe600078e02ff */
[----:B------:R-:W5:Y:S01]  /*7430*/  @P0 LDG.E R0, [R168.64+0xa0] ;  /* 0x0000a004a8000981 */ /* 0x000f62000c1e1900 */
[----:B------:R-:W-:Y:S04]  /*7440*/  IMAD R191, R191, 0x18, RZ ;  /* 0x00000018bfbf7824 */ /* 0x000fe800078e02ff */
[----:B------:R-:W5:Y:S01]  /*7450*/  @P0 LDG.E R189, [R168.64+0x80] ;  /* 0x00008004a8bd0981 */ /* 0x000f62000c1e1900 */
[C---:B---3--:R-:W-:Y:S04]  /*7460*/  HMMA.16816.F32.BF16 R8, R180.reuse, R176, R8 ;  /* 0x000000b0b408723c */ /* 0x048fe80000041808 */
[----:B------:R-:W3:Y:S05]  /*7470*/  @P0 LDG.E R190, [R168.64] ;  /* 0x00000004a8be0981 */ /* 0x000eea000c1e1900 */
[----:B------:R1:W-:Y:S01]  /*7480*/  RED.E.ADD.F32.FTZ.RN.STRONG.GPU [R2.64], R4 ;  /* 0x000000040200798e */ /* 0x0003e2000c10e784 */
[-C--:B------:R-:W-:Y:S08]  /*7490*/  HMMA.16816.F32.BF16 R12, R180, R178.reuse, R12 ;  /* 0x000000b2b40c723c */ /* 0x080ff0000004180c */
[C---:B------:R-:W-:Y:S07]  /*74a0*/  HMMA.16816.F32.BF16 R16, R172.reuse, R178, R16 ;  /* 0x000000b2ac10723c */ /* 0x040fee0000041810 */
[----:B------:R-:W-:Y:S01]  /*74b0*/  IMAD.MOV.U32 R179, RZ, RZ, c[0x0][0x22c] ;  /* 0x00008b00ffb37624 */ /* 0x000fe200078e00ff */
[-C--:B----4-:R-:W-:Y:S04]  /*74c0*/  HMMA.16816.F32.BF16 R20, R172, R164.reuse, R20 ;  /* 0x000000a4ac14723c */ /* 0x090fe80000041814 */
[----:B------:R-:W-:Y:S04]  /*74d0*/  IMAD R179, R179, c[0x0][0x1c0], RZ ;  /* 0x00007000b3b37a24 */ /* 0x000fe800078e02ff */
[C---:B------:R-:W-:Y:S04]  /*74e0*/  HMMA.16816.F32.BF16 R24, R180.reuse, R164, R24 ;  /* 0x000000a4b418723c */ /* 0x040fe80000041818 */
[----:B------:R-:W-:Y:S03]  /*74f0*/  IMAD R179, R179, 0x38, RZ ;  /* 0x00000038b3b37824 */ /* 0x000fe600078e02ff */
[CC--:B------:R-:W-:Y:S01]  /*7500*/  LEA R164, P2, R243.reuse, R2.reuse, 0x2 ;  /* 0x00000002f3a47211 */ /* 0x0c0fe200078410ff */
[-C--:B------:R-:W-:Y:S04]  /*7510*/  HMMA.16816.F32.BF16 R28, R180, R166.reuse, R28 ;  /* 0x000000a6b41c723c */ /* 0x080fe8000004181c */
[-C--:B------:R-:W-:Y:S02]  /*7520*/  LEA.HI.X.SX32 R165, R243, R3.reuse, 0x2, P2 ;  /* 0x00000003f3a57211 */ /* 0x080fe400010f16ff */
[CC--:B------:R-:W-:Y:S02]  /*7530*/  LEA R170, P2, R191.reuse, R2.reuse, 0x2 ;  /* 0x00000002bfaa7211 */ /* 0x0c0fe400078410ff */
[----:B------:R-:W-:Y:S01]  /*7540*/  HMMA.16816.F32.BF16 R32, R172, R166, R32 ;  /* 0x000000a6ac20723c */ /* 0x000fe20000041820 */
[----:B------:R4:W-:Y:S03]  /*7550*/  RED.E.ADD.F32.FTZ.RN.STRONG.GPU [R164.64], R5 ;  /* 0x00000005a400798e */ /* 0x0009e6000c10e784 */
[-C--:B------:R-:W-:Y:S02]  /*7560*/  LEA.HI.X.SX32 R171, R191, R3.reuse, 0x2, P2 ;  /* 0x00000003bfab7211 */ /* 0x080fe400010f16ff */
[CC--:B-1----:R-:W-:Y:S06]  /*7570*/  LEA R4, P2, R184.reuse, R2.reuse, 0x2 ;  /* 0x00000002b8047211 */ /* 0x0c2fec00078410ff */
[-C--:B----4-:R-:W-:Y:S01]  /*7580*/  LEA.HI.X.SX32 R5, R184, R3.reuse, 0x2, P2 ;  /* 0x00000003b8057211 */ /* 0x090fe200010f16ff */
[----:B--2---:R1:W-:Y:S05]  /*7590*/  @P0 STL [R1+0xc], R188 ;  /* 0x00000cbc01000387 */ /* 0x0043ea0000100800 */
[----:B-----5:R2:W-:Y:S05]  /*75a0*/  @P0 STL [R1+0x4], R0 ;  /* 0x0000040001000387 */ /* 0x0205ea0000100800 */
[----:B------:R-:W4:Y:S01]  /*75b0*/  LDL R178, [R1+0x24] ;  /* 0x0000240001b27983 */ /* 0x000f220000100800 */
[----:B-1----:R-:W-:Y:S04]  /*75c0*/  IMAD.MOV.U32 R188, RZ, RZ, c[0x0][0x22c] ;  /* 0x00008b00ffbc7624 */ /* 0x002fe800078e00ff */
[----:B------:R-:W-:Y:S01]  /*75d0*/  IMAD R188, R188, c[0x0][0x1c0], RZ ;  /* 0x00007000bcbc7a24 */ /* 0x000fe200078e02ff */
[----:B--2---:R-:W2:Y:S03]  /*75e0*/  LDL R0, [R1+0x18] ;  /* 0x0000180001007983 */ /* 0x004ea60000100800 */
[----:B------:R-:W-:Y:S02]  /*75f0*/  IMAD.SHL.U32 R188, R188, 0x10, RZ ;  /* 0x00000010bcbc7824 */ /* 0x000fe400078e00ff */
[----:B------:R1:W-:Y:S05]  /*7600*/  @P0 STL [R1], R189 ;  /* 0x000000bd01000387 */ /* 0x0003ea0000100800 */
[----:B---3--:R3:W-:Y:S01]  /*7610*/  @P0 STL [R1+0x8], R190 ;  /* 0x000008be01000387 */ /* 0x0087e20000100800 */
[CC--:B------:R-:W-:Y:S04]  /*7620*/  LEA R176, P0, R188.reuse, R2.reuse, 0x2 ;  /* 0x00000002bcb07211 */ /* 0x0c0fe800078010ff */
[-C--:B------:R-:W-:Y:S05]  /*7630*/  LEA.HI.X.SX32 R177, R188, R3.reuse, 0x2, P0 ;  /* 0x00000003bcb17211 */ /* 0x080fea00000f16ff */
[----:B------:R5:W-:Y:S05]  /*7640*/  RED.E.ADD.F32.FTZ.RN.STRONG.GPU [R176.64], R6 ;  /* 0x00000006b000798e */ /* 0x000bea000c10e784 */
[----:B------:R5:W-:Y:S01]  /*7650*/  RED.E.ADD.F32.FTZ.RN.STRONG.GPU [R170.64], R7 ;  /* 0x00000007aa00798e */ /* 0x000be2000c10e784 */
[----:B-1----:R-:W-:Y:S04]  /*7660*/  IMAD.MOV.U32 R189, RZ, RZ, c[0x0][0x22c] ;  /* 0x00008b00ffbd7624 */ /* 0x002fe800078e00ff */
[----:B------:R-:W-:Y:S02]  /*7670*/  IMAD R189, R189, c[0x0][0x1c0], RZ ;  /* 0x00007000bdbd7a24 */ /* 0x000fe400078e02ff */
[----:B---3--:R-:W-:Y:S02]  /*7680*/  IMAD.MOV.U32 R190, RZ, RZ, c[0x0][0x22c] ;  /* 0x00008b00ffbe7624 */ /* 0x008fe400078e00ff */
[----:B------:R-:W-:Y:S02]  /*7690*/  IMAD R189, R189, 0x28, RZ ;  /* 0x00000028bdbd7824 */ /* 0x000fe400078e02ff */
[----:B------:R-:W-:Y:S03]  /*76a0*/  IMAD R190, R190, c[0x0][0x1c0], RZ ;  /* 0x00007000bebe7a24 */ /* 0x000fe600078e02ff */
[CC--:B------:R-:W-:Y:S01]  /*76b0*/  LEA R166, P3, R189.reuse, R2.reuse, 0x2 ;  /* 0x00000002bda67211 */ /* 0x0c0fe200078610ff */
[----:B------:R-:W-:Y:S03]  /*76c0*/  IMAD.SHL.U32 R190, R190, 0x20, RZ ;  /* 0x00000020bebe7824 */ /* 0x000fe600078e00ff */
[-C--:B------:R-:W-:Y:S01]  /*76d0*/  LEA.HI.X.SX32 R167, R189, R3.reuse, 0x2, P3 ;  /* 0x00000003bda77211 */ /* 0x080fe200018f16ff */
[----:B------:R-:W-:Y:S01]  /*76e0*/  IMAD.MOV.U32 R189, RZ, RZ, c[0x0][0x22c] ;  /* 0x00008b00ffbd7624 */ /* 0x000fe200078e00ff */
[CC--:B------:R-:W-:Y:S03]  /*76f0*/  LEA R168, P0, R190.reuse, R2.reuse, 0x2 ;  /* 0x00000002bea87211 */ /* 0x0c0fe600078010ff */
[----:B------:R-:W-:Y:S01]  /*7700*/  IMAD R189, R189, c[0x0][0x1c0], RZ ;  /* 0x00007000bdbd7a24 */ /* 0x000fe200078e02ff */
[-C--:B------:R-:W-:Y:S01]  /*7710*/  LEA.HI.X.SX32 R169, R190, R3.reuse, 0x2, P0 ;  /* 0x00000003bea97211 */ /* 0x080fe200000f16ff */
[----:B------:R-:W-:Y:S01]  /*7720*/  IMAD.MOV.U32 R190, RZ, RZ, c[0x0][0x22c] ;  /* 0x00008b00ffbe7624 */ /* 0x000fe200078e00ff */
[-C--:B-----5:R-:W-:Y:S01]  /*7730*/  LEA R6, P0, R179, R2.reuse, 0x2 ;  /* 0x00000002b3067211 */ /* 0x0a0fe200078010ff */
[----:B------:R-:W-:Y:S02]  /*7740*/  IMAD.SHL.U32 R189, R189, 0x10, RZ ;  /* 0x00000010bdbd7824 */ /* 0x000fe400078e00ff */
[----:B------:R1:W-:Y:S01]  /*7750*/  RED.E.ADD.F32.FTZ.RN.STRONG.GPU [R168.64], R8 ;  /* 0x00000008a800798e */ /* 0x0003e2000c10e784 */
[----:B------:R-:W-:Y:S01]  /*7760*/  IMAD R190, R190, c[0x0][0x1c0], RZ ;  /* 0x00007000bebe7a24 */ /* 0x000fe200078e02ff */
[-C--:B------:R-:W-:Y:S02]  /*7770*/  LEA.HI.X.SX32 R7, R179, R3.reuse, 0x2, P0 ;  /* 0x00000003b3077211 */ /* 0x080fe400000f16ff */
[C---:B------:R-:W-:Y:S01]  /*7780*/  IADD3 R181, R189.reuse, 0x20, RZ ;  /* 0x00000020bdb57810 */ /* 0x040fe20007ffe0ff */
[----:B------:R3:W-:Y:S01]  /*7790*/  RED.E.ADD.F32.FTZ.RN.STRONG.GPU [R166.64], R9 ;  /* 0x00000009a600798e */ /* 0x0007e2000c10e784 */
[----:B------:R-:W-:Y:S01]  /*77a0*/  IMAD.SHL.U32 R190, R190, 0x10, RZ ;  /* 0x00000010bebe7824 */ /* 0x000fe200078e00ff */
[----:B------:R-:W-:Y:S02]  /*77b0*/  IADD3 R180, R189, 0x20, RZ ;  /* 0x00000020bdb47810 */ /* 0x000fe40007ffe0ff */
[C---:B------:R-:W-:Y:S01]  /*77c0*/  IMAD.IADD R181, R243.reuse, 0x1, R181 ;  /* 0x00000001f3b57824 */ /* 0x040fe200078e02b5 */
[----:B------:R5:W-:Y:S01]  /*77d0*/  RED.E.ADD.F32.FTZ.RN.STRONG.GPU [R4.64], R10 ;  /* 0x0000000a0400798e */ /* 0x000be2000c10e784 */
[----:B------:R-:W-:Y:S01]  /*77e0*/  IADD3 R179, R190, 0x20, RZ ;  /* 0x00000020beb37810 */ /* 0x000fe20007ffe0ff */
[C---:B------:R-:W-:Y:S02]  /*77f0*/  IMAD.IADD R180, R243.reuse, 0x1, R180 ;  /* 0x00000001f3b47824 */ /* 0x040fe400078e02b4 */
[----:B------:R-:W-:Y:S01]  /*7800*/  IMAD.MOV.U32 R190, RZ, RZ, c[0x0][0x22c] ;  /* 0x00008b00ffbe7624 */ /* 0x000fe200078e00ff */
[----:B------:R5:W-:Y:S01]  /*7810*/  RED.E.ADD.F32.FTZ.RN.STRONG.GPU [R6.64], R11 ;  /* 0x0000000b0600798e */ /* 0x000be2000c10e784 */
[----:B------:R-:W-:Y:S02]  /*7820*/  IMAD.IADD R180, R243, 0x1, R180 ;  /* 0x00000001f3b47824 */ /* 0x000fe400078e02b4 */
[----:B------:R-:W-:Y:S02]  /*7830*/  IMAD R190, R190, c[0x0][0x1c0], RZ ;  /* 0x00007000bebe7a24 */ /* 0x000fe400078e02ff */
[----:B------:R5:W-:Y:S02]  /*7840*/  RED.E.ADD.F32.FTZ.RN.STRONG.GPU [R2.64+0x80], R16 ;  /* 0x000080100200798e */ /* 0x000be4000c10e784 */
[----:B------:R-:W-:Y:S03]  /*7850*/  IMAD.SHL.U32 R190, R190, 0x10, RZ ;  /* 0x00000010bebe7824 */ /* 0x000fe600078e00ff */
[----:B------:R5:W-:Y:S02]  /*7860*/  RED.E.ADD.F32.FTZ.RN.STRONG.GPU [R164.64+0x80], R17 ;  /* 0x00008011a400798e */ /* 0x000be4000c10e784 */
[----:B-1----:R-:W-:Y:S03]  /*7870*/  IADD3 R168, R190, 0x40, RZ ;  /* 0x00000040bea87810 */ /* 0x002fe60007ffe0ff */
[----:B---3--:R-:W3:Y:S01]  /*7880*/  LDL R166, [R1+0x14] ;  /* 0x0000140001a67983 */ /* 0x008ee20000100800 */
[CC--:B-----5:R-:W-:Y:S04]  /*7890*/  LEA R4, P0, R179.reuse, R2.reuse, 0x2 ;  /* 0x00000002b3047211 */ /* 0x0e0fe800078010ff */
[----:B------:R-:W5:Y:S01]  /*78a0*/  LDL R167, [R1+0x20] ;  /* 0x0000200001a77983 */ /* 0x000f620000100800 */
[-C--:B------:R-:W-:Y:S02]  /*78b0*/  LEA.HI.X.SX32 R5, R179, R3.reuse, 0x2, P0 ;  /* 0x00000003b3057211 */ /* 0x080fe400000f16ff */
[-C--:B------:R-:W-:Y:S02]  /*78c0*/  LEA R6, P2, R181, R2.reuse, 0x2 ;  /* 0x00000002b5067211 */ /* 0x080fe400078410ff */
[----:B------:R-:W-:Y:S01]  /*78d0*/  IADD3 R179, R189, 0x20, RZ ;  /* 0x00000020bdb37810 */ /* 0x000fe20007ffe0ff */
[----:B------:R1:W-:Y:S01]  /*78e0*/  RED.E.ADD.F32.FTZ.RN.STRONG.GPU [R4.64], R18 ;  /* 0x000000120400798e */ /* 0x0003e2000c10e784 */
[-C--:B------:R-:W-:Y:S01]  /*78f0*/  LEA.HI.X.SX32 R7, R181, R3.reuse, 0x2, P2 ;  /* 0x00000003b5077211 */ /* 0x080fe200010f16ff */
[----:B------:R-:W-:Y:S01]  /*7900*/  IMAD.MOV.U32 R189, RZ, RZ, c[0x0][0x22c] ;  /* 0x00008b00ffbd7624 */ /* 0x000fe200078e00ff */
[CC--:B------:R-:W-:Y:S01]  /*7910*/  LEA R10, P0, R180.reuse, R2.reuse, 0x2 ;  /* 0x00000002b40a7211 */ /* 0x0c0fe200078010ff */
[----:B------:R-:W-:Y:S01]  /*7920*/  IMAD.IADD R179, R243, 0x1, R179 ;  /* 0x00000001f3b37824 */ /* 0x000fe200078e02b3 */
[----:B------:R-:W5:Y:S01]  /*7930*/  LDL R16, [R1+0x10] ;  /* 0x0000100001107983 */ /* 0x000f620000100800 */
[----:B------:R-:W-:Y:S01]  /*7940*/  IMAD R189, R189, c[0x0][0x1c0], RZ ;  /* 0x00007000bdbd7a24 */ /* 0x000fe200078e02ff */
[-C--:B------:R-:W-:Y:S01]  /*7950*/  LEA.HI.X.SX32 R11, R180, R3.reuse, 0x2, P0 ;  /* 0x00000003b40b7211 */ /* 0x080fe200000f16ff */
[----:B------:R-:W-:Y:S01]  /*7960*/  IMAD.IADD R179, R243, 0x1, R179 ;  /* 0x00000001f3b37824 */ /* 0x000fe200078e02b3 */
[C---:B------:R-:W-:Y:S01]  /*7970*/  IADD3 R17, R188.reuse, 0x60, RZ ;  /* 0x00000060bc117810 */ /* 0x040fe20007ffe0ff */
[----:B------:R1:W-:Y:S01]  /*7980*/  RED.E.ADD.F32.FTZ.RN.STRONG.GPU [R6.64], R19 ;  /* 0x000000130600798e */ /* 0x0003e2000c10e784 */
[----:B------:R-:W-:Y:S02]  /*7990*/  IMAD.SHL.U32 R189, R189, 0x10, RZ ;  /* 0x00000010bdbd7824 */ /* 0x000fe400078e00ff */
[----:B------:R-:W-:Y:S02]  /*79a0*/  IMAD.IADD R179, R243, 0x1, R179 ;  /* 0x00000001f3b37824 */ /* 0x000fe400078e02b3 */
[----:B------:R2:W-:Y:S01]  /*79b0*/  RED.E.ADD.F32.FTZ.RN.STRONG.GPU [R10.64], R12 ;  /* 0x0000000c0a00798e */ /* 0x0005e2000c10e784 */
[----:B------:R-:W-:Y:S01]  /*79c0*/  IADD3 R170, R189, 0x40, RZ ;  /* 0x00000040bdaa7810 */ /* 0x000fe20007ffe0ff */
[----:B------:R-:W-:Y:S01]  /*79d0*/  IMAD.IADD R17, R243, 0x1, R17 ;  /* 0x00000001f3117824 */ /* 0x000fe200078e0211 */
[-C--:B------:R-:W-:Y:S02]  /*79e0*/  LEA R8, P3, R179, R2.reuse, 0x2 ;  /* 0x00000002b3087211 */ /* 0x080fe400078610ff */
[----:B------:R-:W-:Y:S01]  /*79f0*/  IADD3 R169, R189, 0x40, RZ ;  /* 0x00000040bda97810 */ /* 0x000fe20007ffe0ff */
[----:B------:R-:W-:Y:S01]  /*7a00*/  IMAD.IADD R170, R243, 0x1, R170 ;  /* 0x00000001f3aa7824 */ /* 0x000fe200078e02aa */
[-C--:B------:R-:W-:Y:S01]  /*7a10*/  LEA.HI.X.SX32 R9, R179, R3.reuse, 0x2, P3 ;  /* 0x00000003b3097211 */ /* 0x080fe200018f16ff */
[C---:B------:R-:W-:Y:S02]  /*7a20*/  IMAD.IADD R17, R243.reuse, 0x1, R17 ;  /* 0x00000001f3117824 */ /* 0x040fe400078e0211 */
[C---:B------:R-:W-:Y:S02]  /*7a30*/  IMAD.IADD R169, R243.reuse, 0x1, R169 ;  /* 0x00000001f3a97824 */ /* 0x040fe400078e02a9 */
[----:B------:R2:W-:Y:S01]  /*7a40*/  RED.E.ADD.F32.FTZ.RN.STRONG.GPU [R8.64], R13 ;  /* 0x0000000d0800798e */ /* 0x0005e2000c10e784 */
[C---:B-1----:R-:W-:Y:S01]  /*7a50*/  IADD3 R18, R188.reuse, 0x60, RZ ;  /* 0x00000060bc127810 */ /* 0x042fe20007ffe0ff */
[C---:B------:R-:W-:Y:S02]  /*7a60*/  IMAD.IADD R169, R243.reuse, 0x1, R169 ;  /* 0x00000001f3a97824 */ /* 0x040fe400078e02a9 */
[C---:B------:R-:W-:Y:S02]  /*7a70*/  IMAD.IADD R17, R243.reuse, 0x1, R17 ;  /* 0x00000001f3117824 */ /* 0x040fe400078e0211 */
[C---:B------:R-:W-:Y:S01]  /*7a80*/  IMAD.IADD R18, R243.reuse, 0x1, R18 ;  /* 0x00000001f3127824 */ /* 0x040fe200078e0212 */
[----:B------:R-:W-:Y:S03]  /*7a90*/  IADD3 R19, R188, 0x60, RZ ;  /* 0x00000060bc137810 */ /* 0x000fe60007ffe0ff */
[C---:B------:R-:W-:Y:S02]  /*7aa0*/  IMAD.IADD R18, R243.reuse, 0x1, R18 ;  /* 0x00000001f3127824 */ /* 0x040fe400078e0212 */
[----:B------:R-:W-:Y:S01]  /*7ab0*/  IMAD.IADD R19, R243, 0x1, R19 ;  /* 0x00000001f3137824 */ /* 0x000fe200078e0213 */
[CC--:B----4-:R-:W-:Y:S04]  /*7ac0*/  LEA R6, P0, R178.reuse, R2.reuse, 0x2 ;  /* 0x00000002b2067211 */ /* 0x0d0fe800078010ff */
[-C--:B------:R-:W-:Y:S02]  /*7ad0*/  LEA.HI.X.SX32 R7, R178, R3.reuse, 0x2, P0 ;  /* 0x00000003b2077211 */ /* 0x080fe400000f16ff */
[CC--:B--2---:R-:W-:Y:S04]  /*7ae0*/  LEA R4, P2, R0.reuse, R2.reuse, 0x2 ;  /* 0x0000000200047211 */ /* 0x0c4fe800078410ff */
[-C--:B------:R-:W-:Y:S02]  /*7af0*/  LEA.HI.X.SX32 R5, R0, R3.reuse, 0x2, P2 ;  /* 0x0000000300057211 */ /* 0x080fe400010f16ff */
[----:B------:R-:W2:Y:S01]  /*7b00*/  LDL R0, [R1+0x1c] ;  /* 0x00001c0001007983 */ /* 0x000ea20000100800 */
[CC--:B------:R-:W-:Y:S04]  /*7b10*/  LEA R12, P2, R170.reuse, R2.reuse, 0x2 ;  /* 0x00000002aa0c7211 */ /* 0x0c0fe800078410ff */
[----:B------:R1:W-:Y:S01]  /*7b20*/  RED.E.ADD.F32.FTZ.RN.STRONG.GPU [R4.64], R14 ;  /* 0x0000000e0400798e */ /* 0x0003e2000c10e784 */
[-C--:B------:R-:W-:Y:S04]  /*7b30*/  LEA.HI.X.SX32 R13, R170, R3.reuse, 0x2, P2 ;  /* 0x00000003aa0d7211 */ /* 0x080fe800010f16ff */
[----:B------:R-:W-:Y:S05]  /*7b40*/  RED.E.ADD.F32.FTZ.RN.STRONG.GPU [R6.64], R15 ;  /* 0x0000000f0600798e */ /* 0x000fea000c10e784 */
[----:B------:R-:W-:Y:S05]  /*7b50*/  RED.E.ADD.F32.FTZ.RN.STRONG.GPU [R2.64+0x100], R20 ;  /* 0x000100140200798e */ /* 0x000fea000c10e784 */
[----:B------:R-:W-:Y:S01]  /*7b60*/  RED.E.ADD.F32.FTZ.RN.STRONG.GPU [R164.64+0x100], R21 ;  /* 0x00010015a400798e */ /* 0x000fe2000c10e784 */
[CC--:B-1----:R-:W-:Y:S04]  /*7b70*/  LEA R4, P0, R168.reuse, R2.reuse, 0x2 ;  /* 0x00000002a8047211 */ /* 0x0c2fe800078010ff */
[-C--:B------:R-:W-:Y:S02]  /*7b80*/  LEA.HI.X.SX32 R5, R168, R3.reuse, 0x2, P0 ;  /* 0x00000003a8057211 */ /* 0x080fe400000f16ff */
[----:B------:R-:W-:Y:S02]  /*7b90*/  IADD3 R168, R189, 0x40, RZ ;  /* 0x00000040bda87810 */ /* 0x000fe40007ffe0ff */
[-C--:B------:R-:W-:Y:S01]  /*7ba0*/  LEA R10, P0, R169, R2.reuse, 0x2 ;  /* 0x00000002a90a7211 */ /* 0x080fe200078010ff */
[----:B------:R-:W-:Y:S02]  /*7bb0*/  RED.E.ADD.F32.FTZ.RN.STRONG.GPU [R4.64], R22 ;  /* 0x000000160400798e */ /* 0x000fe4000c10e784 */
[----:B------:R-:W-:Y:S01]  /*7bc0*/  IMAD.IADD R168, R243, 0x1, R168 ;  /* 0x00000001f3a87824 */ /* 0x000fe200078e02a8 */
[-C--:B------:R-:W-:Y:S02]  /*7bd0*/  LEA.HI.X.SX32 R11, R169, R3.reuse, 0x2, P0 ;  /* 0x00000003a90b7211 */ /* 0x080fe400000f16ff */
[----:B------:R1:W-:Y:S01]  /*7be0*/  RED.E.ADD.F32.FTZ.RN.STRONG.GPU [R12.64], R23 ;  /* 0x000000170c00798e */ /* 0x0003e2000c10e784 */
[C---:B------:R-:W-:Y:S04]  /*7bf0*/  IMAD.IADD R168, R243.reuse, 0x1, R168 ;  /* 0x00000001f3a87824 */ /* 0x040fe800078e02a8 */
[----:B------:R-:W-:Y:S01]  /*7c00*/  IMAD.IADD R168, R243, 0x1, R168 ;  /* 0x00000001f3a87824 */ /* 0x000fe200078e02a8 */
[----:B------:R4:W-:Y:S04]  /*7c10*/  RED.E.ADD.F32.FTZ.RN.STRONG.GPU [R10.64], R24 ;  /* 0x000000180a00798e */ /* 0x0009e8000c10e784 */
[CC--:B------:R-:W-:Y:S01]  /*7c20*/  LEA R8, P3, R168.reuse, R2.reuse, 0x2 ;  /* 0x00000002a8087211 */ /* 0x0c0fe200078610ff */
[----:B------:R-:W-:Y:S03]  /*7c30*/  LDSM.16.MT88.4 R20, [R206+0x2000] ;  /* 0x00200000ce14783b */ /* 0x000fe60000004200 */
[-C--:B------:R-:W-:Y:S02]  /*7c40*/  LEA.HI.X.SX32 R9, R168, R3.reuse, 0x2, P3 ;  /* 0x00000003a8097211 */ /* 0x080fe400018f16ff */
[----:B------:R-:W-:Y:S05]  /*7c50*/  LDSM.16.MT88.4 R168, [R206+0x2800] ;  /* 0x00280000cea8783b */ /* 0x000fea0000004200 */
[----:B------:R5:W-:Y:S01]  /*7c60*/  RED.E.ADD.F32.FTZ.RN.STRONG.GPU [R8.64], R25 ;  /* 0x000000190800798e */ /* 0x000be2000c10e784 */
[CC--:B-1----:R-:W-:Y:S04]  /*7c70*/  LEA R12, P5, R19.reuse, R2.reuse, 0x2 ;  /* 0x00000002130c7211 */ /* 0x0c2fe800078a10ff */
[-C--:B------:R-:W-:Y:S02]  /*7c80*/  LEA.HI.X.SX32 R13, R19, R3.reuse, 0x2, P5 ;  /* 0x00000003130d7211 */ /* 0x080fe400028f16ff */
[CC--:B----4-:R-:W-:Y:S04]  /*7c90*/  LEA R10, P4, R18.reuse, R2.reuse, 0x2 ;  /* 0x00000002120a7211 */ /* 0x0d0fe800078810ff */
[-C--:B------:R-:W-:Y:S02]  /*7ca0*/  LEA.HI.X.SX32 R11, R18, R3.reuse, 0x2, P4 ;  /* 0x00000003120b7211 */ /* 0x080fe400020f16ff */
[CC--:B---3--:R-:W-:Y:S04]  /*7cb0*/  LEA R6, P2, R166.reuse, R2.reuse, 0x2 ;  /* 0x00000002a6067211 */ /* 0x0c8fe800078410ff */
[-C--:B------:R-:W-:Y:S02]  /*7cc0*/  LEA.HI.X.SX32 R7, R166, R3.reuse, 0x2, P2 ;  /* 0x00000003a6077211 */ /* 0x080fe400010f16ff */
[CC--:B-----5:R-:W-:Y:S02]  /*7cd0*/  LEA R4, P0, R167.reuse, R2.reuse, 0x2 ;  /* 0x00000002a7047211 */ /* 0x0e0fe400078010ff */
[----:B------:R-:W-:Y:S01]  /*7ce0*/  IADD3 R166, R188, 0x60, RZ ;  /* 0x00000060bca67810 */ /* 0x000fe20007ffe0ff */
[----:B------:R1:W-:Y:S01]  /*7cf0*/  RED.E.ADD.F32.FTZ.RN.STRONG.GPU [R6.64], R26 ;  /* 0x0000001a0600798e */ /* 0x0003e2000c10e784 */
[-C--:B------:R-:W-:Y:S02]  /*7d00*/  LEA.HI.X.SX32 R5, R167, R3.reuse, 0x2, P0 ;  /* 0x00000003a7057211 */ /* 0x080fe400000f16ff */
[CC--:B------:R-:W-:Y:S02]  /*7d10*/  LEA R14, P6, R166.reuse, R2.reuse, 0x2 ;  /* 0x00000002a60e7211 */ /* 0x0c0fe400078c10ff */
[CC--:B------:R-:W-:Y:S01]  /*7d20*/  LEA R8, P3, R17.reuse, R2.reuse, 0x2 ;  /* 0x0000000211087211 */ /* 0x0c0fe200078610ff */
[----:B------:R2:W-:Y:S01]  /*7d30*/  RED.E.ADD.F32.FTZ.RN.STRONG.GPU [R4.64], R27 ;  /* 0x0000001b0400798e */ /* 0x0005e2000c10e784 */
[-C--:B------:R-:W-:Y:S02]  /*7d40*/  LEA.HI.X.SX32 R15, R166, R3.reuse, 0x2, P6 ;  /* 0x00000003a60f7211 */ /* 0x080fe400030f16ff */
[-C--:B------:R-:W-:Y:S02]  /*7d50*/  LEA.HI.X.SX32 R9, R17, R3.reuse, 0x2, P3 ;  /* 0x0000000311097211 */ /* 0x080fe400018f16ff */
[----:B------:R-:W-:Y:S05]  /*7d60*/  RED.E.ADD.F32.FTZ.RN.STRONG.GPU [R2.64+0x180], R32 ;  /* 0x000180200200798e */ /* 0x000fea000c10e784 */
[----:B------:R-:W-:Y:S05]  /*7d70*/  RED.E.ADD.F32.FTZ.RN.STRONG.GPU [R164.64+0x180], R33 ;  /* 0x00018021a400798e */ /* 0x000fea000c10e784 */
[----:B------:R-:W-:Y:S05]  /*7d80*/  RED.E.ADD.F32.FTZ.RN.STRONG.GPU [R14.64], R34 ;  /* 0x000000220e00798e */ /* 0x000fea000c10e784 */
[----:B------:R-:W-:Y:S01]  /*7d90*/  RED.E.ADD.F32.FTZ.RN.STRONG.GPU [R12.64], R35 ;  /* 0x000000230c00798e */ /* 0x000fe2000c10e784 */
[CC--:B-1----:R-:W-:Y:S04]  /*7da0*/  LEA R6, P2, R16.reuse, R2.reuse, 0x2 ;  /* 0x0000000210067211 */ /* 0x0c2fe800078410ff */
[----:B------:R-:W-:Y:S01]  /*7db0*/  RED.E.ADD.F32.FTZ.RN.STRONG.GPU [R10.64], R28 ;  /* 0x0000001c0a00798e */ /* 0x000fe2000c10e784 */
[-C--:B------:R-:W-:Y:S02]  /*7dc0*/  LEA.HI.X.SX32 R7, R16, R3.reuse, 0x2, P2 ;  /* 0x0000000310077211 */ /* 0x080fe400010f16ff */
[----:B------:R-:W-:Y:S01]  /*7dd0*/  ISETP.LT.AND P2, PT, RZ, UR7, PT ;  /* 0x00000007ff007c0c */ /* 0x000fe2000bf41270 */
[----:B------:R-:W-:Y:S01]  /*7de0*/  UMOV UR7, UR12 ;  /* 0x0000000c00077c82 */ /* 0x000fe20008000000 */
[----:B------:R-:W-:Y:S05]  /*7df0*/  RED.E.ADD.F32.FTZ.RN.STRONG.GPU [R8.64], R29 ;  /* 0x0000001d0800798e */ /* 0x000fea000c10e784 */
[----:B------:R-:W-:Y:S05]  /*7e00*/  RED.E.ADD.F32.FTZ.RN.STRONG.GPU [R6.64], R30 ;  /* 0x0000001e0600798e */ /* 0x000fea000c10e784 */
[----:B------:R-:W-:Y:S05]  /*7e10*/  LDSM.16.MT88.4 R8, [R206] ;  /* 0x00000000ce08783b */ /* 0x000fea0000004200 */
[----:B------:R-:W-:Y:S05]  /*7e20*/  LDSM.16.MT88.4 R12, [R205+0x1e000] ;  /* 0x01e00000cd0c783b */ /* 0x000fea0000004200 */
[----:B------:R-:W-:Y:S01]  /*7e30*/  LDSM.16.MT88.4 R32, [R205+0x1e800] ;  /* 0x01e80000cd20783b */ /* 0x000fe20000004200 */
[C---:B--2---:R-:W-:Y:S04]  /*7e40*/  LEA R4, P0, R0.reuse, R2, 0x2 ;  /* 0x0000000200047211 */ /* 0x044fe800078010ff */
[----:B------:R-:W-:Y:S01]  /*7e50*/  LEA.HI.X.SX32 R5, R0, R3, 0x2, P0 ;  /* 0x0000000300057211 */ /* 0x000fe200000f16ff */
[----:B------:R-:W-:Y:S01]  /*7e60*/  IMAD.IADD R0, R192, 0x1, R206 ;  /* 0x00000001c0007824 */ /* 0x000fe200078e02ce */
[----:B------:R-:W-:Y:S01]  /*7e70*/  PLOP3.LUT P0, PT, PT, PT, UP1, 0x80, 0x0 ;  /* 0x000000000000781c */ /* 0x000fe20003f0f018 */
[----:B------:R-:W-:Y:S02]  /*7e80*/  @UP3 UIADD3 UR11, UP1, UR11, -0x100, URZ ;  /* 0xffffff000b0b3890 */ /* 0x000fe4000ff3e03f */
[----:B------:R-:W-:Y:S02]  /*7e90*/  RED.E.ADD.F32.FTZ.RN.STRONG.GPU [R4.64], R31 ;  /* 0x0000001f0400798e */ /* 0x000fe4000c10e784 */
[----:B------:R-:W-:Y:S03]  /*7ea0*/  @UP3 UIADD3.X UR10, UR10, -0x1, URZ, UP1, !UPT ;  /* 0xffffffff0a0a3890 */ /* 0x000fe60008ffe43f */
[----:B------:R-:W1:Y:S05]  /*7eb0*/  LDSM.16.MT88.4 R4, [R205+0x1c000] ;  /* 0x01c00000cd04783b */ /* 0x000e6a0000004200 */
[----:B------:R-:W2:Y:S05]  /*7ec0*/  LDSM.16.MT88.4 R16, [R0] ;  /* 0x000000000010783b */ /* 0x000eaa0000004200 */
[----:B------:R-:W3:Y:S05]  /*7ed0*/  LDSM.16.MT88.4 R24, [R0+0x2000] ;  /* 0x002000000018783b */ /* 0x000eea0000004200 */
[----:B------:R-:W-:Y:S05]  /*7ee0*/  LDSM.16.MT88.4 R28, [R206+0x800] ;  /* 0x00080000ce1c783b */ /* 0x000fea0000004200 */
[----:B------:R-:W-:Y:S05]  /*7ef0*/  LDSM.16.MT88.4 R164, [R0+0x800] ;  /* 0x0008000000a4783b */ /* 0x000fea0000004200 */
        /* <DEDUP_REMOVED lines=85> */
[----:B------:R-:W5:Y:S04]  /*8450*/  LDL R177, [R1+0x38] ;  /* 0x0000380001b17983 */ /* 0x000f680000100800 */
[----:B------:R-:W5:Y:S04]  /*8460*/  LDL R176, [R1+0x4c] ;  /* 0x00004c0001b07983 */ /* 0x000f680000100800 */
[----:B------:R-:W5:Y:S01]  /*8470*/  LDL R180, [R1+0x5c] ;  /* 0x00005c0001b47983 */ /* 0x000f620000100800 */
        /* <DEDUP_REMOVED lines=142> */
[----:B-----5:R1:W-:Y:S04]  /*8d60*/  STS [R177], R24 ;  /* 0x00000018b1007388 */ /* 0x0203e80000000800 */
        /* <DEDUP_REMOVED lines=70> */
.L_x_1288:
        /* <DEDUP_REMOVED lines=18> */
.L_x_1289:
[----:B-1----:R-:W2:Y:S01]  /*92f0*/  LDL.64 R2, [R1+0x50] ;  /* 0x0000500001027983 */ /* 0x002ea20000100a00 */
[----:B------:R-:W-:Y:S01]  /*9300*/  IMAD.SHL.U32 R0, R185, 0x2, RZ ;  /* 0x00000002b9007824 */ /* 0x000fe200078e00ff */
[----:B------:R-:W-:Y:S01]  /*9310*/  USHF.L.U32 UR7, UR18, 0x7, URZ ;  /* 0x0000000712077899 */ /* 0x000fe2000800063f */
[----:B------:R-:W-:Y:S01]  /*9320*/  BSSY B0, `(.L_x_1290) ;  /* 0x0000036000007945 */ /* 0x000fe20003800000 */
[----:B------:R-:W-:Y:S01]  /*9330*/  BAR.SYNC.DEFER_BLOCKING 0x0 ;  /* 0x0000000000007b1d */ /* 0x000fe20000010000 */
[----:B------:R-:W-:Y:S02]  /*9340*/  UIMAD UR6, UR18, -0x80, UR6 ;  /* 0xffffff80120678a4 */ /* 0x000fe4000f8e0206 */
[----:B------:R-:W-:Y:S01]  /*9350*/  USHF.R.S32.HI UR10, URZ, 0x1f, UR7 ;  /* 0x0000001f3f0a7899 */ /* 0x000fe20008011407 */
[----:B------:R-:W-:-:S02]  /*9360*/  IMAD.U32 R11, RZ, RZ, UR7 ;  /* 0x00000007ff0b7e24 */ /* 0x000fc4000f8e00ff */
[----:B------:R-:W1:Y:S01]  /*9370*/  S2R R77, SR_TID.X ;  /* 0x00000000004d7919 */ /* 0x000e620000002100 */
[----:B------:R-:W-:Y:S02]  /*9380*/  ULDC.64 UR8, c[0x0][0x3a0] ;  /* 0x0000e80000087ab9 */ /* 0x000fe40000000a00 */
[----:B------:R-:W-:Y:S01]  /*9390*/  UIMAD UR8, UR10, UR8, URZ ;  /* 0x000000080a0872a4 */ /* 0x000fe2000f8e023f */
[----:B------:R-:W3:Y:S03]  /*93a0*/  S2R R78, SR_TID.X ;  /* 0x00000000004e7919 */ /* 0x000ee60000002100 */
[----:B------:R-:W-:-:S06]  /*93b0*/  UIMAD UR8, UR7, UR9, UR8 ;  /* 0x00000009070872a4 */ /* 0x000fcc000f8e0208 */
[----:B------:R-:W-:Y:S01]  /*93c0*/  IMAD.U32 R4, RZ, RZ, UR8 ;  /* 0x00000008ff047e24 */ /* 0x000fe2000f8e00ff */
[----:B------:R-:W-:Y:S02]  /*93d0*/  ULDC.64 UR8, c[0x0][0x3b8] ;  /* 0x0000ee0000087ab9 */ /* 0x000fe40000000a00 */
[----:B------:R-:W-:Y:S01]  /*93e0*/  UIMAD UR8, UR59, UR8, URZ ;  /* 0x000000083b0872a4 */ /* 0x000fe2000f8e023f */
[----:B------:R4:W2:Y:S03]  /*93f0*/  LDS.128 R24, [R0+0xd000] ;  /* 0x00d0000000187984 */ /* 0x0008a60000000c00 */
[----:B------:R-:W-:Y:S01]  /*9400*/  UIMAD UR8, UR38, UR9, UR8 ;  /* 0x00000009260872a4 */ /* 0x000fe2000f8e0208 */
[----:B------:R4:W2:Y:S01]  /*9410*/  LDS.128 R32, [R0+0xe000] ;  /* 0x00e0000000207984 */ /* 0x0008a20000000c00 */
[----:B-1----:R-:W-:-:S03]  /*9420*/  SHF.R.S32.HI R77, RZ, 0x1f, R77 ;  /* 0x0000001fff4d7819 */ /* 0x002fc6000001144d */
[----:B------:R4:W1:Y:S01]  /*9430*/  LDS.128 R40, [R0+0xf000] ;  /* 0x00f0000000287984 */ /* 0x0008620000000c00 */
[----:B---3--:R-:W-:-:S03]  /*9440*/  LEA.HI R77, R77, R78, RZ, 0x3 ;  /* 0x0000004e4d4d7211 */ /* 0x008fc600078f18ff */
[----:B------:R4:W3:Y:S01]  /*9450*/  LDS.128 R20, [R0+0x11000] ;  /* 0x0110000000147984 */ /* 0x0008e20000000c00 */
        /* <DEDUP_REMOVED lines=34> */
.L_x_1291:
[----:B-1-34-:R-:W-:Y:S05]  /*9680*/  BSYNC B0 ;  /* 0x0000000000007941 */ /* 0x01afea0003800000 */
.L_x_1290:
        /* <DEDUP_REMOVED lines=16> */
.L_x_1293:
[----:B------:R-:W-:Y:S05]  /*9790*/  BSYNC B0 ;  /* 0x0000000000007941 */ /* 0x000fea0003800000 */
.L_x_1292:
        /* <DEDUP_REMOVED lines=16> */
.L_x_1295:
[----:B------:R-:W-:Y:S05]  /*98a0*/  BSYNC B0 ;  /* 0x0000000000007941 */ /* 0x000fea0003800000 */
.L_x_1294:
        /* <DEDUP_REMOVED lines=15> */
.L_x_1297:
[----:B------:R-:W-:Y:S05]  /*99a0*/  BSYNC B0 ;  /* 0x0000000000007941 */ /* 0x000fea0003800000 */
.L_x_1296:
        /* <DEDUP_REMOVED lines=25> */
.L_x_1299:
[----:B------:R-:W-:Y:S05]  /*9b40*/  BSYNC B0 ;  /* 0x0000000000007941 */ /* 0x000fea0003800000 */
.L_x_1298:
        /* <DEDUP_REMOVED lines=14> */
.L_x_1301:
[----:B------:R-:W-:Y:S05]  /*9c30*/  BSYNC B0 ;  /* 0x0000000000007941 */ /* 0x000fea0003800000 */
.L_x_1300:
        /* <DEDUP_REMOVED lines=14> */
.L_x_1303:
[----:B------:R-:W-:Y:S05]  /*9d20*/  BSYNC B0 ;  /* 0x0000000000007941 */ /* 0x000fea0003800000 */
.L_x_1302:
        /* <DEDUP_REMOVED lines=13> */
.L_x_1284:
        /* <DEDUP_REMOVED lines=20> */
.L_x_1305:
        /* <DEDUP_REMOVED lines=18> */
.L_x_1306:
[----:B------:R-:W2:Y:S01]  /*a060*/  LDL.64 R14, [R1+0x50] ;  /* 0x00005000010e7983 */ /* 0x000ea20000100a00 */
[----:B------:R-:W-:Y:S01]  /*a070*/  USHF.L.U32 UR7, UR18, 0x7, URZ ;  /* 0x0000000712077899 */ /* 0x000fe2000800063f */
[----:B------:R-:W-:Y:S01]  /*a080*/  BSSY B0, `(.L_x_1307) ;  /* 0x0000023000007945 */ /* 0x000fe20003800000 */
[----:B------:R-:W-:Y:S01]  /*a090*/  ULDC.64 UR8, c[0x0][0x3a0] ;  /* 0x0000e80000087ab9 */ /* 0x000fe20000000a00 */
[----:B------:R-:W1:Y:S01]  /*a0a0*/  S2R R11, SR_TID.X ;  /* 0x00000000000b7919 */ /* 0x000e620000002100 */
[----:B------:R-:W-:Y:S02]  /*a0b0*/  USHF.R.S32.HI UR10, URZ, 0x1f, UR7 ;  /* 0x0000001f3f0a7899 */ /* 0x000fe40008011407 */
[----:B------:R-:W-:Y:S01]  /*a0c0*/  IMAD.U32 R9, RZ, RZ, UR7 ;  /* 0x00000007ff097e24 */ /* 0x000fe2000f8e00ff */
[----:B------:R-:W3:Y:S01]  /*a0d0*/  S2R R12, SR_TID.X ;  /* 0x00000000000c7919 */ /* 0x000ee20000002100 */
[----:B------:R-:W-:-:S02]  /*a0e0*/  UIMAD UR8, UR10, UR8, URZ ;  /* 0x000000080a0872a4 */ /* 0x000fc4000f8e023f */
[----:B------:R-:W-:Y:S02]  /*a0f0*/  UIMAD UR6, UR18, -0x80, UR6 ;  /* 0xffffff80120678a4 */ /* 0x000fe4000f8e0206 */
[----:B------:R-:W-:-:S06]  /*a100*/  UIMAD UR8, UR7, UR9, UR8 ;  /* 0x00000009070872a4 */ /* 0x000fcc000f8e0208 */
[----:B------:R-:W-:Y:S01]  /*a110*/  IMAD.U32 R0, RZ, RZ, UR8 ;  /* 0x00000008ff007e24 */ /* 0x000fe2000f8e00ff */
[----:B------:R-:W-:Y:S02]  /*a120*/  ULDC.64 UR8, c[0x0][0x3b8] ;  /* 0x0000ee0000087ab9 */ /* 0x000fe40000000a00 */
[----:B------:R-:W-:-:S04]  /*a130*/  UIMAD UR8, UR57, UR8, URZ ;  /* 0x00000008390872a4 */ /* 0x000fc8000f8e023f */
[----:B------:R-:W-:Y:S01]  /*a140*/  UIMAD UR8, UR38, UR9, UR8 ;  /* 0x00000009260872a4 */ /* 0x000fe2000f8e0208 */
[----:B-1----:R-:W-:-:S04]  /*a150*/  SHF.R.S32.HI R11, RZ, 0x1f, R11 ;  /* 0x0000001fff0b7819 */ /* 0x002fc8000001140b */
[----:B---3--:R-:W-:-:S04]  /*a160*/  LEA.HI R11, R11, R12, RZ, 0x3 ;  /* 0x0000000c0b0b7211 */ /* 0x008fc800078f18ff */
[----:B------:R-:W-:-:S04]  /*a170*/  SHF.R.S32.HI R11, RZ, 0x3, R11 ;  /* 0x00000003ff0b7819 */ /* 0x000fc8000001140b */
[----:B------:R-:W-:Y:S02]  /*a180*/  ISETP.GE.AND P4, PT, R11, UR6, PT ;  /* 0x000000060b007c0c */ /* 0x000fe4000bf86270 */
[----:B------:R-:W-:Y:S01]  /*a190*/  SHF.R.S32.HI R10, RZ, 0x1f, R11 ;  /* 0x0000001fff0a7819 */ /* 0x000fe2000001140b */
        /* <DEDUP_REMOVED lines=17> */
.L_x_1308:
[----:B------:R-:W-:Y:S05]  /*a2b0*/  BSYNC B0 ;  /* 0x0000000000007941 */ /* 0x000fea0003800000 */
.L_x_1307:
        /* <DEDUP_REMOVED lines=16> */
.L_x_1310:
[----:B------:R-:W-:Y:S05]  /*a3c0*/  BSYNC B0 ;  /* 0x0000000000007941 */ /* 0x000fea0003800000 */
.L_x_1309:
        /* <DEDUP_REMOVED lines=16> */
.L_x_1312:
[----:B------:R-:W-:Y:S05]  /*a4d0*/  BSYNC B0 ;  /* 0x0000000000007941 */ /* 0x000fea0003800000 */
.L_x_1311:
        /* <DEDUP_REMOVED lines=15> */
.L_x_1314:
[----:B------:R-:W-:Y:S05]  /*a5d0*/  BSYNC B0 ;  /* 0x0000000000007941 */ /* 0x000fea0003800000 */
.L_x_1313:
        /* <DEDUP_REMOVED lines=25> */
.L_x_1316:
[----:B------:R-:W-:Y:S05]  /*a770*/  BSYNC B0 ;  /* 0x0000000000007941 */ /* 0x000fea0003800000 */
.L_x_1315:
        /* <DEDUP_REMOVED lines=14> */
.L_x_1318:
[----:B------:R-:W-:Y:S05]  /*a860*/  BSYNC B0 ;  /* 0x0000000000007941 */ /* 0x000fea0003800000 */
.L_x_1317:
        /* <DEDUP_REMOVED lines=14> */
.L_x_1320:
[----:B------:R-:W-:Y:S05]  /*a950*/  BSYNC B0 ;  /* 0x0000000000007941 */ /* 0x000fea0003800000 */
.L_x_1319:
        /* <DEDUP_REMOVED lines=12> */
.L_x_1304:
[----:B------:R-:W-:Y:S05]  /*aa20*/  BSYNC B1 ;  /* 0x0000000000017941 */ /* 0x000fea0003800000 */
.L_x_1279:
        /* <DEDUP_REMOVED lines=11> */
.L_x_1321:
[----:B------:R-:W-:Y:S05]  /*aae0*/  EXIT ;  /* 0x000000000000794d */ /* 0x000fea0003800000 */
.L_x_1323:
        /* <DEDUP_REMOVED lines=9> */
.L_x_2079:


//--------------------- .text._ZN5flash44flash_bwd_dq_dk_dv_loop_seqk_parallel_kernelI23Flash_bwd_kernel_traitsILi128ELi64ELi128ELi8ELi2ELi4ELi2ELb0ELb0EN7cutlass10bfloat16_tE19Flash_kernel_traitsILi128ELi64ELi128ELi8ES3_EELb1ELb0ELb0ELb0ELb0ELb0ELb0EEEvNS_16Flash_bwd_paramsE --------------------------
	.section	.text._ZN5flash44flash_bwd_dq_dk_dv_loop_seqk_parallel_kernelI23Flash_bwd_kernel_traitsILi128ELi64ELi128ELi8ELi2ELi4ELi2ELb0ELb0EN7cutlass10bfloat16_tE19Flash_kernel_traitsILi128ELi64ELi128ELi8ES3_EELb1ELb0ELb0ELb0ELb0ELb0ELb0EEEvNS_16Flash_bwd_paramsE,"ax",@progbits
	.sectioninfo	@"SHI_REGISTERS=255"
	.align	128
        .global         _ZN5flash44flash_bwd_dq_dk_dv_loop_seqk_parallel_kernelI23Flash_bwd_kernel_traitsILi128ELi64ELi128ELi8ELi2ELi4ELi2ELb0ELb0EN7cutlass10bfloat16_tE19Flash_kernel_traitsILi128ELi64ELi128ELi8ES3_EELb1ELb0ELb0ELb0ELb0ELb0ELb0EEEvNS_16Flash_bwd_paramsE
        .type           _ZN5flash44flash_bwd_dq_dk_dv_loop_seqk_parallel_kernelI23Flash_bwd_kernel_traitsILi128ELi64ELi128ELi8ELi2ELi4ELi2ELb0ELb0EN7cutlass10bfloat16_tE19Flash_kernel_traitsILi128ELi64ELi128ELi8ES3_EELb1ELb0ELb0ELb0ELb0ELb0ELb0EEEvNS_16Flash_bwd_paramsE,@function
        .size           _ZN5flash44flash_bwd_dq_dk_dv_loop_seqk_parallel_kernelI23Flash_bwd_kernel_traitsILi128ELi64ELi128ELi8ELi2ELi4ELi2ELb0ELb0EN7cutlass10bfloat16_tE19Flash_kernel_traitsILi128ELi64ELi128ELi8ES3_EELb1ELb0ELb0ELb0ELb0ELb0ELb0EEEvNS_16Flash_bwd_paramsE,(.L_x_2080 - _ZN5flash44flash_bwd_dq_dk_dv_loop_seqk_parallel_kernelI23Flash_bwd_kernel_traitsILi128ELi64ELi128ELi8ELi2ELi4ELi2ELb0ELb0EN7cutlass10bfloat16_tE19Flash_kernel_traitsILi128ELi64ELi128ELi8ES3_EELb1ELb0ELb0ELb0ELb0ELb0ELb0EEEvNS_16Flash_bwd_paramsE)
        .other          _ZN5flash44flash_bwd_dq_dk_dv_loop_seqk_parallel_kernelI23Flash_bwd_kernel_traitsILi128ELi64ELi128ELi8ELi2ELi4ELi2ELb0ELb0EN7cutlass10bfloat16_tE19Flash_kernel_traitsILi128ELi64ELi128ELi8ES3_EELb1ELb0ELb0ELb0ELb0ELb0ELb0EEEvNS_16Flash_bwd_paramsE,@"STO_CUDA_ENTRY STV_DEFAULT"
_ZN5flash44flash_bwd_dq_dk_dv_loop_seqk_parallel_kernelI23Flash_bwd_kernel_traitsILi128ELi64ELi128ELi8ELi2ELi4ELi2ELb0ELb0EN7cutlass10bfloat16_tE19Flash_kernel_traitsILi128ELi64ELi128ELi8ES3_EELb1ELb0ELb0ELb0ELb0ELb0ELb0EEEvNS_16Flash_bwd_paramsE:
.text._ZN5flash44flash_bwd_dq_dk_dv_loop_seqk_parallel_kernelI23Flash_bwd_kernel_traitsILi128ELi64ELi128ELi8ELi2ELi4ELi2ELb0ELb0EN7cutlass10bfloat16_tE19Flash_kernel_traitsILi128ELi64ELi128ELi8ES3_EELb1ELb0ELb0ELb0ELb0ELb0ELb0EEEvNS_16Flash_bwd_paramsE:
        /* <DEDUP_REMOVED lines=12> */
[----:B------:R-:W2:Y:S01]  /*00c0*/  S2UR UR35, SR_CTAID.Z ;  /* 0x00000000002379c3 */ /* 0x000ea20000002700 */
[----:B------:R-:W-:Y:S01]  /*00d0*/  ULDC UR15, c[0x0][0x224] ;  /* 0x00008900000f7ab9 */ /* 0x000fe20000000800 */
[----:B------:R-:W-:Y:S01]  /*00e0*/  IMAD.MOV.U32 R229, RZ, RZ, -0x10 ;  /* 0xfffffff0ffe57424 */ /* 0x000fe200078e00ff */
[----:B------:R-:W-:Y:S02]  /*00f0*/  USHF.R.S32.HI UR8, URZ, 0x1f, UR15 ;  /* 0x0000001f3f087899 */ /* 0x000fe4000801140f */
[----:B------:R-:W-:Y:S02]  /*0100*/  ULDC.U8 UR9, c[0x0][0x328] ;  /* 0x0000ca0000097ab9 */ /* 0x000fe40000000000 */
[----:B------:R-:W-:Y:S01]  /*0110*/  UISETP.NE.AND UP2, UPT, UR9, URZ, UPT ;  /* 0x0000003f0900728c */ /* 0x000fe2000bf45270 */
[----:B------:R-:W3:Y:S01]  /*0120*/  S2UR UR32, SR_CTAID.Y ;  /* 0x00000000002079c3 */ /* 0x000ee20000002600 */
        /* <DEDUP_REMOVED lines=8> */
[----:B--2---:R-:W-:-:S02]  /*01b0*/  USHF.R.S32.HI UR16, URZ, 0x1f, UR35 ;  /* 0x0000001f3f107899 */ /* 0x004fc40008011423 */
[----:B------:R-:W-:Y:S01]  /*01c0*/  UIMAD.WIDE UR36, UR47, UR36, URZ ;  /* 0x000000242f2472a5 */ /* 0x000fe2000f8e023f */
[CC--:B------:R-:W-:Y:S01]  /*01d0*/  LEA.HI R5, R0.reuse, R8.reuse, RZ, 0x5 ;  /* 0x0000000800057211 */ /* 0x0c0fe200078f28ff */
[----:B------:R-:W-:Y:S01]  /*01e0*/  UIMAD UR48, UR35, UR47, URZ ;  /* 0x0000002f233072a4 */ /* 0x000fe2000f8e023f */
[CC--:B------:R-:W-:Y:S01]  /*01f0*/  LEA.HI R3, R0.reuse, R8.reuse, RZ, 0x2 ;  /* 0x0000000800037211 */ /* 0x0c0fe200078f10ff */
[----:B------:R-:W-:Y:S01]  /*0200*/  UIMAD UR57, UR7, UR6, UR57 ;  /* 0x00000006073972a4 */ /* 0x000fe2000f8e0239 */
[CC--:B------:R-:W-:Y:S01]  /*0210*/  LEA.HI R242, R0.reuse, R8.reuse, RZ, 0x3 ;  /* 0x0000000800f27211 */ /* 0x0c0fe200078f18ff */
[----:B---3--:R-:W-:Y:S01]  /*0220*/  UIMAD.WIDE.U32 UR44, UR32, UR15, URZ ;  /* 0x0000000f202c72a5 */ /* 0x008fe2000f8e003f */
[CC--:B------:R-:W-:Y:S01]  /*0230*/  LEA.HI R12, R0.reuse, R8.reuse, RZ, 0x6 ;  /* 0x00000008000c7211 */ /* 0x0c0fe200078f30ff */
[----:B------:R-:W-:Y:S01]  /*0240*/  USHF.L.U32 UR15, UR32, 0x7, URZ ;  /* 0x00000007200f7899 */ /* 0x000fe2000800063f */
[CC--:B------:R-:W-:Y:S01]  /*0250*/  LEA.HI R6, R0.reuse, R8.reuse, RZ, 0x4 ;  /* 0x0000000800067211 */ /* 0x0c0fe200078f20ff */
[----:B------:R-:W-:Y:S01]  /*0260*/  USHF.R.S32.HI UR9, URZ, 0x1f, UR32 ;  /* 0x0000001f3f097899 */ /* 0x000fe20008011420 */
[----:B------:R-:W-:Y:S01]  /*0270*/  LEA.HI R15, R0, R8, RZ, 0x7 ;  /* 0x00000008000f7211 */ /* 0x000fe200078f38ff */
[----:B------:R-:W-:Y:S01]  /*0280*/  UIMAD UR47, UR47, UR12, URZ ;  /* 0x0000000c2f2f72a4 */ /* 0x000fe2000f8e023f */
[--C-:B------:R-:W-:Y:S01]  /*0290*/  SHF.R.S32.HI R0, RZ, 0x5, R5.reuse ;  /* 0x00000005ff007819 */ /* 0x100fe20000011405 */
[----:B------:R-:W-:Y:S01]  /*02a0*/  UIMAD UR6, UR32, UR13, UR35 ;  /* 0x0000000d200672a4 */ /* 0x000fe2000f8e0223 */
[----:B------:R-:W-:Y:S01]  /*02b0*/  SHF.R.S32.HI R2, RZ, 0x1f, R5 ;  /* 0x0000001fff027819 */ /* 0x000fe20000011405 */
[----:B------:R-:W-:Y:S01]  /*02c0*/  ULDC UR14, c[0x0][0x1c0] ;  /* 0x00007000000e7ab9 */ /* 0x000fe20000000800 */
[C---:B------:R-:W-:Y:S01]  /*02d0*/  LOP3.LUT R4, R5.reuse, 0xffffffe0, RZ, 0xc0, !PT ;  /* 0xffffffe005047812 */ /* 0x040fe200078ec0ff */
[----:B------:R-:W-:Y:S01]  /*02e0*/  ULDC UR11, c[0x0][0x1c0] ;  /* 0x00007000000b7ab9 */ /* 0x000fe20000000800 */
[-C--:B------:R-:W-:Y:S01]  /*02f0*/  LEA.HI R5, R5, R0.reuse, RZ, 0x1 ;  /* 0x0000000005057211 */ /* 0x080fe200078f08ff */
[----:B------:R-:W-:Y:S01]  /*0300*/  UIMAD UR54, UR8, UR32, URZ ;  /* 0x00000020083672a4 */ /* 0x000fe2000f8e023f */
[----:B------:R-:W-:Y:S01]  /*0310*/  LEA.HI R2, R2, R0, RZ, 0x2 ;  /* 0x0000000002027211 */ /* 0x000fe200078f10ff */
[----:B------:R-:W-:Y:S01]  /*0320*/  IMAD.IADD R7, R8, 0x1, -R4 ;  /* 0x0000000108077824 */ /* 0x000fe200078e0a04 */
[----:B------:R-:W-:Y:S01]  /*0330*/  LOP3.LUT R9, R3, 0x7ffffffc, RZ, 0xc0, !PT ;  /* 0x7ffffffc03097812 */ /* 0x000fe200078ec0ff */
[----:B------:R-:W-:Y:S01]  /*0340*/  UIMAD UR7, UR32, UR11, UR35 ;  /* 0x0000000b200772a4 */ /* 0x000fe2000f8e0223 */
[----:B------:R-:W-:Y:S01]  /*0350*/  LOP3.LUT R4, R5, 0xfffffffe, RZ, 0xc0, !PT ;  /* 0xfffffffe05047812 */ /* 0x000fe200078ec0ff */
[----:B------:R-:W-:Y:S01]  /*0360*/  @!UP2 UIMAD UR8, UR32, UR14, UR35 ;  /* 0x0000000e2008a2a4 */ /* 0x000fe2000f8e0223 */
        /* <DEDUP_REMOVED lines=10> */
[----:B------:R-:W-:Y:S01]  /*0410*/  LOP3.LUT R10, R242, 0xfffffff8, RZ, 0xc0, !PT ;  /* 0xfffffff8f20a7812 */ /* 0x000fe200078ec0ff */
[----:B------:R-:W-:Y:S01]  /*0420*/  USHF.L.U32 UR46, UR47, 0x6, URZ ;  /* 0x000000062f2e7899 */ /* 0x000fe2000800063f */
[----:B------:R-:W-:Y:S01]  /*0430*/  LEA.HI R2, R6, R3, RZ, 0x1 ;  /* 0x0000000306027211 */ /* 0x000fe200078f08ff */
[----:B------:R-:W-:Y:S01]  /*0440*/  USHF.L.U32 UR41, UR6, 0x5, URZ ;  /* 0x0000000506297899 */ /* 0x000fe2000800063f */
[----:B------:R-:W-:Y:S01]  /*0450*/  LEA.HI R0, R0, R4, RZ, 0x3 ;  /* 0x0000000400007211 */ /* 0x000fe200078f18ff */
[----:B------:R-:W-:Y:S01]  /*0460*/  IMAD.IADD R10, R8, 0x1, -R10 ;  /* 0x00000001080a7824 */ /* 0x000fe200078e0a0a */
[----:B------:R-:W-:Y:S01]  /*0470*/  LOP3.LUT R2, R2, 0xfffffffe, RZ, 0xc0, !PT ;  /* 0xfffffffe02027812 */ /* 0x000fe200078ec0ff */
[----:B------:R-:W-:Y:S01]  /*0480*/  ULDC UR51, c[0x0][0x214] ;  /* 0x0000850000337ab9 */ /* 0x000fe20000000800 */
[----:B------:R-:W-:Y:S01]  /*0490*/  LOP3.LUT R0, R0, 0xfffffff8, RZ, 0xc0, !PT ;  /* 0xfffffff800007812 */ /* 0x000fe200078ec0ff */
[----:B------:R-:W-:Y:S01]  /*04a0*/  IMAD.SHL.U32 R236, R10, 0x8, RZ ;  /* 0x000000080aec7824 */ /* 0x000fe200078e00ff */
[----:B------:R-:W-:Y:S01]  /*04b0*/  SHF.R.S32.HI R17, RZ, 0x6, R12 ;  /* 0x00000006ff117819 */ /* 0x000fe2000001140c */
[----:B------:R-:W-:Y:S01]  /*04c0*/  IMAD.IADD R8, R3, 0x1, -R2 ;  /* 0x0000000103087824 */ /* 0x000fe200078e0a02 */
[----:B------:R-:W-:Y:S01]  /*04d0*/  SHF.R.S32.HI R2, RZ, 0x1f, R5 ;  /* 0x0000001fff027819 */ /* 0x000fe20000011405 */
[----:B------:R-:W-:Y:S01]  /*04e0*/  IMAD.IADD R6, R4, 0x1, -R0 ;  /* 0x0000000104067824 */ /* 0x000fe200078e0a00 */
[----:B------:R-:W-:Y:S01]  /*04f0*/  SHF.R.S32.HI R0, RZ, 0x1f, R7 ;  /* 0x0000001fff007819 */ /* 0x000fe20000011407 */
[----:B------:R-:W-:Y:S01]  /*0500*/  IMAD.U32 R3, RZ, RZ, UR16 ;  /* 0x00000010ff037e24 */ /* 0x000fe2000f8e00ff */
[----:B------:R-:W-:Y:S01]  /*0510*/  LEA.HI R11, R2, R5, RZ, 0x3 ;  /* 0x00000005020b7211 */ /* 0x000fe200078f18ff */
[----:B------:R-:W-:Y:S01]  /*0520*/  IMAD.SHL.U32 R2, R10, 0x40, RZ ;  /* 0x000000400a027824 */ /* 0x000fe200078e00ff */
[----:B------:R-:W-:Y:S01]  /*0530*/  LEA.HI R248, R0, R7, RZ, 0x2 ;  /* 0x0000000700f87211 */ /* 0x000fe200078f10ff */
[----:B------:R-:W-:Y:S01]  /*0540*/  IMAD.U32 R3, RZ, RZ, UR15 ;  /* 0x0000000fff037e24 */ /* 0x000fe2000f8e00ff */
[----:B------:R-:W-:Y:S01]  /*0550*/  LOP3.LUT R0, R11, 0xfffffff8, RZ, 0xc0, !PT ;  /* 0xfffffff80b007812 */ /* 0x000fe200078ec0ff */
[----:B------:R-:W-:Y:S01]  /*0560*/  IMAD.SHL.U32 R4, R8, 0x200, RZ ;  /* 0x0000020008047824 */ /* 0x000fe200078e00ff */
[----:B------:R-:W-:Y:S01]  /*0570*/  SHF.R.S32.HI R248, RZ, 0x2, R248 ;  /* 0x00000002fff87819 */ /* 0x000fe200000114f8 */
[----:B------:R-:W-:Y:S01]  /*0580*/  ULDC UR58, c[0x0][0x1c8] ;  /* 0x00007200003a7ab9 */ /* 0x000fe20000000800 */
[----:B------:R-:W-:Y:S01]  /*0590*/  IADD3 R243, R236, 0x40, RZ ;  /* 0x00000040ecf37810 */ /* 0x000fe20007ffe0ff */
[----:B------:R-:W-:Y:S01]  /*05a0*/  IMAD.IADD R13, R5, 0x1, -R0 ;  /* 0x00000001050d7824 */ /* 0x000fe200078e0a00 */
[----:B------:R-:W-:Y:S01]  /*05b0*/  LOP3.LUT R0, R2, 0x1c0, RZ, 0xc0, !PT ;  /* 0x000001c002007812 */ /* 0x000fe200078ec0ff */
[----:B------:R-:W-:Y:S01]  /*05c0*/  IMAD.SHL.U32 R2, R9, 0x10, RZ ;  /* 0x0000001009027824 */ /* 0x000fe200078e00ff */
[----:B------:R-:W-:Y:S01]  /*05d0*/  ULDC.U8 UR10, c[0x0][0x3d0] ;  /* 0x0000f400000a7ab9 */ /* 0x000fe20000000000 */
[C---:B------:R-:W-:Y:S01]  /*05e0*/  IMAD.SHL.U32 R5, R17.reuse, 0x20, RZ ;  /* 0x0000002011057824 */ /* 0x040fe200078e00ff */
[----:B------:R-:W-:Y:S01]  /*05f0*/  LOP3.LUT R216, R0, 0x8, R242, 0xf8, !PT ;  /* 0x0000000800d87812 */ /* 0x000fe200078ef8f2 */
[----:B------:R-:W-:Y:S01]  /*0600*/  IMAD R248, R16, 0x10, R248 ;  /* 0x0000001010f87824 */ /* 0x000fe200078e02f8 */
[----:B------:R-:W-:Y:S01]  /*0610*/  LOP3.LUT R209, R0, 0x30, R2, 0xf8, !PT ;  /* 0x0000003000d17812 */ /* 0x000fe200078ef802 */
[----:B------:R-:W-:Y:S01]  /*0620*/  IMAD R2, R17, 0x800, R4 ;  /* 0x0000080011027824 */ /* 0x000fe200078e0204 */
[----:B------:R-:W-:Y:S01]  /*0630*/  SHF.R.U32.HI R3, RZ, 0x3, R0 ;  /* 0x00000003ff037819 */ /* 0x000fe20000011600 */
[----:B------:R-:W-:Y:S01]  /*0640*/  ULDC UR52, c[0x0][0x224] ;  /* 0x0000890000347ab9 */ /* 0x000fe20000000800 */
[----:B------:R-:W-:Y:S01]  /*0650*/  LOP3.LUT R0, R6, 0x1, RZ, 0xc0, !PT ;  /* 0x0000000106007812 */ /* 0x000fe200078ec0ff */
[----:B------:R-:W-:Y:S01]  /*0660*/  @UP2 UIMAD UR56, UR32, UR51, URZ ;  /* 0x00000033203822a4 */ /* 0x000fe2000f8e023f */
[----:B------:R-:W-:Y:S01]  /*0670*/  LOP3.LUT R216, R216, R3, RZ, 0x3c, !PT ;  /* 0x00000003d8d87212 */ /* 0x000fe200078e3cff */
[----:B------:R-:W-:Y:S01]  /*0680*/  ULDC.64 UR4, c[0x0][0x118] ;  /* 0x0000460000047ab9 */ /* 0x000fe20000000a00 */
[----:B------:R-:W-:Y:S01]  /*0690*/  ISETP.NE.U32.AND P0, PT, R0, 0x1, PT ;  /* 0x000000010000780c */ /* 0x000fe20003f05070 */
[----:B------:R-:W-:Y:S01]  /*06a0*/  IMAD.SHL.U32 R0, R8, 0x20, RZ ;  /* 0x0000002008007824 */ /* 0x000fe200078e00ff */
[----:B------:R-:W-:Y:S01]  /*06b0*/  LOP3.LUT R209, R209, 0x8, R242, 0xf8, !PT ;  /* 0x00000008d1d17812 */ /* 0x000fe200078ef8f2 */
[----:B------:R-:W-:Y:S01]  /*06c0*/  IMAD.IADD R216, R2, 0x1, R216 ;  /* 0x0000000102d87824 */ /* 0x000fe200078e02d8 */
[----:B------:R-:W-:Y:S01]  /*06d0*/  R2P PR, R6, 0x6 ;  /* 0x0000000606007804 */ /* 0x000fe20000000000 */
[----:B------:R-:W-:Y:S01]  /*06e0*/  IMAD.SHL.U32 R2, R17, 0x8, RZ ;  /* 0x0000000811027824 */ /* 0x000fe200078e00ff */
[----:B------:R-:W-:Y:S01]  /*06f0*/  LOP3.LUT R0, R0, 0x20, RZ, 0xc0, !PT ;  /* 0x0000002000007812 */ /* 0x000fe200078ec0ff */
[----:B------:R-:W-:Y:S01]  /*0700*/  IMAD.SHL.U32 R217, R216, 0x2, RZ ;  /* 0x00000002d8d97824 */ /* 0x000fe200078e00ff */
[----:B------:R-:W-:Y:S01]  /*0710*/  LOP3.LUT R209, R4, R209, R3, 0xf6, !PT ;  /* 0x000000d104d17212 */ /* 0x000fe200078ef603 */
[----:B------:R-:W-:Y:S01]  /*0720*/  IMAD.SHL.U32 R3, R6, 0x40, RZ ;  /* 0x0000004006037824 */ /* 0x000fe200078e00ff */
[----:B------:R-:W-:Y:S01]  /*0730*/  LOP3.LUT R208, R0, 0x18, R2, 0xf8, !PT ;  /* 0x0000001800d07812 */ /* 0x000fe200078ef802 */
[----:B------:R-:W-:Y:S01]  /*0740*/  IMAD.U32 R0, RZ, RZ, UR9 ;  /* 0x00000009ff007e24 */ /* 0x000fe2000f8e00ff */
[----:B------:R-:W-:Y:S01]  /*0750*/  SHF.R.S32.HI R0, RZ, 0x7, R15 ;  /* 0x00000007ff007819 */ /* 0x000fe2000001140f */
[----:B------:R-:W-:Y:S01]  /*0760*/  IMAD.SHL.U32 R2, R14, 0x2, RZ ;  /* 0x000000020e027824 */ /* 0x000fe200078e00ff */
[----:B------:R-:W-:Y:S01]  /*0770*/  LOP3.LUT P4, RZ, R10, 0x2, RZ, 0xc0, !PT ;  /* 0x000000020aff7812 */ /* 0x000fe2000788c0ff */
[----:B------:R-:W-:Y:S01]  /*0780*/  IMAD.SHL.U32 R4, R8, 0x10, RZ ;  /* 0x0000001008047824 */ /* 0x000fe200078e00ff */
[----:B------:R-:W-:Y:S01]  /*0790*/  LOP3.LUT P3, RZ, R10, 0x4, RZ, 0xc0, !PT ;  /* 0x000000040aff7812 */ /* 0x000fe2000786c0ff */
[--C-:B------:R-:W-:Y:S01]  /*07a0*/  IMAD R12, R9, 0x400, R2.reuse ;  /* 0x00000400090c7824 */ /* 0x100fe200078e0202 */
[----:B------:R-:W-:Y:S01]  /*07b0*/  SEL R229, R229, 0x10, !P0 ;  /* 0x00000010e5e57807 */ /* 0x000fe20004000000 */
[C---:B------:R-:W-:Y:S01]  /*07c0*/  IMAD R7, R0.reuse, 0x1000, R2 ;  /* 0x0000100000077824 */ /* 0x040fe200078e0202 */
[----:B------:R-:W-:Y:S01]  /*07d0*/  SHF.R.S32.HI R242, RZ, 0x3, R242 ;  /* 0x00000003fff27819 */ /* 0x000fe200000114f2 */
[----:B------:R-:W-:Y:S01]  /*07e0*/  IMAD.SHL.U32 R2, R0, 0x8, RZ ;  /* 0x0000000800027824 */ /* 0x000fe200078e00ff */
[----:B------:R-:W-:Y:S01]  /*07f0*/  LOP3.LUT R0, R3, 0x1c0, RZ, 0xc0, !PT ;  /* 0x000001c003007812 */ /* 0x000fe200078ec0ff */
[----:B------:R-:W-:Y:S01]  /*0800*/  IMAD.SHL.U32 R209, R209, 0x2, RZ ;  /* 0x00000002d1d17824 */ /* 0x000fe200078e00ff */
[----:B------:R-:W-:-:S02]  /*0810*/  ULOP3.LUT UR58, UR35, UR58, URZ, 0x3c, !UPT ;  /* 0x0000003a233a7292 */ /* 0x000fc4000f8e3c3f */
[----:B------:R-:W-:Y:S01]  /*0820*/  LOP3.LUT R2, R2, 0x8, RZ, 0xc0, !PT ;  /* 0x0000000802027812 */ /* 0x000fe200078ec0ff */
[----:B------:R-:W-:Y:S01]  /*0830*/  UISETP.NE.AND UP3, UPT, UR10, URZ, UPT ;  /* 0x0000003f0a00728c */ /* 0x000fe2000bf65270 */
[----:B------:R-:W-:Y:S01]  /*0840*/  SHF.R.U32.HI R3, RZ, 0x3, R0 ;  /* 0x00000003ff037819 */ /* 0x000fe20000011600 */
[----:B------:R-:W-:Y:S01]  /*0850*/  USHF.R.S32.HI UR61, URZ, 0x1f, UR35 ;  /* 0x0000001f3f3d7899 */ /* 0x000fe20008011423 */
        /* <DEDUP_REMOVED lines=8> */
[----:B------:R-:W-:Y:S01]  /*08e0*/  USHF.R.S32.HI UR59, URZ, 0x1f, UR35 ;  /* 0x0000001f3f3b7899 */ /* 0x000fe20008011423 */
[----:B------:R-:W-:Y:S01]  /*08f0*/  IMAD.SHL.U32 R5, R8, 0x8, RZ ;  /* 0x0000000808057824 */ /* 0x000fe200078e00ff */
[----:B------:R-:W-:Y:S01]  /*0900*/  UIMAD.WIDE.U32 UR42, UR36, UR44, URZ ;  /* 0x0000002c242a72a5 */ /* 0x000fe2000f8e003f */
[----:B------:R-:W-:Y:S01]  /*0910*/  IMAD.IADD R230, R2, 0x1, R0 ;  /* 0x0000000102e67824 */ /* 0x000fe200078e0200 */
[----:B------:R-:W-:Y:S01]  /*0920*/  LOP3.LUT R3, R3, 0x1c0, RZ, 0xc0, !PT ;  /* 0x000001c003037812 */ /* 0x000fe200078ec0ff */
[----:B------:R-:W-:Y:S01]  /*0930*/  IMAD.IADD R6, R12, 0x1, R6 ;  /* 0x000000010c067824 */ /* 0x000fe200078e0206 */
[----:B------:R-:W-:Y:S01]  /*0940*/  LOP3.LUT R0, R4, 0xfffffe00, RZ, 0xc0, !PT ;  /* 0xfffffe0004007812 */ /* 0x000fe200078ec0ff */
[----:B------:R-:W-:Y:S01]  /*0950*/  IMAD.SHL.U32 R230, R230, 0x2, RZ ;  /* 0x00000002e6e67824 */ /* 0x000fe200078e00ff */
[----:B------:R-:W-:Y:S01]  /*0960*/  LOP3.LUT R2, R3, 0x8, R5, 0xf8, !PT ;  /* 0x0000000803027812 */ /* 0x000fe200078ef805 */
[----:B------:R-:W-:Y:S01]  /*0970*/  UIMAD UR53, UR37, UR44, URZ ;  /* 0x0000002c253572a4 */ /* 0x000fe2000f8e023f */
[----:B------:R-:W-:Y:S01]  /*0980*/  SHF.R.U32.HI R4, RZ, 0x3, R3 ;  /* 0x00000003ff047819 */ /* 0x000fe20000011603 */
[----:B------:R-:W-:Y:S01]  /*0990*/  IMAD R5, R16, 0x400, R0 ;  /* 0x0000040010057824 */ /* 0x000fe200078e0200 */
[----:B------:R-:W-:Y:S01]  /*09a0*/  LEA R6, R6, 0xc000, 0x1 ;  /* 0x0000c00006067811 */ /* 0x000fe200078e08ff */
[----:B------:R-:W-:Y:S01]  /*09b0*/  IMAD.IADD R231, R230, 0x1, R229 ;  /* 0x00000001e6e77824 */ /* 0x000fe200078e02e5 */
[----:B------:R-:W-:Y:S01]  /*09c0*/  LOP3.LUT R220, R2, R4, RZ, 0x3c, !PT ;  /* 0x0000000402dc7212 */ /* 0x000fe200078e3cff */
[----:B------:R-:W-:Y:S01]  /*09d0*/  USHF.R.S32.HI UR55, URZ, 0x1f, UR48 ;  /* 0x0000001f3f377899 */ /* 0x000fe20008011430 */
[C-C-:B------:R-:W-:Y:S01]  /*09e0*/  LOP3.LUT R2, R4.reuse, R9, R3.reuse, 0x1e, !PT ;  /* 0x0000000904027212 */ /* 0x140fe200078e1e03 */
[----:B------:R-:W-:Y:S01]  /*09f0*/  STL [R1+0x18], R6 ;  /* 0x0000180601007387 */ /* 0x000fe20000100800 */
[----:B------:R-:W-:Y:S01]  /*0a00*/  LOP3.LUT R208, R4, R208, R3, 0x1e, !PT ;  /* 0x000000d004d07212 */ /* 0x000fe200078e1e03 */
[----:B------:R-:W-:Y:S01]  /*0a10*/  IMAD.MOV.U32 R3, RZ, RZ, 0x20 ;  /* 0x00000020ff037424 */ /* 0x000fe200078e00ff */
[-C--:B------:R-:W-:Y:S01]  /*0a20*/  LOP3.LUT R218, R2, R0.reuse, RZ, 0xfc, !PT ;  /* 0x0000000002da7212 */ /* 0x080fe200078efcff */
[----:B------:R-:W-:Y:S01]  /*0a30*/  IMAD.MOV.U32 R2, RZ, RZ, 0x40 ;  /* 0x00000040ff027424 */ /* 0x000fe200078e00ff */
[----:B------:R-:W-:Y:S01]  /*0a40*/  LOP3.LUT R208, R208, R0, RZ, 0xfc, !PT ;  /* 0x00000000d0d07212 */ /* 0x000fe200078efcff */
[----:B------:R-:W-:Y:S01]  /*0a50*/  IMAD.IADD R220, R5, 0x1, R220 ;  /* 0x0000000105dc7824 */ /* 0x000fe200078e02dc */
[C---:B------:R-:W-:Y:S01]  /*0a60*/  SEL R0, R3.reuse, 0xffffffe0, !P4 ;  /* 0xffffffe003007807 */ /* 0x040fe20006000000 */
[----:B------:R-:W-:Y:S01]  /*0a70*/  UIMAD UR52, UR7, UR52, URZ ;  /* 0x00000034073472a4 */ /* 0x000fe2000f8e023f */
[----:B------:R-:W-:Y:S01]  /*0a80*/  SEL R215, R2, 0xffffffc0, !P3 ;  /* 0xffffffc002d77807 */ /* 0x000fe20005800000 */
[----:B------:R-:W-:Y:S01]  /*0a90*/  @!UP2 UIMAD UR51, UR8, UR51, URZ ;  /* 0x000000330833a2a4 */ /* 0x000fe2000f8e023f */
[----:B------:R-:W-:Y:S01]  /*0aa0*/  SEL R3, R3, 0xffffffe0, !P1 ;  /* 0xffffffe003037807 */ /* 0x000fe20004800000 */
[----:B------:R-:W-:Y:S01]  /*0ab0*/  IMAD R214, R216, 0x2, R0 ;  /* 0x00000002d8d67824 */ /* 0x000fe200078e0200 */
[----:B------:R-:W-:Y:S01]  /*0ac0*/  SEL R2, R2, 0xffffffc0, !P2 ;  /* 0xffffffc002027807 */ /* 0x000fe20005000000 */
[----:B------:R-:W-:Y:S01]  /*0ad0*/  IMAD R216, R216, 0x2, R215 ;  /* 0x00000002d8d87824 */ /* 0x000fe200078e02d7 */
[C---:B------:R-:W-:Y:S01]  /*0ae0*/  IADD3 R4, R6.reuse, 0x420, RZ ;  /* 0x0000042006047810 */ /* 0x040fe20007ffe0ff */
[----:B------:R-:W-:Y:S01]  /*0af0*/  IMAD.IADD R5, R3, 0x1, R6 ;  /* 0x0000000103057824 */ /* 0x000fe200078e0206 */
[C---:B------:R-:W-:Y:S01]  /*0b00*/  @P1 IADD3 R4, R6.reuse, 0x3e0, RZ ;  /* 0x000003e006041810 */ /* 0x040fe20007ffe0ff */
[--C-:B------:R-:W-:Y:S01]  /*0b10*/  IMAD.IADD R0, R6, 0x1, R2.reuse ;  /* 0x0000000106007824 */ /* 0x100fe200078e0202 */
[----:B------:R-:W-:Y:S01]  /*0b20*/  LEA R208, R208, 0xc000, 0x1 ;  /* 0x0000c000d0d07811 */ /* 0x000fe200078e08ff */
[----:B------:R-:W-:Y:S01]  /*0b30*/  IMAD.IADD R228, R230, 0x1, R3 ;  /* 0x00000001e6e47824 */ /* 0x000fe200078e0203 */
[----:B------:R-:W-:Y:S01]  /*0b40*/  STL [R1+0x24], R5 ;  /* 0x0000240501007387 */ /* 0x000fe20000100800 */
[----:B------:R-:W-:Y:S01]  /*0b50*/  IMAD.IADD R3, R5, 0x1, R2 ;  /* 0x0000000105037824 */ /* 0x000fe200078e0202 */
[----:B------:R-:W-:Y:S01]  /*0b60*/  USHF.R.S32.HI UR50, URZ, 0x1f, UR46 ;  /* 0x0000001f3f327899 */ /* 0x000fe2000801142e */
[----:B------:R-:W-:Y:S01]  /*0b70*/  IMAD.IADD R215, R215, 0x1, R214 ;  /* 0x00000001d7d77824 */ /* 0x000fe200078e02d6 */
[----:B------:R1:W-:Y:S01]  /*0b80*/  STL [R1+0x1c], R0 ;  /* 0x00001c0001007387 */ /* 0x0003e20000100800 */
[----:B------:R-:W-:Y:S01]  /*0b90*/  IMAD.IADD R229, R229, 0x1, R228 ;  /* 0x00000001e5e57824 */ /* 0x000fe200078e02e4 */
[----:B------:R-:W-:-:S02]  /*0ba0*/  USHF.R.S32.HI UR49, URZ, 0x1f, UR41 ;  /* 0x0000001f3f317899 */ /* 0x000fc40008011429 */
[----:B------:R2:W-:Y:S01]  /*0bb0*/  STL [R1+0x30], R4 ;  /* 0x0000300401007387 */ /* 0x0005e20000100800 */
[----:B------:R-:W-:-:S03]  /*0bc0*/  UMOV UR40, 0xffffc000 ;  /* 0xffffc00000287882 */ /* 0x000fc60000000000 */
[----:B------:R2:W-:Y:S01]  /*0bd0*/  STL [R1+0x28], R3 ;  /* 0x0000280301007387 */ /* 0x0005e20000100800 */
[----:B-1----:R-:W-:-:S05]  /*0be0*/  IMAD.IADD R0, R2, 0x1, R4 ;  /* 0x0000000102007824 */ /* 0x002fca00078e0204 */
[----:B------:R2:W-:Y:S02]  /*0bf0*/  STL [R1+0x2c], R0 ;  /* 0x00002c0001007387 */ /* 0x0005e40000100800 */
.L_x_1394:
        /* <DEDUP_REMOVED lines=12> */
[----:B-12---:R-:W-:Y:S01]  /*0cc0*/  IMAD.U32 R2, RZ, RZ, UR6 ;  /* 0x00000006ff027e24 */ /* 0x006fe2000f8e00ff */
        /* <DEDUP_REMOVED lines=40> */
.L_x_1324:
        /* <DEDUP_REMOVED lines=23> */
[----:B------:R-:W-:Y:S02]  /*10c0*/  UISETP.NE.AND UP1, UPT, UR15, -0x1, UPT ;  /* 0xffffffff0f00788c */ /* 0x000fe4000bf25270 */
[----:B------:R-:W-:Y:S01]  /*10d0*/  ULDC.64 UR12, c[0x0][0x178] ;  /* 0x00005e00000c7ab9 */ /* 0x000fe20000000a00 */
[----:B------:R-:W-:Y:S01]  /*10e0*/  PLOP3.LUT P0, PT, PT, PT, UP0, 0x80, 0x0 ;  /* 0x000000000000781c */ /* 0x000fe20003f0f008 */
[----:B------:R-:W-:Y:S02]  /*10f0*/  UIMAD UR14, UR38, UR12, URZ ;  /* 0x0000000c260e72a4 */ /* 0x000fe4000f8e023f */
[----:B------:R-:W-:-:S02]  /*1100*/  ULDC.64 UR10, c[0x0][0x190] ;  /* 0x00006400000a7ab9 */ /* 0x000fc40000000a00 */
[----:B------:R-:W-:Y:S02]  /*1110*/  USHF.R.S32.HI UR16, URZ, 0x1f, UR7 ;  /* 0x0000001f3f107899 */ /* 0x000fe40008011407 */
[----:B------:R-:W-:Y:S02]  /*1120*/  UIMAD.WIDE.U32 UR8, UR15, UR10, URZ ;  /* 0x0000000a0f0872a5 */ /* 0x000fe4000f8e003f */
[----:B------:R-:W-:Y:S02]  /*1130*/  UIMAD UR19, UR15, UR11, URZ ;  /* 0x0000000b0f1372a4 */ /* 0x000fe4000f8e023f */
[----:B------:R-:W-:Y:S02]  /*1140*/  UIMAD.WIDE.U32 UR10, UR32, UR12, URZ ;  /* 0x0000000c200a72a5 */ /* 0x000fe4000f8e003f */
[----:B------:R-:W-:Y:S02]  /*1150*/  UIMAD UR13, UR32, UR13, UR14 ;  /* 0x0000000d200d72a4 */ /* 0x000fe4000f8e020e */
[----:B------:R-:W-:-:S02]  /*1160*/  ULEA.HI UR33, UR16, UR7, URZ, 0x6 ;  /* 0x0000000710217291 */ /* 0x000fc4000f8f303f */
[----:B------:R-:W-:Y:S02]  /*1170*/  @UP0 UIADD3 UR7, UR18, UR22, URZ ;  /* 0x0000001612070290 */ /* 0x000fe4000fffe03f */
[----:B------:R-:W-:Y:S02]  /*1180*/  ULDC.64 UR20, c[0x0][0x198] ;  /* 0x0000660000147ab9 */ /* 0x000fe40000000a00 */
[----:B------:R-:W-:Y:S02]  /*1190*/  UIADD3 UR34, UR11, UR13, URZ ;  /* 0x0000000d0b227290 */ /* 0x000fe4000fffe03f */
[----:B------:R-:W-:Y:S02]  /*11a0*/  USEL UR39, UR10, UR8, !UP1 ;  /* 0x000000080a277287 */ /* 0x000fe4000c800000 */
        /* <DEDUP_REMOVED lines=20> */
.L_x_1326:
        /* <DEDUP_REMOVED lines=18> */
.L_x_1327:
        /* <DEDUP_REMOVED lines=42> */
[----:B------:R-:W-:Y:S01]  /*16b0*/  IMAD.MOV.U32 R2, RZ, RZ, R4 ;  /* 0x000000ffff027224 */ /* 0x000fe200078e0004 */
[----:B------:R-:W-:-:S02]  /*16c0*/  ULDC UR12, c[0x0][0x234] ;  /* 0x00008d00000c7ab9 */ /* 0x000fc40000000800 */
        /* <DEDUP_REMOVED lines=28> */
.L_x_1328:
[----:B------:R-:W-:Y:S02]  /*1890*/  UMOV UR12, UR52 ;  /* 0x00000034000c7c82 */ /* 0x000fe40008000000 */
.L_x_1329:
[----:B------:R-:W-:Y:S01]  /*18a0*/  UIADD3 UR8, UP5, UP4, UR8, UR46, UR48 ;  /* 0x0000002e08087290 */ /* 0x000fe2000fcbe030 */
[----:B------:R-:W-:Y:S01]  /*18b0*/  SHF.R.S32.HI R19, RZ, 0x1f, R242 ;  /* 0x0000001fff137819 */ /* 0x000fe200000114f2 */
[----:B------:R-:W-:Y:S01]  /*18c0*/  USHF.R.S32.HI UR38, URZ, 0x1f, UR35 ;  /* 0x0000001f3f267899 */ /* 0x000fe20008011423 */
[----:B------:R-:W-:Y:S01]  /*18d0*/  IADD3 R0, P1, R242, UR16, RZ ;  /* 0x00000010f2007c10 */ /* 0x000fe2000ff3e0ff */
[----:B------:R-:W-:Y:S01]  /*18e0*/  UIADD3 UR15, UP1, UP0, UR20, UR8, UR21 ;  /* 0x00000008140f7290 */ /* 0x000fe2000f83e015 */
[----:B------:R-:W1:Y:S01]  /*18f0*/  S2R R20, SR_TID.X ;  /* 0x0000000000147919 */ /* 0x000e620000002100 */
[----:B------:R-:W-:Y:S01]  /*1900*/  UIADD3.X UR7, UR10, UR50, UR55, UP5, UP4 ;  /* 0x000000320a077290 */ /* 0x000fe2000afe8437 */
[----:B------:R-:W-:Y:S01]  /*1910*/  IADD3.X R3, R19, UR31, RZ, P1, !PT ;  /* 0x0000001f13037c10 */ /* 0x000fe20008ffe4ff */
[----:B------:R-:W-:Y:S01]  /*1920*/  ULDC.64 UR8, c[0x0][0x1a8] ;  /* 0x00006a0000087ab9 */ /* 0x000fe20000000a00 */
[--C-:B------:R-:W-:Y:S01]  /*1930*/  SHF.R.S32.HI R237, RZ, 0x1f, R236.reuse ;  /* 0x0000001fffed7819 */ /* 0x100fe200000114ec */
[----:B------:R-:W-:Y:S01]  /*1940*/  UIADD3.X UR20, UR11, UR7, UR13, UP1, UP0 ;  /* 0x000000070b147290 */ /* 0x000fe20008fe040d */
[----:B------:R-:W-:Y:S01]  /*1950*/  IADD3 R2, P0, R236, UR28, RZ ;  /* 0x0000001cec027c10 */ /* 0x000fe2000ff1e0ff */
[----:B------:R-:W-:Y:S01]  /*1960*/  UIMAD UR7, UR38, UR8, URZ ;  /* 0x00000008260772a4 */ /* 0x000fe2000f8e023f */
[----:B------:R-:W-:Y:S01]  /*1970*/  IMAD R3, R3, c[0x0][0x190], RZ ;  /* 0x0000640003037a24 */ /* 0x000fe200078e02ff */
[----:B------:R-:W-:Y:S01]  /*1980*/  UISETP.GE.AND UP0, UPT, UR30, 0x1, UPT ;  /* 0x000000011e00788c */ /* 0x000fe2000bf06270 */
[C---:B------:R-:W-:Y:S01]  /*1990*/  IMAD.WIDE.U32 R4, R0.reuse, c[0x0][0x190], R236 ;  /* 0x0000640000047a25 */ /* 0x040fe200078e00ec */
[----:B------:R-:W-:Y:S01]  /*19a0*/  UIMAD UR13, UR35, UR9, UR7 ;  /* 0x00000009230d72a4 */ /* 0x000fe2000f8e0207 */
[----:B------:R-:W-:Y:S01]  /*19b0*/  BSSY B1, `(.L_x_1325) ;  /* 0x0000a54000017945 */ /* 0x000fe20003800000 */
[----:B------:R-:W-:Y:S01]  /*19c0*/  UMOV UR21, 0x4 ;  /* 0x0000000400157882 */ /* 0x000fe20000000000 */
[----:B------:R-:W-:Y:S01]  /*19d0*/  IMAD R0, R0, c[0x0][0x194], R3 ;  /* 0x0000650000007a24 */ /* 0x000fe200078e0203 */
[----:B------:R-:W-:Y:S01]  /*19e0*/  ULDC.64 UR8, c[0x0][0x378] ;  /* 0x0000de0000087ab9 */ /* 0x000fe20000000a00 */
[----:B------:R-:W-:Y:S01]  /*19f0*/  IADD3 R4, P1, R4, UR39, RZ ;  /* 0x0000002704047c10 */ /* 0x000fe2000ff3e0ff */
[----:B------:R-:W-:Y:S01]  /*1a00*/  UIMAD UR7, UR38, UR8, URZ ;  /* 0x00000008260772a4 */ /* 0x000fe2000f8e023f */
[----:B------:R-:W-:Y:S01]  /*1a10*/  IADD3.X R3, R237, UR29, RZ, P0, !PT ;  /* 0x0000001ded037c10 */ /* 0x000fe200087fe4ff */
[----:B------:R-:W-:Y:S01]  /*1a20*/  IMAD.U32 R7, RZ, RZ, UR35 ;  /* 0x00000023ff077e24 */ /* 0x000fe2000f8e00ff */
[----:B------:R-:W-:Y:S01]  /*1a30*/  IADD3.X R5, R5, UR34, R0, P1, !PT ;  /* 0x0000002205057c10 */ /* 0x000fe20008ffe400 */
[----:B------:R-:W-:Y:S01]  /*1a40*/  UIMAD UR11, UR35, UR9, UR7 ;  /* 0x00000009230b72a4 */ /* 0x000fe2000f8e0207 */
[----:B------:R-:W-:Y:S01]  /*1a50*/  IMAD.U32 R0, RZ, RZ, UR16 ;  /* 0x00000010ff007e24 */ /* 0x000fe2000f8e00ff */
[----:B------:R-:W-:Y:S01]  /*1a60*/  PLOP3.LUT P0, PT, PT, PT, UP0, 0x80, 0x0 ;  /* 0x000000000000781c */ /* 0x000fe20003f0f008 */
[----:B------:R-:W-:Y:S01]  /*1a70*/  ULDC.64 UR8, c[0x0][0x370] ;  /* 0x0000dc0000087ab9 */ /* 0x000fe20000000a00 */
[----:B-1----:R-:W-:Y:S01]  /*1a80*/  SHF.R.S32.HI R21, RZ, 0x1f, R20 ;  /* 0x0000001fff157819 */ /* 0x002fe20000011414 */
[----:B------:R-:W-:Y:S01]  /*1a90*/  UIMAD UR7, UR31, UR8, URZ ;  /* 0x000000081f0772a4 */ /* 0x000fe2000f8e023f */
[----:B------:R-:W-:Y:S01]  /*1aa0*/  IMAD.WIDE.U32 R2, R0, c[0x0][0x370], R2 ;  /* 0x0000dc0000027a25 */ /* 0x000fe200078e0002 */
[----:B------:R-:W-:Y:S01]  /*1ab0*/  UIADD3 UR8, UR16, UR14, URZ ;  /* 0x0000000e10087290 */ /* 0x000fe2000fffe03f */
[----:B------:R-:W-:Y:S01]  /*1ac0*/  LEA.HI R6, R21, R20, RZ, 0x5 ;  /* 0x0000001415067211 */ /* 0x000fe200078f28ff */
[----:B------:R-:W-:Y:S01]  /*1ad0*/  UIMAD UR7, UR16, UR9, UR7 ;  /* 0x00000009100772a4 */ /* 0x000fe2000f8e0207 */
[----:B------:R-:W-:Y:S01]  /*1ae0*/  IMAD.U32 R0, RZ, RZ, UR35 ;  /* 0x00000023ff007e24 */ /* 0x000fe2000f8e00ff */
[----:B------:R-:W-:Y:S01]  /*1af0*/  ULDC.64 UR38, c[0x0][0x200] ;  /* 0x0000800000267ab9 */ /* 0x000fe20000000a00 */
[----:B------:R-:W-:Y:S01]  /*1b00*/  IMAD.WIDE.U32 R4, R7, c[0x0][0x1a8], R4 ;  /* 0x00006a0007047a25 */ /* 0x000fe200078e0004 */
[----:B------:R-:W-:-:S02]  /*1b10*/  UIADD3 UR10, UR16, UR12, URZ ;  /* 0x0000000c100a7290 */ /* 0x000fc4000fffe03f */
[----:B------:R-:W-:Y:S01]  /*1b20*/  IADD3 R3, R3, UR7, RZ ;  /* 0x0000000703037c10 */ /* 0x000fe2000fffe0ff */
[----:B------:R-:W-:Y:S01]  /*1b30*/  ULEA.HI.SX32 UR7, UR33, 0xffffffff, 0x1a ;  /* 0xffffffff21077891 */ /* 0x000fe2000f8fd23f */
[----:B------:R-:W-:Y:S02]  /*1b40*/  IADD3 R15, R5, UR13, RZ ;  /* 0x0000000d050f7c10 */ /* 0x000fe4000fffe0ff */
[----:B------:R-:W-:Y:S01]  /*1b50*/  LEA R8, P3, R4, c[0x0][0x160], 0x1 ;  /* 0x0000580004087a11 */ /* 0x000fe200078608ff */
[----:B------:R-:W-:Y:S01]  /*1b60*/  IMAD.WIDE.U32 R2, R0, c[0x0][0x378], R2 ;  /* 0x0000de0000027a25 */ /* 0x000fe200078e0002 */
[----:B------:R-:W-:Y:S02]  /*1b70*/  LOP3.LUT R0, R6, 0xffffffe0, RZ, 0xc0, !PT ;  /* 0xffffffe006007812 */ /* 0x000fe400078ec0ff */
[----:B------:R-:W-:Y:S02]  /*1b80*/  SHF.R.S32.HI R6, RZ, 0x5, R6 ;  /* 0x00000005ff067819 */ /* 0x000fe40000011406 */
[----:B------:R-:W-:Y:S01]  /*1b90*/  IADD3 R3, R3, UR11, RZ ;  /* 0x0000000b03037c10 */ /* 0x000fe2000fffe0ff */
[----:B------:R-:W-:Y:S01]  /*1ba0*/  IMAD.IADD R17, R20, 0x1, -R0 ;  /* 0x0000000114117824 */ /* 0x000fe200078e0a00 */
[----:B------:R-:W-:-:S03]  /*1bb0*/  LEA.HI.X R9, R4, c[0x0][0x164], R15, 0x1, P3 ;  /* 0x0000590004097a11 */ /* 0x000fc600018f0c0f */
[----:B------:R-:W-:Y:S02]  /*1bc0*/  IMAD R0, R6, UR47, R17 ;  /* 0x0000002f06007c24 */ /* 0x000fe4000f8e0211 */
[----:B------:R-:W-:Y:S02]  /*1bd0*/  IMAD R6, R19, c[0x0][0x370], RZ ;  /* 0x0000dc0013067a24 */ /* 0x000fe400078e02ff */
[----:B------:R-:W-:Y:S01]  /*1be0*/  IMAD.WIDE.U32 R2, R242, c[0x0][0x370], R2 ;  /* 0x0000dc00f2027a25 */ /* 0x000fe200078e0002 */
[----:B------:R-:W-:Y:S01]  /*1bf0*/  IADD3 R10, P1, R0, UR15, RZ ;  /* 0x0000000f000a7c10 */ /* 0x000fe2000ff3e0ff */
[----:B------:R-:W-:Y:S02]  /*1c00*/  UIMAD.WIDE UR14, UR8, UR21, UR38 ;  /* 0x00000015080e72a5 */ /* 0x000fe4000f8e0226 */
[----:B------:R-:W-:Y:S01]  /*1c10*/  IMAD R6, R242, c[0x0][0x374], R6 ;  /* 0x0000dd00f2067a24 */ /* 0x000fe200078e0206 */
[----:B------:R-:W-:Y:S01]  /*1c20*/  LEA.HI.X.SX32 R0, R0, UR20, 0x1, P1 ;  /* 0x0000001400007c11 */ /* 0x000fe200088f0eff */
[----:B------:R-:W-:Y:S01]  /*1c30*/  ULDC.64 UR38, c[0x0][0x3c8] ;  /* 0x0000f20000267ab9 */ /* 0x000fe20000000a00 */
[----:B------:R-:W-:Y:S01]  /*1c40*/  LEA R14, P1, R10, c[0x0][0x350], 0x2 ;  /* 0x0000d4000a0e7a11 */ /* 0x000fe200078210ff */
[----:B------:R-:W-:Y:S01]  /*1c50*/  IMAD.IADD R11, R3, 0x1, R6 ;  /* 0x00000001030b7824 */ /* 0x000fe200078e0206 */
[----:B------:R-:W-:Y:S01]  /*1c60*/  LEA R6, P2, R2, c[0x0][0x330], 0x1 ;  /* 0x0000cc0002067a11 */ /* 0x000fe200078408ff */
[----:B------:R-:W-:Y:S01]  /*1c70*/  UIMAD.WIDE UR10, UR10, UR21, UR38 ;  /* 0x000000150a0a72a5 */ /* 0x000fe2000f8e0226 */
[----:B------:R-:W-:-:S02]  /*1c80*/  LEA.HI.X R13, R10, c[0x0][0x354], R0, 0x2, P1 ;  /* 0x0000d5000a0d7a11 */ /* 0x000fc400008f1400 */
[----:B------:R-:W-:Y:S01]  /*1c90*/  LEA.HI.X R7, R2, c[0x0][0x334], R11, 0x1, P2 ;  /* 0x0000cd0002077a11 */ /* 0x000fe200010f0c0b */
[----:B------:R-:W-:Y:S05]  /*1ca0*/  @!P0 BRA `(.L_x_1330) ;  /* 0x0000958000008947 */ /* 0x000fea0003800000 */
[----:B------:R-:W1:Y:S01]  /*1cb0*/  S2R R22, SR_TID.X ;  /* 0x0000000000167919 */ /* 0x000e620000002100 */
[----:B------:R-:W-:Y:S01]  /*1cc0*/  PLOP3.LUT P0, PT, PT, PT, UP3, 0x80, 0x0 ;  /* 0x000000000000781c */ /* 0x000fe20003f0f038 */
[----:B------:R-:W-:Y:S01]  /*1cd0*/  IMAD.SHL.U32 R0, R242, 0x40, RZ ;  /* 0x00000040f2007824 */ /* 0x000fe200078e00ff */
[----:B------:R-:W-:Y:S01]  /*1ce0*/  UIMAD UR8, UR7, -0x40, UR30 ;  /* 0xffffffc0070878a4 */ /* 0x000fe2000f8e021e */
[----:B------:R-:W2:Y:S01]  /*1cf0*/  S2R R23, SR_TID.X ;  /* 0x0000000000177919 */ /* 0x000ea20000002100 */
[----:B------:R-:W-:Y:S01]  /*1d00*/  ULEA.HI UR9, UR7, UR7, URZ, 0x1 ;  /* 0x0000000707097291 */ /* 0x000fe2000f8f083f */
[----:B------:R-:W-:Y:S01]  /*1d10*/  BSSY B0, `(.L_x_1331) ;  /* 0x0000027000007945 */ /* 0x000fe20003800000 */
[----:B------:R-:W-:Y:S01]  /*1d20*/  LOP3.LUT R0, R0, 0x1c0, RZ, 0xc0, !PT ;  /* 0x000001c000007812 */ /* 0x000fe200078ec0ff */
[----:B------:R-:W-:Y:S01]  /*1d30*/  UMOV UR16, UR10 ;  /* 0x0000000a00107c82 */ /* 0x000fe20008000000 */
[----:B------:R-:W-:Y:S01]  /*1d40*/  ISETP.GE.AND P1, PT, R242, UR8, PT ;  /* 0x00000008f2007c0c */ /* 0x000fe2000bf26270 */
[----:B------:R-:W-:Y:S01]  /*1d50*/  ULOP3.LUT UR9, UR9, 0xfffffffe, URZ, 0xc0, !UPT ;  /* 0xfffffffe09097892 */ /* 0x000fe2000f8ec03f */
[----:B------:R-:W-:Y:S01]  /*1d60*/  LOP3.LUT R12, R0, 0x38, R236, 0xf8, !PT ;  /* 0x00000038000c7812 */ /* 0x000fe200078ef8ec */
[----:B------:R-:W-:Y:S01]  /*1d70*/  UMOV UR13, UR11 ;  /* 0x0000000b000d7c82 */ /* 0x000fe20008000000 */
[----:B------:R-:W-:Y:S01]  /*1d80*/  SHF.R.U32.HI R10, RZ, 0x3, R0 ;  /* 0x00000003ff0a7819 */ /* 0x000fe20000011600 */
[----:B------:R-:W-:Y:S01]  /*1d90*/  @P0 BAR.SYNC.DEFER_BLOCKING 0x0 ;  /* 0x0000000000000b1d */ /* 0x000fe20000010000 */
[----:B------:R-:W-:Y:S01]  /*1da0*/  UIADD3 UR9, UR7, -UR9, URZ ;  /* 0x8000000907097290 */ /* 0x000fe2000fffe03f */
[----:B------:R-:W-:Y:S01]  /*1db0*/  IMAD.MOV.U32 R240, RZ, RZ, R8 ;  /* 0x000000fffff07224 */ /* 0x000fe200078e0008 */
[----:B------:R-:W-:Y:S01]  /*1dc0*/  LOP3.LUT R10, R12, R10, RZ, 0x3c, !PT ;  /* 0x0000000a0c0a7212 */ /* 0x000fe200078e3cff */
[----:B------:R-:W-:Y:S01]  /*1dd0*/  IMAD.MOV.U32 R241, RZ, RZ, R9 ;  /* 0x000000fffff17224 */ /* 0x000fe200078e0009 */
[----:B------:R-:W-:Y:S01]  /*1de0*/  UISETP.NE.AND UP0, UPT, UR9, 0x1, UPT ;  /* 0x000000010900788c */ /* 0x000fe2000bf05270 */
[----:B------:R-:W-:-:S02]  /*1df0*/  IMAD.MOV.U32 R238, RZ, RZ, R6 ;  /* 0x000000ffffee7224 */ /* 0x000fc400078e0006 */
[----:B------:R-:W-:Y:S01]  /*1e00*/  IMAD.MOV.U32 R239, RZ, RZ, R7 ;  /* 0x000000ffffef7224 */ /* 0x000fe200078e0007 */
[----:B-1----:R-:W-:Y:S01]  /*1e10*/  SHF.R.S32.HI R22, RZ, 0x1f, R22 ;  /* 0x0000001fff167819 */ /* 0x002fe20000011416 */
[----:B------:R-:W-:Y:S02]  /*1e20*/  IMAD.MOV.U32 R233, RZ, RZ, R14 ;  /* 0x000000ffffe97224 */ /* 0x000fe400078e000e */
[----:B------:R-:W-:Y:S01]  /*1e30*/  IMAD.MOV.U32 R232, RZ, RZ, R13 ;  /* 0x000000ffffe87224 */ /* 0x000fe200078e000d */
[----:B--2---:R-:W-:-:S04]  /*1e40*/  LEA.HI R22, R22, R23, RZ, 0x6 ;  /* 0x0000001716167211 */ /* 0x004fc800078f30ff */
[----:B------:R-:W-:-:S05]  /*1e50*/  SHF.R.S32.HI R22, RZ, 0x6, R22 ;  /* 0x00000006ff167819 */ /* 0x000fca0000011416 */
[----:B------:R-:W-:-:S04]  /*1e60*/  IMAD R10, R22, 0x200, R10 ;  /* 0x00000200160a7824 */ /* 0x000fc800078e020a */
[----:B------:R-:W-:-:S05]  /*1e70*/  IMAD.SHL.U32 R0, R10, 0x2, RZ ;  /* 0x000000020a007824 */ /* 0x000fca00078e00ff */
        /* <DEDUP_REMOVED lines=16> */
.L_x_1332:
[----:B------:R-:W-:Y:S05]  /*1f80*/  BSYNC B0 ;  /* 0x0000000000007941 */ /* 0x000fea0003800000 */
.L_x_1331:
        /* <DEDUP_REMOVED lines=29> */
.L_x_1334:
[----:B------:R-:W-:Y:S05]  /*2160*/  BSYNC B0 ;  /* 0x0000000000007941 */ /* 0x000fea0003800000 */
.L_x_1333:
[----:B------:R-:W-:Y:S01]  /*2170*/  PLOP3.LUT P2, PT, PT, PT, UP0, 0x80, 0x0 ;  /* 0x000000000000781c */ /* 0x000fe20003f4f008 */
[----:B------:R-:W-:Y:S01]  /*2180*/  BSSY B0, `(.L_x_1335) ;  /* 0x0000021000007945 */ /* 0x000fe20003800000 */
[----:B-1----:R-:W-:-:S04]  /*2190*/  IADD3 R2, R10, 0x2000, RZ ;  /* 0x000020000a027810 */ /* 0x002fc80007ffe0ff */
        /* <DEDUP_REMOVED lines=12> */
.L_x_1336:
        /* <DEDUP_REMOVED lines=19> */
.L_x_1337:
[----:B------:R-:W-:Y:S05]  /*2390*/  BSYNC B0 ;  /* 0x0000000000007941 */ /* 0x000fea0003800000 */
.L_x_1335:
        /* <DEDUP_REMOVED lines=14> */
.L_x_1339:
        /* <DEDUP_REMOVED lines=27> */
.L_x_1340:
[----:B------:R-:W-:Y:S05]  /*2630*/  BSYNC B0 ;  /* 0x0000000000007941 */ /* 0x000fea0003800000 */
.L_x_1338:
[C---:B------:R-:W-:Y:S01]  /*2640*/  IADD3 R4, R248.reuse, 0x28, RZ ;  /* 0x00000028f8047810 */ /* 0x040fe20007ffe0ff */
[----:B------:R-:W-:Y:S01]  /*2650*/  IMAD.MOV.U32 R246, RZ, RZ, 0x7f800000 ;  /* 0x7f800000fff67424 */ /* 0x000fe200078e00ff */
[C---:B-1----:R-:W-:Y:S01]  /*2660*/  IADD3 R3, R248.reuse, 0x8, RZ ;  /* 0x00000008f8037810 */ /* 0x042fe20007ffe0ff */
[----:B------:R-:W-:Y:S01]  /*2670*/  IMAD.MOV.U32 R244, RZ, RZ, 0x7f800000 ;  /* 0x7f800000fff47424 */ /* 0x000fe200078e00ff */
[----:B------:R-:W-:Y:S01]  /*2680*/  IADD3 R2, R248, 0x20, RZ ;  /* 0x00000020f8027810 */ /* 0x000fe20007ffe0ff */
[----:B------:R-:W-:Y:S01]  /*2690*/  IMAD.MOV.U32 R5, RZ, RZ, 0x4 ;  /* 0x00000004ff057424 */ /* 0x000fe200078e00ff */
[----:B------:R-:W-:Y:S02]  /*26a0*/  ISETP.GE.AND P0, PT, R4, UR8, PT ;  /* 0x0000000804007c0c */ /* 0x000fe4000bf06270 */
[----:B------:R-:W-:Y:S02]  /*26b0*/  ISETP.GE.AND P4, PT, R248, UR8, PT ;  /* 0x00000008f8007c0c */ /* 0x000fe4000bf86270 */
[----:B------:R-:W-:-:S02]  /*26c0*/  ISETP.GE.AND P3, PT, R3, UR8, PT ;  /* 0x0000000803007c0c */ /* 0x000fc4000bf66270 */
[----:B------:R-:W-:Y:S01]  /*26d0*/  ISETP.GE.AND P1, PT, R2, UR8, PT ;  /* 0x0000000802007c0c */ /* 0x000fe2000bf26270 */
[----:B------:R-:W-:Y:S01]  /*26e0*/  ULDC.64 UR8, c[0x0][0x198] ;  /* 0x0000660000087ab9 */ /* 0x000fe20000000a00 */
[----:B------:R-:W-:Y:S01]  /*26f0*/  IMAD.MOV.U32 R2, RZ, RZ, 0x4 ;  /* 0x00000004ff027424 */ /* 0x000fe200078e00ff */
[----:B------:R-:W-:Y:S01]  /*2700*/  UIMAD UR8, UR19, UR8, URZ ;  /* 0x00000008130872a4 */ /* 0x000fe2000f8e023f */
[----:B------:R-:W-:Y:S02]  /*2710*/  MOV R247, 0x7f800000 ;  /* 0x7f80000000f77802 */ /* 0x000fe40000000f00 */
[----:B------:R-:W-:Y:S01]  /*2720*/  IMAD.WIDE R2, R248, R2, UR14 ;  /* 0x0000000ef8027e25 */ /* 0x000fe2000f8e0202 */
[----:B------:R-:W-:Y:S01]  /*2730*/  UIMAD UR9, UR24, UR9, UR8 ;  /* 0x00000009180972a4 */ /* 0x000fe2000f8e0208 */
[----:B------:R-:W-:Y:S01]  /*2740*/  MOV R245, 0x7f800000 ;  /* 0x7f80000000f57802 */ /* 0x000fe20000000f00 */
[----:B------:R-:W-:Y:S01]  /*2750*/  UIMAD UR8, UR17, -0x80, UR6 ;  /* 0xffffff80110878a4 */ /* 0x000fe2000f8e0206 */
[----:B------:R-:W-:Y:S01]  /*2760*/  MOV R10, UR24 ;  /* 0x00000018000a7c02 */ /* 0x000fe20008000f00 */
[----:B------:R-:W-:Y:S01]  /*2770*/  @!P0 IMAD.WIDE R4, R4, R5, UR14 ;  /* 0x0000000e04048e25 */ /* 0x000fe2000f8e0205 */
[----:B------:R1:W5:Y:S03]  /*2780*/  @!P4 LDG.E R246, [R2.64] ;  /* 0x0000000402f6c981 */ /* 0x000366000c1e1900 */
[----:B------:R-:W-:Y:S01]  /*2790*/  ISETP.GE.AND P6, PT, R242, UR8, PT ;  /* 0x00000008f2007c0c */ /* 0x000fe2000bfc6270 */
[----:B------:R1:W5:Y:S04]  /*27a0*/  @!P3 LDG.E R247, [R2.64+0x20] ;  /* 0x0000200402f7b981 */ /* 0x000368000c1e1900 */
[----:B------:R1:W5:Y:S04]  /*27b0*/  @!P1 LDG.E R244, [R2.64+0x80] ;  /* 0x0000800402f49981 */ /* 0x000368000c1e1900 */
[----:B------:R2:W5:Y:S01]  /*27c0*/  @!P0 LDG.E R245, [R4.64] ;  /* 0x0000000404f58981 */ /* 0x000562000c1e1900 */
[----:B------:R-:W-:Y:S03]  /*27d0*/  BSSY B0, `(.L_x_1341) ;  /* 0x0000023000007945 */ /* 0x000fe60003800000 */
[----:B------:R3:W-:Y:S04]  /*27e0*/  @P6 STS.128 [R0+0xc000], RZ ;  /* 0x00c000ff00006388 */ /* 0x0007e80000000c00 */
[----:B------:R3:W-:Y:S01]  /*27f0*/  @P6 STS.128 [R0+0x10000], RZ ;  /* 0x010000ff00006388 */ /* 0x0007e20000000c00 */
[----:B-1----:R-:W-:-:S05]  /*2800*/  IMAD.WIDE.U32 R2, R10, c[0x0][0x198], R236 ;  /* 0x000066000a027a25 */ /* 0x002fca00078e00ec */
[----:B--2---:R-:W-:Y:S01]  /*2810*/  IADD3 R4, P0, R2, UR23, RZ ;  /* 0x0000001702047c10 */ /* 0x004fe2000ff1e0ff */
[----:B------:R-:W-:-:S05]  /*2820*/  IMAD.U32 R2, RZ, RZ, UR9 ;  /* 0x00000009ff027e24 */ /* 0x000fca000f8e00ff */
[----:B------:R-:W-:Y:S01]  /*2830*/  IADD3.X R5, R3, UR26, R2, P0, !PT ;  /* 0x0000001a03057c10 */ /* 0x000fe200087fe402 */
[----:B------:R-:W-:-:S04]  /*2840*/  IMAD R2, R18, c[0x0][0x1b0], RZ ;  /* 0x00006c0012027a24 */ /* 0x000fc800078e02ff */
[C---:B------:R-:W-:Y:S02]  /*2850*/  IMAD R2, R16.reuse, c[0x0][0x1b4], R2 ;  /* 0x00006d0010027a24 */ /* 0x040fe400078e0202 */
[----:B------:R-:W-:-:S05]  /*2860*/  IMAD.WIDE.U32 R4, R16, c[0x0][0x1b0], R4 ;  /* 0x00006c0010047a25 */ /* 0x000fca00078e0004 */
[----:B------:R-:W-:Y:S01]  /*2870*/  IADD3 R9, R5, R2, RZ ;  /* 0x0000000205097210 */ /* 0x000fe20007ffe0ff */
        /* <DEDUP_REMOVED lines=24> */
.L_x_1342:
[----:B---3--:R-:W-:Y:S05]  /*2a00*/  BSYNC B0 ;  /* 0x0000000000007941 */ /* 0x008fea0003800000 */
.L_x_1341:
[----:B------:R-:W-:Y:S01]  /*2a10*/  ISETP.GE.AND P5, PT, R12, UR8, PT ;  /* 0x000000080c007c0c */ /* 0x000fe2000bfa6270 */
[----:B------:R-:W-:-:S12]  /*2a20*/  BSSY B0, `(.L_x_1343) ;  /* 0x000001d000007945 */ /* 0x000fd80003800000 */
[----:B------:R2:W-:Y:S04]  /*2a30*/  @P5 STS.128 [R0+0xd000], RZ ;  /* 0x00d000ff00005388 */ /* 0x0005e80000000c00 */
[----:B------:R2:W-:Y:S01]  /*2a40*/  @P5 STS.128 [R0+0x11000], RZ ;  /* 0x011000ff00005388 */ /* 0x0005e20000000c00 */
[----:B------:R-:W-:Y:S05]  /*2a50*/  @P5 BRA `(.L_x_1344) ;  /* 0x0000019000005947 */ /* 0x000fea0003800000 */
[----:B-1----:R-:W-:Y:S02]  /*2a60*/  IADD3 R6, P0, R242, 0x20, RZ ;  /* 0x00000020f2067810 */ /* 0x002fe40007f1e0ff */
[----:B------:R-:W-:Y:S02]  /*2a70*/  ISETP.GE.AND P1, PT, R236, c[0x0][0x220], PT ;  /* 0x00008800ec007a0c */ /* 0x000fe40003f26270 */
[----:B------:R-:W-:Y:S01]  /*2a80*/  MOV R3, R9 ;  /* 0x0000000900037202 */ /* 0x000fe20000000f00 */
[----:B------:R-:W-:Y:S01]  /*2a90*/  IMAD.X R2, RZ, RZ, R19, P0 ;  /* 0x000000ffff027224 */ /* 0x000fe200000e0613 */
[----:B------:R-:W-:-:S03]  /*2aa0*/  ISETP.GE.AND P0, PT, R243, c[0x0][0x220], PT ;  /* 0x00008800f3007a0c */ /* 0x000fc60003f06270 */
[----:B------:R-:W-:Y:S02]  /*2ab0*/  IMAD R8, R2, c[0x0][0x198], RZ ;  /* 0x0000660002087a24 */ /* 0x000fe400078e02ff */
[----:B------:R-:W-:Y:S02]  /*2ac0*/  IMAD.MOV.U32 R2, RZ, RZ, R4 ;  /* 0x000000ffff027224 */ /* 0x000fe400078e0004 */
[C---:B------:R-:W-:Y:S02]  /*2ad0*/  IMAD R8, R6.reuse, c[0x0][0x19c], R8 ;  /* 0x0000670006087a24 */ /* 0x040fe400078e0208 */
[----:B------:R-:W-:Y:S01]  /*2ae0*/  IMAD.WIDE.U32 R2, R6, c[0x0][0x198], R2 ;  /* 0x0000660006027a25 */ /* 0x000fe200078e0002 */
[----:B------:R1:W-:Y:S03]  /*2af0*/  @P1 STS.128 [R0+0xd000], RZ ;  /* 0x00d000ff00001388 */ /* 0x0003e60000000c00 */
[----:B------:R-:W-:Y:S01]  /*2b00*/  IMAD.IADD R8, R3, 0x1, R8 ;  /* 0x0000000103087824 */ /* 0x000fe200078e0208 */
[----:B------:R-:W-:-:S04]  /*2b10*/  @!P1 LEA R6, P3, R2, c[0x0][0x168], 0x1 ;  /* 0x00005a0002069a11 */ /* 0x000fc800078608ff */
        /* <DEDUP_REMOVED lines=13> */
.L_x_1344:
[----:B------:R-:W-:Y:S05]  /*2bf0*/  BSYNC B0 ;  /* 0x0000000000007941 */ /* 0x000fea0003800000 */
.L_x_1343:
[----:B------:R-:W-:Y:S01]  /*2c00*/  IADD3 R2, R242, 0x40, RZ ;  /* 0x00000040f2027810 */ /* 0x000fe20007ffe0ff */
[----:B------:R-:W-:Y:S03]  /*2c10*/  BSSY B0, `(.L_x_1345) ;  /* 0x000001e000007945 */ /* 0x000fe60003800000 */
[----:B------:R-:W-:-:S13]  /*2c20*/  ISETP.GE.AND P4, PT, R2, UR8, PT ;  /* 0x0000000802007c0c */ /* 0x000fda000bf86270 */
        /* <DEDUP_REMOVED lines=28> */
.L_x_1346:
[----:B------:R-:W-:Y:S05]  /*2df0*/  BSYNC B0 ;  /* 0x0000000000007941 */ /* 0x000fea0003800000 */
.L_x_1345:
        /* <DEDUP_REMOVED lines=11> */
[----:B-1----:R-:W-:-:S04]  /*2eb0*/  IMAD.WIDE.U32 R6, R2, c[0x0][0x198], R4 ;  /* 0x0000660002067a25 */ /* 0x002fc800078e0004 */
        /* <DEDUP_REMOVED lines=18> */
.L_x_1348:
[----:B------:R-:W-:Y:S05]  /*2fe0*/  BSYNC B0 ;  /* 0x0000000000007941 */ /* 0x000fea0003800000 */
.L_x_1347:
[----:B------:R-:W-:Y:S01]  /*2ff0*/  ULDC.64 UR8, c[0x0][0x1a0] ;  /* 0x0000680000087ab9 */ /* 0x000fe20000000a00 */
[----:B-1----:R-:W-:Y:S01]  /*3000*/  IMAD.WIDE.U32 R2, R10, c[0x0][0x1a0], R236 ;  /* 0x000068000a027a25 */ /* 0x002fe200078e00ec */
[----:B------:R-:W-:Y:S01]  /*3010*/  UIMAD UR8, UR19, UR8, URZ ;  /* 0x00000008130872a4 */ /* 0x000fe2000f8e023f */
[----:B------:R1:W-:Y:S01]  /*3020*/  @P6 STS.128 [R0+0x14000], RZ ;  /* 0x014000ff00006388 */ /* 0x0003e20000000c00 */
[----:B------:R-:W-:Y:S02]  /*3030*/  BSSY B0, `(.L_x_1349) ;  /* 0x0000022000007945 */ /* 0x000fe40003800000 */
[----:B------:R-:W-:Y:S01]  /*3040*/  UIMAD UR8, UR24, UR9, UR8 ;  /* 0x00000009180872a4 */ /* 0x000fe2000f8e0208 */
[----:B------:R1:W-:Y:S01]  /*3050*/  @P6 STS.128 [R0+0x18000], RZ ;  /* 0x018000ff00006388 */ /* 0x0003e20000000c00 */
        /* <DEDUP_REMOVED lines=31> */
.L_x_1350:
[----:B------:R-:W-:Y:S05]  /*3250*/  BSYNC B0 ;  /* 0x0000000000007941 */ /* 0x000fea0003800000 */
.L_x_1349:
[----:B------:R1:W-:Y:S01]  /*3260*/  @P5 STS.128 [R0+0x15000], RZ ;  /* 0x015000ff00005388 */ /* 0x0003e20000000c00 */
[----:B------:R-:W-:Y:S03]  /*3270*/  BSSY B0, `(.L_x_1351) ;  /* 0x000001c000007945 */ /* 0x000fe60003800000 */
        /* <DEDUP_REMOVED lines=27> */
.L_x_1352:
[----:B------:R-:W-:Y:S05]  /*3430*/  BSYNC B0 ;  /* 0x0000000000007941 */ /* 0x000fea0003800000 */
.L_x_1351:
        /* <DEDUP_REMOVED lines=29> */
.L_x_1354:
[----:B------:R-:W-:Y:S05]  /*3610*/  BSYNC B0 ;  /* 0x0000000000007941 */ /* 0x000fea0003800000 */
.L_x_1353:
[----:B------:R1:W-:Y:S01]  /*3620*/  @P3 STS.128 [R0+0x17000], RZ ;  /* 0x017000ff00003388 */ /* 0x0003e20000000c00 */
[----:B------:R-:W-:Y:S03]  /*3630*/  BSSY B0, `(.L_x_1355) ;  /* 0x000001a000007945 */ /* 0x000fe60003800000 */
[----:B------:R1:W-:Y:S01]  /*3640*/  @P3 STS.128 [R0+0x1b000], RZ ;  /* 0x01b000ff00003388 */ /* 0x0003e20000000c00 */
[----:B------:R-:W-:Y:S05]  /*3650*/  @P3 BRA `(.L_x_1356) ;  /* 0x0000017000003947 */ /* 0x000fea0003800000 */
[----:B------:R-:W-:Y:S01]  /*3660*/  IADD3 R2, P0, R242, 0x60, RZ ;  /* 0x00000060f2027810 */ /* 0x000fe20007f1e0ff */
[----:B------:R-:W-:Y:S01]  /*3670*/  IMAD.MOV.U32 R5, RZ, RZ, R9 ;  /* 0x000000ffff057224 */ /* 0x000fe200078e0009 */
[----:B------:R-:W-:Y:S02]  /*3680*/  ISETP.GE.AND P3, PT, R236, c[0x0][0x220], PT ;  /* 0x00008800ec007a0c */ /* 0x000fe40003f66270 */
[----:B------:R-:W-:Y:S01]  /*3690*/  ISETP.GE.AND P1, PT, R243, c[0x0][0x220], PT ;  /* 0x00008800f3007a0c */ /* 0x000fe20003f26270 */
[----:B------:R-:W-:-:S02]  /*36a0*/  IMAD.X R3, RZ, RZ, R19, P0 ;  /* 0x000000ffff037224 */ /* 0x000fc400000e0613 */
[----:B-1----:R-:W-:-:S04]  /*36b0*/  IMAD.WIDE.U32 R6, R2, c[0x0][0x1a0], R4 ;  /* 0x0000680002067a25 */ /* 0x002fc800078e0004 */
[----:B------:R-:W-:-:S04]  /*36c0*/  IMAD R3, R3, c[0x0][0x1a0], RZ ;  /* 0x0000680003037a24 */ /* 0x000fc800078e02ff */
[----:B------:R-:W-:Y:S01]  /*36d0*/  IMAD R3, R2, c[0x0][0x1a4], R3 ;  /* 0x0000690002037a24 */ /* 0x000fe200078e0203 */
[C---:B------:R-:W-:Y:S01]  /*36e0*/  @!P3 LEA R4, P4, R6.reuse, c[0x0][0x170], 0x1 ;  /* 0x00005c000604ba11 */ /* 0x040fe200078808ff */
[----:B------:R1:W-:Y:S01]  /*36f0*/  @P3 STS.128 [R0+0x17000], RZ ;  /* 0x017000ff00003388 */ /* 0x0003e20000000c00 */
[----:B------:R-:W-:Y:S01]  /*3700*/  @!P1 LEA R2, P0, R6, c[0x0][0x170], 0x1 ;  /* 0x00005c0006029a11 */ /* 0x000fe200078008ff */
[----:B------:R-:W-:-:S05]  /*3710*/  IMAD.IADD R3, R7, 0x1, R3 ;  /* 0x0000000107037824 */ /* 0x000fca00078e0203 */
[C-C-:B------:R-:W-:Y:S02]  /*3720*/  @!P3 LEA.HI.X R5, R6.reuse, c[0x0][0x174], R3.reuse, 0x1, P4 ;  /* 0x00005d000605ba11 */ /* 0x140fe400020f0c03 */
[----:B------:R-:W-:-:S03]  /*3730*/  @!P1 LEA.HI.X R3, R6, c[0x0][0x174], R3, 0x1, P0 ;  /* 0x00005d0006039a11 */ /* 0x000fc600000f0c03 */
        /* <DEDUP_REMOVED lines=8> */
[----:B------:R1:W-:Y:S02]  /*37c0*/  @!P1 LDGSTS.E.BYPASS.LTC128B.128 [R0+0x1b000], [R2.64+0x80] ;  /* 0x1b00008002009fae */ /* 0x0003e4000b901d44 */
.L_x_1356:
[----:B------:R-:W-:Y:S05]  /*37d0*/  BSYNC B0 ;  /* 0x0000000000007941 */ /* 0x000fea0003800000 */
.L_x_1355:
[----:B-1----:R-:W-:Y:S02]  /*37e0*/  IMAD.MOV.U32 R6, RZ, RZ, c[0x0][0x308] ;  /* 0x0000c200ff067624 */ /* 0x002fe400078e00ff */
[----:B------:R-:W-:Y:S01]  /*37f0*/  IMAD.MOV.U32 R7, RZ, RZ, c[0x0][0x30c] ;  /* 0x0000c300ff077624 */ /* 0x000fe200078e00ff */
[----:B--234-:R-:W-:Y:S01]  /*3800*/  LEA.HI R0, R21, R20, RZ, 0x4 ;  /* 0x0000001415007211 */ /* 0x01cfe200078f20ff */
[----:B------:R-:W0:Y:S04]  /*3810*/  LDGDEPBAR ;  /* 0x00000000000079af */ /* 0x000e280000000000 */
[----:B------:R1:W2:Y:S04]  /*3820*/  LDG.E.64 R2, [R6.64+0x8] ;  /* 0x0000080406027981 */ /* 0x0002a8000c1e1b00 */
[----:B-1----:R-:W3:Y:S01]  /*3830*/  LDG.E.64 R6, [R6.64] ;  /* 0x0000000406067981 */ /* 0x002ee2000c1e1b00 */
[----:B------:R-:W-:Y:S01]  /*3840*/  LOP3.LUT R0, R0, 0xfffffff0, RZ, 0xc0, !PT ;  /* 0xfffffff000007812 */ /* 0x000fe200078ec0ff */
[----:B------:R-:W-:Y:S01]  /*3850*/  IMAD.SHL.U32 R211, R220, 0x2, RZ ;  /* 0x00000002dcd37824 */ /* 0x000fe200078e00ff */
[----:B------:R-:W-:Y:S01]  /*3860*/  MOV R196, 0x40 ;  /* 0x0000004000c47802 */ /* 0x000fe20000000f00 */
[----:B------:R-:W-:Y:S01]  /*3870*/  UIADD3 UR10, UR24, 0x80, URZ ;  /* 0x00000080180a7890 */ /* 0x000fe2000fffe03f */
        /* <DEDUP_REMOVED lines=21> */
[----:B------:R-:W-:Y:S01]  /*39d0*/  SHF.R.S32.HI R4, RZ, 0x1f, R17 ;  /* 0x0000001fff047819 */ /* 0x000fe20000011411 */
[----:B------:R-:W-:Y:S01]  /*39e0*/  CS2R R132, SRZ ;  /* 0x0000000000847805 */ /* 0x000fe2000001ff00 */
[----:B------:R-:W-:Y:S01]  /*39f0*/  CS2R R126, SRZ ;  /* 0x00000000007e7805 */ /* 0x000fe2000001ff00 */
[----:B------:R-:W-:Y:S01]  /*3a00*/  CS2R R124, SRZ ;  /* 0x00000000007c7805 */ /* 0x000fe2000001ff00 */
[C---:B------:R-:W-:Y:S01]  /*3a10*/  LOP3.LUT P0, RZ, R0.reuse, 0x2, RZ, 0xc0, !PT ;  /* 0x0000000200ff7812 */ /* 0x040fe2000780c0ff */
[----:B------:R-:W-:Y:S01]  /*3a20*/  CS2R R130, SRZ ;  /* 0x0000000000827805 */ /* 0x000fe2000001ff00 */
[----:B------:R-:W-:Y:S01]  /*3a30*/  LOP3.LUT P1, RZ, R0, 0x4, RZ, 0xc0, !PT ;  /* 0x0000000400ff7812 */ /* 0x000fe2000782c0ff */
[----:B------:R-:W-:Y:S01]  /*3a40*/  CS2R R128, SRZ ;  /* 0x0000000000807805 */ /* 0x000fe2000001ff00 */
        /* <DEDUP_REMOVED lines=46> */
[----:B------:R-:W-:Y:S01]  /*3d30*/  UISETP.GE.AND UP0, UPT, UR10, UR6, UPT ;  /* 0x000000060a00728c */ /* 0x000fe2000bf06270 */
[----:B------:R-:W-:-:S02]  /*3d40*/  IADD3 R212, R219, R211, RZ ;  /* 0x000000d3dbd47210 */ /* 0x000fc40007ffe0ff */
[----:B--2---:R-:W-:Y:S02]  /*3d50*/  IADD3 R17, P4, P3, R2, UR41, R17 ;  /* 0x0000002902117c10 */ /* 0x004fe4000fb9e011 */
[----:B------:R-:W-:Y:S02]  /*3d60*/  IADD3 R2, R218, 0x2000, RZ ;  /* 0x00002000da027810 */ /* 0x000fe40007ffe0ff */
[----:B------:R-:W-:Y:S01]  /*3d70*/  IADD3.X R0, R3, UR49, R4, P4, P3 ;  /* 0x0000003103007c10 */ /* 0x000fe2000a7e6404 */
[----:B------:R-:W-:Y:S01]  /*3d80*/  IMAD.WIDE.U32 R4, R17, -0x2daee0ad, RZ ;  /* 0xd2511f5311047825 */ /* 0x000fe200078e00ff */
[----:B------:R-:W-:-:S03]  /*3d90*/  SEL R2, R2, R218, !P2 ;  /* 0x000000da02027207 */ /* 0x000fc60005000000 */
[----:B------:R1:W-:Y:S02]  /*3da0*/  STL [R1+0x14], R0 ;  /* 0x0000140001007387 */ /* 0x0003e40000100800 */
[----:B------:R-:W-:Y:S02]  /*3db0*/  IMAD.SHL.U32 R210, R2, 0x2, RZ ;  /* 0x0000000202d27824 */ /* 0x000fe400078e00ff */
[----:B------:R-:W-:-:S05]  /*3dc0*/  IMAD.SHL.U32 R2, R22, 0x20, RZ ;  /* 0x0000002016027824 */ /* 0x000fca00078e00ff */
[----:B------:R2:W-:Y:S04]  /*3dd0*/  STL [R1+0x34], R2 ;  /* 0x0000340201007387 */ /* 0x0005e80000100800 */
[----:B------:R4:W-:Y:S01]  /*3de0*/  STL.64 [R1+0x8], R4 ;  /* 0x0000080401007387 */ /* 0x0009e20000100a00 */
[----:B---3--:R3:W2:Y:S08]  /*3df0*/  R2UR UR8, R7 ;  /* 0x00000000070873c2 */ /* 0x0086b000000e0000 */
[----:B------:R3:W2:Y:S01]  /*3e00*/  R2UR UR9, R6 ;  /* 0x00000000060973c2 */ /* 0x0006a200000e0000 */
[----:B-1----:R-:W-:-:S04]  /*3e10*/  IADD3 R0, R220, 0x2000, RZ ;  /* 0x00002000dc007810 */ /* 0x002fc80007ffe0ff */
[----:B------:R-:W-:-:S05]  /*3e20*/  SEL R0, R0, R220, !P2 ;  /* 0x000000dc00007207 */ /* 0x000fca0005000000 */
[----:B------:R-:W-:Y:S01]  /*3e30*/  IMAD.SHL.U32 R213, R0, 0x2, RZ ;  /* 0x0000000200d57824 */ /* 0x000fe200078e00ff */
[----:B------:R-:W-:-:S05]  /*3e40*/  MOV R0, c[0x0][0x22c] ;  /* 0x00008b0000007a02 */ /* 0x000fca0000000f00 */
[----:B------:R-:W-:-:S04]  /*3e50*/  IMAD R0, R0, c[0x0][0x1c0], RZ ;  /* 0x0000700000007a24 */ /* 0x000fc800078e02ff */
[C---:B------:R-:W-:Y:S02]  /*3e60*/  IMAD.SHL.U32 R3, R0.reuse, 0x10, RZ ;  /* 0x0000001000037824 */ /* 0x040fe400078e00ff */
[----:B------:R-:W-:-:S03]  /*3e70*/  IMAD.SHL.U32 R235, R0, 0x8, RZ ;  /* 0x0000000800eb7824 */ /* 0x000fc600078e00ff */
[C---:B--2---:R-:W-:Y:S02]  /*3e80*/  IADD3 R2, R3.reuse, 0x20, RZ ;  /* 0x0000002003027810 */ /* 0x044fe40007ffe0ff */
[C---:B----4-:R-:W-:Y:S02]  /*3e90*/  IADD3 R4, R3.reuse, 0x40, RZ ;  /* 0x0000004003047810 */ /* 0x050fe40007ffe0ff */
        /* <DEDUP_REMOVED lines=10> */
[C---:B------:R-:W-:Y:S01]  /*3f40*/  IMAD.IADD R2, R235.reuse, 0x1, R2 ;  /* 0x00000001eb027824 */ /* 0x040fe200078e0202 */
[C---:B------:R-:W-:Y:S01]  /*3f50*/  IADD3 R251, R235.reuse, R252, RZ ;  /* 0x000000fcebfb7210 */ /* 0x040fe20007ffe0ff */
[C---:B------:R-:W-:Y:S02]  /*3f60*/  IMAD.IADD R249, R235.reuse, 0x1, R250 ;  /* 0x00000001ebf97824 */ /* 0x040fe400078e02fa */
[C---:B------:R-:W-:Y:S01]  /*3f70*/  IMAD.IADD R3, R235.reuse, 0x1, R2 ;  /* 0x00000001eb037824 */ /* 0x040fe200078e0202 */
[----:B------:R1:W-:Y:S01]  /*3f80*/  STL [R1], R2 ;  /* 0x0000000201007387 */ /* 0x0003e20000100800 */
[----:B------:R-:W-:-:S03]  /*3f90*/  IMAD.IADD R0, R235, 0x1, R249 ;  /* 0x00000001eb007824 */ /* 0x000fc600078e02f9 */
[----:B------:R3:W-:Y:S02]  /*3fa0*/  STL [R1+0x10], R3 ;  /* 0x0000100301007387 */ /* 0x0007e40000100800 */
[----:B-1-3--:R-:W-:Y:S02]  /*3fb0*/  IADD3 R2, R235, R251, RZ ;  /* 0x000000fbeb027210 */ /* 0x00afe40007ffe0ff */
.L_x_1359:
        /* <DEDUP_REMOVED lines=15> */
[----:B------:R-:W4:Y:S01]  /*40b0*/  LDL.64 R222, [R1+0x8] ;  /* 0x0000080001de7983 */ /* 0x000f220000100a00 */
        /* <DEDUP_REMOVED lines=154> */
[----:B------:R-:W1:Y:S01]  /*4a60*/  MUFU.EX2 R204, R4 ;  /* 0x0000000400cc7308 */ /* 0x000e620000000800 */
[----:B------:R-:W-:Y:S01]  /*4a70*/  @P3 FSEL R9, R9, -INF , !P4 ;  /* 0xff80000009093808 */ /* 0x000fe20006000000 */
[----:B------:R-:W-:Y:S01]  /*4a80*/  UIADD3 UR11, UR8, -0x4498517b, URZ ;  /* 0xbb67ae85080b7890 */ /* 0x000fe2000fffe03f */
[----:B------:R-:W-:Y:S01]  /*4a90*/  PLOP3.LUT P3, PT, PT, PT, UP0, 0x80, 0x0 ;  /* 0x000000000000781c */ /* 0x000fe20003f6f008 */
[--C-:B------:R-:W-:Y:S01]  /*4aa0*/  FFMA.FTZ R6, R6, c[0x0][0x23c], -R164.reuse ;  /* 0x00008f0006067a23 */ /* 0x100fe200000108a4 */
[----:B------:R-:W-:Y:S01]  /*4ab0*/  @P6 ISETP.GE.AND P6, PT, R2, UR6, PT ;  /* 0x0000000602006c0c */ /* 0x000fe2000bfc6270 */
[----:B------:R-:W-:Y:S01]  /*4ac0*/  FFMA.FTZ R7, R7, c[0x0][0x23c], -R164 ;  /* 0x00008f0007077a23 */ /* 0x000fe200000108a4 */
[----:B------:R-:W-:Y:S01]  /*4ad0*/  PLOP3.LUT P0, PT, PT, PT, UP0, 0x80, 0x0 ;  /* 0x000000000000781c */ /* 0x000fe20003f0f008 */
[----:B------:R-:W-:Y:S01]  /*4ae0*/  FMUL.FTZ R2, R244, 1.4426950216293334961 ;  /* 0x3fb8aa3bf4027820 */ /* 0x000fe20000410000 */
[----:B------:R-:W-:Y:S01]  /*4af0*/  LOP3.LUT R0, R222, UR11, RZ, 0x3c, !PT ;  /* 0x0000000bde007c12 */ /* 0x000fe2000f8e3cff */
[----:B------:R2:W3:Y:S01]  /*4b00*/  MUFU.EX2 R203, R5 ;  /* 0x0000000500cb7308 */ /* 0x0004e20000000800 */
[----:B------:R-:W-:Y:S01]  /*4b10*/  FSETP.NEU.FTZ.AND P5, PT, R244, -INF , PT ;  /* 0xff800000f400780b */ /* 0x000fe20003fbd000 */
[----:B------:R-:W-:Y:S01]  /*4b20*/  UIADD3 UR11, UR9, -0x255992d5, URZ ;  /* 0xdaa66d2b090b7890 */ /* 0x000fe2000fffe03f */
[----:B------:R-:W-:Y:S02]  /*4b30*/  LOP3.LUT R184, R0, R167, RZ, 0x3c, !PT ;  /* 0x000000a700b87212 */ /* 0x000fe400078e3cff */
[----:B------:R-:W-:Y:S02]  /*4b40*/  FSEL R2, R2, RZ, P5 ;  /* 0x000000ff02027208 */ /* 0x000fe40002800000 */
[----:B------:R-:W-:Y:S02]  /*4b50*/  @P3 IADD3 R173, R3, 0x9, RZ ;  /* 0x0000000903ad3810 */ /* 0x000fe40007ffe0ff */
[----:B------:R-:W-:Y:S01]  /*4b60*/  PLOP3.LUT P3, PT, PT, PT, UP0, 0x80, 0x0 ;  /* 0x000000000000781c */ /* 0x000fe20003f6f008 */
[----:B------:R-:W-:Y:S01]  /*4b70*/  MUFU.EX2 R202, R6 ;  /* 0x0000000600ca7308 */ /* 0x000fe20000000800 */
[----:B------:R-:W-:Y:S01]  /*4b80*/  @P0 FSEL R12, R12, -INF , !P6 ;  /* 0xff8000000c0c0808 */ /* 0x000fe20007000000 */
[--C-:B------:R-:W-:Y:S01]  /*4b90*/  FFMA.FTZ R8, R8, c[0x0][0x23c], -R2.reuse ;  /* 0x00008f0008087a23 */ /* 0x100fe20000010802 */
[----:B------:R-:W-:Y:S01]  /*4ba0*/  PLOP3.LUT P0, PT, PT, PT, UP0, 0x80, 0x0 ;  /* 0x000000000000781c */ /* 0x000fe20003f0f008 */
[--C-:B------:R-:W-:Y:S01]  /*4bb0*/  FFMA.FTZ R9, R9, c[0x0][0x23c], -R2.reuse ;  /* 0x00008f0009097a23 */ /* 0x100fe20000010802 */
[----:B------:R-:W-:Y:S01]  /*4bc0*/  PLOP3.LUT P5, PT, PT, PT, UP0, 0x80, 0x0 ;  /* 0x000000000000781c */ /* 0x000fe20003faf008 */
[----:B------:R-:W-:Y:S01]  /*4bd0*/  FFMA.FTZ R12, R12, c[0x0][0x23c], -R2 ;  /* 0x00008f000c0c7a23 */ /* 0x000fe20000010802 */
[----:B------:R-:W-:Y:S02]  /*4be0*/  PLOP3.LUT P2, PT, PT, PT, UP0, 0x80, 0x0 ;  /* 0x000000000000781c */ /* 0x000fe40003f4f008 */
[----:B------:R-:W-:Y:S01]  /*4bf0*/  LOP3.LUT R181, R181, UR10, R166, 0x96, !PT ;  /* 0x0000000ab5b57c12 */ /* 0x000fe2000f8e96a6 */
[----:B------:R4:W-:Y:S02]  /*4c00*/  MUFU.EX2 R223, R7 ;  /* 0x0000000700df7308 */ /* 0x0009e40000000800 */
[----:B------:R-:W-:Y:S01]  /*4c10*/  @P3 ISETP.GE.AND P3, PT, R173, UR6, PT ;  /* 0x00000006ad003c0c */ /* 0x000fe2000bf66270 */
[----:B--2---:R-:W-:Y:S03]  /*4c20*/  IMAD.WIDE.U32 R4, R183, -0x2daee0ad, RZ ;  /* 0xd2511f53b7047825 */ /* 0x004fe600078e00ff */
[----:B------:R-:W-:Y:S02]  /*4c30*/  @P0 FSEL R16, R16, -INF , !P6 ;  /* 0xff80000010100808 */ /* 0x000fe40007000000 */
[----:B------:R-:W-:Y:S01]  /*4c40*/  FSETP.NEU.FTZ.AND P0, PT, R245, -INF , PT ;  /* 0xff800000f500780b */ /* 0x000fe20003f1d000 */
[----:B------:R-:W-:Y:S01]  /*4c50*/  IMAD.WIDE.U32 R182, R181, -0x326172a9, RZ ;  /* 0xcd9e8d57b5b67825 */ /* 0x000fe200078e00ff */
[----:B------:R-:W-:Y:S01]  /*4c60*/  LOP3.LUT R173, R0, R5, RZ, 0x3c, !PT ;  /* 0x0000000500ad7212 */ /* 0x000fe200078e3cff */
[----:B------:R2:W-:Y:S01]  /*4c70*/  MUFU.EX2 R225, R8 ;  /* 0x0000000800e17308 */ /* 0x0005e20000000800 */
[----:B------:R-:W-:Y:S01]  /*4c80*/  LOP3.LUT R185, R175, UR10, R4, 0x96, !PT ;  /* 0x0000000aafb97c12 */ /* 0x000fe2000f8e9604 */
[----:B------:R-:W-:Y:S01]  /*4c90*/  FMUL.FTZ R0, R245, 1.4426950216293334961 ;  /* 0x3fb8aa3bf5007820 */ /* 0x000fe20000410000 */
[----:B------:R-:W-:Y:S01]  /*4ca0*/  @P5 FSEL R14, R14, -INF , !P6 ;  /* 0xff8000000e0e5808 */ /* 0x000fe20007000000 */
[----:B------:R-:W-:Y:S01]  /*4cb0*/  UIADD3 UR10, UR8, 0x32370b8f, URZ ;  /* 0x32370b8f080a7890 */ /* 0x000fe2000fffe03f */
[----:B------:R-:W-:Y:S01]  /*4cc0*/  PLOP3.LUT P5, PT, PT, PT, UP0, 0x80, 0x0 ;  /* 0x000000000000781c */ /* 0x000fe20003faf008 */
[--C-:B------:R-:W-:Y:S01]  /*4cd0*/  FFMA.FTZ R16, R16, c[0x0][0x23c], -R165.reuse ;  /* 0x00008f0010107a23 */ /* 0x100fe200000108a5 */
[----:B------:R-:W-:Y:S02]  /*4ce0*/  FSEL R0, R0, RZ, P0 ;  /* 0x000000ff00007208 */ /* 0x000fe40000000000 */
[----:B------:R-:W-:Y:S01]  /*4cf0*/  PLOP3.LUT P0, PT, PT, PT, UP0, 0x80, 0x0 ;  /* 0x000000000000781c */ /* 0x000fe20003f0f008 */
[----:B------:R1:W-:Y:S01]  /*4d00*/  MUFU.EX2 R224, R9 ;  /* 0x0000000900e07308 */ /* 0x0003e20000000800 */
[----:B------:R-:W-:Y:S01]  /*4d10*/  @P2 FSEL R11, R11, -INF , !P4 ;  /* 0xff8000000b0b2808 */ /* 0x000fe20006000000 */
[--C-:B------:R-:W-:Y:S01]  /*4d20*/  FFMA.FTZ R14, R14, c[0x0][0x23c], -R0.reuse ;  /* 0x00008f000e0e7a23 */ /* 0x100fe20000010800 */
[----:B----4-:R-:W4:Y:S01]  /*4d30*/  LDSM.16.M88.4 R4, [R215+0x10800] ;  /* 0x01080000d704783b */ /* 0x010f220000000200 */
[----:B------:R-:W-:Y:S02]  /*4d40*/  PLOP3.LUT P2, PT, PT, PT, UP0, 0x80, 0x0 ;  /* 0x000000000000781c */ /* 0x000fe40003f4f008 */
[----:B------:R-:W-:Y:S01]  /*4d50*/  PLOP3.LUT P4, PT, PT, PT, UP0, 0x80, 0x0 ;  /* 0x000000000000781c */ /* 0x000fe20003f8f008 */
[----:B------:R-:W-:Y:S01]  /*4d60*/  FFMA.FTZ R175, R11, c[0x0][0x23c], -R0 ;  /* 0x00008f000baf7a23 */ /* 0x000fe20000010800 */
[----:B------:R-:W-:Y:S02]  /*4d70*/  @P5 FSEL R18, R18, -INF , !P6 ;  /* 0xff80000012125808 */ /* 0x000fe40007000000 */
[----:B------:R-:W-:Y:S01]  /*4d80*/  PLOP3.LUT P6, PT, PT, PT, UP0, 0x80, 0x0 ;  /* 0x000000000000781c */ /* 0x000fe20003fcf008 */
[----:B------:R-:W-:Y:S01]  /*4d90*/  MUFU.EX2 R201, R16 ;  /* 0x0000001000c97308 */ /* 0x000fe20000000800 */
[----:B------:R-:W-:Y:S01]  /*4da0*/  @P0 FSEL R13, R13, -INF , !P3 ;  /* 0xff8000000d0d0808 */ /* 0x000fe20005800000 */
[----:B------:R-:W-:Y:S01]  /*4db0*/  FFMA.FTZ R18, R18, c[0x0][0x23c], -R164 ;  /* 0x00008f0012127a23 */ /* 0x000fe200000108a4 */
[----:B------:R-:W-:Y:S01]  /*4dc0*/  PLOP3.LUT P0, PT, PT, PT, UP0, 0x80, 0x0 ;  /* 0x000000000000781c */ /* 0x000fe20003f0f008 */
[----:B--2---:R-:W-:Y:S01]  /*4dd0*/  FFMA.FTZ R8, R10, c[0x0][0x23c], -R0 ;  /* 0x00008f000a087a23 */ /* 0x004fe20000010800 */
[----:B------:R-:W-:Y:S01]  /*4de0*/  PLOP3.LUT P5, PT, PT, PT, UP0, 0x80, 0x0 ;  /* 0x000000000000781c */ /* 0x000fe20003faf008 */
[----:B------:R-:W-:Y:S01]  /*4df0*/  FFMA.FTZ R13, R13, c[0x0][0x23c], -R2 ;  /* 0x00008f000d0d7a23 */ /* 0x000fe20000010802 */
[----:B------:R-:W-:Y:S01]  /*4e00*/  @P2 IADD3 R166, R3, 0x10, RZ ;  /* 0x0000001003a62810 */ /* 0x000fe20007ffe0ff */
[----:B------:R-:W-:Y:S01]  /*4e10*/  IMAD.WIDE.U32 R10, R173, -0x326172a9, RZ ;  /* 0xcd9e8d57ad0a7825 */ /* 0x000fe200078e00ff */
[----:B------:R-:W-:Y:S01]  /*4e20*/  PLOP3.LUT P2, PT, PT, PT, UP0, 0x80, 0x0 ;  /* 0x000000000000781c */ /* 0x000fe20003f4f008 */
[----:B------:R-:W-:Y:S01]  /*4e30*/  MUFU.EX2 R200, R18 ;  /* 0x0000001200c87308 */ /* 0x000fe20000000800 */
[----:B------:R-:W-:Y:S02]  /*4e40*/  @P4 IADD3 R167, R3, 0x11, RZ ;  /* 0x0000001103a74810 */ /* 0x000fe40007ffe0ff */
[----:B------:R-:W-:Y:S03]  /*4e50*/  PLOP3.LUT P4, PT, PT, PT, UP0, 0x80, 0x0 ;  /* 0x000000000000781c */ /* 0x000fe60003f8f008 */
[----:B------:R-:W-:Y:S02]  /*4e60*/  @P0 FSEL R17, R17, -INF , !P3 ;  /* 0xff80000011110808 */ /* 0x000fe40005800000 */
[----:B------:R-:W-:Y:S02]  /*4e70*/  PLOP3.LUT P0, PT, PT, PT, UP0, 0x80, 0x0 ;  /* 0x000000000000781c */ /* 0x000fe40003f0f008 */
[----:B------:R2:W-:Y:S01]  /*4e80*/  MUFU.EX2 R227, R8 ;  /* 0x0000000800e37308 */ /* 0x0005e20000000800 */
[--C-:B------:R-:W-:Y:S01]  /*4e90*/  FFMA.FTZ R17, R17, c[0x0][0x23c], -R165.reuse ;  /* 0x00008f0011117a23 */ /* 0x100fe200000108a5 */
[C---:B------:R-:W-:Y:S02]  /*4ea0*/  @P5 IADD3 R181, R3.reuse, 0x18, RZ ;  /* 0x0000001803b55810 */ /* 0x040fe40007ffe0ff */
[----:B------:R-:W-:Y:S02]  /*4eb0*/  @P6 IADD3 R3, R3, 0x19, RZ ;  /* 0x0000001903036810 */ /* 0x000fe40007ffe0ff */
[----:B------:R-:W-:Y:S02]  /*4ec0*/  @P4 ISETP.GE.AND P4, PT, R167, UR6, PT ;  /* 0x00000006a7004c0c */ /* 0x000fe4000bf86270 */
[----:B------:R-:W-:Y:S02]  /*4ed0*/  PLOP3.LUT P6, PT, PT, PT, UP0, 0x80, 0x0 ;  /* 0x000000000000781c */ /* 0x000fe40003fcf008 */
[----:B------:R-:W-:Y:S01]  /*4ee0*/  MUFU.EX2 R199, R17 ;  /* 0x0000001100c77308 */ /* 0x000fe20000000800 */
[----:B------:R-:W-:Y:S01]  /*4ef0*/  @P0 FSEL R19, R19, -INF , !P3 ;  /* 0xff80000013130808 */ /* 0x000fe20005800000 */
[-C--:B----4-:R-:W-:Y:S01]  /*4f00*/  HMMA.16816.F32.BF16 R20, R168, R4.reuse, R20 ;  /* 0x00000004a814723c */ /* 0x090fe20000041814 */
[----:B------:R-:W-:Y:S02]  /*4f10*/  PLOP3.LUT P0, PT, PT, PT, UP0, 0x80, 0x0 ;  /* 0x000000000000781c */ /* 0x000fe40003f0f008 */
[----:B------:R-:W-:Y:S01]  /*4f20*/  @P2 ISETP.GE.AND P2, PT, R166, UR6, PT ;  /* 0x00000006a6002c0c */ /* 0x000fe2000bf46270 */
[----:B------:R-:W-:Y:S01]  /*4f30*/  FFMA.FTZ R19, R19, c[0x0][0x23c], -R164 ;  /* 0x00008f0013137a23 */ /* 0x000fe200000108a4 */
[----:B------:R-:W-:Y:S01]  /*4f40*/  PLOP3.LUT P5, PT, PT, PT, UP0, 0x80, 0x0 ;  /* 0x000000000000781c */ /* 0x000fe20003faf008 */
[----:B------:R-:W-:Y:S02]  /*4f50*/  IMAD.WIDE.U32 R166, R184, -0x326172a9, RZ ;  /* 0xcd9e8d57b8a67825 */ /* 0x000fe400078e00ff */
[C---:B------:R-:W-:Y:S01]  /*4f60*/  HMMA.16816.F32.BF16 R24, R176.reuse, R4, R24 ;  /* 0x00000004b018723c */ /* 0x040fe20000041818 */
[----:B------:R4:W-:Y:S03]  /*4f70*/  MUFU.EX2 R226, R175 ;  /* 0x000000af00e27308 */ /* 0x0009e60000000800 */
[----:B------:R-:W-:Y:S02]  /*4f80*/  @P6 FSEL R15, R15, -INF , !P3 ;  /* 0xff8000000f0f6808 */ /* 0x000fe40005800000 */
[----:B------:R-:W-:Y:S02]  /*4f90*/  PLOP3.LUT P3, PT, PT, PT, UP0, 0x80, 0x0 ;  /* 0x000000000000781c */ /* 0x000fe40003f6f008 */
[-C--:B------:R-:W-:Y:S01]  /*4fa0*/  HMMA.16816.F32.BF16 R28, R176, R6.reuse, R28 ;  /* 0x00000006b01c723c */ /* 0x080fe2000004181c */
[----:B------:R-:W-:Y:S02]  /*4fb0*/  PLOP3.LUT P6, PT, PT, PT, UP0, 0x80, 0x0 ;  /* 0x000000000000781c */ /* 0x000fe40003fcf008 */
[----:B------:R3:W-:Y:S01]  /*4fc0*/  MUFU.EX2 R222, R12 ;  /* 0x0000000c00de7308 */ /* 0x0007e20000000800 */
[C---:B-1----:R-:W-:Y:S01]  /*4fd0*/  LOP3.LUT R9, R172.reuse, R167, RZ, 0x3c, !PT ;  /* 0x000000a7ac097212 */ /* 0x042fe200078e3cff */
[----:B------:R-:W-:Y:S01]  /*4fe0*/  FFMA.FTZ R15, R15, c[0x0][0x23c], -R0 ;  /* 0x00008f000f0f7a23 */ /* 0x000fe20000010800 */
[----:B------:R-:W-:Y:S02]  /*4ff0*/  LOP3.LUT R172, R172, R11, RZ, 0x3c, !PT ;  /* 0x0000000bacac7212 */ /* 0x000fe400078e3cff */
[----:B------:R-:W-:Y:S04]  /*5000*/  HMMA.16816.F32.BF16 R32, R168, R6, R32 ;  /* 0x00000006a820723c */ /* 0x000fe80000041820 */
[----:B------:R-:W-:Y:S01]  /*5010*/  @P0 FSEL R22, R22, -INF , !P2 ;  /* 0xff80000016160808 */ /* 0x000fe20005000000 */
[----:B------:R1:W-:Y:S01]  /*5020*/  MUFU.EX2 R207, R13 ;  /* 0x0000000d00cf7308 */ /* 0x0003e20000000800 */
[----:B------:R-:W-:Y:S01]  /*5030*/  PLOP3.LUT P0, PT, PT, PT, UP0, 0x80, 0x0 ;  /* 0x000000000000781c */ /* 0x000fe20003f0f008 */
[----:B------:R-:W-:Y:S01]  /*5040*/  IMAD.WIDE.U32 R172, R172, -0x2daee0ad, RZ ;  /* 0xd2511f53acac7825 */ /* 0x000fe200078e00ff */
[----:B------:R-:W-:Y:S02]  /*5050*/  @P3 FSEL R20, R20, -INF , !P2 ;  /* 0xff80000014143808 */ /* 0x000fe40005000000 */
[----:B------:R-:W-:Y:S02]  /*5060*/  PLOP3.LUT P3, PT, PT, PT, UP0, 0x80, 0x0 ;  /* 0x000000000000781c */ /* 0x000fe40003f6f008 */
[----:B------:R-:W-:Y:S01]  /*5070*/  LOP3.LUT R184, R183, UR11, R166, 0x96, !PT ;  /* 0x0000000bb7b87c12 */ /* 0x000fe2000f8e96a6 */
[----:B--2---:R-:W-:Y:S01]  /*5080*/  IMAD.WIDE.U32 R8, R9, -0x2daee0ad, RZ ;  /* 0xd2511f5309087825 */ /* 0x004fe200078e00ff */
[----:B------:R-:W-:Y:S01]  /*5090*/  LOP3.LUT R174, R173, UR10, R174, 0x96, !PT ;  /* 0x0000000aadae7c12 */ /* 0x000fe2000f8e96ae */
[----:B------:R2:W-:Y:S01]  /*50a0*/  MUFU.EX2 R206, R14 ;  /* 0x0000000e00ce7308 */ /* 0x0005e20000000800 */
[----:B------:R-:W-:Y:S01]  /*50b0*/  @P5 ISETP.GE.AND P5, PT, R181, UR6, PT ;  /* 0x00000006b5005c0c */ /* 0x000fe2000bfa6270 */
[----:B------:R-:W-:Y:S01]  /*50c0*/  IMAD.WIDE.U32 R166, R185, -0x326172a9, RZ ;  /* 0xcd9e8d57b9a67825 */ /* 0x000fe200078e00ff */
[----:B------:R-:W-:Y:S01]  /*50d0*/  LOP3.LUT R9, R9, UR10, R180, 0x96, !PT ;  /* 0x0000000a09097c12 */ /* 0x000fe2000f8e96b4 */
[----:B------:R-:W-:Y:S01]  /*50e0*/  UIADD3 UR10, UR9, 0x78dde6e4, URZ ;  /* 0x78dde6e4090a7890 */ /* 0x000fe2000fffe03f */
[----:B------:R-:W-:Y:S01]  /*50f0*/  @P0 FSEL R26, R26, -INF , !P2 ;  /* 0xff8000001a1a0808 */ /* 0x000fe20005000000 */
[----:B------:R-:W-:Y:S01]  /*5100*/  IMAD.WIDE.U32 R184, R184, -0x2daee0ad, RZ ;  /* 0xd2511f53b8b87825 */ /* 0x000fe200078e00ff */
[----:B------:R-:W-:Y:S02]  /*5110*/  PLOP3.LUT P0, PT, PT, PT, UP0, 0x80, 0x0 ;  /* 0x000000000000781c */ /* 0x000fe40003f0f008 */
[----:B------:R-:W-:Y:S01]  /*5120*/  @P3 FSEL R24, R24, -INF , !P2 ;  /* 0xff80000018183808 */ /* 0x000fe20005000000 */
[----:B----4-:R-:W-:Y:S01]  /*5130*/  IMAD.WIDE.U32 R174, R174, -0x326172a9, RZ ;  /* 0xcd9e8d57aeae7825 */ /* 0x010fe200078e00ff */
[----:B------:R-:W-:Y:S01]  /*5140*/  PLOP3.LUT P3, PT, PT, PT, UP0, 0x80, 0x0 ;  /* 0x000000000000781c */ /* 0x000fe20003f6f008 */
[----:B------:R4:W-:Y:S01]  /*5150*/  MUFU.EX2 R205, R15 ;  /* 0x0000000f00cd7308 */ /* 0x0009e20000000800 */
[----:B------:R-:W-:Y:S01]  /*5160*/  LOP3.LUT R181, R167, UR11, R10, 0x96, !PT ;  /* 0x0000000ba7b57c12 */ /* 0x000fe2000f8e960a */
[----:B------:R-:W-:Y:S01]  /*5170*/  UIADD3 UR11, UR9, 0x1715609d, URZ ;  /* 0x1715609d090b7890 */ /* 0x000fe2000fffe03f */
[----:B------:R-:W-:Y:S01]  /*5180*/  PLOP3.LUT P2, PT, PT, PT, UP0, 0x80, 0x0 ;  /* 0x000000000000781c */ /* 0x000fe20003f4f008 */
[----:B------:R-:W-:Y:S01]  /*5190*/  FFMA.FTZ R24, R24, c[0x0][0x23c], -R2 ;  /* 0x00008f0018187a23 */ /* 0x000fe20000010802 */
[----:B------:R-:W-:Y:S01]  /*51a0*/  LOP3.LUT R186, R185, UR12, R8, 0x96, !PT ;  /* 0x0000000cb9ba7c12 */ /* 0x000fe2000f8e9608 */
[----:B------:R-:W-:Y:S01]  /*51b0*/  IMAD.WIDE.U32 R8, R9, -0x326172a9, RZ ;  /* 0xcd9e8d5709087825 */ /* 0x000fe200078e00ff */
[----:B---3--:R-:W-:Y:S02]  /*51c0*/  LOP3.LUT R12, R175, UR10, R166, 0x96, !PT ;  /* 0x0000000aaf0c7c12 */ /* 0x008fe4000f8e96a6 */
[----:B------:R-:W-:Y:S01]  /*51d0*/  @P0 FSEL R23, R23, -INF , !P4 ;  /* 0xff80000017170808 */ /* 0x000fe20006000000 */
[----:B------:R-:W-:Y:S01]  /*51e0*/  IMAD.WIDE.U32 R180, R181, -0x2daee0ad, RZ ;  /* 0xd2511f53b5b47825 */ /* 0x000fe200078e00ff */
[----:B------:R-:W-:Y:S01]  /*51f0*/  PLOP3.LUT P0, PT, PT, PT, UP0, 0x80, 0x0 ;  /* 0x000000000000781c */ /* 0x000fe20003f0f008 */
[----:B------:R-:W-:Y:S01]  /*5200*/  MUFU.EX2 R197, R19 ;  /* 0x0000001300c57308 */ /* 0x000fe20000000800 */
[----:B------:R-:W-:Y:S01]  /*5210*/  LOP3.LUT R10, R9, UR10, R182, 0x96, !PT ;  /* 0x0000000a090a7c12 */ /* 0x000fe2000f8e96b6 */
[----:B------:R-:W-:Y:S01]  /*5220*/  IMAD.WIDE.U32 R186, R186, -0x326172a9, RZ ;  /* 0xcd9e8d57baba7825 */ /* 0x000fe200078e00ff */
[----:B------:R-:W-:Y:S01]  /*5230*/  LOP3.LUT R167, R181, UR12, R172, 0x96, !PT ;  /* 0x0000000cb5a77c12 */ /* 0x000fe2000f8e96ac */
[----:B------:R-:W-:Y:S01]  /*5240*/  UIADD3 UR10, UR8, -0x56f99767, URZ ;  /* 0xa9066899080a7890 */ /* 0x000fe2000fffe03f */
[----:B------:R-:W-:Y:S01]  /*5250*/  @P3 FSEL R21, R21, -INF , !P4 ;  /* 0xff80000015153808 */ /* 0x000fe20006000000 */
[----:B------:R-:W-:Y:S01]  /*5260*/  IMAD.WIDE.U32 R10, R10, -0x2daee0ad, RZ ;  /* 0xd2511f530a0a7825 */ /* 0x000fe200078e00ff */
[----:B------:R-:W-:Y:S02]  /*5270*/  PLOP3.LUT P3, PT, PT, PT, UP0, 0x80, 0x0 ;  /* 0x000000000000781c */ /* 0x000fe40003f6f008 */
[----:B------:R-:W-:Y:S01]  /*5280*/  LOP3.LUT R9, R187, UR11, R8, 0x96, !PT ;  /* 0x0000000bbb097c12 */ /* 0x000fe2000f8e9608 */
[----:B-1----:R-:W-:Y:S01]  /*5290*/  IMAD.WIDE.U32 R12, R12, -0x2daee0ad, RZ ;  /* 0xd2511f530c0c7825 */ /* 0x002fe200078e00ff */
[----:B------:R-:W-:Y:S01]  /*52a0*/  @P2 FSEL R25, R25, -INF , !P4 ;  /* 0xff80000019192808 */ /* 0x000fe20006000000 */
[----:B------:R-:W-:Y:S01]  /*52b0*/  MUFU.EX2 R194, R24 ;  /* 0x0000001800c27308 */ /* 0x000fe20000000800 */
[----:B------:R-:W-:Y:S01]  /*52c0*/  PLOP3.LUT P2, PT, PT, PT, UP0, 0x80, 0x0 ;  /* 0x000000000000781c */ /* 0x000fe20003f4f008 */
[----:B------:R-:W-:Y:S01]  /*52d0*/  IMAD.WIDE.U32 R166, R167, -0x326172a9, RZ ;  /* 0xcd9e8d57a7a67825 */ /* 0x000fe200078e00ff */
[----:B------:R-:W-:Y:S02]  /*52e0*/  LOP3.LUT R184, R11, UR10, R184, 0x96, !PT ;  /* 0x0000000a0bb87c12 */ /* 0x000fe4000f8e96b8 */
[----:B------:R-:W-:Y:S01]  /*52f0*/  LOP3.LUT R180, R13, UR10, R180, 0x96, !PT ;  /* 0x0000000a0db47c12 */ /* 0x000fe2000f8e96b4 */
[----:B------:R-:W-:Y:S01]  /*5300*/  UIADD3 UR10, UR8, 0x646e171e, URZ ;  /* 0x646e171e080a7890 */ /* 0x000fe2000fffe03f */
[----:B------:R-:W-:Y:S01]  /*5310*/  LOP3.LUT R8, R167, UR11, R174, 0x96, !PT ;  /* 0x0000000ba7087c12 */ /* 0x000fe2000f8e96ae */
[----:B------:R-:W-:Y:S01]  /*5320*/  IMAD.WIDE.U32 R4, R9, -0x2daee0ad, RZ ;  /* 0xd2511f5309047825 */ /* 0x000fe200078e00ff */
[----:B------:R-:W-:Y:S01]  /*5330*/  @P0 FSEL R28, R28, -INF , !P5 ;  /* 0xff8000001c1c0808 */ /* 0x000fe20006800000 */
[----:B------:R-:W-:Y:S01]  /*5340*/  UIADD3 UR11, UR9, -0x4ab325aa, URZ ;  /* 0xb54cda56090b7890 */ /* 0x000fe2000fffe03f */
[----:B------:R-:W-:Y:S01]  /*5350*/  PLOP3.LUT P0, PT, PT, PT, UP0, 0x80, 0x0 ;  /* 0x000000000000781c */ /* 0x000fe20003f0f008 */
[----:B------:R-:W-:Y:S01]  /*5360*/  IMAD.WIDE.U32 R8, R8, -0x2daee0ad, RZ ;  /* 0xd2511f5308087825 */ /* 0x000fe200078e00ff */
[----:B------:R-:W-:Y:S02]  /*5370*/  @P3 FSEL R27, R27, -INF , !P4 ;  /* 0xff8000001b1b3808 */ /* 0x000fe40006000000 */
[----:B------:R-:W-:Y:S01]  /*5380*/  PLOP3.LUT P3, PT, PT, PT, UP0, 0x80, 0x0 ;  /* 0x000000000000781c */ /* 0x000fe20003f6f008 */
[--C-:B------:R-:W-:Y:S01]  /*5390*/  FFMA.FTZ R28, R28, c[0x0][0x23c], -R2.reuse ;  /* 0x00008f001c1c7a23 */ /* 0x100fe20000010802 */
[C---:B------:R-:W-:Y:S01]  /*53a0*/  LOP3.LUT R175, R4.reuse, 0xffff, RZ, 0xc0, !PT ;  /* 0x0000ffff04af7812 */ /* 0x040fe200078ec0ff */
[----:B------:R-:W-:Y:S01]  /*53b0*/  FFMA.FTZ R25, R25, c[0x0][0x23c], -R2 ;  /* 0x00008f0019197a23 */ /* 0x000fe20000010802 */
[----:B------:R-:W-:Y:S01]  /*53c0*/  @P6 ISETP.GE.AND P6, PT, R3, UR6, PT ;  /* 0x0000000603006c0c */ /* 0x000fe2000bfc6270 */
[--C-:B------:R-:W-:Y:S01]  /*53d0*/  FFMA.FTZ R21, R21, c[0x0][0x23c], -R165.reuse ;  /* 0x00008f0015157a23 */ /* 0x100fe200000108a5 */
        /* <DEDUP_REMOVED lines=25> */
[----:B----4-:R-:W-:Y:S01]  /*5570*/  LOP3.LUT R15, R4, 0xffff, RZ, 0xc0, !PT ;  /* 0x0000ffff040f7812 */ /* 0x010fe200078ec0ff */
        /* <DEDUP_REMOVED lines=40> */
[----:B------:R-:W3:Y:S01]  /*5800*/  MUFU.EX2 R180, R165 ;  /* 0x000000a500b47308 */ /* 0x000ee20000000800 */
[----:B------:R-:W-:Y:S01]  /*5810*/  @P2 FSEL R35, R35, -INF , !P6 ;  /* 0xff80000023232808 */ /* 0x000fe20007000000 */
[----:B------:R-:W-:Y:S01]  /*5820*/  @!P0 FADD.FTZ R203, -R203, -RZ ;  /* 0x800000ffcbcb8221 */ /* 0x000fe20000010100 */
        /* <DEDUP_REMOVED lines=14> */
[----:B------:R-:W4:Y:S01]  /*5910*/  MUFU.EX2 R183, R34 ;  /* 0x0000002200b77308 */ /* 0x000f220000000800 */
        /* <DEDUP_REMOVED lines=61> */
[----:B---3--:R-:W-:Y:S01]  /*5cf0*/  @!P3 FADD.FTZ R180, -R180, -RZ ;  /* 0x800000ffb4b4b221 */ /* 0x008fe20000010100 */
        /* <DEDUP_REMOVED lines=10> */
[----:B----4-:R-:W-:Y:S01]  /*5da0*/  @!P2 FADD.FTZ R183, -R183, -RZ ;  /* 0x800000ffb7b7a221 */ /* 0x010fe20000010100 */
[----:B------:R-:W4:Y:S01]  /*5db0*/  MUFU.EX2 R181, R164 ;  /* 0x000000a400b57308 */ /* 0x000f220000000800 */
        /* <DEDUP_REMOVED lines=13> */
[----:B---3--:R-:W-:Y:S01]  /*5e90*/  F2FP.RELU.BF16.PACK_AB R5, R207, R222 ;  /* 0x000000decf05723e */ /* 0x008fe200000018ff */
[----:B------:R2:W-:Y:S01]  /*5ea0*/  STS [R231+0x20000], R2 ;  /* 0x02000002e7007388 */ /* 0x0005e20000000800 */
[----:B------:R-:W-:Y:S01]  /*5eb0*/  @!P6 FADD.FTZ R194, -R194, -RZ ;  /* 0x800000ffc2c2e221 */ /* 0x000fe20000010100 */
[----:B------:R-:W-:Y:S01]  /*5ec0*/  ISETP.LE.U32.AND P6, PT, R172, UR10, PT ;  /* 0x0000000aac007c0c */ /* 0x000fe2000bfc3070 */
[----:B----4-:R-:W-:Y:S01]  /*5ed0*/  @!P0 FADD.FTZ R181, -R181, -RZ ;  /* 0x800000ffb5b58221 */ /* 0x010fe20000010100 */
        /* <DEDUP_REMOVED lines=179> */
[----:B------:R-:W-:Y:S01]  /*6a10*/  FSETP.GE.FTZ.AND P2, PT, R225, RZ, PT ;  /* 0x000000ffe100720b */ /* 0x000fe20003f56000 */
[----:B------:R-:W-:Y:S01]  /*6a20*/  FMUL.FTZ R197, R197, R5 ;  /* 0x00000005c5c57220 */ /* 0x000fe20000410000 */
[----:B------:R-:W-:Y:S01]  /*6a30*/  FSEL R6, R18, R176, P3 ;  /* 0x000000b012067208 */ /* 0x000fe20001800000 */
[----:B------:R-:W-:Y:S01]  /*6a40*/  FMUL.FTZ R190, R190, R4 ;  /* 0x00000004bebe7220 */ /* 0x000fe20000410000 */
[----:B------:R-:W-:Y:S02]  /*6a50*/  FSETP.GE.FTZ.AND P3, PT, R181, RZ, PT ;  /* 0x000000ffb500720b */ /* 0x000fe40003f76000 */
[----:B------:R-:W-:Y:S01]  /*6a60*/  FSETP.GE.FTZ.AND P0, PT, R224, RZ, PT ;  /* 0x000000ffe000720b */ /* 0x000fe20003f16000 */
[----:B------:R-:W-:Y:S02]  /*6a70*/  FMUL.FTZ R200, R200, R6 ;  /* 0x00000006c8c87220 */ /* 0x000fe40000410000 */
        /* <DEDUP_REMOVED lines=9> */
[C---:B------:R-:W-:Y:S01]  /*6b10*/  FADD.FTZ R12, -R2.reuse, R12 ;  /* 0x0000000c020c7221 */ /* 0x040fe20000010100 */
[-C--:B------:R-:W-:Y:S01]  /*6b20*/  FSEL R5, R5, R2.reuse, P2 ;  /* 0x0000000205057208 */ /* 0x080fe20001000000 */
[----:B------:R-:W-:Y:S01]  /*6b30*/  FADD.FTZ R25, -R2, R25 ;  /* 0x0000001902197221 */ /* 0x000fe20000010100 */
[----:B------:R-:W-:Y:S01]  /*6b40*/  FSETP.GE.FTZ.AND P2, PT, R222, RZ, PT ;  /* 0x000000ffde00720b */ /* 0x000fe20003f56000 */
[----:B------:R-:W-:Y:S01]  /*6b50*/  FADD.FTZ R28, -R2, R28 ;  /* 0x0000001c021c7221 */ /* 0x000fe20000010100 */
[-C--:B------:R-:W-:Y:S01]  /*6b60*/  FSEL R4, R4, R2.reuse, P0 ;  /* 0x0000000204047208 */ /* 0x080fe20000000000 */
[----:B------:R-:W-:Y:S01]  /*6b70*/  FADD.FTZ R13, -R2, R13 ;  /* 0x0000000d020d7221 */ /* 0x000fe20000010100 */
[----:B------:R-:W-:Y:S01]  /*6b80*/  FSETP.GE.FTZ.AND P0, PT, R186, RZ, PT ;  /* 0x000000ffba00720b */ /* 0x000fe20003f16000 */
[----:B------:R-:W-:Y:S01]  /*6b90*/  FADD.FTZ R24, -R2, R24 ;  /* 0x0000001802187221 */ /* 0x000fe20000010100 */
[----:B------:R-:W-:Y:S01]  /*6ba0*/  FSEL R12, R12, R2, P2 ;  /* 0x000000020c0c7208 */ /* 0x000fe20001000000 */
[----:B---3--:R-:W-:Y:S01]  /*6bb0*/  FADD.FTZ R11, -R0, R11 ;  /* 0x0000000b000b7221 */ /* 0x008fe20000010100 */
[----:B------:R-:W-:Y:S01]  /*6bc0*/  FSETP.GE.FTZ.AND P2, PT, R192, RZ, PT ;  /* 0x000000ffc000720b */ /* 0x000fe20003f56000 */
[----:B------:R-:W-:Y:S01]  /*6bd0*/  FMUL.FTZ R32, R224, R4 ;  /* 0x00000004e0207220 */ /* 0x000fe20000410000 */
[-C--:B------:R-:W-:Y:S01]  /*6be0*/  FSEL R13, R13, R2.reuse, P4 ;  /* 0x000000020d0d7208 */ /* 0x080fe20002000000 */
[C---:B------:R-:W-:Y:S01]  /*6bf0*/  FADD.FTZ R4, -R0.reuse, R14 ;  /* 0x0000000e00047221 */ /* 0x040fe20000010100 */
[-C--:B------:R-:W-:Y:S01]  /*6c00*/  FSEL R25, R25, R2.reuse, P2 ;  /* 0x0000000219197208 */ /* 0x080fe20001000000 */
[C---:B------:R-:W-:Y:S01]  /*6c10*/  FADD.FTZ R6, -R0.reuse, R15 ;  /* 0x0000000f00067221 */ /* 0x040fe20000010100 */
[----:B------:R-:W-:Y:S01]  /*6c20*/  FSETP.GE.FTZ.AND P2, PT, R187, RZ, PT ;  /* 0x000000ffbb00720b */ /* 0x000fe20003f56000 */
[----:B------:R-:W-:Y:S01]  /*6c30*/  FADD.FTZ R10, -R0, R10 ;  /* 0x0000000a000a7221 */ /* 0x000fe20000010100 */
[-C--:B------:R-:W-:Y:S01]  /*6c40*/  FSEL R24, R24, R2.reuse, P3 ;  /* 0x0000000218187208 */ /* 0x080fe20001800000 */
[----:B------:R-:W-:Y:S01]  /*6c50*/  FMUL.FTZ R33, R225, R5 ;  /* 0x00000005e1217220 */ /* 0x000fe20000410000 */
[----:B------:R-:W-:Y:S01]  /*6c60*/  FSEL R28, R28, R2, P2 ;  /* 0x000000021c1c7208 */ /* 0x000fe20001000000 */
[----:B------:R-:W-:Y:S01]  /*6c70*/  @P0 FADD.FTZ R2, -R2, R29 ;  /* 0x0000001d02020221 */ /* 0x000fe20000010100 */
[----:B------:R-:W-:Y:S01]  /*6c80*/  FSETP.GE.FTZ.AND P2, PT, R226, RZ, PT ;  /* 0x000000ffe200720b */ /* 0x000fe20003f56000 */
[----:B------:R-:W-:Y:S01]  /*6c90*/  FADD.FTZ R5, -R0, R26 ;  /* 0x0000001a00057221 */ /* 0x000fe20000010100 */
[----:B------:R-:W-:Y:S01]  /*6ca0*/  FSETP.GE.FTZ.AND P0, PT, R206, RZ, PT ;  /* 0x000000ffce00720b */ /* 0x000fe20003f16000 */
[----:B------:R-:W-:Y:S01]  /*6cb0*/  FMUL.FTZ R21, R186, R2 ;  /* 0x00000002ba157220 */ /* 0x000fe20000410000 */
[----:B------:R-:W-:Y:S01]  /*6cc0*/  FSEL R11, R11, R0, P2 ;  /* 0x000000000b0b7208 */ /* 0x000fe20001000000 */
[----:B------:R-:W-:Y:S01]  /*6cd0*/  FADD.FTZ R2, -R0, R30 ;  /* 0x0000001e00027221 */ /* 0x000fe20000010100 */
[----:B------:R-:W-:Y:S01]  /*6ce0*/  FSETP.GE.FTZ.AND P2, PT, R205, RZ, PT ;  /* 0x000000ffcd00720b */ /* 0x000fe20003f56000 */
[----:B------:R-:W-:Y:S01]  /*6cf0*/  FMUL.FTZ R23, R222, R12 ;  /* 0x0000000cde177220 */ /* 0x000fe20000410000 */
[----:B------:R-:W-:Y:S01]  /*6d00*/  FSEL R4, R4, R0, P0 ;  /* 0x0000000004047208 */ /* 0x000fe20000000000 */
[----:B------:R-:W-:Y:S01]  /*6d10*/  FMUL.FTZ R22, R207, R13 ;  /* 0x0000000dcf167220 */ /* 0x000fe20000410000 */
[----:B------:R-:W-:Y:S01]  /*6d20*/  FSETP.GE.FTZ.AND P0, PT, R185, RZ, PT ;  /* 0x000000ffb900720b */ /* 0x000fe20003f16000 */
[----:B------:R-:W-:Y:S01]  /*6d30*/  FMUL.FTZ R24, R194, R24 ;  /* 0x00000018c2187220 */ /* 0x000fe20000410000 */
[----:B------:R-:W-:Y:S01]  /*6d40*/  FSEL R6, R6, R0, P2 ;  /* 0x0000000006067208 */ /* 0x000fe20001000000 */
[----:B------:R-:W-:Y:S01]  /*6d50*/  FMUL.FTZ R17, R206, R4 ;  /* 0x00000004ce117220 */ /* 0x000fe20000410000 */
[----:B------:R-:W-:Y:S01]  /*6d60*/  PLOP3.LUT P2, PT, PT, PT, UP5, 0x80, 0x0 ;  /* 0x000000000000781c */ /* 0x000fe20003f4f058 */
[----:B------:R-:W-:Y:S01]  /*6d70*/  FADD.FTZ R4, -R0, R27 ;  /* 0x0000001b00047221 */ /* 0x000fe20000010100 */
[----:B------:R-:W-:Y:S01]  /*6d80*/  FSETP.GE.FTZ.AND P3, PT, R227, RZ, PT ;  /* 0x000000ffe300720b */ /* 0x000fe20003f76000 */
[----:B------:R-:W-:Y:S01]  /*6d90*/  FMUL.FTZ R25, R192, R25 ;  /* 0x00000019c0197220 */ /* 0x000fe20000410000 */
        /* <DEDUP_REMOVED lines=73> */
.L_x_1357:
[----:B------:R-:W-:Y:S01]  /*7230*/  F2FP.BF16.PACK_AB R12, R203, R204 ;  /* 0x000000cccb0c723e */ /* 0x000fe200000010ff */
[----:B------:R-:W2:Y:S01]  /*7240*/  S2R R185, SR_TID.X ;  /* 0x0000000000b97919 */ /* 0x000ea20000002100 */
        /* <DEDUP_REMOVED lines=22> */
[----:B--2---:R-:W-:Y:S02]  /*73b0*/  SHF.R.S32.HI R185, RZ, 0x1f, R185 ;  /* 0x0000001fffb97819 */ /* 0x004fe400000114b9 */
        /* <DEDUP_REMOVED lines=12> */
[----:B--2---:R-:W-:Y:S04]  /*7480*/  IADD3 R16, R0, 0x8000, RZ ;  /* 0x0000800000107810 */ /* 0x004fe80007ffe0ff */
[----:B------:R-:W-:Y:S01]  /*7490*/  @P1 IADD3 R2, R16, -0x40, RZ ;  /* 0xffffffc010021810 */ /* 0x000fe20007ffe0ff */
[----:B------:R-:W-:Y:S05]  /*74a0*/  LDSM.16.MT88.4 R4, [R209+0x20000] ;  /* 0x02000000d104783b */ /* 0x000fea0000004200 */
[----:B------:R-:W1:Y:S05]  /*74b0*/  LDSM.16.MT88.4 R8, [R0+0x8000] ;  /* 0x008000000008783b */ /* 0x000e6a0000004200 */
[----:B------:R-:W2:Y:S05]  /*74c0*/  LDSM.16.MT88.4 R12, [R209+0x22000] ;  /* 0x02200000d10c783b */ /* 0x000eaa0000004200 */
[----:B------:R-:W3:Y:S05]  /*74d0*/  LDSM.16.MT88.4 R16, [R2] ;  /* 0x000000000210783b */ /* 0x000eea0000004200 */
        /* <DEDUP_REMOVED lines=8> */
[C---:B--2---:R-:W-:Y:S04]  /*7560*/  HMMA.16816.F32.BF16 R40, R12.reuse, R8, R40 ;  /* 0x000000080c28723c */ /* 0x044fe80000041828 */
[----:B------:R-:W1:Y:S04]  /*7570*/  S2R R188, SR_TID.X ;  /* 0x0000000000bc7919 */ /* 0x000e680000002100 */
[-C--:B------:R-:W-:Y:S08]  /*7580*/  HMMA.16816.F32.BF16 R44, R12, R10.reuse, R44 ;  /* 0x0000000a0c2c723c */ /* 0x080ff0000004182c */
[C---:B------:R-:W-:Y:S01]  /*7590*/  HMMA.16816.F32.BF16 R48, R4.reuse, R10, R48 ;  /* 0x0000000a0430723c */ /* 0x040fe20000041830 */
[----:B------:R-:W2:Y:S07]  /*75a0*/  LDSM.16.MT88.4 R8, [R209+0x20800] ;  /* 0x02080000d108783b */ /* 0x000eae0000004200 */
[-C--:B---3--:R-:W-:Y:S04]  /*75b0*/  HMMA.16816.F32.BF16 R52, R4, R16.reuse, R52 ;  /* 0x000000100434723c */ /* 0x088fe80000041834 */
[----:B-1----:R-:W-:Y:S04]  /*75c0*/  LEA.HI R185, R185, R188, RZ, 0x6 ;  /* 0x000000bcb9b97211 */ /* 0x002fe800078f30ff */
[C---:B------:R-:W-:Y:S04]  /*75d0*/  HMMA.16816.F32.BF16 R56, R12.reuse, R16, R56 ;  /* 0x000000100c38723c */ /* 0x040fe80000041838 */
[----:B------:R-:W-:Y:S04]  /*75e0*/  SHF.R.S32.HI R185, RZ, 0x6, R185 ;  /* 0x00000006ffb97819 */ /* 0x000fe800000114b9 */
        /* <DEDUP_REMOVED lines=72> */
[----:B------:R-:W-:Y:S01]  /*7a70*/  ISETP.GE.AND P3, PT, R243, c[0x0][0x220], PT ;  /* 0x00008800f3007a0c */ /* 0x000fe20003f66270 */
[----:B------:R-:W-:Y:S01]  /*7a80*/  IMAD.SHL.U32 R0, R242, 0x40, RZ ;  /* 0x00000040f2007824 */ /* 0x000fe200078e00ff */
[----:B------:R-:W-:Y:S01]  /*7a90*/  ISETP.GE.AND P4, PT, R236, c[0x0][0x220], PT ;  /* 0x00008800ec007a0c */ /* 0x000fe20003f86270 */
[----:B------:R-:W-:Y:S03]  /*7aa0*/  IMAD.MOV.U32 R10, RZ, RZ, c[0x0][0x370] ;  /* 0x0000dc00ff0a7624 */ /* 0x000fe600078e00ff */
[----:B------:R-:W-:Y:S01]  /*7ab0*/  LOP3.LUT R0, R0, 0x1c0, RZ, 0xc0, !PT ;  /* 0x000001c000007812 */ /* 0x000fe200078ec0ff */
[----:B------:R-:W-:Y:S03]  /*7ac0*/  IMAD.U32 R5, R10, -0x40, RZ ;  /* 0xffffffc00a057824 */ /* 0x000fe600078e00ff */
[----:B------:R-:W-:Y:S02]  /*7ad0*/  LOP3.LUT R6, R0, 0x38, R236, 0xf8, !PT ;  /* 0x0000003800067812 */ /* 0x000fe400078ef8ec */
[----:B------:R-:W-:Y:S01]  /*7ae0*/  SHF.R.U32.HI R2, RZ, 0x3, R0 ;  /* 0x00000003ff027819 */ /* 0x000fe20000011600 */
[----:B------:R-:W-:Y:S01]  /*7af0*/  @!P3 IMAD.MOV.U32 R7, RZ, RZ, c[0x0][0x374] ;  /* 0x0000dd00ff07b624 */ /* 0x000fe200078e00ff */
[----:B------:R-:W-:Y:S01]  /*7b00*/  LEA R4, P0, R5, R238, 0x1 ;  /* 0x000000ee05047211 */ /* 0x000fe200078008ff */
[----:B------:R-:W-:Y:S01]  /*7b10*/  @!P4 IMAD.MOV.U32 R9, RZ, RZ, c[0x0][0x374] ;  /* 0x0000dd00ff09c624 */ /* 0x000fe200078e00ff */
[----:B------:R-:W-:Y:S02]  /*7b20*/  LOP3.LUT R2, R6, R2, RZ, 0x3c, !PT ;  /* 0x0000000206027212 */ /* 0x000fe400078e3cff */
[----:B------:R-:W-:Y:S02]  /*7b30*/  SHF.R.S32.HI R8, RZ, 0x1f, R5 ;  /* 0x0000001fff087819 */ /* 0x000fe40000011405 */
[----:B------:R-:W-:Y:S01]  /*7b40*/  @!P3 LEA R0, P5, R10, R5, 0x5 ;  /* 0x000000050a00b211 */ /* 0x000fe200078a28ff */
[----:B------:R-:W-:Y:S01]  /*7b50*/  IMAD R2, R185, 0x200, R2 ;  /* 0x00000200b9027824 */ /* 0x000fe200078e0202 */
[-C--:B------:R-:W-:Y:S02]  /*7b60*/  LEA.HI.X.SX32 R5, R5, R239.reuse, 0x1, P0 ;  /* 0x000000ef05057211 */ /* 0x080fe400000f0eff */
[----:B------:R-:W-:Y:S01]  /*7b70*/  @!P3 LEA R6, P0, R0, R238, 0x1 ;  /* 0x000000ee0006b211 */ /* 0x000fe200078008ff */
[----:B------:R-:W-:Y:S01]  /*7b80*/  IMAD.MOV.U32 R238, RZ, RZ, R4 ;  /* 0x000000ffffee7224 */ /* 0x000fe200078e0004 */
[C---:B------:R-:W-:Y:S02]  /*7b90*/  @!P3 LEA.HI.X R7, R10.reuse, R8, R7, 0x5, P5 ;  /* 0x000000080a07b211 */ /* 0x040fe400028f2c07 */
[----:B------:R-:W-:Y:S02]  /*7ba0*/  @!P4 LEA R8, P5, R10, R4, 0x6 ;  /* 0x000000040a08c211 */ /* 0x000fe400078a30ff */
[----:B------:R-:W-:Y:S01]  /*7bb0*/  @!P3 LEA.HI.X R7, R0, R239, R7, 0x1, P0 ;  /* 0x000000ef0007b211 */ /* 0x000fe200000f0c07 */
[----:B------:R-:W-:Y:S01]  /*7bc0*/  IMAD.SHL.U32 R0, R2, 0x2, RZ ;  /* 0x0000000202007824 */ /* 0x000fe200078e00ff */
[----:B------:R-:W-:Y:S01]  /*7bd0*/  @!P4 LEA.HI.X R9, R10, R5, R9, 0x6, P5 ;  /* 0x000000050a09c211 */ /* 0x000fe200028f3409 */
[----:B------:R-:W-:Y:S03]  /*7be0*/  IMAD.MOV.U32 R239, RZ, RZ, R5 ;  /* 0x000000ffffef7224 */ /* 0x000fe600078e0005 */
        /* <DEDUP_REMOVED lines=21> */
.L_x_1358:
        /* <DEDUP_REMOVED lines=13> */
[----:B------:R-:W-:Y:S02]  /*7e10*/  IMAD R188, R188, 0x18, RZ ;  /* 0x00000018bcbc7824 */ /* 0x000fe400078e02ff */
        /* <DEDUP_REMOVED lines=120> */
[----:B------:R-:W3:Y:S03]  /*85a0*/  LDL R179, [R1] ;  /* 0x0000000001b37983 */ /* 0x000ee60000100800 */
[----:B------:R-:W-:Y:S02]  /*85b0*/  IMAD R188, R188, c[0x0][0x1c0], RZ ;  /* 0x00007000bcbc7a24 */ /* 0x000fe400078e02ff */
[----:B------:R-:W3:Y:S02]  /*85c0*/  LDL R178, [R1+0x10] ;  /* 0x0000100001b27983 */ /* 0x000ee40000100800 */
[-C--:B----4-:R-:W-:Y:S04]  /*85d0*/  HMMA.16816.F32.BF16 R20, R172, R164.reuse, R20 ;  /* 0x000000a4ac14723c */ /* 0x090fe80000041814 */
[CC--:B-1----:R-:W-:Y:S01]  /*85e0*/  LEA R168, P0, R191.reuse, R2.reuse, 0x2 ;  /* 0x00000002bfa87211 */ /* 0x0c2fe200078010ff */
        /* <DEDUP_REMOVED lines=16> */
[----:B------:R-:W-:Y:S02]  /*86f0*/  RED.E.ADD.F32.FTZ.RN.STRONG.GPU [R168.64], R8 ;  /* 0x00000008a800798e */ /* 0x000fe4000c10e784 */
[----:B------:R-:W-:Y:S03]  /*8700*/  IADD3 R184, R189, 0x20, RZ ;  /* 0x00000020bdb87810 */ /* 0x000fe60007ffe0ff */
[----:B------:R4:W-:Y:S01]  /*8710*/  RED.E.ADD.F32.FTZ.RN.STRONG.GPU [R166.64], R9 ;  /* 0x00000009a600798e */ /* 0x0009e2000c10e784 */
[-C--:B-1----:R-:W-:Y:S01]  /*8720*/  LEA.HI.X.SX32 R5, R188, R3.reuse, 0x2, P2 ;  /* 0x00000003bc057211 */ /* 0x082fe200010f16ff */
[----:B------:R-:W-:Y:S04]  /*8730*/  IMAD.MOV.U32 R188, RZ, RZ, c[0x0][0x22c] ;  /* 0x00008b00ffbc7624 */ /* 0x000fe800078e00ff */
[----:B------:R1:W-:Y:S01]  /*8740*/  RED.E.ADD.F32.FTZ.RN.STRONG.GPU [R4.64], R10 ;  /* 0x0000000a0400798e */ /* 0x0003e2000c10e784 */
[-C--:B--2---:R-:W-:Y:S01]  /*8750*/  LEA R6, P0, R190, R2.reuse, 0x2 ;  /* 0x00000002be067211 */ /* 0x084fe200078010ff */
[----:B------:R-:W-:Y:S03]  /*8760*/  IMAD R188, R188, c[0x0][0x1c0], RZ ;  /* 0x00007000bcbc7a24 */ /* 0x000fe600078e02ff */
[-C--:B----4-:R-:W-:Y:S01]  /*8770*/  LEA.HI.X.SX32 R7, R190, R3.reuse, 0x2, P0 ;  /* 0x00000003be077211 */ /* 0x090fe200000f16ff */
[----:B------:R-:W-:Y:S04]  /*8780*/  IMAD.SHL.U32 R188, R188, 0x10, RZ ;  /* 0x00000010bcbc7824 */ /* 0x000fe800078e00ff */
[----:B------:R2:W-:Y:S01]  /*8790*/  RED.E.ADD.F32.FTZ.RN.STRONG.GPU [R6.64], R11 ;  /* 0x0000000b0600798e */ /* 0x0005e2000c10e784 */
[----:B------:R-:W-:Y:S04]  /*87a0*/  IADD3 R189, R188, 0x20, RZ ;  /* 0x00000020bcbd7810 */ /* 0x000fe80007ffe0ff */
[----:B------:R4:W-:Y:S01]  /*87b0*/  RED.E.ADD.F32.FTZ.RN.STRONG.GPU [R2.64+0x80], R16 ;  /* 0x000080100200798e */ /* 0x0009e2000c10e784 */
[C---:B------:R-:W-:Y:S01]  /*87c0*/  IMAD.IADD R189, R235.reuse, 0x1, R189 ;  /* 0x00000001ebbd7824 */ /* 0x040fe200078e02bd */
[----:B------:R-:W-:Y:S01]  /*87d0*/  IADD3 R166, R0, 0x60, RZ ;  /* 0x0000006000a67810 */ /* 0x000fe20007ffe0ff */
[----:B------:R-:W-:Y:S02]  /*87e0*/  IMAD.IADD R167, R235, 0x1, R251 ;  /* 0x00000001eba77824 */ /* 0x000fe400078e02fb */
[----:B------:R4:W-:Y:S01]  /*87f0*/  RED.E.ADD.F32.FTZ.RN.STRONG.GPU [R164.64+0x80], R17 ;  /* 0x00008011a400798e */ /* 0x0009e2000c10e784 */
[CC--:B-1----:R-:W-:Y:S04]  /*8800*/  LEA R4, P0, R184.reuse, R2.reuse, 0x2 ;  /* 0x00000002b8047211 */ /* 0x0c2fe800078010ff */
[-C--:B------:R-:W-:Y:S02]  /*8810*/  LEA.HI.X.SX32 R5, R184, R3.reuse, 0x2, P0 ;  /* 0x00000003b8057211 */ /* 0x080fe400000f16ff */
[C---:B------:R-:W-:Y:S02]  /*8820*/  IADD3 R184, R188.reuse, 0x20, RZ ;  /* 0x00000020bcb87810 */ /* 0x040fe40007ffe0ff */
[----:B------:R-:W-:Y:S01]  /*8830*/  IADD3 R188, R188, 0x20, RZ ;  /* 0x00000020bcbc7810 */ /* 0x000fe20007ffe0ff */
[----:B------:R-:W-:Y:S01]  /*8840*/  RED.E.ADD.F32.FTZ.RN.STRONG.GPU [R4.64], R18 ;  /* 0x000000120400798e */ /* 0x000fe2000c10e784 */
[-C--:B--2---:R-:W-:Y:S01]  /*8850*/  LEA R6, P2, R189, R2.reuse, 0x2 ;  /* 0x00000002bd067211 */ /* 0x084fe200078410ff */
[C---:B------:R-:W-:Y:S02]  /*8860*/  IMAD.IADD R184, R235.reuse, 0x1, R184 ;  /* 0x00000001ebb87824 */ /* 0x040fe400078e02b8 */
[----:B------:R-:W-:Y:S01]  /*8870*/  IMAD.IADD R188, R235, 0x1, R188 ;  /* 0x00000001ebbc7824 */ /* 0x000fe200078e02bc */
[-C--:B------:R-:W-:Y:S01]  /*8880*/  LEA.HI.X.SX32 R7, R189, R3.reuse, 0x2, P2 ;  /* 0x00000003bd077211 */ /* 0x080fe200010f16ff */
[C---:B------:R-:W-:Y:S01]  /*8890*/  IMAD.IADD R184, R235.reuse, 0x1, R184 ;  /* 0x00000001ebb87824 */ /* 0x040fe200078e02b8 */
[C---:B----4-:R-:W-:Y:S01]  /*88a0*/  IADD3 R16, R0.reuse, 0x60, RZ ;  /* 0x0000006000107810 */ /* 0x050fe20007ffe0ff */
[C---:B------:R-:W-:Y:S02]  /*88b0*/  IMAD.IADD R188, R235.reuse, 0x1, R188 ;  /* 0x00000001ebbc7824 */ /* 0x040fe400078e02bc */
[C---:B------:R-:W-:Y:S01]  /*88c0*/  IMAD.IADD R184, R235.reuse, 0x1, R184 ;  /* 0x00000001ebb87824 */ /* 0x040fe200078e02b8 */
[----:B------:R-:W-:Y:S01]  /*88d0*/  RED.E.ADD.F32.FTZ.RN.STRONG.GPU [R6.64], R19 ;  /* 0x000000130600798e */ /* 0x000fe2000c10e784 */
[----:B------:R-:W-:Y:S01]  /*88e0*/  IADD3 R17, R0, 0x60, RZ ;  /* 0x0000006000117810 */ /* 0x000fe20007ffe0ff */
[C---:B------:R-:W-:Y:S01]  /*88f0*/  IMAD.IADD R16, R235.reuse, 0x1, R16 ;  /* 0x00000001eb107824 */ /* 0x040fe200078e0210 */
[-C--:B------:R-:W-:Y:S01]  /*8900*/  LEA R10, P0, R188, R2.reuse, 0x2 ;  /* 0x00000002bc0a7211 */ /* 0x080fe200078010ff */
[C---:B------:R-:W-:Y:S01]  /*8910*/  IMAD.IADD R0, R235.reuse, 0x1, R249 ;  /* 0x00000001eb007824 */ /* 0x040fe200078e02f9 */
[-C--:B------:R-:W-:Y:S01]  /*8920*/  LEA R8, P3, R184, R2.reuse, 0x2 ;  /* 0x00000002b8087211 */ /* 0x080fe200078610ff */
[C---:B------:R-:W-:Y:S01]  /*8930*/  IMAD.IADD R17, R235.reuse, 0x1, R17 ;  /* 0x00000001eb117824 */ /* 0x040fe200078e0211 */
[-C--:B------:R-:W-:Y:S01]  /*8940*/  LEA.HI.X.SX32 R11, R188, R3.reuse, 0x2, P0 ;  /* 0x00000003bc0b7211 */ /* 0x080fe200000f16ff */
[----:B------:R-:W-:Y:S01]  /*8950*/  IMAD.MOV.U32 R188, RZ, RZ, c[0x0][0x22c] ;  /* 0x00008b00ffbc7624 */ /* 0x000fe200078e00ff */
[-C--:B------:R-:W-:Y:S01]  /*8960*/  LEA.HI.X.SX32 R9, R184, R3.reuse, 0x2, P3 ;  /* 0x00000003b8097211 */ /* 0x080fe200018f16ff */
[C---:B------:R-:W-:Y:S02]  /*8970*/  IMAD.IADD R16, R235.reuse, 0x1, R16 ;  /* 0x00000001eb107824 */ /* 0x040fe400078e0210 */
[----:B------:R-:W-:Y:S01]  /*8980*/  RED.E.ADD.F32.FTZ.RN.STRONG.GPU [R10.64], R12 ;  /* 0x0000000c0a00798e */ /* 0x000fe2000c10e784 */
[----:B------:R-:W-:Y:S04]  /*8990*/  IMAD R188, R188, c[0x0][0x1c0], RZ ;  /* 0x00007000bcbc7a24 */ /* 0x000fe800078e02ff */
[----:B------:R1:W-:Y:S01]  /*89a0*/  RED.E.ADD.F32.FTZ.RN.STRONG.GPU [R8.64], R13 ;  /* 0x0000000d0800798e */ /* 0x0003e2000c10e784 */
[----:B------:R-:W-:Y:S05]  /*89b0*/  IMAD.SHL.U32 R188, R188, 0x10, RZ ;  /* 0x00000010bcbc7824 */ /* 0x000fea00078e00ff */
[C---:B------:R-:W-:Y:S02]  /*89c0*/  IADD3 R173, R188.reuse, 0x40, RZ ;  /* 0x00000040bcad7810 */ /* 0x040fe40007ffe0ff */
[C---:B------:R-:W-:Y:S02]  /*89d0*/  IADD3 R172, R188.reuse, 0x40, RZ ;  /* 0x00000040bcac7810 */ /* 0x040fe40007ffe0ff */
[----:B------:R-:W-:Y:S03]  /*89e0*/  IADD3 R170, R188, 0x40, RZ ;  /* 0x00000040bcaa7810 */ /* 0x000fe60007ffe0ff */
[C---:B------:R-:W-:Y:S02]  /*89f0*/  IMAD.IADD R172, R235.reuse, 0x1, R172 ;  /* 0x00000001ebac7824 */ /* 0x040fe400078e02ac */
[C---:B------:R-:W-:Y:S04]  /*8a00*/  IMAD.IADD R170, R235.reuse, 0x1, R170 ;  /* 0x00000001ebaa7824 */ /* 0x040fe800078e02aa */
[----:B------:R-:W-:Y:S01]  /*8a10*/  IMAD.IADD R170, R235, 0x1, R170 ;  /* 0x00000001ebaa7824 */ /* 0x000fe200078e02aa */
[CC--:B-1----:R-:W-:Y:S04]  /*8a20*/  LEA R8, P3, R252.reuse, R2.reuse, 0x2 ;  /* 0x00000002fc087211 */ /* 0x0c2fe800078610ff */
[-C--:B------:R-:W-:Y:S02]  /*8a30*/  LEA.HI.X.SX32 R9, R252, R3.reuse, 0x2, P3 ;  /* 0x00000003fc097211 */ /* 0x080fe400018f16ff */
[CC--:B---3--:R-:W-:Y:S04]  /*8a40*/  LEA R4, P2, R179.reuse, R2.reuse, 0x2 ;  /* 0x00000002b3047211 */ /* 0x0c8fe800078410ff */
[-C--:B------:R-:W-:Y:S02]  /*8a50*/  LEA.HI.X.SX32 R5, R179, R3.reuse, 0x2, P2 ;  /* 0x00000003b3057211 */ /* 0x080fe400010f16ff */
[-C--:B------:R-:W-:Y:S02]  /*8a60*/  LEA R6, P0, R178, R2.reuse, 0x2 ;  /* 0x00000002b2067211 */ /* 0x080fe400078010ff */
[-C--:B------:R-:W-:Y:S01]  /*8a70*/  LEA R12, P2, R172, R2.reuse, 0x2 ;  /* 0x00000002ac0c7211 */ /* 0x080fe200078410ff */
        /* <DEDUP_REMOVED lines=9> */
[CC--:B------:R-:W-:Y:S02]  /*8b10*/  LEA R10, P0, R170.reuse, R2.reuse, 0x2 ;  /* 0x00000002aa0a7211 */ /* 0x0c0fe400078010ff */
[CC--:B--2---:R-:W-:Y:S01]  /*8b20*/  LEA R6, P2, R251.reuse, R2.reuse, 0x2 ;  /* 0x00000002fb067211 */ /* 0x0c4fe200078410ff */
[----:B------:R1:W-:Y:S01]  /*8b30*/  RED.E.ADD.F32.FTZ.RN.STRONG.GPU [R4.64], R22 ;  /* 0x000000160400798e */ /* 0x0003e2000c10e784 */
[-C--:B------:R-:W-:Y:S02]  /*8b40*/  LEA.HI.X.SX32 R11, R170, R3.reuse, 0x2, P0 ;  /* 0x00000003aa0b7211 */ /* 0x080fe400000f16ff */
[-C--:B------:R-:W-:Y:S02]  /*8b50*/  LEA.HI.X.SX32 R7, R251, R3.reuse, 0x2, P2 ;  /* 0x00000003fb077211 */ /* 0x080fe400010f16ff */
[----:B------:R2:W-:Y:S01]  /*8b60*/  RED.E.ADD.F32.FTZ.RN.STRONG.GPU [R12.64], R23 ;  /* 0x000000170c00798e */ /* 0x0005e2000c10e784 */
[-C--:B------:R-:W-:Y:S04]  /*8b70*/  LEA.HI.X.SX32 R15, R166, R3.reuse, 0x2, P6 ;  /* 0x00000003a60f7211 */ /* 0x080fe800030f16ff */
[----:B------:R3:W-:Y:S05]  /*8b80*/  RED.E.ADD.F32.FTZ.RN.STRONG.GPU [R10.64], R24 ;  /* 0x000000180a00798e */ /* 0x0007ea000c10e784 */
[----:B------:R4:W-:Y:S05]  /*8b90*/  RED.E.ADD.F32.FTZ.RN.STRONG.GPU [R8.64], R25 ;  /* 0x000000190800798e */ /* 0x0009ea000c10e784 */
[----:B------:R4:W-:Y:S05]  /*8ba0*/  RED.E.ADD.F32.FTZ.RN.STRONG.GPU [R6.64], R26 ;  /* 0x0000001a0600798e */ /* 0x0009ea000c10e784 */
[----:B------:R-:W-:Y:S01]  /*8bb0*/  LDSM.16.MT88.4 R20, [R210+0x2000] ;  /* 0x00200000d214783b */ /* 0x000fe20000004200 */
[CC--:B-1----:R-:W-:Y:S04]  /*8bc0*/  LEA R4, P0, R167.reuse, R2.reuse, 0x2 ;  /* 0x00000002a7047211 */ /* 0x0c2fe800078010ff */
[----:B------:R-:W-:Y:S01]  /*8bd0*/  LDSM.16.MT88.4 R168, [R210+0x2800] ;  /* 0x00280000d2a8783b */ /* 0x000fe20000004200 */
[-C--:B------:R-:W-:Y:S02]  /*8be0*/  LEA.HI.X.SX32 R5, R167, R3.reuse, 0x2, P0 ;  /* 0x00000003a7057211 */ /* 0x080fe400000f16ff */
[CC--:B--2---:R-:W-:Y:S03]  /*8bf0*/  LEA R12, P5, R17.reuse, R2.reuse, 0x2 ;  /* 0x00000002110c7211 */ /* 0x0c4fe600078a10ff */
[----:B------:R1:W-:Y:S01]  /*8c00*/  RED.E.ADD.F32.FTZ.RN.STRONG.GPU [R4.64], R27 ;  /* 0x0000001b0400798e */ /* 0x0003e2000c10e784 */
[-C--:B------:R-:W-:Y:S02]  /*8c10*/  LEA.HI.X.SX32 R13, R17, R3.reuse, 0x2, P5 ;  /* 0x00000003110d7211 */ /* 0x080fe400028f16ff */
[-C--:B---3--:R-:W-:Y:S02]  /*8c20*/  LEA R10, P4, R16, R2.reuse, 0x2 ;  /* 0x00000002100a7211 */ /* 0x088fe400078810ff */
[----:B------:R-:W-:Y:S01]  /*8c30*/  RED.E.ADD.F32.FTZ.RN.STRONG.GPU [R2.64+0x180], R32 ;  /* 0x000180200200798e */ /* 0x000fe2000c10e784 */
[-C--:B----4-:R-:W-:Y:S02]  /*8c40*/  LEA R8, P3, R250, R2.reuse, 0x2 ;  /* 0x00000002fa087211 */ /* 0x090fe400078610ff */
[-C--:B------:R-:W-:Y:S02]  /*8c50*/  LEA.HI.X.SX32 R11, R16, R3.reuse, 0x2, P4 ;  /* 0x00000003100b7211 */ /* 0x080fe400020f16ff */
        /* <DEDUP_REMOVED lines=11> */
[----:B------:R-:W-:Y:S01]  /*8d10*/  LEA.HI.X.SX32 R5, R0, R3, 0x2, P0 ;  /* 0x0000000300057211 */ /* 0x000fe200000f16ff */
[----:B------:R-:W-:Y:S01]  /*8d20*/  IMAD.IADD R0, R196, 0x1, R210 ;  /* 0x00000001c4007824 */ /* 0x000fe200078e02d2 */
        /* <DEDUP_REMOVED lines=203> */
[----:B------:R-:W-:Y:S01]  /*99e0*/  UISETP.NE.AND UP0, UPT, UR22, -0x1, UPT ;  /* 0xffffffff1600788c */ /* 0x000fe2000bf05270 */
[----:B------:R-:W-:Y:S01]  /*99f0*/  FMUL.FTZ R64, R60, c[0x0][0x2dc] ;  /* 0x0000b7003c407a20 */ /* 0x000fe20000410000 */
[----:B------:R-:W-:Y:S01]  /*9a00*/  ULDC.64 UR10, c[0x0][0x3a0] ;  /* 0x0000e800000a7ab9 */ /* 0x000fe20000000a00 */
[----:B------:R-:W-:-:S02]  /*9a10*/  FMUL.FTZ R60, R101, c[0x0][0x2e0] ;  /* 0x0000b800653c7a20 */ /* 0x000fc40000410000 */
        /* <DEDUP_REMOVED lines=172> */
.L_x_1360:
        /* <DEDUP_REMOVED lines=19> */
.L_x_1361:
[----:B-1----:R-:W-:Y:S01]  /*a610*/  IMAD.SHL.U32 R0, R242, 0x40, RZ ;  /* 0x00000040f2007824 */ /* 0x002fe200078e00ff */
[----:B------:R-:W-:Y:S01]  /*a620*/  BAR.SYNC.DEFER_BLOCKING 0x0 ;  /* 0x0000000000007b1d */ /* 0x000fe20000010000 */
[----:B------:R-:W-:Y:S01]  /*a630*/  USHF.L.U32 UR7, UR17, 0x7, URZ ;  /* 0x0000000711077899 */ /* 0x000fe2000800063f */
[--C-:B------:R-:W-:Y:S01]  /*a640*/  SHF.R.S32.HI R9, RZ, 0x1f, R236.reuse ;  /* 0x0000001fff097819 */ /* 0x100fe200000114ec */
[--C-:B------:R-:W-:Y:S01]  /*a650*/  IMAD.MOV.U32 R8, RZ, RZ, R236.reuse ;  /* 0x000000ffff087224 */ /* 0x100fe200078e00ec */
[----:B------:R-:W-:Y:S01]  /*a660*/  LOP3.LUT R0, R0, 0x1c0, RZ, 0xc0, !PT ;  /* 0x000001c000007812 */ /* 0x000fe200078ec0ff */
[----:B------:R-:W-:Y:S01]  /*a670*/  USHF.R.S32.HI UR10, URZ, 0x1f, UR7 ;  /* 0x0000001f3f0a7899 */ /* 0x000fe20008011407 */
[----:B------:R-:W-:Y:S01]  /*a680*/  BSSY B0, `(.L_x_1362) ;  /* 0x0000034000007945 */ /* 0x000fe20003800000 */
[----:B------:R-:W-:Y:S01]  /*a690*/  ULDC.64 UR8, c[0x0][0x3a0] ;  /* 0x0000e80000087ab9 */ /* 0x000fe20000000a00 */
[----:B------:R-:W-:Y:S01]  /*a6a0*/  LOP3.LUT R2, R0, 0x38, R236, 0xf8, !PT ;  /* 0x0000003800027812 */ /* 0x000fe200078ef8ec */
[----:B------:R-:W-:Y:S01]  /*a6b0*/  UIMAD UR8, UR10, UR8, URZ ;  /* 0x000000080a0872a4 */ /* 0x000fe2000f8e023f */
[----:B------:R-:W-:Y:S01]  /*a6c0*/  SHF.R.U32.HI R0, RZ, 0x3, R0 ;  /* 0x00000003ff007819 */ /* 0x000fe20000011600 */
[----:B------:R-:W-:Y:S01]  /*a6d0*/  IMAD.U32 R36, RZ, RZ, UR7 ;  /* 0x00000007ff247e24 */ /* 0x000fe2000f8e00ff */
[----:B------:R-:W-:Y:S01]  /*a6e0*/  UIMAD UR6, UR17, -0x80, UR6 ;  /* 0xffffff80110678a4 */ /* 0x000fe2000f8e0206 */
[----:B------:R-:W-:Y:S01]  /*a6f0*/  SHF.R.S32.HI R37, RZ, 0x1f, R242 ;  /* 0x0000001fff257819 */ /* 0x000fe200000114f2 */
[----:B------:R-:W-:Y:S01]  /*a700*/  UIMAD UR8, UR7, UR9, UR8 ;  /* 0x00000009070872a4 */ /* 0x000fe2000f8e0208 */
[----:B------:R-:W-:Y:S01]  /*a710*/  LOP3.LUT R0, R2, R0, RZ, 0x3c, !PT ;  /* 0x0000000002007212 */ /* 0x000fe200078e3cff */
[----:B------:R-:W-:-:S02]  /*a720*/  IMAD.WIDE.U32 R2, R36, c[0x0][0x3a0], R8 ;  /* 0x0000e80024027a25 */ /* 0x000fc400078e0008 */
[----:B------:R-:W-:Y:S02]  /*a730*/  ISETP.GE.AND P5, PT, R242, UR6, PT ;  /* 0x00000006f2007c0c */ /* 0x000fe4000bfa6270 */
[----:B------:R-:W-:Y:S01]  /*a740*/  IMAD R0, R185, 0x200, R0 ;  /* 0x00000200b9007824 */ /* 0x000fe200078e0200 */
[----:B------:R-:W-:Y:S01]  /*a750*/  IADD3 R2, P0, R2, UR14, RZ ;  /* 0x0000000e02027c10 */ /* 0x000fe2000ff1e0ff */
[----:B------:R-:W-:Y:S01]  /*a760*/  IMAD.U32 R4, RZ, RZ, UR8 ;  /* 0x00000008ff047e24 */ /* 0x000fe2000f8e00ff */
[----:B------:R-:W-:Y:S01]  /*a770*/  ULDC.64 UR8, c[0x0][0x3b8] ;  /* 0x0000ee0000087ab9 */ /* 0x000fe20000000a00 */
[----:B------:R-:W-:Y:S01]  /*a780*/  IMAD.SHL.U32 R0, R0, 0x2, RZ ;  /* 0x0000000200007824 */ /* 0x000fe200078e00ff */
[----:B------:R-:W-:Y:S02]  /*a790*/  UIMAD UR8, UR61, UR8, URZ ;  /* 0x000000083d0872a4 */ /* 0x000fe4000f8e023f */
[----:B------:R-:W-:Y:S01]  /*a7a0*/  IADD3.X R3, R3, UR15, R4, P0, !PT ;  /* 0x0000000f03037c10 */ /* 0x000fe200087fe404 */
[----:B------:R-:W-:Y:S01]  /*a7b0*/  IMAD.U32 R4, RZ, RZ, UR35 ;  /* 0x00000023ff047e24 */ /* 0x000fe2000f8e00ff */
[----:B------:R1:W2:Y:S01]  /*a7c0*/  LDS.128 R24, [R0+0xd000] ;  /* 0x00d0000000187984 */ /* 0x0002a20000000c00 */
[----:B------:R-:W-:-:S02]  /*a7d0*/  UIMAD UR8, UR35, UR9, UR8 ;  /* 0x00000009230872a4 */ /* 0x000fc4000f8e0208 */
[----:B------:R-:W-:Y:S01]  /*a7e0*/  IMAD.WIDE.U32 R2, R4, c[0x0][0x3b8], R2 ;  /* 0x0000ee0004027a25 */ /* 0x000fe200078e0002 */
[----:B------:R1:W3:Y:S04]  /*a7f0*/  LDS.128 R32, [R0+0xe000] ;  /* 0x00e0000000207984 */ /* 0x0002e80000000c00 */
[----:B------:R1:W4:Y:S01]  /*a800*/  LDS.128 R44, [R0+0xf000] ;  /* 0x00f00000002c7984 */ /* 0x0003220000000c00 */
[----:B------:R-:W-:-:S03]  /*a810*/  IADD3 R11, R3, UR8, RZ ;  /* 0x00000008030b7c10 */ /* 0x000fc6000fffe0ff */
        /* <DEDUP_REMOVED lines=12> */
[----:B--234-:R-:W-:Y:S01]  /*a8e0*/  ISETP.GE.AND P2, PT, R236, c[0x0][0x220], PT ;  /* 0x00008800ec007a0c */ /* 0x01cfe20003f46270 */
[----:B------:R-:W-:Y:S01]  /*a8f0*/  LDS.128 R12, [R0+0x10000] ;  /* 0x01000000000c7984 */ /* 0x000fe20000000c00 */
[----:B------:R-:W-:Y:S01]  /*a900*/  MOV R5, R11 ;  /* 0x0000000b00057202 */ /* 0x000fe20000000f00 */
[----:B------:R-:W-:Y:S01]  /*a910*/  IMAD.MOV.U32 R4, RZ, RZ, R2 ;  /* 0x000000ffff047224 */ /* 0x000fe200078e0002 */
[----:B------:R-:W-:-:S03]  /*a920*/  ISETP.GE.AND P1, PT, R243, c[0x0][0x220], PT ;  /* 0x00008800f3007a0c */ /* 0x000fc60003f26270 */
[----:B------:R-:W-:-:S05]  /*a930*/  IMAD.WIDE.U32 R6, R242, c[0x0][0x3a0], R4 ;  /* 0x0000e800f2067a25 */ /* 0x000fca00078e0004 */
[----:B------:R-:W-:Y:S01]  /*a940*/  LEA R4, P0, R6, c[0x0][0x340], 0x1 ;  /* 0x0000d00006047a11 */ /* 0x000fe200078008ff */
[----:B------:R2:W3:Y:S02]  /*a950*/  @!P2 LDS.128 R16, [R0+0xc000] ;  /* 0x00c000000010a984 */ /* 0x0004e40000000c00 */
[----:B-12---:R-:W-:-:S04]  /*a960*/  IMAD R0, R37, c[0x0][0x3a0], RZ ;  /* 0x0000e80025007a24 */ /* 0x006fc800078e02ff */
[----:B------:R-:W-:-:S04]  /*a970*/  IMAD R0, R242, c[0x0][0x3a4], R0 ;  /* 0x0000e900f2007a24 */ /* 0x000fc800078e0200 */
[----:B------:R-:W-:-:S05]  /*a980*/  IMAD.IADD R0, R7, 0x1, R0 ;  /* 0x0000000107007824 */ /* 0x000fca00078e0200 */
[----:B------:R-:W-:-:S05]  /*a990*/  LEA.HI.X R5, R6, c[0x0][0x344], R0, 0x1, P0 ;  /* 0x0000d10006057a11 */ /* 0x000fca00000f0c00 */
[----:B---3--:R1:W-:Y:S04]  /*a9a0*/  @!P2 STG.E.128 [R4.64], R16 ;  /* 0x000000100400a986 */ /* 0x0083e8000c101d04 */
[----:B------:R1:W-:Y:S02]  /*a9b0*/  @!P1 STG.E.128 [R4.64+0x80], R12 ;  /* 0x0000800c04009986 */ /* 0x0003e4000c101d04 */
.L_x_1363:
[----:B--234-:R-:W-:Y:S05]  /*a9c0*/  BSYNC B0 ;  /* 0x0000000000007941 */ /* 0x01cfea0003800000 */
.L_x_1362:
[----:B-1----:R-:W-:Y:S01]  /*a9d0*/  IADD3 R0, R242, 0x20, RZ ;  /* 0x00000020f2007810 */ /* 0x002fe20007ffe0ff */
        /* <DEDUP_REMOVED lines=17> */
.L_x_1365:
[----:B------:R-:W-:Y:S05]  /*aaf0*/  BSYNC B0 ;  /* 0x0000000000007941 */ /* 0x000fea0003800000 */
.L_x_1364:
        /* <DEDUP_REMOVED lines=18> */
.L_x_1367:
[----:B------:R-:W-:Y:S05]  /*ac20*/  BSYNC B0 ;  /* 0x0000000000007941 */ /* 0x000fea0003800000 */
.L_x_1366:
        /* <DEDUP_REMOVED lines=17> */
.L_x_1369:
[----:B------:R-:W-:Y:S05]  /*ad40*/  BSYNC B0 ;  /* 0x0000000000007941 */ /* 0x000fea0003800000 */
.L_x_1368:
        /* <DEDUP_REMOVED lines=27> */
.L_x_1371:
[----:B------:R-:W-:Y:S05]  /*af00*/  BSYNC B0 ;  /* 0x0000000000007941 */ /* 0x000fea0003800000 */
.L_x_1370:
        /* <DEDUP_REMOVED lines=16> */
.L_x_1373:
[----:B------:R-:W-:Y:S05]  /*b010*/  BSYNC B0 ;  /* 0x0000000000007941 */ /* 0x000fea0003800000 */
.L_x_1372:
        /* <DEDUP_REMOVED lines=16> */
.L_x_1375:
[----:B------:R-:W-:Y:S05]  /*b120*/  BSYNC B0 ;  /* 0x0000000000007941 */ /* 0x000fea0003800000 */
.L_x_1374:
        /* <DEDUP_REMOVED lines=16> */
.L_x_1330:
        /* <DEDUP_REMOVED lines=20> */
.L_x_1377:
        /* <DEDUP_REMOVED lines=18> */
.L_x_1378:
        /* <DEDUP_REMOVED lines=33> */
.L_x_1380:
[----:B------:R-:W-:Y:S05]  /*b6a0*/  BSYNC B0 ;  /* 0x0000000000007941 */ /* 0x000fea0003800000 */
.L_x_1379:
        /* <DEDUP_REMOVED lines=18> */
.L_x_1382:
[----:B------:R-:W-:Y:S05]  /*b7d0*/  BSYNC B0 ;  /* 0x0000000000007941 */ /* 0x000fea0003800000 */
.L_x_1381:
        /* <DEDUP_REMOVED lines=18> */
.L_x_1384:
[----:B------:R-:W-:Y:S05]  /*b900*/  BSYNC B0 ;  /* 0x0000000000007941 */ /* 0x000fea0003800000 */
.L_x_1383:
        /* <DEDUP_REMOVED lines=17> */
.L_x_1386:
[----:B------:R-:W-:Y:S05]  /*ba20*/  BSYNC B0 ;  /* 0x0000000000007941 */ /* 0x000fea0003800000 */
.L_x_1385:
        /* <DEDUP_REMOVED lines=27> */
.L_x_1388:
[----:B------:R-:W-:Y:S05]  /*bbe0*/  BSYNC B0 ;  /* 0x0000000000007941 */ /* 0x000fea0003800000 */
.L_x_1387:
        /* <DEDUP_REMOVED lines=16> */
.L_x_1390:
[----:B------:R-:W-:Y:S05]  /*bcf0*/  BSYNC B0 ;  /* 0x0000000000007941 */ /* 0x000fea0003800000 */
.L_x_1389:
        /* <DEDUP_REMOVED lines=16> */
.L_x_1392:
[----:B------:R-:W-:Y:S05]  /*be00*/  BSYNC B0 ;  /* 0x0000000000007941 */ /* 0x000fea0003800000 */
.L_x_1391:
        /* <DEDUP_REMOVED lines=14> */
.L_x_1376:
[----:B------:R-:W-:Y:S05]  /*bef0*/  BSYNC B1 ;  /* 0x0000000000017941 */ /* 0x000fea0003800000 */
.L_x_1325:
        /* <DEDUP_REMOVED lines=11> */
.L_x_1393:
[----:B------:R-:W-:Y:S05]  /*bfb0*/  EXIT ;  /* 0x000000000000794d */ /* 0x000fea0003800000 */
.L_x_1395:
        /* <DEDUP_REMOVED lines=12> */
.L_x_2080:


//--------------------- .text._ZN5flash44flash_bwd_dq_dk_dv_loop_seqk_parallel_kernelI23Flash_bwd_kernel_traitsILi128ELi64ELi128ELi8ELi2ELi4ELi2ELb0ELb0EN7cutlass10bfloat16_tE19Flash_kernel_traitsILi128ELi64ELi128ELi8ES3_EELb0ELb0ELb0ELb0ELb0ELb0ELb1EEEvNS_16Flash_bwd_paramsE --------------------------
	.section	.text._ZN5flash44flash_bwd_dq_dk_dv_loop_seqk_parallel_kernelI23Flash_bwd_kernel_traitsILi128ELi64ELi128ELi8ELi2ELi4ELi2ELb0ELb0EN7cutlass10bfloat16_tE19Flash_kernel_traitsILi128ELi64ELi128ELi8ES3_EELb0ELb0ELb0ELb0ELb0ELb0ELb1EEEvNS_16Flash_bwd_paramsE,"ax",@progbits
	.sectioninfo	@"SHI_REGISTERS=255"
	.align	128
        .global         _ZN5flash44flash_bwd_dq_dk_dv_loop_seqk_parallel_kernelI23Flash_bwd_kernel_traitsILi128ELi64ELi128ELi8ELi2ELi4ELi2ELb0ELb0EN7cutlass10bfloat16_tE19Flash_kernel_traitsILi128ELi64ELi128ELi8ES3_EELb0ELb0ELb0ELb0ELb0ELb0ELb1EEEvNS_16Flash_bwd_paramsE
        .type           _ZN5flash44flash_bwd_dq_dk_dv_loop_seqk_parallel_kernelI23Flash_bwd_kernel_traitsILi128ELi64ELi128ELi8ELi2ELi4ELi2ELb0ELb0EN7cutlass10bfloat16_tE19Flash_kernel_traitsILi128ELi64ELi128ELi8ES3_EELb0ELb0ELb0ELb0ELb0ELb0ELb1EEEvNS_16Flash_bwd_paramsE,@function
        .size           _ZN5flash44flash_bwd_dq_dk_dv_loop_seqk_parallel_kernelI23Flash_bwd_kernel_traitsILi128ELi64ELi128ELi8ELi2ELi4ELi2ELb0ELb0EN7cutlass10bfloat16_tE19Flash_kernel_traitsILi128ELi64ELi128ELi8ES3_EELb0ELb0ELb0ELb0ELb0ELb0ELb1EEEvNS_16Flash_bwd_paramsE,(.L_x_2081 - _ZN5flash44flash_bwd_dq_dk_dv_loop_seqk_parallel_kernelI23Flash_bwd_kernel_traitsILi128ELi64ELi128ELi8ELi2ELi4ELi2ELb0ELb0EN7cutlass10bfloat16_tE19Flash_kernel_traitsILi128ELi64ELi128ELi8ES3_EELb0ELb0ELb0ELb0ELb0ELb0ELb1EEEvNS_16Flash_bwd_paramsE)
        .other          _ZN5flash44flash_bwd_dq_dk_dv_loop_seqk_parallel_kernelI23Flash_bwd_kernel_traitsILi128ELi64ELi128ELi8ELi2ELi4ELi2ELb0ELb0EN7cutlass10bfloat16_tE19Flash_kernel_traitsILi128ELi64ELi128ELi8ES3_EELb0ELb0ELb0ELb0ELb0ELb0ELb1EEEvNS_16Flash_bwd_paramsE,@"STO_CUDA_ENTRY STV_DEFAULT"
_ZN5flash44flash_bwd_dq_dk_dv_loop_seqk_parallel_kernelI23Flash_bwd_kernel_traitsILi128ELi64ELi128ELi8ELi2ELi4ELi2ELb0ELb0EN7cutlass10bfloat16_tE19Flash_kernel_traitsILi128ELi64ELi128ELi8ES3_EELb0ELb0ELb0ELb0ELb0ELb0ELb1EEEvNS_16Flash_bwd_paramsE:
.text._ZN5flash44flash_bwd_dq_dk_dv_loop_seqk_parallel_kernelI23Flash_bwd_kernel_traitsILi128ELi64ELi128ELi8ELi2ELi4ELi2ELb0ELb0EN7cutlass10bfloat16_tE19Flash_kernel_traitsILi128ELi64ELi128ELi8ES3_EELb0ELb0ELb0ELb0ELb0ELb0ELb1EEEvNS_16Flash_bwd_paramsE:
        /* <DEDUP_REMOVED lines=133> */
[----:B------:R-:W-:Y:S01]  /*0850*/  UMOV UR40, 0xffffc000 ;  /* 0xffffc00000287882 */ /* 0x000fe20000000000 */
[----:B------:R-:W-:-:S02]  /*0860*/  IMAD R8, R8, 0x400, R3 ;  /* 0x0000040008087824 */ /* 0x000fc400078e0203 */
[C---:B------:R-:W-:Y:S02]  /*0870*/  IMAD R6, R0.reuse, 0x1000, R3 ;  /* 0x0000100000067824 */ /* 0x040fe400078e0203 */
        /* <DEDUP_REMOVED lines=15> */
[----:B------:R-:W-:-:S02]  /*0970*/  IMAD.SHL.U32 R0, R10, 0x40, RZ ;  /* 0x000000400a007824 */ /* 0x000fc400078e00ff */
[----:B--2---:R-:W-:Y:S01]  /*0980*/  IMAD.SHL.U32 R4, R9, 0x10, RZ ;  /* 0x0000001009047824 */ /* 0x004fe200078e00ff */
[----:B------:R-:W-:Y:S01]  /*0990*/  IADD3 R2, R11, -0x40, RZ ;  /* 0xffffffc00b027810 */ /* 0x000fe20007ffe0ff */
[----:B------:R-:W-:Y:S01]  /*09a0*/  IMAD.SHL.U32 R5, R9, 0x8, RZ ;  /* 0x0000000809057824 */ /* 0x000fe200078e00ff */
[----:B------:R-:W-:Y:S01]  /*09b0*/  STL [R1+0x54], R11 ;  /* 0x0000540b01007387 */ /* 0x000fe20000100800 */
[----:B------:R-:W-:Y:S01]  /*09c0*/  LOP3.LUT R0, R0, 0xfffffe00, RZ, 0xc0, !PT ;  /* 0xfffffe0000007812 */ /* 0x000fe200078ec0ff */
[----:B------:R-:W-:Y:S01]  /*09d0*/  IMAD.SHL.U32 R218, R218, 0x2, RZ ;  /* 0x00000002dada7824 */ /* 0x000fe200078e00ff */
[----:B------:R-:W-:Y:S01]  /*09e0*/  LOP3.LUT R7, R3, 0x10, R4, 0xf8, !PT ;  /* 0x0000001003077812 */ /* 0x000fe200078ef804 */
[----:B------:R-:W-:Y:S01]  /*09f0*/  IMAD.SHL.U32 R3, R15, 0x40, RZ ;  /* 0x000000400f037824 */ /* 0x000fe200078e00ff */
[----:B------:R-:W-:Y:S01]  /*0a00*/  SHF.R.S32.HI R6, RZ, 0x1f, R2 ;  /* 0x0000001fff067819 */ /* 0x000fe20000011402 */
[----:B------:R-:W-:Y:S02]  /*0a10*/  IMAD R216, R216, 0x400, R0 ;  /* 0x00000400d8d87824 */ /* 0x000fe400078e0200 */
[----:B------:R-:W-:Y:S01]  /*0a20*/  IMAD.IADD R221, R218, 0x1, R220 ;  /* 0x00000001dadd7824 */ /* 0x000fe200078e02dc */
[----:B------:R-:W-:-:S02]  /*0a30*/  LOP3.LUT R3, R3, 0x1c0, RZ, 0xc0, !PT ;  /* 0x000001c003037812 */ /* 0x000fc400078ec0ff */
[----:B------:R-:W-:Y:S02]  /*0a40*/  SHF.L.U64.HI R2, R2, 0x2, R6 ;  /* 0x0000000202027819 */ /* 0x000fe40000010206 */
[----:B------:R-:W-:Y:S02]  /*0a50*/  SHF.R.U32.HI R4, RZ, 0x3, R3 ;  /* 0x00000003ff047819 */ /* 0x000fe40000011603 */
[----:B------:R-:W-:Y:S01]  /*0a60*/  LOP3.LUT R5, R3, 0x8, R5, 0xf8, !PT ;  /* 0x0000000803057812 */ /* 0x000fe200078ef805 */
[----:B------:R1:W-:Y:S01]  /*0a70*/  STL [R1+0x44], R2 ;  /* 0x0000440201007387 */ /* 0x0003e20000100800 */
[----:B------:R-:W-:Y:S02]  /*0a80*/  LOP3.LUT R204, R4, R204, R3, 0x1e, !PT ;  /* 0x000000cc04cc7212 */ /* 0x000fe400078e1e03 */
[----:B------:R-:W-:Y:S02]  /*0a90*/  LOP3.LUT R5, R5, R4, RZ, 0x3c, !PT ;  /* 0x0000000405057212 */ /* 0x000fe400078e3cff */
[----:B------:R-:W-:-:S03]  /*0aa0*/  LOP3.LUT R204, R204, R0, RZ, 0xfc, !PT ;  /* 0x00000000cccc7212 */ /* 0x000fc600078efcff */
[----:B------:R-:W-:Y:S01]  /*0ab0*/  IMAD.IADD R216, R216, 0x1, R5 ;  /* 0x00000001d8d87824 */ /* 0x000fe200078e0205 */
[----:B------:R-:W-:Y:S02]  /*0ac0*/  LEA R5, R8, 0xc000, 0x1 ;  /* 0x0000c00008057811 */ /* 0x000fe400078e08ff */
[----:B------:R-:W-:Y:S02]  /*0ad0*/  LEA R204, R204, 0xc000, 0x1 ;  /* 0x0000c000cccc7811 */ /* 0x000fe400078e08ff */
[----:B-1----:R-:W-:Y:S02]  /*0ae0*/  LOP3.LUT R2, R4, R7, R3, 0x1e, !PT ;  /* 0x0000000704027212 */ /* 0x002fe400078e1e03 */
[----:B------:R-:W-:Y:S02]  /*0af0*/  IADD3 R3, R230, 0x40, RZ ;  /* 0x00000040e6037810 */ /* 0x000fe40007ffe0ff */
[----:B------:R-:W-:Y:S01]  /*0b00*/  LOP3.LUT R214, R2, R0, RZ, 0xfc, !PT ;  /* 0x0000000002d67212 */ /* 0x000fe200078efcff */
[----:B------:R-:W-:-:S02]  /*0b10*/  IMAD.MOV.U32 R2, RZ, RZ, 0x20 ;  /* 0x00000020ff027424 */ /* 0x000fc400078e00ff */
[----:B------:R-:W-:Y:S01]  /*0b20*/  IMAD.MOV.U32 R0, RZ, RZ, 0x40 ;  /* 0x00000040ff007424 */ /* 0x000fe200078e00ff */
[----:B------:R1:W-:Y:S02]  /*0b30*/  STL [R1], R3 ;  /* 0x0000000301007387 */ /* 0x0003e40000100800 */
[----:B------:R-:W-:Y:S02]  /*0b40*/  SEL R211, R2, 0xffffffe0, !P4 ;  /* 0xffffffe002d37807 */ /* 0x000fe40006000000 */
[----:B------:R-:W-:Y:S01]  /*0b50*/  SEL R212, R0, 0xffffffc0, !P3 ;  /* 0xffffffc000d47807 */ /* 0x000fe20005800000 */
[----:B------:R-:W-:Y:S01]  /*0b60*/  STL [R1+0x3c], R5 ;  /* 0x00003c0501007387 */ /* 0x000fe20000100800 */
[----:B------:R-:W-:Y:S01]  /*0b70*/  SEL R2, R2, 0xffffffe0, !P1 ;  /* 0xffffffe002027807 */ /* 0x000fe20004800000 */
[----:B------:R-:W-:Y:S01]  /*0b80*/  IMAD.IADD R211, R210, 0x1, R211 ;  /* 0x00000001d2d37824 */ /* 0x000fe200078e02d3 */
[----:B------:R-:W-:Y:S01]  /*0b90*/  SEL R0, R0, 0xffffffc0, !P2 ;  /* 0xffffffc000007807 */ /* 0x000fe20005000000 */
[----:B------:R-:W-:-:S02]  /*0ba0*/  IMAD.IADD R213, R210, 0x1, R212 ;  /* 0x00000001d2d57824 */ /* 0x000fc400078e02d4 */
[----:B------:R-:W-:Y:S02]  /*0bb0*/  IMAD.IADD R219, R218, 0x1, R2 ;  /* 0x00000001dadb7824 */ /* 0x000fe400078e0202 */
[----:B------:R-:W-:Y:S02]  /*0bc0*/  IMAD.IADD R4, R2, 0x1, R5 ;  /* 0x0000000102047824 */ /* 0x000fe400078e0205 */
[----:B------:R-:W-:Y:S02]  /*0bd0*/  IMAD.IADD R2, R5, 0x1, R0 ;  /* 0x0000000105027824 */ /* 0x000fe400078e0200 */
[----:B------:R-:W-:Y:S01]  /*0be0*/  IMAD.IADD R212, R212, 0x1, R211 ;  /* 0x00000001d4d47824 */ /* 0x000fe200078e02d3 */
[----:B------:R-:W-:Y:S01]  /*0bf0*/  STL [R1+0x4c], R4 ;  /* 0x00004c0401007387 */ /* 0x000fe20000100800 */
[----:B------:R-:W-:-:S03]  /*0c00*/  IMAD.IADD R220, R220, 0x1, R219 ;  /* 0x00000001dcdc7824 */ /* 0x000fc600078e02db */
[----:B------:R2:W-:Y:S01]  /*0c10*/  STL [R1+0x40], R2 ;  /* 0x0000400201007387 */ /* 0x0005e20000100800 */
[C---:B-1----:R-:W-:Y:S02]  /*0c20*/  IADD3 R3, R5.reuse, 0x420, RZ ;  /* 0x0000042005037810 */ /* 0x042fe40007ffe0ff */
[----:B------:R-:W-:-:S05]  /*0c30*/  @P1 IADD3 R3, R5, 0x3e0, RZ ;  /* 0x000003e005031810 */ /* 0x000fca0007ffe0ff */
[----:B------:R1:W-:Y:S01]  /*0c40*/  STL [R1+0x5c], R3 ;  /* 0x00005c0301007387 */ /* 0x0003e20000100800 */
[----:B--2---:R-:W-:Y:S02]  /*0c50*/  IMAD.IADD R2, R4, 0x1, R0 ;  /* 0x0000000104027824 */ /* 0x004fe400078e0200 */
[----:B------:R-:W-:-:S03]  /*0c60*/  IMAD.IADD R0, R0, 0x1, R3 ;  /* 0x0000000100007824 */ /* 0x000fc600078e0203 */
[----:B------:R1:W-:Y:S04]  /*0c70*/  STL [R1+0x50], R2 ;  /* 0x0000500201007387 */ /* 0x0003e80000100800 */
[----:B------:R1:W-:Y:S02]  /*0c80*/  STL [R1+0x58], R0 ;  /* 0x0000580001007387 */ /* 0x0003e40000100800 */
.L_x_1466:
        /* <DEDUP_REMOVED lines=53> */
.L_x_1396:
        /* <DEDUP_REMOVED lines=58> */
.L_x_1398:
        /* <DEDUP_REMOVED lines=18> */
.L_x_1399:
        /* <DEDUP_REMOVED lines=72> */
.L_x_1400:
[----:B------:R-:W-:Y:S02]  /*1920*/  UMOV UR10, UR50 ;  /* 0x00000032000a7c82 */ /* 0x000fe40008000000 */
.L_x_1401:
        /* <DEDUP_REMOVED lines=89> */
[----:B------:R-:W2:Y:S01]  /*1ec0*/  LDL R21, [R1] ;  /* 0x0000000001157983 */ /* 0x000ea20000100800 */
[----:B------:R-:W-:-:S13]  /*1ed0*/  ISETP.GE.AND P2, PT, R230, c[0x0][0x220], PT ;  /* 0x00008800e6007a0c */ /* 0x000fda0003f46270 */
[----:B------:R3:W-:Y:S04]  /*1ee0*/  @P2 STS.128 [R0+0x8000], RZ ;  /* 0x008000ff00002388 */ /* 0x0007e80000000c00 */
[----:B------:R-:W-:Y:S01]  /*1ef0*/  @!PT LDS RZ, [RZ] ;  /* 0x00000000fffff984 */ /* 0x000fe20000000800 */
[----:B------:R-:W-:Y:S01]  /*1f00*/  @!PT LDS RZ, [RZ] ;  /* 0x00000000fffff984 */ /* 0x000fe20000000800 */
[----:B------:R-:W-:Y:S01]  /*1f10*/  @!PT LDS RZ, [RZ] ;  /* 0x00000000fffff984 */ /* 0x000fe20000000800 */
[----:B------:R3:W-:Y:S01]  /*1f20*/  @!P2 LDGSTS.E.BYPASS.LTC128B.128 [R0+0x8000], [R226.64] ;  /* 0x08000000e200afae */ /* 0x0007e2000b901d44 */
[----:B--2---:R-:W-:-:S13]  /*1f30*/  ISETP.GE.AND P0, PT, R21, c[0x0][0x220], PT ;  /* 0x0000880015007a0c */ /* 0x004fda0003f06270 */
[----:B------:R3:W-:Y:S01]  /*1f40*/  @P0 STS.128 [R0+0xa000], RZ ;  /* 0x00a000ff00000388 */ /* 0x0007e20000000c00 */
[----:B------:R-:W-:Y:S05]  /*1f50*/  @P0 BRA `(.L_x_1404) ;  /* 0x0000004000000947 */ /* 0x000fea0003800000 */
[----:B------:R-:W-:Y:S01]  /*1f60*/  @!PT LDS RZ, [RZ] ;  /* 0x00000000fffff984 */ /* 0x000fe20000000800 */
[----:B------:R-:W-:Y:S01]  /*1f70*/  @!PT LDS RZ, [RZ] ;  /* 0x00000000fffff984 */ /* 0x000fe20000000800 */
[----:B------:R-:W-:Y:S01]  /*1f80*/  @!PT LDS RZ, [RZ] ;  /* 0x00000000fffff984 */ /* 0x000fe20000000800 */
[----:B------:R2:W-:Y:S02]  /*1f90*/  LDGSTS.E.BYPASS.LTC128B.128 [R0+0xa000], [R226.64+0x80] ;  /* 0x0a000080e2007fae */ /* 0x0005e4000b901d44 */
.L_x_1404:
[----:B------:R-:W-:Y:S05]  /*1fa0*/  BSYNC B0 ;  /* 0x0000000000007941 */ /* 0x000fea0003800000 */
.L_x_1403:
[----:B------:R-:W-:Y:S01]  /*1fb0*/  IADD3 R12, R2, 0x20, RZ ;  /* 0x00000020020c7810 */ /* 0x000fe20007ffe0ff */
[----:B------:R-:W-:Y:S03]  /*1fc0*/  BSSY B0, `(.L_x_1405) ;  /* 0x000001d000007945 */ /* 0x000fe60003800000 */
[----:B------:R-:W-:-:S13]  /*1fd0*/  ISETP.GE.AND P0, PT, R12, UR8, PT ;  /* 0x000000080c007c0c */ /* 0x000fda000bf06270 */
[----:B------:R4:W-:Y:S04]  /*1fe0*/  @P0 STS.128 [R0+0x9000], RZ ;  /* 0x009000ff00000388 */ /* 0x0009e80000000c00 */
[----:B------:R4:W-:Y:S01]  /*1ff0*/  @P0 STS.128 [R0+0xb000], RZ ;  /* 0x00b000ff00000388 */ /* 0x0009e20000000c00 */
[----:B------:R-:W-:Y:S05]  /*2000*/  @P0 BRA `(.L_x_1406) ;  /* 0x0000018000000947 */ /* 0x000fea0003800000 */
[----:B------:R-:W5:Y:S01]  /*2010*/  LDL R8, [R1] ;  /* 0x0000000001087983 */ /* 0x000f620000100800 */
[----:B------:R-:W-:-:S13]  /*2020*/  ISETP.GE.AND P3, PT, R230, c[0x0][0x220], PT ;  /* 0x00008800e6007a0c */ /* 0x000fda0003f66270 */
[----:B------:R-:W-:Y:S01]  /*2030*/  @!P3 IMAD.MOV.U32 R9, RZ, RZ, c[0x0][0x370] ;  /* 0x0000dc00ff09b624 */ /* 0x000fe200078e00ff */
[----:B------:R1:W-:Y:S01]  /*2040*/  @P3 STS.128 [R0+0x9000], RZ ;  /* 0x009000ff00003388 */ /* 0x0003e20000000c00 */
[----:B------:R-:W-:Y:S01]  /*2050*/  @!P3 IMAD.MOV.U32 R10, RZ, RZ, c[0x0][0x374] ;  /* 0x0000dd00ff0ab624 */ /* 0x000fe200078e00ff */
[----:B-----5:R-:W-:Y:S02]  /*2060*/  ISETP.GE.AND P2, PT, R8, c[0x0][0x220], PT ;  /* 0x0000880008007a0c */ /* 0x020fe40003f46270 */
        /* <DEDUP_REMOVED lines=18> */
.L_x_1406:
[----:B------:R-:W-:Y:S05]  /*2190*/  BSYNC B0 ;  /* 0x0000000000007941 */ /* 0x000fea0003800000 */
.L_x_1405:
        /* <DEDUP_REMOVED lines=15> */
.L_x_1408:
[----:B------:R-:W5:Y:S01]  /*2290*/  LDL R3, [R1] ;  /* 0x0000000001037983 */ /* 0x000f620000100800 */
[----:B------:R-:W-:-:S13]  /*22a0*/  ISETP.GE.AND P3, PT, R230, c[0x0][0x220], PT ;  /* 0x00008800e6007a0c */ /* 0x000fda0003f66270 */
[----:B------:R1:W-:Y:S04]  /*22b0*/  @P3 STS [R217], RZ ;  /* 0x000000ffd9003388 */ /* 0x0003e80000000800 */
[----:B------:R1:W-:Y:S04]  /*22c0*/  @P3 STS [R217+0x4], RZ ;  /* 0x000004ffd9003388 */ /* 0x0003e80000000800 */
[----:B------:R1:W-:Y:S04]  /*22d0*/  @P3 STS [R217+0x8], RZ ;  /* 0x000008ffd9003388 */ /* 0x0003e80000000800 */
[----:B------:R1:W-:Y:S04]  /*22e0*/  @P3 STS [R217+0xc], RZ ;  /* 0x00000cffd9003388 */ /* 0x0003e80000000800 */
[----:B------:R-:W-:Y:S01]  /*22f0*/  @!PT LDS RZ, [RZ] ;  /* 0x00000000fffff984 */ /* 0x000fe20000000800 */
[----:B------:R-:W-:Y:S01]  /*2300*/  @!PT LDS RZ, [RZ] ;  /* 0x00000000fffff984 */ /* 0x000fe20000000800 */
[----:B------:R-:W-:Y:S01]  /*2310*/  @!PT LDS RZ, [RZ] ;  /* 0x00000000fffff984 */ /* 0x000fe20000000800 */
[----:B------:R1:W-:Y:S01]  /*2320*/  @!P3 LDGSTS.E.BYPASS.LTC128B.128 [R217], [R228.64] ;  /* 0x00000000e4d9bfae */ /* 0x0003e2000b901d44 */
[----:B-----5:R-:W-:-:S13]  /*2330*/  ISETP.GE.AND P1, PT, R3, c[0x0][0x220], PT ;  /* 0x0000880003007a0c */ /* 0x020fda0003f26270 */
        /* <DEDUP_REMOVED lines=9> */
.L_x_1409:
[----:B------:R-:W-:Y:S05]  /*23d0*/  BSYNC B0 ;  /* 0x0000000000007941 */ /* 0x000fea0003800000 */
.L_x_1407:
        /* <DEDUP_REMOVED lines=14> */
.L_x_1411:
[----:B------:R-:W5:Y:S01]  /*24c0*/  LDL R4, [R1] ;  /* 0x0000000001047983 */ /* 0x000f620000100800 */
[----:B------:R-:W-:-:S13]  /*24d0*/  ISETP.GE.AND P1, PT, R230, c[0x0][0x220], PT ;  /* 0x00008800e6007a0c */ /* 0x000fda0003f26270 */
[----:B------:R-:W-:Y:S01]  /*24e0*/  @!P1 IMAD.MOV.U32 R3, RZ, RZ, c[0x0][0x190] ;  /* 0x00006400ff039624 */ /* 0x000fe200078e00ff */
[----:B------:R1:W-:Y:S01]  /*24f0*/  @P1 STS [R217+0x1000], RZ ;  /* 0x001000ffd9001388 */ /* 0x0003e20000000800 */
[----:B------:R-:W-:-:S03]  /*2500*/  @!P1 IMAD.MOV.U32 R5, RZ, RZ, c[0x0][0x194] ;  /* 0x00006500ff059624 */ /* 0x000fc600078e00ff */
[----:B------:R1:W-:Y:S04]  /*2510*/  @P1 STS [R217+0x1004], RZ ;  /* 0x001004ffd9001388 */ /* 0x0003e80000000800 */
[----:B------:R1:W-:Y:S04]  /*2520*/  @P1 STS [R217+0x1008], RZ ;  /* 0x001008ffd9001388 */ /* 0x0003e80000000800 */
[----:B------:R1:W-:Y:S01]  /*2530*/  @P1 STS [R217+0x100c], RZ ;  /* 0x00100cffd9001388 */ /* 0x0003e20000000800 */
[----:B-----5:R-:W-:Y:S02]  /*2540*/  ISETP.GE.AND P0, PT, R4, c[0x0][0x220], PT ;  /* 0x0000880004007a0c */ /* 0x020fe40003f06270 */
[----:B------:R-:W-:-:S04]  /*2550*/  @!P1 LEA R4, P3, R3, R228, 0x6 ;  /* 0x000000e403049211 */ /* 0x000fc800078630ff */
[----:B------:R-:W-:-:S05]  /*2560*/  @!P1 LEA.HI.X R5, R3, R229, R5, 0x6, P3 ;  /* 0x000000e503059211 */ /* 0x000fca00018f3405 */
        /* <DEDUP_REMOVED lines=17> */
.L_x_1412:
[----:B------:R-:W-:Y:S05]  /*2680*/  BSYNC B0 ;  /* 0x0000000000007941 */ /* 0x000fea0003800000 */
.L_x_1410:
[----:B------:R-:W5:Y:S01]  /*2690*/  LDL R14, [R1+0x54] ;  /* 0x00005400010e7983 */ /* 0x000f620000100800 */
[----:B------:R-:W-:Y:S01]  /*26a0*/  IMAD.MOV.U32 R11, RZ, RZ, 0x7f800000 ;  /* 0x7f800000ff0b7424 */ /* 0x000fe200078e00ff */
[----:B------:R-:W-:Y:S01]  /*26b0*/  ULDC.64 UR14, c[0x0][0x198] ;  /* 0x00006600000e7ab9 */ /* 0x000fe20000000a00 */
[----:B------:R-:W-:Y:S02]  /*26c0*/  IMAD.MOV.U32 R10, RZ, RZ, 0x7f800000 ;  /* 0x7f800000ff0a7424 */ /* 0x000fe400078e00ff */
[----:B------:R-:W-:Y:S02]  /*26d0*/  IMAD.MOV.U32 R9, RZ, RZ, 0x7f800000 ;  /* 0x7f800000ff097424 */ /* 0x000fe400078e00ff */
[----:B------:R-:W-:Y:S01]  /*26e0*/  IMAD.MOV.U32 R20, RZ, RZ, 0x7f800000 ;  /* 0x7f800000ff147424 */ /* 0x000fe200078e00ff */
[C---:B-----5:R-:W-:Y:S02]  /*26f0*/  IADD3 R3, R14.reuse, 0x28, RZ ;  /* 0x000000280e037810 */ /* 0x060fe40007ffe0ff */
[----:B-1----:R-:W-:-:S02]  /*2700*/  IADD3 R4, R14, 0x8, RZ ;  /* 0x000000080e047810 */ /* 0x002fc40007ffe0ff */
[----:B------:R-:W-:Y:S02]  /*2710*/  ISETP.GE.AND P3, PT, R3, UR8, PT ;  /* 0x0000000803007c0c */ /* 0x000fe4000bf66270 */
[----:B------:R-:W-:Y:S02]  /*2720*/  IADD3 R5, R14, 0x20, RZ ;  /* 0x000000200e057810 */ /* 0x000fe40007ffe0ff */
[----:B------:R-:W-:Y:S01]  /*2730*/  ISETP.GE.AND P5, PT, R4, UR8, PT ;  /* 0x0000000804007c0c */ /* 0x000fe2000bfa6270 */
[C---:B------:R-:W-:Y:S01]  /*2740*/  IMAD.SHL.U32 R4, R14.reuse, 0x4, RZ ;  /* 0x000000040e047824 */ /* 0x040fe200078e00ff */
[----:B------:R-:W-:Y:S02]  /*2750*/  SHF.R.S32.HI R13, RZ, 0x1f, R14 ;  /* 0x0000001fff0d7819 */ /* 0x000fe4000001140e */
[----:B------:R-:W-:Y:S02]  /*2760*/  ISETP.GE.AND P4, PT, R5, UR8, PT ;  /* 0x0000000805007c0c */ /* 0x000fe4000bf86270 */
[----:B------:R-:W-:-:S02]  /*2770*/  ISETP.GE.AND P6, PT, R14, UR8, PT ;  /* 0x000000080e007c0c */ /* 0x000fc4000bfc6270 */
[----:B------:R-:W-:Y:S02]  /*2780*/  SHF.R.S32.HI R5, RZ, 0x1f, R3 ;  /* 0x0000001fff057819 */ /* 0x000fe40000011403 */
[C---:B------:R-:W-:Y:S02]  /*2790*/  @!P3 LEA R6, P0, R3.reuse, UR10, 0x2 ;  /* 0x0000000a0306bc11 */ /* 0x040fe4000f8010ff */
[----:B------:R-:W-:Y:S02]  /*27a0*/  IADD3 R4, P1, R4, UR10, RZ ;  /* 0x0000000a04047c10 */ /* 0x000fe4000ff3e0ff */
[----:B------:R-:W-:Y:S02]  /*27b0*/  SHF.L.U64.HI R8, R14, 0x2, R13 ;  /* 0x000000020e087819 */ /* 0x000fe4000001020d */
[----:B------:R-:W-:Y:S02]  /*27c0*/  @!P3 LEA.HI.X R7, R3, UR9, R5, 0x2, P0 ;  /* 0x000000090307bc11 */ /* 0x000fe400080f1405 */
[----:B------:R-:W-:-:S03]  /*27d0*/  IADD3.X R5, R8, UR9, RZ, P1, !PT ;  /* 0x0000000908057c10 */ /* 0x000fc60008ffe4ff */
[----:B------:R-:W5:Y:S04]  /*27e0*/  @!P3 LDG.E R9, [R6.64] ;  /* 0x000000040609b981 */ /* 0x000f68000c1e1900 */
[----:B--2---:R-:W2:Y:S04]  /*27f0*/  @!P5 LDG.E R11, [R4.64+0x20] ;  /* 0x00002004040bd981 */ /* 0x004ea8000c1e1900 */
[----:B---3--:R-:W3:Y:S04]  /*2800*/  @!P4 LDG.E R10, [R4.64+0x80] ;  /* 0x00008004040ac981 */ /* 0x008ee8000c1e1900 */
[----:B----4-:R-:W4:Y:S01]  /*2810*/  @!P6 LDG.E R20, [R4.64] ;  /* 0x000000040414e981 */ /* 0x010f22000c1e1900 */
[----:B------:R-:W-:-:S06]  /*2820*/  UIMAD UR8, UR18, -0x80, UR6 ;  /* 0xffffff80120878a4 */ /* 0x000fcc000f8e0206 */
[----:B------:R-:W-:Y:S01]  /*2830*/  ISETP.GE.AND P6, PT, R2, UR8, PT ;  /* 0x0000000802007c0c */ /* 0x000fe2000bfc6270 */
[----:B------:R-:W-:-:S04]  /*2840*/  UIMAD UR13, UR19, UR14, URZ ;  /* 0x0000000e130d72a4 */ /* 0x000fc8000f8e023f */
[----:B------:R-:W-:-:S08]  /*2850*/  UIMAD UR13, UR23, UR15, UR13 ;  /* 0x0000000f170d72a4 */ /* 0x000fd0000f8e020d */
[----:B------:R-:W-:Y:S04]  /*2860*/  @P6 STS.128 [R0+0xc000], RZ ;  /* 0x00c000ff00006388 */ /* 0x000fe80000000c00 */
[----:B------:R-:W-:Y:S01]  /*2870*/  @P6 STS.128 [R0+0x10000], RZ ;  /* 0x010000ff00006388 */ /* 0x000fe20000000c00 */
[----:B------:R-:W-:Y:S01]  /*2880*/  IMAD.U32 R3, RZ, RZ, UR13 ;  /* 0x0000000dff037e24 */ /* 0x000fe2000f8e00ff */
[----:B------:R-:W-:Y:S02]  /*2890*/  BSSY B0, `(.L_x_1413) ;  /* 0x0000026000007945 */ /* 0x000fe40003800000 */
[----:B--2---:R1:W-:Y:S04]  /*28a0*/  STL [R1+0x10], R11 ;  /* 0x0000100b01007387 */ /* 0x0043e80000100800 */
[----:B---3--:R2:W-:Y:S04]  /*28b0*/  STL [R1+0x4], R10 ;  /* 0x0000040a01007387 */ /* 0x0085e80000100800 */
[----:B-----5:R3:W-:Y:S04]  /*28c0*/  STL [R1+0x8], R9 ;  /* 0x0000080901007387 */ /* 0x0207e80000100800 */
[----:B----4-:R3:W-:Y:S01]  /*28d0*/  STL [R1+0xc], R20 ;  /* 0x00000c1401007387 */ /* 0x0107e20000100800 */
[----:B-1----:R-:W-:-:S04]  /*28e0*/  IMAD.U32 R11, RZ, RZ, UR23 ;  /* 0x00000017ff0b7e24 */ /* 0x002fc8000f8e00ff */
[----:B------:R-:W-:-:S05]  /*28f0*/  IMAD.WIDE.U32 R4, R11, c[0x0][0x198], R230 ;  /* 0x000066000b047a25 */ /* 0x000fca00078e00e6 */
[----:B------:R-:W-:-:S04]  /*2900*/  IADD3 R6, P0, R4, UR21, RZ ;  /* 0x0000001504067c10 */ /* 0x000fc8000ff1e0ff */
[----:B------:R-:W-:Y:S01]  /*2910*/  IADD3.X R7, R5, UR27, R3, P0, !PT ;  /* 0x0000001b05077c10 */ /* 0x000fe200087fe403 */
[----:B------:R-:W-:-:S04]  /*2920*/  IMAD R3, R16, c[0x0][0x1b0], RZ ;  /* 0x00006c0010037a24 */ /* 0x000fc800078e02ff */
[C---:B------:R-:W-:Y:S02]  /*2930*/  IMAD R3, R15.reuse, c[0x0][0x1b4], R3 ;  /* 0x00006d000f037a24 */ /* 0x040fe400078e0203 */
[----:B------:R-:W-:-:S04]  /*2940*/  IMAD.WIDE.U32 R6, R15, c[0x0][0x1b0], R6 ;  /* 0x00006c000f067a25 */ /* 0x000fc800078e0006 */
[----:B--2---:R-:W-:Y:S01]  /*2950*/  IMAD.IADD R10, R7, 0x1, R3 ;  /* 0x00000001070a7824 */ /* 0x004fe200078e0203 */
[----:B------:R-:W-:Y:S05]  /*2960*/  @P6 BRA `(.L_x_1414) ;  /* 0x0000018000006947 */ /* 0x000fea0003800000 */
[----:B---3--:R-:W2:Y:S01]  /*2970*/  LDL R9, [R1] ;  /* 0x0000000001097983 */ /* 0x008ea20000100800 */
[----:B------:R-:W-:Y:S01]  /*2980*/  ISETP.GE.AND P1, PT, R230, c[0x0][0x220], PT ;  /* 0x00008800e6007a0c */ /* 0x000fe20003f26270 */
[----:B------:R-:W-:Y:S01]  /*2990*/  IMAD R3, R17, c[0x0][0x198], RZ ;  /* 0x0000660011037a24 */ /* 0x000fe200078e02ff */
[----:B------:R-:W-:Y:S01]  /*29a0*/  MOV R5, R10 ;  /* 0x0000000a00057202 */ /* 0x000fe20000000f00 */
[----:B------:R-:W-:Y:S02]  /*29b0*/  IMAD.MOV.U32 R4, RZ, RZ, R6 ;  /* 0x000000ffff047224 */ /* 0x000fe400078e0006 */
[C---:B------:R-:W-:Y:S02]  /*29c0*/  IMAD R3, R2.reuse, c[0x0][0x19c], R3 ;  /* 0x0000670002037a24 */ /* 0x040fe400078e0203 */
[----:B------:R-:W-:-:S04]  /*29d0*/  IMAD.WIDE.U32 R4, R2, c[0x0][0x198], R4 ;  /* 0x0000660002047a25 */ /* 0x000fc800078e0004 */
[----:B------:R-:W-:Y:S02]  /*29e0*/  IMAD.IADD R3, R5, 0x1, R3 ;  /* 0x0000000105037824 */ /* 0x000fe400078e0203 */
[C---:B------:R-:W-:Y:S01]  /*29f0*/  @!P1 LEA R8, P3, R4.reuse, c[0x0][0x168], 0x1 ;  /* 0x00005a0004089a11 */ /* 0x040fe200078608ff */
[----:B------:R1:W-:Y:S01]  /*2a00*/  @P1 STS.128 [R0+0xc000], RZ ;  /* 0x00c000ff00001388 */ /* 0x0003e20000000c00 */
[----:B--2---:R-:W-:Y:S02]  /*2a10*/  ISETP.GE.AND P0, PT, R9, c[0x0][0x220], PT ;  /* 0x0000880009007a0c */ /* 0x004fe40003f06270 */
[----:B------:R-:W-:-:S05]  /*2a20*/  @!P1 LEA.HI.X R9, R4, c[0x0][0x16c], R3, 0x1, P3 ;  /* 0x00005b0004099a11 */ /* 0x000fca00018f0c03 */
[----:B------:R-:W-:Y:S01]  /*2a30*/  @!PT LDS RZ, [RZ] ;  /* 0x00000000fffff984 */ /* 0x000fe20000000800 */
[----:B------:R-:W-:Y:S01]  /*2a40*/  @!PT LDS RZ, [RZ] ;  /* 0x00000000fffff984 */ /* 0x000fe20000000800 */
[----:B------:R-:W-:Y:S01]  /*2a50*/  @!PT LDS RZ, [RZ] ;  /* 0x00000000fffff984 */ /* 0x000fe20000000800 */
[----:B------:R1:W-:Y:S06]  /*2a60*/  @!P1 LDGSTS.E.BYPASS.LTC128B.128 [R0+0xc000], [R8.64] ;  /* 0x0c00000008009fae */ /* 0x0003ec000b901d44 */
        /* <DEDUP_REMOVED lines=8> */
.L_x_1414:
[----:B---3--:R-:W-:Y:S05]  /*2af0*/  BSYNC B0 ;  /* 0x0000000000007941 */ /* 0x008fea0003800000 */
.L_x_1413:
[----:B------:R-:W-:Y:S01]  /*2b00*/  ISETP.GE.AND P5, PT, R12, UR8, PT ;  /* 0x000000080c007c0c */ /* 0x000fe2000bfa6270 */
[----:B------:R-:W-:-:S12]  /*2b10*/  BSSY B0, `(.L_x_1415) ;  /* 0x000001e000007945 */ /* 0x000fd80003800000 */
[----:B------:R2:W-:Y:S04]  /*2b20*/  @P5 STS.128 [R0+0xd000], RZ ;  /* 0x00d000ff00005388 */ /* 0x0005e80000000c00 */
[----:B------:R2:W-:Y:S01]  /*2b30*/  @P5 STS.128 [R0+0x11000], RZ ;  /* 0x011000ff00005388 */ /* 0x0005e20000000c00 */
[----:B------:R-:W-:Y:S05]  /*2b40*/  @P5 BRA `(.L_x_1416) ;  /* 0x000001a000005947 */ /* 0x000fea0003800000 */
[----:B-1----:R-:W3:Y:S01]  /*2b50*/  LDL R9, [R1] ;  /* 0x0000000001097983 */ /* 0x002ee20000100800 */
[----:B------:R-:W-:Y:S02]  /*2b60*/  IADD3 R3, P0, R2, 0x20, RZ ;  /* 0x0000002002037810 */ /* 0x000fe40007f1e0ff */
[----:B------:R-:W-:Y:S02]  /*2b70*/  ISETP.GE.AND P1, PT, R230, c[0x0][0x220], PT ;  /* 0x00008800e6007a0c */ /* 0x000fe40003f26270 */
[----:B------:R-:W-:Y:S01]  /*2b80*/  MOV R5, R10 ;  /* 0x0000000a00057202 */ /* 0x000fe20000000f00 */
[----:B------:R-:W-:-:S04]  /*2b90*/  IMAD.X R4, RZ, RZ, R17, P0 ;  /* 0x000000ffff047224 */ /* 0x000fc800000e0611 */
[----:B------:R-:W-:Y:S02]  /*2ba0*/  IMAD R8, R4, c[0x0][0x198], RZ ;  /* 0x0000660004087a24 */ /* 0x000fe400078e02ff */
[----:B------:R-:W-:-:S04]  /*2bb0*/  IMAD.MOV.U32 R4, RZ, RZ, R6 ;  /* 0x000000ffff047224 */ /* 0x000fc800078e0006 */
[C---:B------:R-:W-:Y:S01]  /*2bc0*/  IMAD.WIDE.U32 R4, R3.reuse, c[0x0][0x198], R4 ;  /* 0x0000660003047a25 */ /* 0x040fe200078e0004 */
[----:B------:R1:W-:Y:S03]  /*2bd0*/  @P1 STS.128 [R0+0xd000], RZ ;  /* 0x00d000ff00001388 */ /* 0x0003e60000000c00 */
[----:B------:R-:W-:Y:S01]  /*2be0*/  IMAD R3, R3, c[0x0][0x19c], R8 ;  /* 0x0000670003037a24 */ /* 0x000fe200078e0208 */
[----:B------:R-:W-:-:S03]  /*2bf0*/  @!P1 LEA R8, P3, R4, c[0x0][0x168], 0x1 ;  /* 0x00005a0004089a11 */ /* 0x000fc600078608ff */
[----:B------:R-:W-:Y:S01]  /*2c00*/  IMAD.IADD R3, R5, 0x1, R3 ;  /* 0x0000000105037824 */ /* 0x000fe200078e0203 */
[----:B---3--:R-:W-:-:S04]  /*2c10*/  ISETP.GE.AND P0, PT, R9, c[0x0][0x220], PT ;  /* 0x0000880009007a0c */ /* 0x008fc80003f06270 */
        /* <DEDUP_REMOVED lines=13> */
.L_x_1416:
[----:B------:R-:W-:Y:S05]  /*2cf0*/  BSYNC B0 ;  /* 0x0000000000007941 */ /* 0x000fea0003800000 */
.L_x_1415:
[----:B------:R-:W-:Y:S01]  /*2d00*/  IADD3 R3, R2, 0x40, RZ ;  /* 0x0000004002037810 */ /* 0x000fe20007ffe0ff */
[----:B------:R-:W-:Y:S03]  /*2d10*/  BSSY B0, `(.L_x_1417) ;  /* 0x000001f000007945 */ /* 0x000fe60003800000 */
[----:B------:R-:W-:-:S13]  /*2d20*/  ISETP.GE.AND P4, PT, R3, UR8, PT ;  /* 0x0000000803007c0c */ /* 0x000fda000bf86270 */
[----:B------:R3:W-:Y:S04]  /*2d30*/  @P4 STS.128 [R0+0xe000], RZ ;  /* 0x00e000ff00004388 */ /* 0x0007e80000000c00 */
[----:B------:R3:W-:Y:S01]  /*2d40*/  @P4 STS.128 [R0+0x12000], RZ ;  /* 0x012000ff00004388 */ /* 0x0007e20000000c00 */
[----:B------:R-:W-:Y:S05]  /*2d50*/  @P4 BRA `(.L_x_1418) ;  /* 0x000001a000004947 */ /* 0x000fea0003800000 */
[----:B-1----:R-:W4:Y:S01]  /*2d60*/  LDL R9, [R1] ;  /* 0x0000000001097983 */ /* 0x002f220000100800 */
        /* <DEDUP_REMOVED lines=11> */
[----:B----4-:R-:W-:-:S04]  /*2e20*/  ISETP.GE.AND P0, PT, R9, c[0x0][0x220], PT ;  /* 0x0000880009007a0c */ /* 0x010fc80003f06270 */
        /* <DEDUP_REMOVED lines=13> */
.L_x_1418:
[----:B------:R-:W-:Y:S05]  /*2f00*/  BSYNC B0 ;  /* 0x0000000000007941 */ /* 0x000fea0003800000 */
.L_x_1417:
[----:B------:R-:W-:Y:S01]  /*2f10*/  IADD3 R3, R2, 0x60, RZ ;  /* 0x0000006002037810 */ /* 0x000fe20007ffe0ff */
[----:B------:R-:W-:Y:S03]  /*2f20*/  BSSY B0, `(.L_x_1419) ;  /* 0x000001e000007945 */ /* 0x000fe60003800000 */
[----:B------:R-:W-:-:S13]  /*2f30*/  ISETP.GE.AND P3, PT, R3, UR8, PT ;  /* 0x0000000803007c0c */ /* 0x000fda000bf66270 */
[----:B------:R4:W-:Y:S04]  /*2f40*/  @P3 STS.128 [R0+0xf000], RZ ;  /* 0x00f000ff00003388 */ /* 0x0009e80000000c00 */
[----:B------:R4:W-:Y:S01]  /*2f50*/  @P3 STS.128 [R0+0x13000], RZ ;  /* 0x013000ff00003388 */ /* 0x0009e20000000c00 */
[----:B------:R-:W-:Y:S05]  /*2f60*/  @P3 BRA `(.L_x_1420) ;  /* 0x0000019000003947 */ /* 0x000fea0003800000 */
[----:B-1----:R-:W5:Y:S01]  /*2f70*/  LDL R8, [R1] ;  /* 0x0000000001087983 */ /* 0x002f620000100800 */
        /* <DEDUP_REMOVED lines=14> */
[----:B------:R1:W-:Y:S01]  /*3060*/  @!P1 LDGSTS.E.BYPASS.LTC128B.128 [R0+0xf000], [R4.64] ;  /* 0x0f00000004009fae */ /* 0x0003e2000b901d44 */
[----:B-----5:R-:W-:-:S13]  /*3070*/  ISETP.GE.AND P0, PT, R8, c[0x0][0x220], PT ;  /* 0x0000880008007a0c */ /* 0x020fda0003f06270 */
        /* <DEDUP_REMOVED lines=8> */
.L_x_1420:
[----:B------:R-:W-:Y:S05]  /*3100*/  BSYNC B0 ;  /* 0x0000000000007941 */ /* 0x000fea0003800000 */
.L_x_1419:
        /* <DEDUP_REMOVED lines=15> */
[----:B-1----:R-:W5:Y:S01]  /*3200*/  LDL R8, [R1] ;  /* 0x0000000001087983 */ /* 0x002f620000100800 */
[----:B------:R-:W-:Y:S01]  /*3210*/  ISETP.GE.AND P1, PT, R230, c[0x0][0x220], PT ;  /* 0x00008800e6007a0c */ /* 0x000fe20003f26270 */
[----:B------:R-:W-:Y:S01]  /*3220*/  IMAD R3, R17, c[0x0][0x1a0], RZ ;  /* 0x0000680011037a24 */ /* 0x000fe200078e02ff */
[----:B------:R-:W-:Y:S01]  /*3230*/  MOV R5, R10 ;  /* 0x0000000a00057202 */ /* 0x000fe20000000f00 */
[----:B------:R-:W-:Y:S02]  /*3240*/  IMAD.MOV.U32 R4, RZ, RZ, R6 ;  /* 0x000000ffff047224 */ /* 0x000fe400078e0006 */
[C---:B------:R-:W-:Y:S02]  /*3250*/  IMAD R3, R2.reuse, c[0x0][0x1a4], R3 ;  /* 0x0000690002037a24 */ /* 0x040fe400078e0203 */
[----:B------:R-:W-:-:S04]  /*3260*/  IMAD.WIDE.U32 R4, R2, c[0x0][0x1a0], R4 ;  /* 0x0000680002047a25 */ /* 0x000fc800078e0004 */
[----:B------:R-:W-:Y:S02]  /*3270*/  IMAD.IADD R3, R5, 0x1, R3 ;  /* 0x0000000105037824 */ /* 0x000fe400078e0203 */
[----:B------:R1:W-:Y:S01]  /*3280*/  @P1 STS.128 [R0+0x14000], RZ ;  /* 0x014000ff00001388 */ /* 0x0003e20000000c00 */
[----:B-----5:R-:W-:Y:S02]  /*3290*/  ISETP.GE.AND P0, PT, R8, c[0x0][0x220], PT ;  /* 0x0000880008007a0c */ /* 0x020fe40003f06270 */
        /* <DEDUP_REMOVED lines=14> */
.L_x_1422:
[----:B-1----:R-:W-:Y:S05]  /*3380*/  BSYNC B0 ;  /* 0x0000000000007941 */ /* 0x002fea0003800000 */
.L_x_1421:
[----:B------:R1:W-:Y:S01]  /*3390*/  @P5 STS.128 [R0+0x15000], RZ ;  /* 0x015000ff00005388 */ /* 0x0003e20000000c00 */
[----:B------:R-:W-:Y:S03]  /*33a0*/  BSSY B0, `(.L_x_1423) ;  /* 0x000001d000007945 */ /* 0x000fe60003800000 */
[----:B------:R1:W-:Y:S01]  /*33b0*/  @P5 STS.128 [R0+0x19000], RZ ;  /* 0x019000ff00005388 */ /* 0x0003e20000000c00 */
[----:B------:R-:W-:Y:S05]  /*33c0*/  @P5 BRA `(.L_x_1424) ;  /* 0x000001a000005947 */ /* 0x000fea0003800000 */
[----:B------:R-:W5:Y:S01]  /*33d0*/  LDL R9, [R1] ;  /* 0x0000000001097983 */ /* 0x000f620000100800 */
        /* <DEDUP_REMOVED lines=11> */
[----:B-----5:R-:W-:-:S04]  /*3490*/  ISETP.GE.AND P0, PT, R9, c[0x0][0x220], PT ;  /* 0x0000880009007a0c */ /* 0x020fc80003f06270 */
        /* <DEDUP_REMOVED lines=13> */
.L_x_1424:
[----:B------:R-:W-:Y:S05]  /*3570*/  BSYNC B0 ;  /* 0x0000000000007941 */ /* 0x000fea0003800000 */
.L_x_1423:
[----:B------:R1:W-:Y:S01]  /*3580*/  @P4 STS.128 [R0+0x16000], RZ ;  /* 0x016000ff00004388 */ /* 0x0003e20000000c00 */
[----:B------:R-:W-:Y:S03]  /*3590*/  BSSY B0, `(.L_x_1425) ;  /* 0x000001d000007945 */ /* 0x000fe60003800000 */
        /* <DEDUP_REMOVED lines=28> */
.L_x_1426:
[----:B------:R-:W-:Y:S05]  /*3760*/  BSYNC B0 ;  /* 0x0000000000007941 */ /* 0x000fea0003800000 */
.L_x_1425:
        /* <DEDUP_REMOVED lines=29> */
.L_x_1428:
[----:B------:R-:W-:Y:S05]  /*3940*/  BSYNC B0 ;  /* 0x0000000000007941 */ /* 0x000fea0003800000 */
.L_x_1427:
[----:B-1234-:R-:W-:Y:S01]  /*3950*/  LEA.HI R0, R19, R18, RZ, 0x4 ;  /* 0x0000001213007211 */ /* 0x01efe200078f20ff */
[----:B------:R-:W0:Y:S01]  /*3960*/  LDGDEPBAR ;  /* 0x00000000000079af */ /* 0x000e220000000000 */
[----:B------:R-:W-:Y:S01]  /*3970*/  SHF.L.U64.HI R3, R14, 0x2, R13 ;  /* 0x000000020e037819 */ /* 0x000fe2000001020d */
[----:B------:R-:W-:Y:S01]  /*3980*/  IMAD.MOV.U32 R192, RZ, RZ, 0x40 ;  /* 0x00000040ffc07424 */ /* 0x000fe200078e00ff */
[----:B------:R-:W-:Y:S01]  /*3990*/  LOP3.LUT R0, R0, 0xfffffff0, RZ, 0xc0, !PT ;  /* 0xfffffff000007812 */ /* 0x000fe200078ec0ff */
[----:B------:R-:W-:Y:S01]  /*39a0*/  UIADD3 UR8, UR23, 0x80, URZ ;  /* 0x0000008017087890 */ /* 0x000fe2000fffe03f */
[----:B------:R-:W-:Y:S01]  /*39b0*/  SHF.L.U32 R207, R216, 0x1, RZ ;  /* 0x00000001d8cf7819 */ /* 0x000fe200000006ff */
[----:B------:R1:W-:Y:S01]  /*39c0*/  STL [R1+0x34], R3 ;  /* 0x0000340301007387 */ /* 0x0003e20000100800 */
        /* <DEDUP_REMOVED lines=24> */
[----:B-1----:R-:W-:Y:S01]  /*3b50*/  IMAD.SHL.U32 R3, R14, 0x4, RZ ;  /* 0x000000040e037824 */ /* 0x002fe200078e00ff */
[----:B------:R-:W-:Y:S01]  /*3b60*/  SEL R2, R2, R216, !P2 ;  /* 0x000000d802027207 */ /* 0x000fe20005000000 */
[----:B------:R-:W-:Y:S01]  /*3b70*/  CS2R R124, SRZ ;  /* 0x00000000007c7805 */ /* 0x000fe2000001ff00 */
[----:B------:R-:W-:Y:S01]  /*3b80*/  LOP3.LUT P0, RZ, R0, 0x2, RZ, 0xc0, !PT ;  /* 0x0000000200ff7812 */ /* 0x000fe2000780c0ff */
[----:B------:R-:W-:Y:S01]  /*3b90*/  CS2R R130, SRZ ;  /* 0x0000000000827805 */ /* 0x000fe2000001ff00 */
[----:B------:R-:W-:Y:S01]  /*3ba0*/  SHF.L.U32 R209, R2, 0x1, RZ ;  /* 0x0000000102d17819 */ /* 0x000fe200000006ff */
[----:B------:R-:W-:Y:S01]  /*3bb0*/  IMAD.MOV.U32 R2, RZ, RZ, c[0x0][0x22c] ;  /* 0x00008b00ff027624 */ /* 0x000fe200078e00ff */
[----:B------:R-:W-:Y:S01]  /*3bc0*/  LOP3.LUT P1, RZ, R0, 0x4, RZ, 0xc0, !PT ;  /* 0x0000000400ff7812 */ /* 0x000fe2000782c0ff */
[----:B------:R1:W-:Y:S01]  /*3bd0*/  STL [R1+0x38], R3 ;  /* 0x0000380301007387 */ /* 0x0003e20000100800 */
[----:B------:R-:W-:Y:S01]  /*3be0*/  IADD3 R0, R214, 0x2000, RZ ;  /* 0x00002000d6007810 */ /* 0x000fe20007ffe0ff */
[----:B------:R-:W-:Y:S01]  /*3bf0*/  IMAD R2, R2, c[0x0][0x1c0], RZ ;  /* 0x0000700002027a24 */ /* 0x000fe200078e02ff */
[----:B------:R-:W-:Y:S01]  /*3c00*/  SEL R215, R215, 0xffffffe0, !P0 ;  /* 0xffffffe0d7d77807 */ /* 0x000fe20004000000 */
[----:B------:R-:W-:Y:S01]  /*3c10*/  CS2R R128, SRZ ;  /* 0x0000000000807805 */ /* 0x000fe2000001ff00 */
[----:B------:R-:W-:Y:S01]  /*3c20*/  SEL R0, R0, R214, !P2 ;  /* 0x000000d600007207 */ /* 0x000fe20005000000 */
[C---:B------:R-:W-:Y:S01]  /*3c30*/  IMAD.SHL.U32 R5, R2.reuse, 0x10, RZ ;  /* 0x0000001002057824 */ /* 0x040fe200078e00ff */
[----:B------:R-:W-:Y:S01]  /*3c40*/  SHF.L.U32 R247, R2, 0x3, RZ ;  /* 0x0000000302f77819 */ /* 0x000fe200000006ff */
[----:B------:R-:W-:Y:S01]  /*3c50*/  CS2R R122, SRZ ;  /* 0x00000000007a7805 */ /* 0x000fe2000001ff00 */
[----:B------:R-:W-:Y:S01]  /*3c60*/  CS2R R120, SRZ ;  /* 0x0000000000787805 */ /* 0x000fe2000001ff00 */
[----:B------:R-:W-:Y:S01]  /*3c70*/  IMAD.SHL.U32 R206, R0, 0x2, RZ ;  /* 0x0000000200ce7824 */ /* 0x000fe200078e00ff */
[----:B------:R-:W-:Y:S01]  /*3c80*/  IADD3 R0, R14, -0x40, RZ ;  /* 0xffffffc00e007810 */ /* 0x000fe20007ffe0ff */
[----:B------:R-:W-:Y:S01]  /*3c90*/  CS2R R118, SRZ ;  /* 0x0000000000767805 */ /* 0x000fe2000001ff00 */
[----:B------:R-:W-:Y:S01]  /*3ca0*/  IADD3 R4, R5, 0x20, RZ ;  /* 0x0000002005047810 */ /* 0x000fe20007ffe0ff */
[----:B------:R-:W-:Y:S01]  /*3cb0*/  CS2R R116, SRZ ;  /* 0x0000000000747805 */ /* 0x000fe2000001ff00 */
[----:B------:R-:W-:Y:S01]  /*3cc0*/  CS2R R110, SRZ ;  /* 0x00000000006e7805 */ /* 0x000fe2000001ff00 */
[----:B------:R-:W-:Y:S01]  /*3cd0*/  IMAD.SHL.U32 R0, R0, 0x4, RZ ;  /* 0x0000000400007824 */ /* 0x000fe200078e00ff */
[----:B------:R-:W-:Y:S01]  /*3ce0*/  CS2R R108, SRZ ;  /* 0x00000000006c7805 */ /* 0x000fe2000001ff00 */
[C---:B------:R-:W-:Y:S01]  /*3cf0*/  IMAD.IADD R4, R247.reuse, 0x1, R4 ;  /* 0x00000001f7047824 */ /* 0x040fe200078e0204 */
[----:B------:R-:W-:Y:S01]  /*3d00*/  CS2R R114, SRZ ;  /* 0x0000000000727805 */ /* 0x000fe2000001ff00 */
[----:B------:R-:W-:Y:S01]  /*3d10*/  CS2R R112, SRZ ;  /* 0x0000000000707805 */ /* 0x000fe2000001ff00 */
[----:B------:R2:W-:Y:S01]  /*3d20*/  STL [R1+0x30], R0 ;  /* 0x0000300001007387 */ /* 0x0005e20000100800 */
[----:B------:R-:W-:Y:S01]  /*3d30*/  CS2R R106, SRZ ;  /* 0x00000000006a7805 */ /* 0x000fe2000001ff00 */
[----:B------:R-:W-:Y:S01]  /*3d40*/  IADD3 R4, R247, R4, RZ ;  /* 0x00000004f7047210 */ /* 0x000fe20007ffe0ff */
[----:B------:R-:W-:Y:S01]  /*3d50*/  CS2R R104, SRZ ;  /* 0x0000000000687805 */ /* 0x000fe2000001ff00 */
[----:B-1----:R-:W-:Y:S01]  /*3d60*/  IADD3 R3, R5, 0x40, RZ ;  /* 0x0000004005037810 */ /* 0x002fe20007ffe0ff */
[----:B------:R-:W-:Y:S01]  /*3d70*/  CS2R R102, SRZ ;  /* 0x0000000000667805 */ /* 0x000fe2000001ff00 */
[----:B------:R-:W-:Y:S01]  /*3d80*/  CS2R R100, SRZ ;  /* 0x0000000000647805 */ /* 0x000fe2000001ff00 */
[C---:B------:R-:W-:Y:S01]  /*3d90*/  IMAD.IADD R4, R247.reuse, 0x1, R4 ;  /* 0x00000001f7047824 */ /* 0x040fe200078e0204 */
[----:B------:R-:W-:Y:S01]  /*3da0*/  CS2R R94, SRZ ;  /* 0x00000000005e7805 */ /* 0x000fe2000001ff00 */
[C---:B------:R-:W-:Y:S01]  /*3db0*/  IMAD.IADD R3, R247.reuse, 0x1, R3 ;  /* 0x00000001f7037824 */ /* 0x040fe200078e0203 */
[----:B------:R-:W-:Y:S01]  /*3dc0*/  CS2R R92, SRZ ;  /* 0x00000000005c7805 */ /* 0x000fe2000001ff00 */
[C---:B------:R-:W-:Y:S01]  /*3dd0*/  IMAD.IADD R4, R247.reuse, 0x1, R4 ;  /* 0x00000001f7047824 */ /* 0x040fe200078e0204 */
[----:B------:R-:W-:Y:S01]  /*3de0*/  CS2R R98, SRZ ;  /* 0x0000000000627805 */ /* 0x000fe2000001ff00 */
[C---:B------:R-:W-:Y:S01]  /*3df0*/  IMAD.IADD R3, R247.reuse, 0x1, R3 ;  /* 0x00000001f7037824 */ /* 0x040fe200078e0203 */
[----:B------:R-:W-:Y:S01]  /*3e00*/  CS2R R96, SRZ ;  /* 0x0000000000607805 */ /* 0x000fe2000001ff00 */
[----:B------:R-:W-:Y:S01]  /*3e10*/  CS2R R90, SRZ ;  /* 0x00000000005a7805 */ /* 0x000fe2000001ff00 */
[----:B------:R1:W-:Y:S01]  /*3e20*/  STL [R1+0x1c], R4 ;  /* 0x00001c0401007387 */ /* 0x0003e20000100800 */
[----:B------:R-:W-:Y:S01]  /*3e30*/  CS2R R88, SRZ ;  /* 0x0000000000587805 */ /* 0x000fe2000001ff00 */
[C---:B------:R-:W-:Y:S01]  /*3e40*/  IADD3 R3, R247.reuse, R3, RZ ;  /* 0x00000003f7037210 */ /* 0x040fe20007ffe0ff */
[----:B------:R-:W-:Y:S01]  /*3e50*/  CS2R R86, SRZ ;  /* 0x0000000000567805 */ /* 0x000fe2000001ff00 */
[----:B------:R-:W-:Y:S01]  /*3e60*/  CS2R R84, SRZ ;  /* 0x0000000000547805 */ /* 0x000fe2000001ff00 */
[----:B------:R-:W-:Y:S01]  /*3e70*/  CS2R R78, SRZ ;  /* 0x00000000004e7805 */ /* 0x000fe2000001ff00 */
[----:B------:R-:W-:Y:S01]  /*3e80*/  IADD3 R3, R247, R3, RZ ;  /* 0x00000003f7037210 */ /* 0x000fe20007ffe0ff */
[----:B------:R-:W-:Y:S01]  /*3e90*/  CS2R R76, SRZ ;  /* 0x00000000004c7805 */ /* 0x000fe2000001ff00 */
[----:B------:R-:W-:Y:S01]  /*3ea0*/  CS2R R82, SRZ ;  /* 0x0000000000527805 */ /* 0x000fe2000001ff00 */
[----:B--2---:R-:W-:Y:S01]  /*3eb0*/  IADD3 R0, R5, 0x60, RZ ;  /* 0x0000006005007810 */ /* 0x004fe20007ffe0ff */
[----:B------:R-:W-:Y:S01]  /*3ec0*/  CS2R R80, SRZ ;  /* 0x0000000000507805 */ /* 0x000fe2000001ff00 */
[----:B------:R-:W-:Y:S01]  /*3ed0*/  STL [R1+0x18], R3 ;  /* 0x0000180301007387 */ /* 0x000fe20000100800 */
[C---:B------:R-:W-:Y:S01]  /*3ee0*/  IADD3 R2, R247.reuse, R3, RZ ;  /* 0x00000003f7027210 */ /* 0x040fe20007ffe0ff */
        /* <DEDUP_REMOVED lines=12> */
[C---:B-1----:R-:W-:Y:S01]  /*3fb0*/  IMAD.IADD R4, R247.reuse, 0x1, R4 ;  /* 0x00000001f7047824 */ /* 0x042fe200078e0204 */
[----:B------:R-:W-:Y:S01]  /*3fc0*/  CS2R R56, SRZ ;  /* 0x0000000000387805 */ /* 0x000fe2000001ff00 */
[----:B------:R-:W-:Y:S01]  /*3fd0*/  IMAD.IADD R0, R247, 0x1, R0 ;  /* 0x00000001f7007824 */ /* 0x000fe200078e0200 */
[----:B------:R-:W-:Y:S01]  /*3fe0*/  CS2R R54, SRZ ;  /* 0x0000000000367805 */ /* 0x000fe2000001ff00 */
[----:B------:R-:W-:Y:S01]  /*3ff0*/  CS2R R52, SRZ ;  /* 0x0000000000347805 */ /* 0x000fe2000001ff00 */
[----:B------:R-:W-:Y:S01]  /*4000*/  STL [R1+0x28], R4 ;  /* 0x0000280401007387 */ /* 0x000fe20000100800 */
        /* <DEDUP_REMOVED lines=11> */
[----:B------:R-:W-:Y:S01]  /*40c0*/  IMAD.IADD R208, R215, 0x1, R207 ;  /* 0x00000001d7d07824 */ /* 0x000fe200078e02cf */
[----:B------:R-:W-:Y:S01]  /*40d0*/  UISETP.GE.AND UP0, UPT, UR8, UR6, UPT ;  /* 0x000000060800728c */ /* 0x000fe2000bf06270 */
[----:B-1----:R-:W-:-:S05]  /*40e0*/  IMAD.IADD R0, R247, 0x1, R0 ;  /* 0x00000001f7007824 */ /* 0x002fca00078e0200 */
[----:B------:R2:W-:Y:S04]  /*40f0*/  STL [R1+0x20], R0 ;  /* 0x0000200001007387 */ /* 0x0005e80000100800 */
.L_x_1431:
[----:B------:R-:W0:Y:S01]  /*4100*/  LDGDEPBAR ;  /* 0x00000000000079af */ /* 0x000e220000000000 */
[C---:B--2---:R-:W-:Y:S01]  /*4110*/  IADD3 R0, R209.reuse, R215, RZ ;  /* 0x000000d7d1007210 */ /* 0x044fe20007ffe0ff */
        /* <DEDUP_REMOVED lines=68> */
[C---:B--2---:R-:W-:Y:S04]  /*4560*/  HMMA.16816.F32.BF16 R8, R164.reuse, R188, R8 ;  /* 0x000000bca408723c */ /* 0x044fe80000041808 */
[----:B---3--:R-:W-:Y:S04]  /*4570*/  FSETP.NEU.FTZ.AND P3, PT, R233, -INF , PT ;  /* 0xff800000e900780b */ /* 0x008fe80003f7d000 */
[-C--:B------:R-:W-:Y:S08]  /*4580*/  HMMA.16816.F32.BF16 R12, R164, R190.reuse, R12 ;  /* 0x000000bea40c723c */ /* 0x080ff0000004180c */
        /* <DEDUP_REMOVED lines=75> */
[----:B------:R-:W-:Y:S01]  /*4a40*/  MUFU.TANH R41, R11 ;  /* 0x0000000b00297308 */ /* 0x000fe20000002400 */
[----:B------:R-:W-:Y:S02]  /*4a50*/  FMUL.FTZ R13, R13, c[0x0][0x2ec] ;  /* 0x0000bb000d0d7a20 */ /* 0x000fe40000410000 */
[----:B------:R-:W-:Y:S01]  /*4a60*/  FMUL.FTZ R8, R8, c[0x0][0x2ec] ;  /* 0x0000bb0008087a20 */ /* 0x000fe20000410000 */
[----:B--2---:R-:W2:Y:S06]  /*4a70*/  LDL R10, [R1+0x8] ;  /* 0x00000800010a7983 */ /* 0x004eac0000100800 */
[----:B------:R4:W-:Y:S01]  /*4a80*/  MUFU.TANH R244, R9 ;  /* 0x0000000900f47308 */ /* 0x0009e20000002400 */
[----:B---3--:R-:W3:Y:S09]  /*4a90*/  LDL R12, [R1+0x4] ;  /* 0x00000400010c7983 */ /* 0x008ef20000100800 */
[----:B------:R1:W-:Y:S10]  /*4aa0*/  MUFU.TANH R246, R8 ;  /* 0x0000000800f67308 */ /* 0x0003f40000002400 */
[----:B------:R-:W1:Y:S01]  /*4ab0*/  MUFU.TANH R191, R5 ;  /* 0x0000000500bf7308 */ /* 0x000e620000002400 */
[----:B----4-:R-:W-:Y:S04]  /*4ac0*/  MOV R9, UR18 ;  /* 0x0000001200097c02 */ /* 0x010fe80008000f00 */
[----:B------:R-:W-:Y:S05]  /*4ad0*/  @P2 LEA R9, R9, R234, 0x7 ;  /* 0x000000ea09092211 */ /* 0x000fea00078e38ff */
[----:B------:R-:W4:Y:S01]  /*4ae0*/  MUFU.TANH R225, R6 ;  /* 0x0000000600e17308 */ /* 0x000f220000002400 */
[----:B------:R-:W-:Y:S02]  /*4af0*/  PLOP3.LUT P2, PT, PT, PT, UP0, 0x80, 0x0 ;  /* 0x000000000000781c */ /* 0x000fe40003f4f008 */
[----:B------:R-:W-:Y:S01]  /*4b00*/  @P4 ISETP.GE.AND P4, PT, R9, UR6, PT ;  /* 0x0000000609004c0c */ /* 0x000fe2000bf86270 */
[----:B-1----:R-:W-:Y:S01]  /*4b10*/  FMUL.FTZ R8, R233, 1.4426950216293334961 ;  /* 0x3fb8aa3be9087820 */ /* 0x002fe20000410000 */
[----:B------:R-:W-:Y:S02]  /*4b20*/  @P0 IADD3 R0, R9, 0x1, RZ ;  /* 0x0000000109000810 */ /* 0x000fe40007ffe0ff */
[----:B------:R-:W-:Y:S02]  /*4b30*/  PLOP3.LUT P0, PT, PT, PT, UP0, 0x80, 0x0 ;  /* 0x000000000000781c */ /* 0x000fe40003f0f008 */
[----:B------:R-:W-:Y:S01]  /*4b40*/  @P5 ISETP.GE.AND P5, PT, R0, UR6, PT ;  /* 0x0000000600005c0c */ /* 0x000fe2000bfa6270 */
[----:B------:R1:W1:Y:S01]  /*4b50*/  MUFU.TANH R203, R7 ;  /* 0x0000000700cb7308 */ /* 0x0002620000002400 */
[----:B------:R-:W-:Y:S02]  /*4b60*/  MOV R0, R188 ;  /* 0x000000bc00007202 */ /* 0x000fe40000000f00 */
[----:B------:R-:W-:Y:S02]  /*4b70*/  FSEL R8, R8, RZ, P3 ;  /* 0x000000ff08087208 */ /* 0x000fe40001800000 */
[----:B------:R-:W-:Y:S02]  /*4b80*/  FSETP.NEU.FTZ.AND P3, PT, R232, -INF , PT ;  /* 0xff800000e800780b */ /* 0x000fe40003f7d000 */
[----:B------:R-:W-:Y:S02]  /*4b90*/  @P2 FSEL R0, R188, -INF , !P4 ;  /* 0xff800000bc002808 */ /* 0x000fe40006000000 */
[----:B------:R-:W-:Y:S01]  /*4ba0*/  PLOP3.LUT P2, PT, PT, PT, UP0, 0x80, 0x0 ;  /* 0x000000000000781c */ /* 0x000fe20003f4f008 */
[----:B------:R-:W-:Y:S01]  /*4bb0*/  MUFU.TANH R238, R13 ;  /* 0x0000000d00ee7308 */ /* 0x000fe20000002400 */
[----:B------:R-:W-:Y:S01]  /*4bc0*/  FSEL R3, R3, RZ, P3 ;  /* 0x000000ff03037208 */ /* 0x000fe20001800000 */
[--C-:B------:R-:W-:Y:S01]  /*4bd0*/  FFMA.FTZ R2, R0, c[0x0][0x23c], -R8.reuse ;  /* 0x00008f0000027a23 */ /* 0x100fe20000010808 */
[----:B------:R-:W-:Y:S02]  /*4be0*/  MOV R0, R191 ;  /* 0x000000bf00007202 */ /* 0x000fe40000000f00 */
[----:B------:R-:W-:Y:S02]  /*4bf0*/  @P0 FSEL R0, R191, -INF , !P5 ;  /* 0xff800000bf000808 */ /* 0x000fe40006800000 */
[----:B------:R-:W-:Y:S03]  /*4c00*/  PLOP3.LUT P0, PT, PT, PT, UP0, 0x80, 0x0 ;  /* 0x000000000000781c */ /* 0x000fe60003f0f008 */
[----:B------:R4:W-:Y:S01]  /*4c10*/  MUFU.EX2 R248, R2 ;  /* 0x0000000200f87308 */ /* 0x0009e20000000800 */
[----:B-1----:R-:W1:Y:S09]  /*4c20*/  LDSM.16.M88.4 R4, [R212+0x10800] ;  /* 0x01080000d404783b */ /* 0x002e720000000200 */
[----:B------:R-:W-:Y:S10]  /*4c30*/  MUFU.TANH R40, R14 ;  /* 0x0000000e00287308 */ /* 0x000ff40000002400 */
[----:B------:R-:W-:Y:S01]  /*4c40*/  MUFU.TANH R39, R15 ;  /* 0x0000000f00277308 */ /* 0x000fe20000002400 */
[----:B----4-:R-:W-:Y:S01]  /*4c50*/  FFMA.FTZ R2, R0, c[0x0][0x23c], -R8 ;  /* 0x00008f0000027a23 */ /* 0x010fe20000010808 */
[----:B------:R-:W-:Y:S02]  /*4c60*/  MOV R0, R225 ;  /* 0x000000e100007202 */ /* 0x000fe40000000f00 */
[----:B------:R-:W-:Y:S02]  /*4c70*/  @P2 FSEL R0, R225, -INF , !P4 ;  /* 0xff800000e1002808 */ /* 0x000fe40006000000 */
[----:B------:R-:W-:Y:S04]  /*4c80*/  PLOP3.LUT P2, PT, PT, PT, UP0, 0x80, 0x0 ;  /* 0x000000000000781c */ /* 0x000fe80003f4f008 */
[----:B------:R4:W-:Y:S10]  /*4c90*/  MUFU.EX2 R245, R2 ;  /* 0x0000000200f57308 */ /* 0x0009f40000000800 */
[----:B------:R-:W-:Y:S01]  /*4ca0*/  MUFU.TANH R187, R16 ;  /* 0x0000001000bb7308 */ /* 0x000fe20000002400 */
[-C--:B-1----:R-:W-:Y:S09]  /*4cb0*/  HMMA.16816.F32.BF16 R20, R180, R4.reuse, R20 ;  /* 0x00000004b414723c */ /* 0x082ff20000041814 */
[----:B------:R-:W-:Y:S01]  /*4cc0*/  MUFU.TANH R186, R17 ;  /* 0x0000001100ba7308 */ /* 0x000fe20000002400 */
[C---:B------:R-:W-:Y:S04]  /*4cd0*/  HMMA.16816.F32.BF16 R24, R168.reuse, R4, R24 ;  /* 0x00000004a818723c */ /* 0x040fe80000041818 */
[--C-:B----4-:R-:W-:Y:S01]  /*4ce0*/  FFMA.FTZ R2, R0, c[0x0][0x23c], -R3.reuse ;  /* 0x00008f0000027a23 */ /* 0x110fe20000010803 */
[----:B------:R-:W-:Y:S02]  /*4cf0*/  MOV R0, R203 ;  /* 0x000000cb00007202 */ /* 0x000fe40000000f00 */
[----:B------:R-:W-:Y:S01]  /*4d00*/  @P0 FSEL R0, R203, -INF , !P5 ;  /* 0xff800000cb000808 */ /* 0x000fe20006800000 */
[-C--:B------:R-:W-:Y:S01]  /*4d10*/  HMMA.16816.F32.BF16 R28, R168, R6.reuse, R28 ;  /* 0x00000006a81c723c */ /* 0x080fe2000004181c */
[----:B------:R-:W1:Y:S01]  /*4d20*/  MUFU.EX2 R11, R2 ;  /* 0x00000002000b7308 */ /* 0x000e620000000800 */
[----:B------:R-:W-:Y:S02]  /*4d30*/  PLOP3.LUT P0, PT, PT, PT, UP0, 0x80, 0x0 ;  /* 0x000000000000781c */ /* 0x000fe40003f0f008 */
[--C-:B------:R-:W-:Y:S04]  /*4d40*/  FFMA.FTZ R0, R0, c[0x0][0x23c], -R3.reuse ;  /* 0x00008f0000007a23 */ /* 0x100fe80000010803 */
[----:B------:R-:W-:Y:S03]  /*4d50*/  HMMA.16816.F32.BF16 R32, R180, R6, R32 ;  /* 0x00000006b420723c */ /* 0x000fe60000041820 */
[----:B------:R4:W-:Y:S01]  /*4d60*/  MUFU.EX2 R55, R0 ;  /* 0x0000000000377308 */ /* 0x0009e20000000800 */
[----:B------:R-:W-:Y:S02]  /*4d70*/  FMUL.FTZ R20, R20, c[0x0][0x2ec] ;  /* 0x0000bb0014147a20 */ /* 0x000fe40000410000 */
[----:B------:R-:W-:Y:S02]  /*4d80*/  FMUL.FTZ R21, R21, c[0x0][0x2ec] ;  /* 0x0000bb0015157a20 */ /* 0x000fe40000410000 */
[----:B------:R-:W-:Y:S04]  /*4d90*/  FMUL.FTZ R22, R22, c[0x0][0x2ec] ;  /* 0x0000bb0016167a20 */ /* 0x000fe80000410000 */
[----:B------:R-:W-:Y:S01]  /*4da0*/  FMUL.FTZ R23, R23, c[0x0][0x2ec] ;  /* 0x0000bb0017177a20 */ /* 0x000fe20000410000 */
[----:B------:R-:W2:Y:S01]  /*4db0*/  MUFU.TANH R197, R18 ;  /* 0x0000001200c57308 */ /* 0x000ea20000002400 */
[----:B------:R-:W-:Y:S02]  /*4dc0*/  FMUL.FTZ R24, R24, c[0x0][0x2ec] ;  /* 0x0000bb0018187a20 */ /* 0x000fe40000410000 */
[----:B------:R-:W-:Y:S01]  /*4dd0*/  FMUL.FTZ R25, R25, c[0x0][0x2ec] ;  /* 0x0000bb0019197a20 */ /* 0x000fe20000410000 */
[----:B-1----:R-:W-:Y:S01]  /*4de0*/  MOV R180, R11 ;  /* 0x0000000b00b47202 */ /* 0x002fe20000000f00 */
[----:B------:R-:W-:Y:S02]  /*4df0*/  FMUL.FTZ R26, R26, c[0x0][0x2ec] ;  /* 0x0000bb001a1a7a20 */ /* 0x000fe40000410000 */
[----:B------:R-:W-:Y:S02]  /*4e00*/  FMUL.FTZ R27, R27, c[0x0][0x2ec] ;  /* 0x0000bb001b1b7a20 */ /* 0x000fe40000410000 */
        /* <DEDUP_REMOVED lines=74> */
[----:B------:R-:W-:Y:S02]  /*52b0*/  MOV R4, R39 ;  /* 0x0000002700047202 */ /* 0x000fe40000000f00 */
[----:B------:R-:W-:Y:S05]  /*52c0*/  @P0 FSEL R4, R39, -INF , !P6 ;  /* 0xff80000027040808 */ /* 0x000fea0007000000 */
[----:B------:R-:W-:Y:S01]  /*52d0*/  MUFU.EX2 R44, R5 ;  /* 0x00000005002c7308 */ /* 0x000fe20000000800 */
[----:B------:R-:W-:Y:S01]  /*52e0*/  PLOP3.LUT P0, PT, PT, PT, UP0, 0x80, 0x0 ;  /* 0x000000000000781c */ /* 0x000fe20003f0f008 */
[----:B------:R-:W-:Y:S08]  /*52f0*/  FFMA.FTZ R4, R4, c[0x0][0x23c], -R0 ;  /* 0x00008f0004047a23 */ /* 0x000ff00000010800 */
[----:B------:R2:W-:Y:S02]  /*5300*/  MUFU.EX2 R43, R4 ;  /* 0x00000004002b7308 */ /* 0x0005e40000000800 */
[----:B--2---:R-:W-:Y:S02]  /*5310*/  MOV R4, R187 ;  /* 0x000000bb00047202 */ /* 0x004fe40000000f00 */
        /* <DEDUP_REMOVED lines=9> */
[--C-:B--2---:R-:W-:Y:S01]  /*53b0*/  FFMA.FTZ R5, R4, c[0x0][0x23c], -R8.reuse ;  /* 0x00008f0004057a23 */ /* 0x104fe20000010808 */
[----:B------:R-:W-:Y:S02]  /*53c0*/  MOV R4, R197 ;  /* 0x000000c500047202 */ /* 0x000fe40000000f00 */
[----:B------:R-:W-:Y:S01]  /*53d0*/  @P2 FSEL R4, R197, -INF , !P5 ;  /* 0xff800000c5042808 */ /* 0x000fe20006800000 */
[----:B------:R2:W1:Y:S01]  /*53e0*/  MUFU.EX2 R236, R5 ;  /* 0x0000000500ec7308 */ /* 0x0004620000000800 */
[----:B------:R-:W-:Y:S02]  /*53f0*/  @P3 ISETP.GE.AND P5, PT, R6, UR6, PT ;  /* 0x0000000606003c0c */ /* 0x000fe4000bfa6270 */
[----:B------:R-:W-:Y:S02]  /*5400*/  PLOP3.LUT P3, PT, PT, PT, UP0, 0x80, 0x0 ;  /* 0x000000000000781c */ /* 0x000fe40003f6f008 */
[----:B------:R-:W-:Y:S02]  /*5410*/  PLOP3.LUT P2, PT, PT, PT, UP0, 0x80, 0x0 ;  /* 0x000000000000781c */ /* 0x000fe40003f4f008 */
[----:B------:R-:W-:Y:S02]  /*5420*/  @P4 IADD3 R6, R9, 0x11, RZ ;  /* 0x0000001109064810 */ /* 0x000fe40007ffe0ff */
[----:B------:R-:W-:Y:S09]  /*5430*/  PLOP3.LUT P4, PT, PT, PT, UP0, 0x80, 0x0 ;  /* 0x000000000000781c */ /* 0x000ff20003f8f008 */
[----:B------:R-:W-:Y:S01]  /*5440*/  @P2 ISETP.GE.AND P2, PT, R6, UR6, PT ;  /* 0x0000000606002c0c */ /* 0x000fe2000bf46270 */
[--C-:B--2---:R-:W-:Y:S01]  /*5450*/  FFMA.FTZ R5, R4, c[0x0][0x23c], -R3.reuse ;  /* 0x00008f0004057a23 */ /* 0x104fe20000010803 */
[----:B-1----:R-:W-:Y:S02]  /*5460*/  MOV R4, R195 ;  /* 0x000000c300047202 */ /* 0x002fe40000000f00 */
[----:B------:R-:W-:Y:S01]  /*5470*/  @P0 FSEL R4, R195, -INF , !P6 ;  /* 0xff800000c3040808 */ /* 0x000fe20007000000 */
[----:B------:R1:W-:Y:S01]  /*5480*/  MUFU.EX2 R252, R5 ;  /* 0x0000000500fc7308 */ /* 0x0003e20000000800 */
[----:B------:R-:W-:Y:S02]  /*5490*/  PLOP3.LUT P0, PT, PT, PT, UP0, 0x80, 0x0 ;  /* 0x000000000000781c */ /* 0x000fe40003f0f008 */
[----:B------:R-:W-:Y:S01]  /*54a0*/  PLOP3.LUT P6, PT, PT, PT, UP0, 0x80, 0x0 ;  /* 0x000000000000781c */ /* 0x000fe20003fcf008 */
[--C-:B-1----:R-:W-:Y:S01]  /*54b0*/  FFMA.FTZ R5, R4, c[0x0][0x23c], -R3.reuse ;  /* 0x00008f0004057a23 */ /* 0x102fe20000010803 */
[----:B----4-:R-:W-:Y:S02]  /*54c0*/  MOV R4, R190 ;  /* 0x000000be00047202 */ /* 0x010fe40000000f00 */
[----:B------:R-:W-:Y:S03]  /*54d0*/  @P3 FSEL R4, R190, -INF , !P5 ;  /* 0xff800000be043808 */ /* 0x000fe60006800000 */
[----:B------:R1:W2:Y:S01]  /*54e0*/  MUFU.EX2 R251, R5 ;  /* 0x0000000500fb7308 */ /* 0x0002a20000000800 */
        /* <DEDUP_REMOVED lines=23> */
[----:B------:R1:W4:Y:S01]  /*5660*/  MUFU.EX2 R249, R5 ;  /* 0x0000000500f97308 */ /* 0x0003220000000800 */
        /* <DEDUP_REMOVED lines=56> */
[----:B------:R-:W-:Y:S01]  /*59f0*/  PLOP3.LUT P2, PT, PT, PT, UP5, 0x80, 0x0 ;  /* 0x000000000000781c */ /* 0x000fe20003f4f058 */
[----:B------:R-:W-:Y:S01]  /*5a00*/  FFMA.FTZ R3, R2, c[0x0][0x23c], -R3 ;  /* 0x00008f0002037a23 */ /* 0x000fe20000010803 */
[----:B------:R-:W-:Y:S05]  /*5a10*/  F2FP.BF16.PACK_AB R2, R245, R248 ;  /* 0x000000f8f502723e */ /* 0x000fea00000010ff */
[----:B------:R2:W-:Y:S02]  /*5a20*/  STS [R218+0x20000], R2 ;  /* 0x02000002da007388 */ /* 0x0005e40000000800 */
        /* <DEDUP_REMOVED lines=9> */
[----:B-1----:R-:W-:Y:S05]  /*5ac0*/  F2FP.BF16.PACK_AB R0, R251, R252 ;  /* 0x000000fcfb00723e */ /* 0x002fea00000010ff */
[----:B------:R3:W-:Y:S01]  /*5ad0*/  STS [R221+0x20400], R0 ;  /* 0x02040000dd007388 */ /* 0x0007e20000000800 */
[----:B----4-:R-:W-:Y:S03]  /*5ae0*/  F2FP.BF16.PACK_AB R2, R249, R250 ;  /* 0x000000faf902723e */ /* 0x010fe600000010ff */
[----:B------:R1:W-:Y:S04]  /*5af0*/  STS [R218+0x21000], R4 ;  /* 0x02100004da007388 */ /* 0x0003e80000000800 */
[----:B------:R2:W-:Y:S04]  /*5b00*/  STS [R218+0x21400], R3 ;  /* 0x02140003da007388 */ /* 0x0005e80000000800 */
[----:B------:R4:W-:Y:S01]  /*5b10*/  STS [R221+0x21000], R5 ;  /* 0x02100005dd007388 */ /* 0x0009e20000000800 */
[----:B---3--:R-:W-:Y:S02]  /*5b20*/  F2FP.BF16.PACK_AB R0, R198, R200 ;  /* 0x000000c8c600723e */ /* 0x008fe400000010ff */
[----:B-1----:R-:W-:Y:S02]  /*5b30*/  F2FP.BF16.PACK_AB R4, R43, R44 ;  /* 0x0000002c2b04723e */ /* 0x002fe400000010ff */
[----:B--2---:R-:W-:Y:S03]  /*5b40*/  F2FP.BF16.PACK_AB R3, R232, R233 ;  /* 0x000000e9e803723e */ /* 0x004fe600000010ff */
[----:B------:R1:W-:Y:S01]  /*5b50*/  STS [R221+0x21400], R4 ;  /* 0x02140004dd007388 */ /* 0x0003e20000000800 */
[----:B----4-:R-:W-:Y:S03]  /*5b60*/  F2FP.BF16.PACK_AB R5, R49, R50 ;  /* 0x000000323105723e */ /* 0x010fe600000010ff */
[----:B------:R2:W-:Y:S04]  /*5b70*/  STS [R219+0x20000], R3 ;  /* 0x02000003db007388 */ /* 0x0005e80000000800 */
[----:B------:R3:W-:Y:S04]  /*5b80*/  STS [R219+0x20400], R2 ;  /* 0x02040002db007388 */ /* 0x0007e80000000800 */
[----:B------:R4:W-:Y:S01]  /*5b90*/  STS [R220+0x20000], R0 ;  /* 0x02000000dc007388 */ /* 0x0009e20000000800 */
[----:B-1----:R-:W-:Y:S02]  /*5ba0*/  F2FP.BF16.PACK_AB R4, R37, R38 ;  /* 0x000000262504723e */ /* 0x002fe400000010ff */
[----:B--2---:R-:W-:Y:S02]  /*5bb0*/  F2FP.BF16.PACK_AB R3, R239, R240 ;  /* 0x000000f0ef03723e */ /* 0x004fe400000010ff */
        /* <DEDUP_REMOVED lines=56> */
[----:B------:R-:W-:Y:S04]  /*5f40*/  FFMA.FTZ R0, -R188, R188, 1 ;  /* 0x3f800000bc007423 */ /* 0x000fe800000101bc */
        /* <DEDUP_REMOVED lines=48> */
[----:B--2---:R-:W-:Y:S01]  /*6250*/  FADD.FTZ R2, -R176, R4 ;  /* 0x00000004b0027221 */ /* 0x004fe20000010100 */
        /* <DEDUP_REMOVED lines=11> */
[----:B------:R-:W4:Y:S03]  /*6310*/  LDG.E R0, [R178.64+0xa0] ;  /* 0x0000a004b2007981 */ /* 0x000f26000c1e1900 */
[----:B------:R-:W-:Y:S02]  /*6320*/  FMUL.FTZ R177, R177, R5 ;  /* 0x00000005b1b17220 */ /* 0x000fe40000410000 */
[C---:B------:R-:W-:Y:S02]  /*6330*/  FADD.FTZ R16, -R176.reuse, R16 ;  /* 0x00000010b0107221 */ /* 0x040fe40000010100 */
[----:B------:R-:W-:Y:S02]  /*6340*/  FADD.FTZ R17, -R176, R17 ;  /* 0x00000011b0117221 */ /* 0x000fe40000010100 */
[----:B------:R-:W-:Y:S01]  /*6350*/  FFMA.FTZ R5, -R186, R186, 1 ;  /* 0x3f800000ba057423 */ /* 0x000fe200000101ba */
[----:B------:R-:W-:Y:S01]  /*6360*/  MOV R186, R223 ;  /* 0x000000df00ba7202 */ /* 0x000fe20000000f00 */
[----:B------:R-:W-:Y:S02]  /*6370*/  FMUL.FTZ R17, R236, R17 ;  /* 0x00000011ec117220 */ /* 0x000fe40000410000 */
[----:B------:R-:W-:Y:S01]  /*6380*/  FMUL.FTZ R5, R5, c[0x0][0x2ec] ;  /* 0x0000bb0005057a20 */ /* 0x000fe20000410000 */
        /* <DEDUP_REMOVED lines=8> */
[----:B------:R-:W-:Y:S02]  /*6410*/  FADD.FTZ R21, -R176, R21 ;  /* 0x00000015b0157221 */ /* 0x000fe40000010100 */
[----:B------:R-:W-:Y:S02]  /*6420*/  FMUL.FTZ R16, R16, c[0x0][0x2ec] ;  /* 0x0000bb0010107a20 */ /* 0x000fe40000410000 */
[----:B------:R-:W-:Y:S04]  /*6430*/  FMUL.FTZ R165, R232, R21 ;  /* 0x00000015e8a57220 */ /* 0x000fe80000410000 */
[----:B------:R-:W-:Y:S02]  /*6440*/  FFMA.FTZ R5, -R181, R181, 1 ;  /* 0x3f800000b5057423 */ /* 0x000fe400000101b5 */
[----:B------:R-:W-:Y:S02]  /*6450*/  FMUL.FTZ R174, R164, R16 ;  /* 0x00000010a4ae7220 */ /* 0x000fe40000410000 */
[----:B------:R-:W-:Y:S02]  /*6460*/  FFMA.FTZ R16, -R182, R182, 1 ;  /* 0x3f800000b6107423 */ /* 0x000fe400000101b6 */
[----:B------:R-:W-:Y:S02]  /*6470*/  FMUL.FTZ R5, R5, c[0x0][0x2ec] ;  /* 0x0000bb0005057a20 */ /* 0x000fe40000410000 */
[----:B------:R-:W-:Y:S02]  /*6480*/  FMUL.FTZ R16, R16, c[0x0][0x2ec] ;  /* 0x0000bb0010107a20 */ /* 0x000fe40000410000 */
[C---:B------:R-:W-:Y:S02]  /*6490*/  FADD.FTZ R20, -R176.reuse, R20 ;  /* 0x00000014b0147221 */ /* 0x040fe40000010100 */
[C---:B------:R-:W-:Y:S02]  /*64a0*/  FADD.FTZ R21, -R176.reuse, R33 ;  /* 0x00000021b0157221 */ /* 0x040fe40000010100 */
[----:B------:R-:W-:Y:S02]  /*64b0*/  FADD.FTZ R32, -R176, R32 ;  /* 0x00000020b0207221 */ /* 0x000fe40000010100 */
[----:B------:R-:W-:Y:S02]  /*64c0*/  FMUL.FTZ R21, R198, R21 ;  /* 0x00000015c6157220 */ /* 0x000fe40000410000 */
[----:B------:R-:W-:Y:S02]  /*64d0*/  FMUL.FTZ R32, R200, R32 ;  /* 0x00000020c8207220 */ /* 0x000fe40000410000 */
[----:B------:R-:W-:Y:S02]  /*64e0*/  FMUL.FTZ R169, R21, R5 ;  /* 0x0000000515a97220 */ /* 0x000fe40000410000 */
[----:B------:R-:W-:Y:S02]  /*64f0*/  FFMA.FTZ R5, -R203, R203, 1 ;  /* 0x3f800000cb057423 */ /* 0x000fe400000101cb */
[----:B------:R-:W-:Y:S02]  /*6500*/  FMUL.FTZ R170, R32, R16 ;  /* 0x0000001020aa7220 */ /* 0x000fe40000410000 */
[----:B------:R-:W-:Y:S02]  /*6510*/  FMUL.FTZ R5, R5, c[0x0][0x2ec] ;  /* 0x0000bb0005057a20 */ /* 0x000fe40000410000 */
[----:B------:R-:W-:Y:S02]  /*6520*/  FMUL.FTZ R166, R233, R20 ;  /* 0x00000014e9a67220 */ /* 0x000fe40000410000 */
[----:B------:R-:W-:Y:S02]  /*6530*/  FFMA.FTZ R20, -R190, R190, 1 ;  /* 0x3f800000be147423 */ /* 0x000fe400000101be */
[----:B------:R-:W-:Y:S02]  /*6540*/  FFMA.FTZ R17, -R189, R189, 1 ;  /* 0x3f800000bd117423 */ /* 0x000fe400000101bd */
[----:B------:R-:W-:Y:S02]  /*6550*/  FMUL.FTZ R20, R20, c[0x0][0x2ec] ;  /* 0x0000bb0014147a20 */ /* 0x000fe40000410000 */
[----:B------:R-:W-:Y:S02]  /*6560*/  FMUL.FTZ R17, R17, c[0x0][0x2ec] ;  /* 0x0000bb0011117a20 */ /* 0x000fe40000410000 */
[----:B------:R-:W-:Y:S02]  /*6570*/  FMUL.FTZ R172, R166, R20 ;  /* 0x00000014a6ac7220 */ /* 0x000fe40000410000 */
[----:B------:R-:W-:Y:S02]  /*6580*/  FMUL.FTZ R171, R165, R17 ;  /* 0x00000011a5ab7220 */ /* 0x000fe40000410000 */
[----:B------:R-:W-:Y:S02]  /*6590*/  FFMA.FTZ R17, -R244, R244, 1 ;  /* 0x3f800000f4117423 */ /* 0x000fe400000101f4 */
[----:B------:R-:W-:Y:S02]  /*65a0*/  FFMA.FTZ R32, -R242, R242, 1 ;  /* 0x3f800000f2207423 */ /* 0x000fe400000101f2 */
[----:B------:R-:W-:Y:S02]  /*65b0*/  FMUL.FTZ R17, R17, c[0x0][0x2ec] ;  /* 0x0000bb0011117a20 */ /* 0x000fe40000410000 */
[----:B------:R-:W-:Y:S02]  /*65c0*/  FMUL.FTZ R32, R32, c[0x0][0x2ec] ;  /* 0x0000bb0020207a20 */ /* 0x000fe40000410000 */
[----:B------:R-:W-:Y:S02]  /*65d0*/  FFMA.FTZ R21, -R235, R235, 1 ;  /* 0x3f800000eb157423 */ /* 0x000fe400000101eb */
[----:B------:R-:W-:Y:S02]  /*65e0*/  FFMA.FTZ R20, -R234, R234, 1 ;  /* 0x3f800000ea147423 */ /* 0x000fe400000101ea */
[----:B------:R-:W-:Y:S02]  /*65f0*/  FMUL.FTZ R21, R21, c[0x0][0x2ec] ;  /* 0x0000bb0015157a20 */ /* 0x000fe40000410000 */
[----:B------:R-:W-:Y:S02]  /*6600*/  FMUL.FTZ R20, R20, c[0x0][0x2ec] ;  /* 0x0000bb0014147a20 */ /* 0x000fe40000410000 */
[C---:B--2---:R-:W-:Y:S02]  /*6610*/  FADD.FTZ R7, -R4.reuse, R7 ;  /* 0x0000000704077221 */ /* 0x044fe40000010100 */
[----:B------:R-:W-:Y:S02]  /*6620*/  FADD.FTZ R16, -R4, R6 ;  /* 0x0000000604107221 */ /* 0x000fe40000010100 */
[----:B------:R-:W-:Y:S02]  /*6630*/  FFMA.FTZ R6, -R225, R225, 1 ;  /* 0x3f800000e1067423 */ /* 0x000fe400000101e1 */
[----:B------:R-:W-:Y:S02]  /*6640*/  FMUL.FTZ R7, R55, R7 ;  /* 0x0000000737077220 */ /* 0x000fe40000410000 */
[----:B------:R-:W-:Y:S01]  /*6650*/  FMUL.FTZ R16, R248, R16 ;  /* 0x00000010f8107220 */ /* 0x000fe20000410000 */
[----:B------:R1:W5:Y:S01]  /*6660*/  LDL.LU R55, [R1+0xac] ;  /* 0x0000ac0001377983 */ /* 0x0003620000300800 */
[----:B------:R-:W-:Y:S02]  /*6670*/  FMUL.FTZ R6, R6, c[0x0][0x2ec] ;  /* 0x0000bb0006067a20 */ /* 0x000fe40000410000 */
[C---:B------:R-:W-:Y:S02]  /*6680*/  FADD.FTZ R19, -R4.reuse, R19 ;  /* 0x0000001304137221 */ /* 0x040fe40000010100 */
[----:B------:R-:W-:Y:S02]  /*6690*/  FMUL.FTZ R167, R7, R5 ;  /* 0x0000000507a77220 */ /* 0x000fe40000410000 */
[----:B------:R-:W-:Y:S02]  /*66a0*/  FFMA.FTZ R5, -R195, R195, 1 ;  /* 0x3f800000c3057423 */ /* 0x000fe400000101c3 */
[----:B------:R-:W-:Y:S02]  /*66b0*/  FADD.FTZ R18, -R4, R18 ;  /* 0x0000001204127221 */ /* 0x000fe40000010100 */
[----:B------:R-:W-:Y:S02]  /*66c0*/  FMUL.FTZ R168, R16, R6 ;  /* 0x0000000610a87220 */ /* 0x000fe40000410000 */
[----:B------:R-:W-:Y:S02]  /*66d0*/  FMUL.FTZ R33, R251, R19 ;  /* 0x00000013fb217220 */ /* 0x000fe40000410000 */
[C---:B------:R-:W-:Y:S02]  /*66e0*/  FADD.FTZ R22, -R4.reuse, R22 ;  /* 0x0000001604167221 */ /* 0x040fe40000010100 */
[C---:B------:R-:W-:Y:S02]  /*66f0*/  FADD.FTZ R16, -R4.reuse, R23 ;  /* 0x0000001704107221 */ /* 0x040fe40000010100 */
[----:B------:R-:W-:Y:S02]  /*6700*/  FFMA.FTZ R6, -R197, R197, 1 ;  /* 0x3f800000c5067423 */ /* 0x000fe400000101c5 */
[----:B------:R-:W-:Y:S02]  /*6710*/  FMUL.FTZ R5, R5, c[0x0][0x2ec] ;  /* 0x0000bb0005057a20 */ /* 0x000fe40000410000 */
[C---:B------:R-:W-:Y:S02]  /*6720*/  FADD.FTZ R164, -R4.reuse, R34 ;  /* 0x0000002204a47221 */ /* 0x040fe40000010100 */
[----:B------:R-:W-:Y:S02]  /*6730*/  FADD.FTZ R34, -R4, R35 ;  /* 0x0000002304227221 */ /* 0x000fe40000010100 */
[----:B------:R-:W-:Y:S02]  /*6740*/  FFMA.FTZ R4, -R183, R183, 1 ;  /* 0x3f800000b7047423 */ /* 0x000fe400000101b7 */
[----:B------:R-:W-:Y:S02]  /*6750*/  FMUL.FTZ R166, R252, R18 ;  /* 0x00000012fca67220 */ /* 0x000fe40000410000 */
[----:B------:R-:W-:Y:S02]  /*6760*/  FMUL.FTZ R6, R6, c[0x0][0x2ec] ;  /* 0x0000bb0006067a20 */ /* 0x000fe40000410000 */
[----:B------:R-:W-:Y:S02]  /*6770*/  FMUL.FTZ R33, R33, R5 ;  /* 0x0000000521217220 */ /* 0x000fe40000410000 */
[----:B------:R-:W-:Y:S02]  /*6780*/  FMUL.FTZ R34, R239, R34 ;  /* 0x00000022ef227220 */ /* 0x000fe40000410000 */
[----:B------:R-:W-:Y:S02]  /*6790*/  FFMA.FTZ R5, -R185, R185, 1 ;  /* 0x3f800000b9057423 */ /* 0x000fe400000101b9 */
[----:B------:R-:W-:Y:S02]  /*67a0*/  FMUL.FTZ R4, R4, c[0x0][0x2ec] ;  /* 0x0000bb0004047a20 */ /* 0x000fe40000410000 */
[----:B------:R-:W-:Y:S02]  /*67b0*/  FMUL.FTZ R166, R166, R6 ;  /* 0x00000006a6a67220 */ /* 0x000fe40000410000 */
[----:B------:R-:W-:Y:S02]  /*67c0*/  FMUL.FTZ R164, R240, R164 ;  /* 0x000000a4f0a47220 */ /* 0x000fe40000410000 */
[----:B------:R-:W-:Y:S02]  /*67d0*/  FFMA.FTZ R6, -R196, R196, 1 ;  /* 0x3f800000c4067423 */ /* 0x000fe400000101c4 */
[----:B------:R-:W-:Y:S02]  /*67e0*/  FMUL.FTZ R5, R5, c[0x0][0x2ec] ;  /* 0x0000bb0005057a20 */ /* 0x000fe40000410000 */
[----:B------:R-:W-:Y:S02]  /*67f0*/  FMUL.FTZ R34, R34, R4 ;  /* 0x0000000422227220 */ /* 0x000fe40000410000 */
[----:B---3--:R-:W-:Y:S02]  /*6800*/  FADD.FTZ R4, -R2, R8 ;  /* 0x0000000802047221 */ /* 0x008fe40000010100 */
[----:B------:R-:W-:Y:S02]  /*6810*/  FMUL.FTZ R16, R249, R16 ;  /* 0x00000010f9107220 */ /* 0x000fe40000410000 */
[----:B------:R-:W-:Y:S02]  /*6820*/  FFMA.FTZ R7, -R199, R199, 1 ;  /* 0x3f800000c7077423 */ /* 0x000fe400000101c7 */
[----:B------:R-:W-:Y:S02]  /*6830*/  FMUL.FTZ R6, R6, c[0x0][0x2ec] ;  /* 0x0000bb0006067a20 */ /* 0x000fe40000410000 */
[----:B------:R-:W-:Y:S02]  /*6840*/  FMUL.FTZ R164, R164, R5 ;  /* 0x00000005a4a47220 */ /* 0x000fe40000410000 */
[----:B------:R-:W-:Y:S02]  /*6850*/  FADD.FTZ R5, -R2, R9 ;  /* 0x0000000902057221 */ /* 0x000fe40000010100 */
[----:B------:R-:W-:Y:S02]  /*6860*/  FMUL.FTZ R4, R54, R4 ;  /* 0x0000000436047220 */ /* 0x000fe40000410000 */
[----:B------:R-:W-:Y:S01]  /*6870*/  FMUL.FTZ R165, R250, R22 ;  /* 0x00000016faa57220 */ /* 0x000fe20000410000 */
[----:B------:R1:W5:Y:S01]  /*6880*/  LDL.LU R54, [R1+0xa8] ;  /* 0x0000a80001367983 */ /* 0x0003620000300800 */
[----:B------:R-:W-:Y:S02]  /*6890*/  FMUL.FTZ R7, R7, c[0x0][0x2ec] ;  /* 0x0000bb0007077a20 */ /* 0x000fe40000410000 */
[----:B------:R-:W-:Y:S02]  /*68a0*/  FMUL.FTZ R35, R16, R6 ;  /* 0x0000000610237220 */ /* 0x000fe40000410000 */
[C---:B------:R-:W-:Y:S02]  /*68b0*/  FADD.FTZ R6, -R2.reuse, R12 ;  /* 0x0000000c02067221 */ /* 0x040fe40000010100 */
[----:B------:R-:W-:Y:S02]  /*68c0*/  FMUL.FTZ R5, R53, R5 ;  /* 0x0000000535057220 */ /* 0x000fe40000410000 */
[----:B------:R-:W-:Y:S01]  /*68d0*/  FMUL.FTZ R165, R165, R7 ;  /* 0x00000007a5a57220 */ /* 0x000fe20000410000 */
[----:B------:R1:W5:Y:S01]  /*68e0*/  LDL.LU R53, [R1+0xa4] ;  /* 0x0000a40001357983 */ /* 0x0003620000300800 */
[----:B------:R-:W-:Y:S02]  /*68f0*/  FADD.FTZ R7, -R2, R13 ;  /* 0x0000000d02077221 */ /* 0x000fe40000010100 */
[----:B------:R-:W-:Y:S02]  /*6900*/  FMUL.FTZ R6, R52, R6 ;  /* 0x0000000634067220 */ /* 0x000fe40000410000 */
[----:B------:R-:W-:Y:S01]  /*6910*/  FFMA.FTZ R22, -R246, R246, 1 ;  /* 0x3f800000f6167423 */ /* 0x000fe200000101f6 */
[----:B------:R1:W5:Y:S01]  /*6920*/  LDL.LU R52, [R1+0xa0] ;  /* 0x0000a00001347983 */ /* 0x0003620000300800 */
[----:B------:R-:W-:Y:S02]  /*6930*/  FMUL.FTZ R7, R51, R7 ;  /* 0x0000000733077220 */ /* 0x000fe40000410000 */
[----:B------:R-:W-:Y:S01]  /*6940*/  FMUL.FTZ R22, R22, c[0x0][0x2ec] ;  /* 0x0000bb0016167a20 */ /* 0x000fe20000410000 */
[----:B------:R1:W5:Y:S01]  /*6950*/  LDL.LU R51, [R1+0x9c] ;  /* 0x00009c0001337983 */ /* 0x0003620000300800 */
        /* <DEDUP_REMOVED lines=36> */
[----:B------:R-:W-:Y:S01]  /*6ba0*/  FMUL.FTZ R6, R43, R6 ;  /* 0x000000062b067220 */ /* 0x000fe20000410000 */
[----:B------:R1:W5:Y:S01]  /*6bb0*/  LDL.LU R44, [R1+0x80] ;  /* 0x00008000012c7983 */ /* 0x0003620000300800 */
[----:B------:R-:W-:Y:S02]  /*6bc0*/  FFMA.FTZ R14, -R42, R42, 1 ;  /* 0x3f8000002a0e7423 */ /* 0x000fe4000001012a */
[----:B------:R-:W-:Y:S01]  /*6bd0*/  FFMA.FTZ R13, -R41, R41, 1 ;  /* 0x3f800000290d7423 */ /* 0x000fe20000010129 */
[----:B------:R1:W5:Y:S01]  /*6be0*/  LDL.LU R43, [R1+0x7c] ;  /* 0x00007c00012b7983 */ /* 0x0003620000300800 */
[----:B------:R-:W-:Y:S02]  /*6bf0*/  FFMA.FTZ R16, -R40, R40, 1 ;  /* 0x3f80000028107423 */ /* 0x000fe40000010128 */
[----:B------:R-:W-:Y:S01]  /*6c00*/  FFMA.FTZ R15, -R39, R39, 1 ;  /* 0x3f800000270f7423 */ /* 0x000fe20000010127 */
[----:B------:R1:W5:Y:S01]  /*6c10*/  LDL.LU R42, [R1+0x78] ;  /* 0x00007800012a7983 */ /* 0x0003620000300800 */
[----:B------:R-:W-:Y:S02]  /*6c20*/  FMUL.FTZ R14, R14, c[0x0][0x2ec] ;  /* 0x0000bb000e0e7a20 */ /* 0x000fe40000410000 */
[----:B------:R-:W-:Y:S01]  /*6c30*/  FMUL.FTZ R13, R13, c[0x0][0x2ec] ;  /* 0x0000bb000d0d7a20 */ /* 0x000fe20000410000 */
[----:B------:R1:W5:Y:S01]  /*6c40*/  LDL.LU R41, [R1+0x74] ;  /* 0x0000740001297983 */ /* 0x0003620000300800 */
[----:B------:R-:W-:Y:S02]  /*6c50*/  FMUL.FTZ R16, R16, c[0x0][0x2ec] ;  /* 0x0000bb0010107a20 */ /* 0x000fe40000410000 */
[----:B------:R-:W-:Y:S01]  /*6c60*/  FADD.FTZ R26, -R0, R26 ;  /* 0x0000001a001a7221 */ /* 0x000fe20000010100 */
[----:B------:R1:W5:Y:S01]  /*6c70*/  LDL.LU R40, [R1+0x70] ;  /* 0x0000700001287983 */ /* 0x0003620000300800 */
[----:B------:R-:W-:Y:S02]  /*6c80*/  FMUL.FTZ R14, R2, R14 ;  /* 0x0000000e020e7220 */ /* 0x000fe40000410000 */
[----:B------:R-:W-:Y:S01]  /*6c90*/  FMUL.FTZ R13, R4, R13 ;  /* 0x0000000d040d7220 */ /* 0x000fe20000410000 */
[----:B------:R1:W5:Y:S01]  /*6ca0*/  LDL.LU R39, [R1+0x6c] ;  /* 0x00006c0001277983 */ /* 0x0003620000300800 */
        /* <DEDUP_REMOVED lines=8> */
[----:B------:R-:W-:Y:S01]  /*6d30*/  FMUL.FTZ R5, R247, R5 ;  /* 0x00000005f7057220 */ /* 0x000fe20000410000 */
[----:B------:R1:W5:Y:S01]  /*6d40*/  LDL.LU R37, [R1+0x64] ;  /* 0x0000640001257983 */ /* 0x0003620000300800 */
[----:B------:R-:W-:Y:S01]  /*6d50*/  FFMA.FTZ R23, -R238, R238, 1 ;  /* 0x3f800000ee177423 */ /* 0x000fe200000101ee */
[----:B------:R-:W-:Y:S01]  /*6d60*/  MOV R247, c[0x0][0x22c] ;  /* 0x00008b0000f77a02 */ /* 0x000fe20000000f00 */
[----:B------:R-:W-:Y:S01]  /*6d70*/  FFMA.FTZ R19, -R243, R243, 1 ;  /* 0x3f800000f3137423 */ /* 0x000fe200000101f3 */
[----:B------:R1:W5:Y:S01]  /*6d80*/  LDL.LU R36, [R1+0x60] ;  /* 0x0000600001247983 */ /* 0x0003620000300800 */
[----:B------:R-:W-:Y:S02]  /*6d90*/  FFMA.FTZ R18, -R241, R241, 1 ;  /* 0x3f800000f1127423 */ /* 0x000fe400000101f1 */
[----:B------:R-:W-:Y:S01]  /*6da0*/  IMAD R247, R247, c[0x0][0x1c0], RZ ;  /* 0x00007000f7f77a24 */ /* 0x000fe200078e02ff */
[----:B------:R1:W5:Y:S01]  /*6db0*/  LDL R185, [R1] ;  /* 0x0000000001b97983 */ /* 0x0003620000100800 */
        /* <DEDUP_REMOVED lines=14> */
[----:B-----5:R-:W-:Y:S01]  /*6ea0*/  ISETP.GE.AND P3, PT, R185, c[0x0][0x220], PT ;  /* 0x00008800b9007a0c */ /* 0x020fe20003f66270 */
        /* <DEDUP_REMOVED lines=52> */
.L_x_1429:
[----:B------:R-:W-:Y:S01]  /*71f0*/  F2FP.BF16.PACK_AB R12, R177, R180 ;  /* 0x000000b4b10c723e */ /* 0x000fe200000010ff */
[----:B------:R3:W5:Y:S01]  /*7200*/  LDL R188, [R1+0x2c] ;  /* 0x00002c0001bc7983 */ /* 0x0007620000100800 */
[----:B------:R-:W-:Y:S02]  /*7210*/  F2FP.BF16.PACK_AB R11, R167, R168 ;  /* 0x000000a8a70b723e */ /* 0x000fe400000010ff */
[----:B--2---:R-:W-:Y:S02]  /*7220*/  F2FP.BF16.PACK_AB R8, R173, R174 ;  /* 0x000000aead08723e */ /* 0x004fe400000010ff */
        /* <DEDUP_REMOVED lines=32> */
[----:B----4-:R-:W-:Y:S04]  /*7430*/  IADD3 R16, R0, 0x8000, RZ ;  /* 0x0000800000107810 */ /* 0x010fe80007ffe0ff */
[----:B------:R-:W-:Y:S01]  /*7440*/  @P1 IADD3 R2, R16, -0x40, RZ ;  /* 0xffffffc010021810 */ /* 0x000fe20007ffe0ff */
[----:B------:R-:W-:Y:S05]  /*7450*/  LDSM.16.MT88.4 R4, [R205+0x20000] ;  /* 0x02000000cd04783b */ /* 0x000fea0000004200 */
[----:B------:R-:W2:Y:S05]  /*7460*/  LDSM.16.MT88.4 R8, [R0+0x8000] ;  /* 0x008000000008783b */ /* 0x000eaa0000004200 */
[----:B------:R-:W4:Y:S05]  /*7470*/  LDSM.16.MT88.4 R12, [R205+0x22000] ;  /* 0x02200000cd0c783b */ /* 0x000f2a0000004200 */
[----:B------:R-:W1:Y:S05]  /*7480*/  LDSM.16.MT88.4 R16, [R2] ;  /* 0x000000000210783b */ /* 0x000e6a0000004200 */
        /* <DEDUP_REMOVED lines=8> */
[C---:B----4-:R-:W-:Y:S08]  /*7510*/  HMMA.16816.F32.BF16 R40, R12.reuse, R8, R40 ;  /* 0x000000080c28723c */ /* 0x050ff00000041828 */
[-C--:B------:R-:W-:Y:S08]  /*7520*/  HMMA.16816.F32.BF16 R44, R12, R10.reuse, R44 ;  /* 0x0000000a0c2c723c */ /* 0x080ff0000004182c */
[C---:B------:R-:W-:Y:S01]  /*7530*/  HMMA.16816.F32.BF16 R48, R4.reuse, R10, R48 ;  /* 0x0000000a0430723c */ /* 0x040fe20000041830 */
[----:B------:R-:W2:Y:S07]  /*7540*/  LDSM.16.MT88.4 R8, [R205+0x20800] ;  /* 0x02080000cd08783b */ /* 0x000eae0000004200 */
[-C--:B-1----:R-:W-:Y:S08]  /*7550*/  HMMA.16816.F32.BF16 R52, R4, R16.reuse, R52 ;  /* 0x000000100434723c */ /* 0x082ff00000041834 */
        /* <DEDUP_REMOVED lines=15> */
[----:B------:R-:W4:Y:S02]  /*7650*/  LDSM.16.MT88.4 R24, [R0+0xb000] ;  /* 0x00b000000018783b */ /* 0x000f240000004200 */
        /* <DEDUP_REMOVED lines=32> */
[-C--:B----4-:R-:W-:Y:S08]  /*7860*/  HMMA.16816.F32.BF16 R68, R4, R24.reuse, R68 ;  /* 0x000000180444723c */ /* 0x090ff00000041844 */
[C---:B------:R-:W-:Y:S08]  /*7870*/  HMMA.16816.F32.BF16 R72, R16.reuse, R24, R72 ;  /* 0x000000181048723c */ /* 0x040ff00000041848 */
[-C--:B------:R-:W-:Y:S08]  /*7880*/  HMMA.16816.F32.BF16 R76, R16, R26.reuse, R76 ;  /* 0x0000001a104c723c */ /* 0x080ff0000004184c */
[C---:B------:R-:W-:Y:S08]  /*7890*/  HMMA.16816.F32.BF16 R80, R4.reuse, R26, R80 ;  /* 0x0000001a0450723c */ /* 0x040ff00000041850 */
[-C--:B--2---:R-:W-:Y:S08]  /*78a0*/  HMMA.16816.F32.BF16 R84, R4, R28.reuse, R84 ;  /* 0x0000001c0454723c */ /* 0x084ff00000041854 */
[C---:B------:R-:W-:Y:S08]  /*78b0*/  HMMA.16816.F32.BF16 R88, R16.reuse, R28, R88 ;  /* 0x0000001c1058723c */ /* 0x040ff00000041858 */
[-C--:B------:R-:W-:Y:S08]  /*78c0*/  HMMA.16816.F32.BF16 R92, R16, R30.reuse, R92 ;  /* 0x0000001e105c723c */ /* 0x080ff0000004185c */
[----:B------:R-:W-:Y:S08]  /*78d0*/  HMMA.16816.F32.BF16 R96, R4, R30, R96 ;  /* 0x0000001e0460723c */ /* 0x000ff00000041860 */
        /* <DEDUP_REMOVED lines=17> */
[----:B---3--:R-:W-:Y:S01]  /*79f0*/  ISETP.GE.AND P3, PT, R185, c[0x0][0x220], PT ;  /* 0x00008800b9007a0c */ /* 0x008fe20003f66270 */
        /* <DEDUP_REMOVED lines=8> */
[----:B------:R-:W-:Y:S01]  /*7a80*/  @!P3 LEA R0, P5, R10, R2, 0x5 ;  /* 0x000000020a00b211 */ /* 0x000fe200078a28ff */
        /* <DEDUP_REMOVED lines=29> */
.L_x_1430:
[----:B---3--:R-:W-:Y:S01]  /*7c60*/  LDSM.16.M88.4 R32, [R207+0x1c000] ;  /* 0x01c00000cf20783b */ /* 0x008fe20000000200 */
[----:B-1----:R-:W-:Y:S01]  /*7c70*/  IMAD.MOV.U32 R2, RZ, RZ, c[0x0][0x22c] ;  /* 0x00008b00ff027624 */ /* 0x002fe200078e00ff */
[----:B------:R-:W-:Y:S03]  /*7c80*/  ULOP3.LUT UR8, UR7, 0x1, URZ, 0xc0, !UPT ;  /* 0x0000000107087892 */ /* 0x000fe6000f8ec03f */
[----:B------:R-:W1:Y:S01]  /*7c90*/  LDSM.16.MT88.4 R16, [R204] ;  /* 0x00000000cc10783b */ /* 0x000e620000004200 */
[----:B------:R-:W-:Y:S01]  /*7ca0*/  IMAD R2, R2, c[0x0][0x1c0], RZ ;  /* 0x0000700002027a24 */ /* 0x000fe200078e02ff */
[----:B------:R-:W-:Y:S02]  /*7cb0*/  UISETP.NE.U32.AND UP1, UPT, UR8, 0x1, UPT ;  /* 0x000000010800788c */ /* 0x000fe4000bf25070 */
[----:B------:R-:W-:Y:S01]  /*7cc0*/  UIADD3 UR8, UR7, -0x1, URZ ;  /* 0xffffffff07087890 */ /* 0x000fe2000fffe03f */
[----:B------:R-:W2:Y:S01]  /*7cd0*/  LDSM.16.M88.4 R28, [R207+0x1d000] ;  /* 0x01d00000cf1c783b */ /* 0x000ea20000000200 */
[----:B------:R-:W-:Y:S04]  /*7ce0*/  IMAD.U32 R2, R2, -0x40, RZ ;  /* 0xffffffc002027824 */ /* 0x000fe800078e00ff */
[----:B------:R-:W3:Y:S01]  /*7cf0*/  LDSM.16.MT88.4 R164, [R204+0x4000] ;  /* 0x00400000cca4783b */ /* 0x000ee20000004200 */
[C---:B------:R-:W-:Y:S04]  /*7d00*/  LEA R223, P0, R2.reuse, R186, 0x2 ;  /* 0x000000ba02df7211 */ /* 0x040fe800078010ff */
[----:B------:R-:W4:Y:S01]  /*7d10*/  LDL R194, [R1+0x30] ;  /* 0x0000300001c27983 */ /* 0x000f220000100800 */
[----:B------:R-:W-:Y:S01]  /*7d20*/  LEA.HI.X.SX32 R222, R2, R187, 0x2, P0 ;  /* 0x000000bb02de7211 */ /* 0x000fe200000f16ff */
[----:B------:R-:W-:Y:S03]  /*7d30*/  IMAD.MOV.U32 R2, RZ, RZ, R223 ;  /* 0x000000ffff027224 */ /* 0x000fe600078e00df */
[----:B------:R-:W-:Y:S05]  /*7d40*/  LDSM.16.M88.4 R168, [R208+0x1c000] ;  /* 0x01c00000d0a8783b */ /* 0x000fea0000000200 */
[----:B------:R-:W5:Y:S05]  /*7d50*/  LDL R193, [R1+0x44] ;  /* 0x0000440001c17983 */ /* 0x000f6a0000100800 */
[----:B------:R-:W3:Y:S05]  /*7d60*/  LDSM.16.MT88.4 R172, [R204+0x800] ;  /* 0x00080000ccac783b */ /* 0x000eea0000004200 */
[----:B------:R3:W4:Y:S01]  /*7d70*/  LDL R189, [R1+0x10] ;  /* 0x0000100001bd7983 */ /* 0x0007220000100800 */
[-C--:B-1----:R-:W-:Y:S04]  /*7d80*/  HMMA.16816.F32.BF16 R4, R32, R16.reuse, RZ ;  /* 0x000000102004723c */ /* 0x082fe800000418ff */
[----:B------:R-:W1:Y:S05]  /*7d90*/  LDSM.16.M88.4 R176, [R208+0x1d000] ;  /* 0x01d00000d0b0783b */ /* 0x000e6a0000000200 */
[----:B------:R1:W4:Y:S01]  /*7da0*/  LDL R0, [R1+0x8] ;  /* 0x0000080001007983 */ /* 0x0003220000100800 */
[C---:B--2---:R-:W-:Y:S04]  /*7db0*/  HMMA.16816.F32.BF16 R8, R28.reuse, R16, RZ ;  /* 0x000000101c08723c */ /* 0x044fe800000418ff */
[----:B------:R-:W2:Y:S04]  /*7dc0*/  LDSM.16.MT88.4 R180, [R204+0x4800] ;  /* 0x00480000ccb4783b */ /* 0x000ea80000004200 */
[-C--:B------:R-:W-:Y:S01]  /*7dd0*/  HMMA.16816.F32.BF16 R12, R28, R18.reuse, RZ ;  /* 0x000000121c0c723c */ /* 0x080fe200000418ff */
[----:B------:R1:W4:Y:S05]  /*7de0*/  LDL R190, [R1+0x4] ;  /* 0x0000040001be7983 */ /* 0x00032a0000100800 */
[----:B------:R1:W4:Y:S02]  /*7df0*/  LDL R191, [R1+0xc] ;  /* 0x00000c0001bf7983 */ /* 0x0003240000100800 */
[C---:B------:R-:W-:Y:S08]  /*7e00*/  HMMA.16816.F32.BF16 R16, R32.reuse, R18, RZ ;  /* 0x000000122010723c */ /* 0x040ff000000418ff */
[-C--:B---3--:R-:W-:Y:S08]  /*7e10*/  HMMA.16816.F32.BF16 R20, R32, R164.reuse, RZ ;  /* 0x000000a42014723c */ /* 0x088ff000000418ff */
        /* <DEDUP_REMOVED lines=79> */
[----:B------:R-:W-:Y:S01]  /*8310*/  @UP5 UIADD3 UR10, UP4, UR10, -0x100, URZ ;  /* 0xffffff000a0a5890 */ /* 0x000fe2000ff9e03f */
[-C--:B-1----:R-:W-:Y:S05]  /*8320*/  HMMA.16816.F32.BF16 R4, R172, R176.reuse, R4 ;  /* 0x000000b0ac04723c */ /* 0x082fea0000041804 */
[----:B-----5:R-:W-:Y:S01]  /*8330*/  @P2 IADD3.X R169, R193, UR9, RZ, P3, !PT ;  /* 0x00000009c1a92c10 */ /* 0x020fe20009ffe4ff */
        /* <DEDUP_REMOVED lines=10> */
[----:B------:R-:W-:Y:S01]  /*83e0*/  RED.E.ADD.F32.FTZ.RN.STRONG.GPU [R2.64], R4 ;  /* 0x000000040200798e */ /* 0x000fe2000c10e784 */
        /* <DEDUP_REMOVED lines=9> */
[-C--:B------:R-:W-:Y:S04]  /*8480*/  LEA.HI.X.SX32 R165, R247, R3.reuse, 0x2, P3 ;  /* 0x00000003f7a57211 */ /* 0x080fe800018f16ff */
[----:B------:R-:W-:Y:S01]  /*8490*/  HMMA.16816.F32.BF16 R32, R172, R166, R32 ;  /* 0x000000a6ac20723c */ /* 0x000fe20000041820 */
[----:B------:R-:W-:Y:S05]  /*84a0*/  RED.E.ADD.F32.FTZ.RN.STRONG.GPU [R164.64], R5 ;  /* 0x00000005a400798e */ /* 0x000fea000c10e784 */
[----:B--2---:R1:W-:Y:S05]  /*84b0*/  @P2 STL [R1+0x10], R189 ;  /* 0x000010bd01002387 */ /* 0x0043ea0000100800 */
[----:B-----5:R2:W-:Y:S05]  /*84c0*/  @P2 STL [R1+0x8], R0 ;  /* 0x0000080001002387 */ /* 0x0205ea0000100800 */
[----:B------:R-:W4:Y:S01]  /*84d0*/  LDL R178, [R1+0x28] ;  /* 0x0000280001b27983 */ /* 0x000f220000100800 */
[----:B-1----:R-:W-:Y:S04]  /*84e0*/  IMAD.MOV.U32 R189, RZ, RZ, c[0x0][0x22c] ;  /* 0x00008b00ffbd7624 */ /* 0x002fe800078e00ff */
[----:B------:R-:W-:Y:S01]  /*84f0*/  IMAD R189, R189, c[0x0][0x1c0], RZ ;  /* 0x00007000bdbd7a24 */ /* 0x000fe200078e02ff */
[----:B--2---:R-:W2:Y:S03]  /*8500*/  LDL R0, [R1+0x1c] ;  /* 0x00001c0001007983 */ /* 0x004ea60000100800 */
[----:B------:R-:W-:Y:S02]  /*8510*/  IMAD.SHL.U32 R189, R189, 0x10, RZ ;  /* 0x00000010bdbd7824 */ /* 0x000fe400078e00ff */
[----:B------:R1:W-:Y:S03]  /*8520*/  @P2 STL [R1+0x4], R190 ;  /* 0x000004be01002387 */ /* 0x0003e60000100800 */
[-C--:B------:R-:W-:Y:S02]  /*8530*/  LEA R176, P0, R189, R2.reuse, 0x2 ;  /* 0x00000002bdb07211 */ /* 0x080fe400078010ff */
[----:B---3--:R3:W-:Y:S01]  /*8540*/  @P2 STL [R1+0xc], R191 ;  /* 0x00000cbf01002387 */ /* 0x0087e20000100800 */
[-C--:B------:R-:W-:Y:S02]  /*8550*/  LEA R170, P2, R193, R2.reuse, 0x2 ;  /* 0x00000002c1aa7211 */ /* 0x080fe400078410ff */
[-C--:B------:R-:W-:Y:S02]  /*8560*/  LEA.HI.X.SX32 R177, R189, R3.reuse, 0x2, P0 ;  /* 0x00000003bdb17211 */ /* 0x080fe400000f16ff */
[-C--:B------:R-:W-:Y:S02]  /*8570*/  LEA.HI.X.SX32 R171, R193, R3.reuse, 0x2, P2 ;  /* 0x00000003c1ab7211 */ /* 0x080fe400010f16ff */
[CC--:B------:R-:W-:Y:S01]  /*8580*/  LEA R4, P2, R184.reuse, R2.reuse, 0x2 ;  /* 0x00000002b8047211 */ /* 0x0c0fe200078410ff */
[----:B------:R5:W-:Y:S03]  /*8590*/  RED.E.ADD.F32.FTZ.RN.STRONG.GPU [R176.64], R6 ;  /* 0x00000006b000798e */ /* 0x000be6000c10e784 */
[-C--:B------:R-:W-:Y:S02]  /*85a0*/  LEA.HI.X.SX32 R5, R184, R3.reuse, 0x2, P2 ;  /* 0x00000003b8057211 */ /* 0x080fe400010f16ff */
        /* <DEDUP_REMOVED lines=22> */
[C---:B------:R-:W-:Y:S02]  /*8710*/  IADD3 R180, R190.reuse, 0x20, RZ ;  /* 0x00000020beb47810 */ /* 0x040fe40007ffe0ff */
[----:B------:R-:W-:Y:S01]  /*8720*/  IMAD.IADD R181, R247, 0x1, R181 ;  /* 0x00000001f7b57824 */ /* 0x000fe200078e02b5 */
        /* <DEDUP_REMOVED lines=15> */
[CC--:B------:R-:W-:Y:S02]  /*8820*/  LEA R6, P2, R181.reuse, R2.reuse, 0x2 ;  /* 0x00000002b5067211 */ /* 0x0c0fe400078410ff */
[----:B------:R-:W-:Y:S01]  /*8830*/  IADD3 R179, R190, 0x20, RZ ;  /* 0x00000020beb37810 */ /* 0x000fe20007ffe0ff */
[----:B------:R1:W-:Y:S01]  /*8840*/  RED.E.ADD.F32.FTZ.RN.STRONG.GPU [R4.64], R18 ;  /* 0x000000120400798e */ /* 0x0003e2000c10e784 */
[-C--:B------:R-:W-:Y:S01]  /*8850*/  LEA.HI.X.SX32 R7, R181, R3.reuse, 0x2, P2 ;  /* 0x00000003b5077211 */ /* 0x080fe200010f16ff */
[----:B------:R-:W-:Y:S01]  /*8860*/  IMAD.MOV.U32 R190, RZ, RZ, c[0x0][0x22c] ;  /* 0x00008b00ffbe7624 */ /* 0x000fe200078e00ff */
[-C--:B------:R-:W-:Y:S01]  /*8870*/  LEA R10, P0, R180, R2.reuse, 0x2 ;  /* 0x00000002b40a7211 */ /* 0x080fe200078010ff */
[C---:B------:R-:W-:Y:S01]  /*8880*/  IMAD.IADD R179, R247.reuse, 0x1, R179 ;  /* 0x00000001f7b37824 */ /* 0x040fe200078e02b3 */
[----:B------:R-:W5:Y:S01]  /*8890*/  LDL R16, [R1+0x14] ;  /* 0x0000140001107983 */ /* 0x000f620000100800 */
[----:B------:R-:W-:Y:S01]  /*88a0*/  IMAD R190, R190, c[0x0][0x1c0], RZ ;  /* 0x00007000bebe7a24 */ /* 0x000fe200078e02ff */
[-C--:B------:R-:W-:Y:S01]  /*88b0*/  LEA.HI.X.SX32 R11, R180, R3.reuse, 0x2, P0 ;  /* 0x00000003b40b7211 */ /* 0x080fe200000f16ff */
[----:B------:R-:W-:Y:S01]  /*88c0*/  IMAD.IADD R179, R247, 0x1, R179 ;  /* 0x00000001f7b37824 */ /* 0x000fe200078e02b3 */
[----:B------:R-:W-:Y:S01]  /*88d0*/  IADD3 R17, R189, 0x60, RZ ;  /* 0x00000060bd117810 */ /* 0x000fe20007ffe0ff */
[----:B------:R1:W-:Y:S01]  /*88e0*/  RED.E.ADD.F32.FTZ.RN.STRONG.GPU [R6.64], R19 ;  /* 0x000000130600798e */ /* 0x0003e2000c10e784 */
[----:B------:R-:W-:Y:S02]  /*88f0*/  IMAD.SHL.U32 R190, R190, 0x10, RZ ;  /* 0x00000010bebe7824 */ /* 0x000fe400078e00ff */
[C---:B------:R-:W-:Y:S02]  /*8900*/  IMAD.IADD R179, R247.reuse, 0x1, R179 ;  /* 0x00000001f7b37824 */ /* 0x040fe400078e02b3 */
[----:B------:R2:W-:Y:S01]  /*8910*/  RED.E.ADD.F32.FTZ.RN.STRONG.GPU [R10.64], R12 ;  /* 0x0000000c0a00798e */ /* 0x0005e2000c10e784 */
[C---:B------:R-:W-:Y:S01]  /*8920*/  IADD3 R170, R190.reuse, 0x40, RZ ;  /* 0x00000040beaa7810 */ /* 0x040fe20007ffe0ff */
[----:B------:R-:W-:Y:S01]  /*8930*/  IMAD.IADD R17, R247, 0x1, R17 ;  /* 0x00000001f7117824 */ /* 0x000fe200078e0211 */
[-C--:B------:R-:W-:Y:S02]  /*8940*/  LEA R8, P3, R179, R2.reuse, 0x2 ;  /* 0x00000002b3087211 */ /* 0x080fe400078610ff */
[----:B------:R-:W-:Y:S01]  /*8950*/  IADD3 R169, R190, 0x40, RZ ;  /* 0x00000040bea97810 */ /* 0x000fe20007ffe0ff */
[----:B------:R-:W-:Y:S01]  /*8960*/  IMAD.IADD R170, R247, 0x1, R170 ;  /* 0x00000001f7aa7824 */ /* 0x000fe200078e02aa */
[-C--:B------:R-:W-:Y:S01]  /*8970*/  LEA.HI.X.SX32 R9, R179, R3.reuse, 0x2, P3 ;  /* 0x00000003b3097211 */ /* 0x080fe200018f16ff */
[C---:B------:R-:W-:Y:S02]  /*8980*/  IMAD.IADD R17, R247.reuse, 0x1, R17 ;  /* 0x00000001f7117824 */ /* 0x040fe400078e0211 */
[----:B------:R-:W-:Y:S02]  /*8990*/  IMAD.IADD R169, R247, 0x1, R169 ;  /* 0x00000001f7a97824 */ /* 0x000fe400078e02a9 */
[----:B------:R2:W-:Y:S01]  /*89a0*/  RED.E.ADD.F32.FTZ.RN.STRONG.GPU [R8.64], R13 ;  /* 0x0000000d0800798e */ /* 0x0005e2000c10e784 */
[----:B-1----:R-:W-:Y:S01]  /*89b0*/  IADD3 R18, R189, 0x60, RZ ;  /* 0x00000060bd127810 */ /* 0x002fe20007ffe0ff */
[C---:B------:R-:W-:Y:S02]  /*89c0*/  IMAD.IADD R169, R247.reuse, 0x1, R169 ;  /* 0x00000001f7a97824 */ /* 0x040fe400078e02a9 */
[C---:B------:R-:W-:Y:S02]  /*89d0*/  IMAD.IADD R17, R247.reuse, 0x1, R17 ;  /* 0x00000001f7117824 */ /* 0x040fe400078e0211 */
[----:B------:R-:W-:Y:S01]  /*89e0*/  IMAD.IADD R18, R247, 0x1, R18 ;  /* 0x00000001f7127824 */ /* 0x000fe200078e0212 */
        /* <DEDUP_REMOVED lines=36> */
[-C--:B-----5:R-:W-:Y:S02]  /*8c30*/  LEA R4, P0, R167, R2.reuse, 0x2 ;  /* 0x00000002a7047211 */ /* 0x0a0fe400078010ff */
        /* <DEDUP_REMOVED lines=335> */
.L_x_1432:
        /* <DEDUP_REMOVED lines=18> */
.L_x_1433:
        /* <DEDUP_REMOVED lines=57> */
.L_x_1435:
[----:B---34-:R-:W-:Y:S05]  /*a5e0*/  BSYNC B0 ;  /* 0x0000000000007941 */ /* 0x018fea0003800000 */
.L_x_1434:
        /* <DEDUP_REMOVED lines=18> */
.L_x_1437:
[----:B------:R-:W-:Y:S05]  /*a710*/  BSYNC B0 ;  /* 0x0000000000007941 */ /* 0x000fea0003800000 */
.L_x_1436:
        /* <DEDUP_REMOVED lines=18> */
.L_x_1439:
[----:B------:R-:W-:Y:S05]  /*a840*/  BSYNC B0 ;  /* 0x0000000000007941 */ /* 0x000fea0003800000 */
.L_x_1438:
        /* <DEDUP_REMOVED lines=18> */
.L_x_1441:
[----:B------:R-:W-:Y:S05]  /*a970*/  BSYNC B0 ;  /* 0x0000000000007941 */ /* 0x000fea0003800000 */
.L_x_1440:
        /* <DEDUP_REMOVED lines=27> */
.L_x_1443:
[----:B------:R-:W-:Y:S05]  /*ab30*/  BSYNC B0 ;  /* 0x0000000000007941 */ /* 0x000fea0003800000 */
.L_x_1442:
        /* <DEDUP_REMOVED lines=16> */
.L_x_1445:
[----:B------:R-:W-:Y:S05]  /*ac40*/  BSYNC B0 ;  /* 0x0000000000007941 */ /* 0x000fea0003800000 */
.L_x_1444:
        /* <DEDUP_REMOVED lines=16> */
.L_x_1447:
[----:B------:R-:W-:Y:S05]  /*ad50*/  BSYNC B0 ;  /* 0x0000000000007941 */ /* 0x000fea0003800000 */
.L_x_1446:
        /* <DEDUP_REMOVED lines=16> */
.L_x_1402:
        /* <DEDUP_REMOVED lines=20> */
.L_x_1449:
        /* <DEDUP_REMOVED lines=18> */
.L_x_1450:
[----:B------:R1:W5:Y:S01]  /*b0c0*/  LDL R12, [R1] ;  /* 0x00000000010c7983 */ /* 0x0003620000100800 */
[----:B------:R-:W-:Y:S01]  /*b0d0*/  USHF.L.U32 UR7, UR18, 0x7, URZ ;  /* 0x0000000712077899 */ /* 0x000fe2000800063f */
[----:B------:R-:W-:Y:S01]  /*b0e0*/  BSSY B0, `(.L_x_1451) ;  /* 0x0000024000007945 */ /* 0x000fe20003800000 */
[----:B------:R-:W-:Y:S01]  /*b0f0*/  ULDC.64 UR8, c[0x0][0x3a0] ;  /* 0x0000e80000087ab9 */ /* 0x000fe20000000a00 */
[----:B------:R-:W2:Y:S01]  /*b100*/  S2R R5, SR_TID.X ;  /* 0x0000000000057919 */ /* 0x000ea20000002100 */
        /* <DEDUP_REMOVED lines=9> */
[----:B------:R-:W-:Y:S02]  /*b1a0*/  UIMAD UR8, UR57, UR8, URZ ;  /* 0x00000008390872a4 */ /* 0x000fe4000f8e023f */
[----:B------:R-:W-:Y:S01]  /*b1b0*/  IADD3.X R3, R3, UR15, R4, P0, !PT ;  /* 0x0000000f03037c10 */ /* 0x000fe200087fe404 */
[----:B------:R-:W-:Y:S01]  /*b1c0*/  IMAD.U32 R4, RZ, RZ, UR38 ;  /* 0x00000026ff047e24 */ /* 0x000fe2000f8e00ff */
[----:B------:R-:W-:Y:S01]  /*b1d0*/  UIMAD UR8, UR38, UR9, UR8 ;  /* 0x00000009260872a4 */ /* 0x000fe2000f8e0208 */
[----:B--2---:R-:W-:Y:S02]  /*b1e0*/  SHF.R.S32.HI R0, RZ, 0x1f, R5 ;  /* 0x0000001fff007819 */ /* 0x004fe40000011405 */
[----:B------:R-:W-:-:S02]  /*b1f0*/  IMAD.WIDE.U32 R2, R4, c[0x0][0x3b8], R2 ;  /* 0x0000ee0004027a25 */ /* 0x000fc400078e0002 */
[----:B------:R-:W-:-:S03]  /*b200*/  LEA.HI R0, R0, R5, RZ, 0x3 ;  /* 0x0000000500007211 */ /* 0x000fc600078f18ff */
[----:B------:R-:W-:Y:S02]  /*b210*/  IADD3 R8, R3, UR8, RZ ;  /* 0x0000000803087c10 */ /* 0x000fe4000fffe0ff */
[----:B------:R-:W-:-:S04]  /*b220*/  SHF.R.S32.HI R0, RZ, 0x3, R0 ;  /* 0x00000003ff007819 */ /* 0x000fc80000011400 */
[----:B------:R-:W-:Y:S02]  /*b230*/  ISETP.GE.AND P5, PT, R0, UR6, PT ;  /* 0x0000000600007c0c */ /* 0x000fe4000bfa6270 */
[----:B------:R-:W-:-:S11]  /*b240*/  SHF.R.S32.HI R11, RZ, 0x1f, R0 ;  /* 0x0000001fff0b7819 */ /* 0x000fd60000011400 */
[----:B------:R-:W-:Y:S05]  /*b250*/  @P5 BRA `(.L_x_1452) ;  /* 0x000000c000005947 */ /* 0x000fea0003800000 */
[----:B-1----:R-:W-:Y:S01]  /*b260*/  MOV R5, R8 ;  /* 0x0000000800057202 */ /* 0x002fe20000000f00 */
[----:B------:R-:W-:Y:S01]  /*b270*/  IMAD.MOV.U32 R4, RZ, RZ, R2 ;  /* 0x000000ffff047224 */ /* 0x000fe200078e0002 */
[----:B------:R-:W-:Y:S01]  /*b280*/  ISETP.GE.AND P1, PT, R230, c[0x0][0x220], PT ;  /* 0x00008800e6007a0c */ /* 0x000fe20003f26270 */
[----:B------:R-:W-:Y:S01]  /*b290*/  IMAD R9, R11, c[0x0][0x3a0], RZ ;  /* 0x0000e8000b097a24 */ /* 0x000fe200078e02ff */
[----:B-----5:R-:W-:Y:S01]  /*b2a0*/  ISETP.GE.AND P0, PT, R12, c[0x0][0x220], PT ;  /* 0x000088000c007a0c */ /* 0x020fe20003f06270 */
[----:B------:R-:W-:-:S04]  /*b2b0*/  IMAD.WIDE.U32 R6, R0, c[0x0][0x3a0], R4 ;  /* 0x0000e80000067a25 */ /* 0x000fc800078e0004 */
[----:B------:R-:W-:-:S04]  /*b2c0*/  IMAD R4, R0, c[0x0][0x3a4], R9 ;  /* 0x0000e90000047a24 */ /* 0x000fc800078e0209 */
[----:B------:R-:W-:Y:S01]  /*b2d0*/  IMAD.IADD R5, R4, 0x1, R7 ;  /* 0x0000000104057824 */ /* 0x000fe200078e0207 */
[----:B------:R-:W-:-:S04]  /*b2e0*/  LEA R4, P2, R6, c[0x0][0x340], 0x1 ;  /* 0x0000d00006047a11 */ /* 0x000fc800078408ff */
[----:B------:R-:W-:-:S05]  /*b2f0*/  LEA.HI.X R5, R6, c[0x0][0x344], R5, 0x1, P2 ;  /* 0x0000d10006057a11 */ /* 0x000fca00010f0c05 */
[----:B------:R1:W-:Y:S04]  /*b300*/  @!P1 STG.E.128 [R4.64], RZ ;  /* 0x000000ff04009986 */ /* 0x0003e8000c101d04 */
[----:B------:R1:W-:Y:S02]  /*b310*/  @!P0 STG.E.128 [R4.64+0x80], RZ ;  /* 0x000080ff04008986 */ /* 0x0003e4000c101d04 */
.L_x_1452:
[----:B-1----:R-:W-:Y:S05]  /*b320*/  BSYNC B0 ;  /* 0x0000000000007941 */ /* 0x002fea0003800000 */
.L_x_1451:
[----:B------:R-:W-:Y:S01]  /*b330*/  IADD3 R4, R0, 0x20, RZ ;  /* 0x0000002000047810 */ /* 0x000fe20007ffe0ff */
        /* <DEDUP_REMOVED lines=8> */
[----:B-----5:R-:W-:Y:S01]  /*b3c0*/  ISETP.GE.AND P0, PT, R12, c[0x0][0x220], PT ;  /* 0x000088000c007a0c */ /* 0x020fe20003f06270 */
        /* <DEDUP_REMOVED lines=8> */
.L_x_1454:
[----:B------:R-:W-:Y:S05]  /*b450*/  BSYNC B0 ;  /* 0x0000000000007941 */ /* 0x000fea0003800000 */
.L_x_1453:
        /* <DEDUP_REMOVED lines=18> */
.L_x_1456:
[----:B------:R-:W-:Y:S05]  /*b580*/  BSYNC B0 ;  /* 0x0000000000007941 */ /* 0x000fea0003800000 */
.L_x_1455:
        /* <DEDUP_REMOVED lines=18> */
.L_x_1458:
[----:B------:R-:W-:Y:S05]  /*b6b0*/  BSYNC B0 ;  /* 0x0000000000007941 */ /* 0x000fea0003800000 */
.L_x_1457:
        /* <DEDUP_REMOVED lines=27> */
.L_x_1460:
[----:B------:R-:W-:Y:S05]  /*b870*/  BSYNC B0 ;  /* 0x0000000000007941 */ /* 0x000fea0003800000 */
.L_x_1459:
[----:B------:R-:W-:Y:S01]  /*b880*/  BSSY B0, `(.L_x_1461) ;  /* 0x0000010000007945 */ /* 0x000fe20003800000 */
[----:B------:R-:W-:Y:S05]  /*b890*/  @P4 BRA `(.L_x_1462) ;  /* 0x000000e000004947 */ /* 0x000fea0003800000 */
[----:B-1----:R-:W-:Y:S01]  /*b8a0*/  IADD3 R4, P0, R0, 0x20, RZ ;  /* 0x0000002000047810 */ /* 0x002fe20007f1e0ff */
        /* <DEDUP_REMOVED lines=13> */
.L_x_1462:
[----:B------:R-:W-:Y:S05]  /*b980*/  BSYNC B0 ;  /* 0x0000000000007941 */ /* 0x000fea0003800000 */
.L_x_1461:
        /* <DEDUP_REMOVED lines=16> */
.L_x_1464:
[----:B------:R-:W-:Y:S05]  /*ba90*/  BSYNC B0 ;  /* 0x0000000000007941 */ /* 0x000fea0003800000 */
.L_x_1463:
[----:B------:R-:W-:Y:S05]  /*baa0*/  @P2 BRA `(.L_x_1448) ;  /* 0x000000d000002947 */ /* 0x000fea0003800000 */
[----:B------:R-:W-:Y:S02]  /*bab0*/  IADD3 R0, P0, R0, 0x60, RZ ;  /* 0x0000006000007810 */ /* 0x000fe40007f1e0ff */
[----:B------:R-:W-:-:S03]  /*bac0*/  ISETP.GE.AND P1, PT, R230, c[0x0][0x220], PT ;  /* 0x00008800e6007a0c */ /* 0x000fc60003f26270 */
[----:B------:R-:W-:Y:S01]  /*bad0*/  IMAD.X R3, RZ, RZ, R11, P0 ;  /* 0x000000ffff037224 */ /* 0x000fe200000e060b */
[----:B-----5:R-:W-:-:S03]  /*bae0*/  ISETP.GE.AND P0, PT, R12, c[0x0][0x220], PT ;  /* 0x000088000c007a0c */ /* 0x020fc60003f06270 */
        /* <DEDUP_REMOVED lines=9> */
.L_x_1448:
[----:B------:R-:W-:Y:S05]  /*bb80*/  BSYNC B1 ;  /* 0x0000000000017941 */ /* 0x000fea0003800000 */
.L_x_1397:
        /* <DEDUP_REMOVED lines=11> */
.L_x_1465:
[----:B------:R-:W-:Y:S05]  /*bc40*/  EXIT ;  /* 0x000000000000794d */ /* 0x000fea0003800000 */
.L_x_1467:
        /* <DEDUP_REMOVED lines=11> */
.L_x_2081:


//--------------------- .text._ZN5flash44flash_bwd_dq_dk_dv_loop_seqk_parallel_kernelI23Flash_bwd_kernel_traitsILi128ELi64ELi128ELi8ELi2ELi4ELi2ELb0ELb0EN7cutlass10bfloat16_tE19Flash_kernel_traitsILi128ELi64ELi128ELi8ES3_EELb1ELb0ELb1ELb0ELb0ELb0ELb0EEEvNS_16Flash_bwd_paramsE --------------------------
	.section	.text._ZN5flash44flash_bwd_dq_dk_dv_loop_seqk_parallel_kernelI23Flash_bwd_kernel_traitsILi128ELi64ELi128ELi8ELi2ELi4ELi2ELb0ELb0EN7cutlass10bfloat16_tE19Flash_kernel_traitsILi128ELi64ELi128ELi8ES3_EELb1ELb0ELb1ELb0ELb0ELb0ELb0EEEvNS_16Flash_bwd_paramsE,"ax",@progbits
	.sectioninfo	@"SHI_REGISTERS=255"
	.align	128
        .global         _ZN5flash44flash_bwd_dq_dk_dv_loop_seqk_parallel_kernelI23Flash_bwd_kernel_traitsILi128ELi64ELi128ELi8ELi2ELi4ELi2ELb0ELb0EN7cutlass10bfloat16_tE19Flash_kernel_traitsILi128ELi64ELi128ELi8ES3_EELb1ELb0ELb1ELb0ELb0ELb0ELb0EEEvNS_16Flash_bwd_paramsE
        .type           _ZN5flash44flash_bwd_dq_dk_dv_loop_seqk_parallel_kernelI23Flash_bwd_kernel_traitsILi128ELi64ELi128ELi8ELi2ELi4ELi2ELb0ELb0EN7cutlass10bfloat16_tE19Flash_kernel_traitsILi128ELi64ELi128ELi8ES3_EELb1ELb0ELb1ELb0ELb0ELb0ELb0EEEvNS_16Flash_bwd_paramsE,@function
        .size           _ZN5flash44flash_bwd_dq_dk_dv_loop_seqk_parallel_kernelI23Flash_bwd_kernel_traitsILi128ELi64ELi128ELi8ELi2ELi4ELi2ELb0ELb0EN7cutlass10bfloat16_tE19Flash_kernel_traitsILi128ELi64ELi128ELi8ES3_EELb1ELb0ELb1ELb0ELb0ELb0ELb0EEEvNS_16Flash_bwd_paramsE,(.L_x_2082 - _ZN5flash44flash_bwd_dq_dk_dv_loop_seqk_parallel_kernelI23Flash_bwd_kernel_traitsILi128ELi64ELi128ELi8ELi2ELi4ELi2ELb0ELb0EN7cutlass10bfloat16_tE19Flash_kernel_traitsILi128ELi64ELi128ELi8ES3_EELb1ELb0ELb1ELb0ELb0ELb0ELb0EEEvNS_16Flash_bwd_paramsE)
        .other          _ZN5flash44flash_bwd_dq_dk_dv_loop_seqk_parallel_kernelI23Flash_bwd_kernel_traitsILi128ELi64ELi128ELi8ELi2ELi4ELi2ELb0ELb0EN7cutlass10bfloat16_tE19Flash_kernel_traitsILi128ELi64ELi128ELi8ES3_EELb1ELb0ELb1ELb0ELb0ELb0ELb0EEEvNS_16Flash_bwd_paramsE,@"STO_CUDA_ENTRY STV_DEFAULT"
_ZN5flash44flash_bwd_dq_dk_dv_loop_seqk_parallel_kernelI23Flash_bwd_kernel_traitsILi128ELi64ELi128ELi8ELi2ELi4ELi2ELb0ELb0EN7cutlass10bfloat16_tE19Flash_kernel_traitsILi128ELi64ELi128ELi8ES3_EELb1ELb0ELb1ELb0ELb0ELb0ELb0EEEvNS_16Flash_bwd_paramsE:
.text._ZN5flash44flash_bwd_dq_dk_dv_loop_seqk_parallel_kernelI23Flash_bwd_kernel_traitsILi128ELi64ELi128ELi8ELi2ELi4ELi2ELb0ELb0EN7cutlass10bfloat16_tE19Flash_kernel_traitsILi128ELi64ELi128ELi8ES3_EELb1ELb0ELb1ELb0ELb0ELb0ELb0EEEvNS_16Flash_bwd_paramsE:
        /* <DEDUP_REMOVED lines=31> */
[CC--:B------:R-:W-:Y:S01]  /*01f0*/  LEA.HI R3, R0.reuse, R8.reuse, RZ, 0x2 ;  /* 0x0000000800037211 */ /* 0x0c0fe200078f10ff */
[----:B------:R-:W-:Y:S01]  /*0200*/  UIMAD.WIDE UR36, UR48, UR36, URZ ;  /* 0x00000024302472a5 */ /* 0x000fe2000f8e023f */
[CC--:B------:R-:W-:Y:S01]  /*0210*/  LEA.HI R235, R0.reuse, R8.reuse, RZ, 0x3 ;  /* 0x0000000800eb7211 */ /* 0x0c0fe200078f18ff */
[----:B---3--:R-:W-:Y:S01]  /*0220*/  UIMAD UR49, UR35, UR48, URZ ;  /* 0x00000030233172a4 */ /* 0x008fe2000f8e023f */
[CC--:B------:R-:W-:Y:S01]  /*0230*/  LEA.HI R248, R0.reuse, R8.reuse, RZ, 0x6 ;  /* 0x0000000800f87211 */ /* 0x0c0fe200078f30ff */
[----:B------:R-:W-:Y:S01]  /*0240*/  UIMAD UR58, UR5, UR4, UR58 ;  /* 0x00000004053a72a4 */ /* 0x000fe2000f8e023a */
[CC--:B------:R-:W-:Y:S01]  /*0250*/  LEA.HI R6, R0.reuse, R8.reuse, RZ, 0x4 ;  /* 0x0000000800067211 */ /* 0x0c0fe200078f20ff */
[----:B------:R-:W-:Y:S01]  /*0260*/  UIMAD UR48, UR48, UR10, URZ ;  /* 0x0000000a303072a4 */ /* 0x000fe2000f8e023f */
[----:B------:R-:W-:Y:S01]  /*0270*/  LEA.HI R14, R0, R8, RZ, 0x7 ;  /* 0x00000008000e7211 */ /* 0x000fe200078f38ff */
[----:B------:R-:W-:Y:S01]  /*0280*/  UIMAD UR4, UR33, UR11, UR35 ;  /* 0x0000000b210472a4 */ /* 0x000fe2000f8e0223 */
[--C-:B------:R-:W-:Y:S01]  /*0290*/  SHF.R.S32.HI R0, RZ, 0x5, R5.reuse ;  /* 0x00000005ff007819 */ /* 0x100fe20000011405 */
[----:B------:R-:W-:Y:S01]  /*02a0*/  ULDC UR14, c[0x0][0x1c0] ;  /* 0x00007000000e7ab9 */ /* 0x000fe20000000800 */
[----:B------:R-:W-:Y:S01]  /*02b0*/  SHF.R.S32.HI R2, RZ, 0x1f, R5 ;  /* 0x0000001fff027819 */ /* 0x000fe20000011405 */
[----:B------:R-:W-:Y:S01]  /*02c0*/  ULDC UR9, c[0x0][0x1c0] ;  /* 0x0000700000097ab9 */ /* 0x000fe20000000800 */
[C---:B------:R-:W-:Y:S01]  /*02d0*/  LOP3.LUT R4, R5.reuse, 0xffffffe0, RZ, 0xc0, !PT ;  /* 0xffffffe005047812 */ /* 0x040fe200078ec0ff */
[----:B------:R-:W-:Y:S01]  /*02e0*/  UIMAD UR55, UR6, UR33, URZ ;  /* 0x00000021063772a4 */ /* 0x000fe2000f8e023f */
[-C--:B------:R-:W-:Y:S01]  /*02f0*/  LEA.HI R5, R5, R0.reuse, RZ, 0x1 ;  /* 0x0000000005057211 */ /* 0x080fe200078f08ff */
[----:B------:R-:W-:Y:S01]  /*0300*/  UIMAD UR5, UR33, UR9, UR35 ;  /* 0x00000009210572a4 */ /* 0x000fe2000f8e0223 */
[----:B------:R-:W-:Y:S01]  /*0310*/  LEA.HI R2, R2, R0, RZ, 0x2 ;  /* 0x0000000002027211 */ /* 0x000fe200078f10ff */
[----:B------:R-:W-:Y:S01]  /*0320*/  IMAD.IADD R7, R8, 0x1, -R4 ;  /* 0x0000000108077824 */ /* 0x000fe200078e0a04 */
[----:B------:R-:W-:Y:S01]  /*0330*/  LOP3.LUT R9, R3, 0x7ffffffc, RZ, 0xc0, !PT ;  /* 0x7ffffffc03097812 */ /* 0x000fe200078ec0ff */
[----:B------:R-:W-:Y:S01]  /*0340*/  @!UP5 UIMAD UR6, UR33, UR14, UR35 ;  /* 0x0000000e2106d2a4 */ /* 0x000fe2000f8e0223 */
        /* <DEDUP_REMOVED lines=15> */
[----:B------:R-:W-:Y:S01]  /*0440*/  ULDC UR52, c[0x0][0x214] ;  /* 0x0000850000347ab9 */ /* 0x000fe20000000800 */
        /* <DEDUP_REMOVED lines=15> */
[----:B------:R-:W-:Y:S01]  /*0540*/  IMAD.SHL.U32 R4, R8, 0x200, RZ ;  /* 0x0000020008047824 */ /* 0x000fe200078e00ff */
[----:B------:R-:W-:Y:S01]  /*0550*/  LOP3.LUT R0, R11, 0xfffffff8, RZ, 0xc0, !PT ;  /* 0xfffffff80b007812 */ /* 0x000fe200078ec0ff */
[----:B------:R-:W-:Y:S01]  /*0560*/  ULDC.U8 UR8, c[0x0][0x3d0] ;  /* 0x0000f40000087ab9 */ /* 0x000fe20000000000 */
[----:B------:R-:W-:Y:S01]  /*0570*/  SHF.R.S32.HI R243, RZ, 0x2, R243 ;  /* 0x00000002fff37819 */ /* 0x000fe200000114f3 */
[----:B------:R-:W-:Y:S01]  /*0580*/  ULDC UR53, c[0x0][0x224] ;  /* 0x0000890000357ab9 */ /* 0x000fe20000000800 */
[----:B------:R-:W-:Y:S01]  /*0590*/  IADD3 R242, R236, 0x40, RZ ;  /* 0x00000040ecf27810 */ /* 0x000fe20007ffe0ff */
[----:B------:R-:W-:Y:S01]  /*05a0*/  IMAD.IADD R13, R5, 0x1, -R0 ;  /* 0x00000001050d7824 */ /* 0x000fe200078e0a00 */
[----:B------:R-:W-:Y:S01]  /*05b0*/  LOP3.LUT R0, R2, 0x1c0, RZ, 0xc0, !PT ;  /* 0x000001c002007812 */ /* 0x000fe200078ec0ff */
[----:B------:R-:W-:Y:S01]  /*05c0*/  IMAD.SHL.U32 R2, R9, 0x10, RZ ;  /* 0x0000001009027824 */ /* 0x000fe200078e00ff */
[----:B------:R-:W-:Y:S01]  /*05d0*/  @UP5 UIMAD UR57, UR33, UR52, URZ ;  /* 0x00000034213952a4 */ /* 0x000fe2000f8e023f */
[----:B------:R-:W-:Y:S01]  /*05e0*/  IMAD.SHL.U32 R5, R248, 0x20, RZ ;  /* 0x00000020f8057824 */ /* 0x000fe200078e00ff */
[C---:B------:R-:W-:Y:S01]  /*05f0*/  LOP3.LUT R206, R0.reuse, 0x8, R235, 0xf8, !PT ;  /* 0x0000000800ce7812 */ /* 0x040fe200078ef8eb */
[----:B------:R-:W-:Y:S01]  /*0600*/  IMAD R243, R15, 0x10, R243 ;  /* 0x000000100ff37824 */ /* 0x000fe200078e02f3 */
[----:B------:R-:W-:Y:S01]  /*0610*/  LOP3.LUT R201, R0, 0x30, R2, 0xf8, !PT ;  /* 0x0000003000c97812 */ /* 0x000fe200078ef802 */
[----:B------:R-:W-:Y:S01]  /*0620*/  IMAD R2, R248, 0x800, R4 ;  /* 0x00000800f8027824 */ /* 0x000fe200078e0204 */
[----:B------:R-:W-:Y:S01]  /*0630*/  SHF.R.U32.HI R3, RZ, 0x3, R0 ;  /* 0x00000003ff037819 */ /* 0x000fe20000011600 */
[----:B------:R-:W-:Y:S01]  /*0640*/  ULDC.64 UR12, c[0x0][0x118] ;  /* 0x00004600000c7ab9 */ /* 0x000fe20000000a00 */
[----:B------:R-:W-:Y:S01]  /*0650*/  LOP3.LUT R0, R6, 0x1, RZ, 0xc0, !PT ;  /* 0x0000000106007812 */ /* 0x000fe200078ec0ff */
[----:B------:R-:W-:Y:S01]  /*0660*/  ULDC UR41, c[0x0][0x2e8] ;  /* 0x0000ba0000297ab9 */ /* 0x000fe20000000800 */
[----:B------:R-:W-:Y:S01]  /*0670*/  LOP3.LUT R206, R206, R3, RZ, 0x3c, !PT ;  /* 0x00000003cece7212 */ /* 0x000fe200078e3cff */
[----:B------:R-:W-:Y:S01]  /*0680*/  ULOP3.LUT UR59, UR35, UR59, URZ, 0x3c, !UPT ;  /* 0x0000003b233b7292 */ /* 0x000fe2000f8e3c3f */
        /* <DEDUP_REMOVED lines=11> */
[----:B------:R-:W-:Y:S01]  /*0740*/  IMAD.SHL.U32 R2, R12, 0x2, RZ ;  /* 0x000000020c027824 */ /* 0x000fe200078e00ff */
[----:B------:R-:W-:Y:S01]  /*0750*/  SHF.R.S32.HI R0, RZ, 0x7, R14 ;  /* 0x00000007ff007819 */ /* 0x000fe2000001140e */
[----:B------:R-:W-:Y:S01]  /*0760*/  IMAD.U32 R4, RZ, RZ, UR7 ;  /* 0x00000007ff047e24 */ /* 0x000fe2000f8e00ff */
        /* <DEDUP_REMOVED lines=8> */
[----:B------:R-:W-:Y:S01]  /*07f0*/  SHF.R.S32.HI R235, RZ, 0x3, R235 ;  /* 0x00000003ffeb7819 */ /* 0x000fe200000114eb */
[----:B------:R-:W-:Y:S01]  /*0800*/  IMAD.SHL.U32 R201, R201, 0x2, RZ ;  /* 0x00000002c9c97824 */ /* 0x000fe200078e00ff */
[----:B------:R-:W-:Y:S01]  /*0810*/  LOP3.LUT R2, R2, 0x8, RZ, 0xc0, !PT ;  /* 0x0000000802027812 */ /* 0x000fe200078ec0ff */
[----:B------:R-:W-:Y:S01]  /*0820*/  USHF.R.S32.HI UR60, URZ, 0x1f, UR35 ;  /* 0x0000001f3f3c7899 */ /* 0x000fe20008011423 */
[----:B------:R-:W-:Y:S01]  /*0830*/  SHF.R.U32.HI R3, RZ, 0x3, R0 ;  /* 0x00000003ff037819 */ /* 0x000fe20000011600 */
[----:B------:R-:W-:Y:S01]  /*0840*/  UISETP.NE.AND UP6, UPT, UR8, URZ, UPT ;  /* 0x0000003f0800728c */ /* 0x000fe2000bfc5270 */
[----:B------:R-:W-:Y:S01]  /*0850*/  LOP3.LUT R5, R0, 0x20, R5, 0xf8, !PT ;  /* 0x0000002000057812 */ /* 0x000fe200078ef805 */
[----:B------:R-:W-:Y:S01]  /*0860*/  USHF.R.S32.HI UR61, URZ, 0x1f, UR35 ;  /* 0x0000001f3f3d7899 */ /* 0x000fe20008011423 */
[----:B------:R-:W-:Y:S01]  /*0870*/  LOP3.LUT R7, R3, R0, R2, 0x1e, !PT ;  /* 0x0000000003077212 */ /* 0x000fe200078e1e02 */
[----:B------:R-:W-:Y:S01]  /*0880*/  IMAD R0, R15, 0x400, R6 ;  /* 0x000004000f007824 */ /* 0x000fe200078e0206 */
[----:B------:R-:W-:Y:S01]  /*0890*/  LOP3.LUT R3, R5, R3, RZ, 0x3c, !PT ;  /* 0x0000000305037212 */ /* 0x000fe200078e3cff */
[----:B------:R-:W-:Y:S01]  /*08a0*/  IMAD.SHL.U32 R5, R13, 0x40, RZ ;  /* 0x000000400d057824 */ /* 0x000fe200078e00ff */
[----:B------:R-:W-:Y:S01]  /*08b0*/  LOP3.LUT R9, R2, 0x10, R4, 0xf8, !PT ;  /* 0x0000001002097812 */ /* 0x000fe200078ef804 */
[----:B------:R-:W-:Y:S01]  /*08c0*/  IMAD.SHL.U32 R2, R11, 0x40, RZ ;  /* 0x000000400b027824 */ /* 0x000fe200078e00ff */
[----:B------:R-:W-:Y:S01]  /*08d0*/  UIMAD.WIDE.U32 UR42, UR36, UR44, URZ ;  /* 0x0000002c242a72a5 */ /* 0x000fe2000f8e003f */
[----:B------:R-:W-:Y:S01]  /*08e0*/  IMAD.SHL.U32 R4, R8, 0x8, RZ ;  /* 0x0000000808047824 */ /* 0x000fe200078e00ff */
[----:B------:R-:W-:Y:S01]  /*08f0*/  LOP3.LUT R5, R5, 0x1c0, RZ, 0xc0, !PT ;  /* 0x000001c005057812 */ /* 0x000fe200078ec0ff */
[----:B------:R-:W-:Y:S01]  /*0900*/  IMAD.IADD R232, R3, 0x1, R0 ;  /* 0x0000000103e87824 */ /* 0x000fe200078e0200 */
[----:B------:R-:W-:Y:S01]  /*0910*/  LOP3.LUT R0, R2, 0xfffffe00, RZ, 0xc0, !PT ;  /* 0xfffffe0002007812 */ /* 0x000fe200078ec0ff */
[----:B------:R-:W-:Y:S01]  /*0920*/  IMAD.IADD R7, R12, 0x1, R7 ;  /* 0x000000010c077824 */ /* 0x000fe200078e0207 */
[----:B------:R-:W-:Y:S01]  /*0930*/  LOP3.LUT R3, R5, 0x8, R4, 0xf8, !PT ;  /* 0x0000000805037812 */ /* 0x000fe200078ef804 */
[----:B------:R-:W-:Y:S01]  /*0940*/  IMAD.SHL.U32 R232, R232, 0x2, RZ ;  /* 0x00000002e8e87824 */ /* 0x000fe200078e00ff */
[----:B------:R-:W-:Y:S01]  /*0950*/  SHF.R.U32.HI R6, RZ, 0x3, R5 ;  /* 0x00000003ff067819 */ /* 0x000fe20000011605 */
[----:B------:R-:W-:Y:S01]  /*0960*/  IMAD R4, R15, 0x400, R0 ;  /* 0x000004000f047824 */ /* 0x000fe200078e0200 */
[----:B------:R-:W-:Y:S01]  /*0970*/  LEA R252, R7, 0xc000, 0x1 ;  /* 0x0000c00007fc7811 */ /* 0x000fe200078e08ff */
[----:B------:R-:W-:Y:S01]  /*0980*/  IMAD.IADD R233, R232, 0x1, R231 ;  /* 0x00000001e8e97824 */ /* 0x000fe200078e02e7 */
[----:B------:R-:W-:Y:S01]  /*0990*/  LOP3.LUT R3, R3, R6, RZ, 0x3c, !PT ;  /* 0x0000000603037212 */ /* 0x000fe200078e3cff */
[----:B------:R-:W-:Y:S01]  /*09a0*/  UIMAD UR54, UR37, UR44, URZ ;  /* 0x0000002c253672a4 */ /* 0x000fe2000f8e023f */
[C-C-:B------:R-:W-:Y:S01]  /*09b0*/  LOP3.LUT R2, R6.reuse, R9, R5.reuse, 0x1e, !PT ;  /* 0x0000000906027212 */ /* 0x140fe200078e1e05 */
[----:B------:R-:W-:Y:S01]  /*09c0*/  USHF.R.S32.HI UR56, URZ, 0x1f, UR49 ;  /* 0x0000001f3f387899 */ /* 0x000fe20008011431 */
[----:B------:R-:W-:Y:S01]  /*09d0*/  LOP3.LUT R200, R6, R200, R5, 0x1e, !PT ;  /* 0x000000c806c87212 */ /* 0x000fe200078e1e05 */
[----:B------:R-:W-:Y:S01]  /*09e0*/  IMAD.IADD R210, R4, 0x1, R3 ;  /* 0x0000000104d27824 */ /* 0x000fe200078e0203 */
[-C--:B------:R-:W-:Y:S01]  /*09f0*/  LOP3.LUT R209, R2, R0.reuse, RZ, 0xfc, !PT ;  /* 0x0000000002d17212 */ /* 0x080fe200078efcff */
[----:B------:R-:W-:Y:S01]  /*0a00*/  IMAD.MOV.U32 R3, RZ, RZ, 0x20 ;  /* 0x00000020ff037424 */ /* 0x000fe200078e00ff */
[----:B------:R-:W-:Y:S01]  /*0a10*/  LOP3.LUT R200, R200, R0, RZ, 0xfc, !PT ;  /* 0x00000000c8c87212 */ /* 0x000fe200078efcff */
[----:B------:R-:W-:Y:S01]  /*0a20*/  IMAD.MOV.U32 R2, RZ, RZ, 0x40 ;  /* 0x00000040ff027424 */ /* 0x000fe200078e00ff */
[----:B------:R-:W-:Y:S01]  /*0a30*/  IADD3 R4, R252, 0x420, RZ ;  /* 0x00000420fc047810 */ /* 0x000fe20007ffe0ff */
[----:B------:R-:W-:Y:S01]  /*0a40*/  UIMAD UR53, UR5, UR53, URZ ;  /* 0x00000035053572a4 */ /* 0x000fe2000f8e023f */
[C---:B------:R-:W-:Y:S01]  /*0a50*/  SEL R0, R3.reuse, 0xffffffe0, !P4 ;  /* 0xffffffe003007807 */ /* 0x040fe20006000000 */
[----:B------:R-:W-:Y:S01]  /*0a60*/  @!UP5 UIMAD UR52, UR6, UR52, URZ ;  /* 0x000000340634d2a4 */ /* 0x000fe2000f8e023f */
[----:B------:R-:W-:Y:S01]  /*0a70*/  SEL R205, R2, 0xffffffc0, !P3 ;  /* 0xffffffc002cd7807 */ /* 0x000fe20005800000 */
[----:B------:R-:W-:Y:S01]  /*0a80*/  USHF.R.S32.HI UR51, URZ, 0x1f, UR47 ;  /* 0x0000001f3f337899 */ /* 0x000fe2000801142f */
[----:B------:R-:W-:Y:S01]  /*0a90*/  SEL R3, R3, 0xffffffe0, !P1 ;  /* 0xffffffe003037807 */ /* 0x000fe20004800000 */
[----:B------:R-:W-:Y:S01]  /*0aa0*/  IMAD R204, R206, 0x2, R0 ;  /* 0x00000002cecc7824 */ /* 0x000fe200078e0200 */
[----:B------:R-:W-:Y:S01]  /*0ab0*/  SEL R2, R2, 0xffffffc0, !P2 ;  /* 0xffffffc002027807 */ /* 0x000fe20005000000 */
[----:B------:R-:W-:Y:S01]  /*0ac0*/  IMAD R206, R206, 0x2, R205 ;  /* 0x00000002cece7824 */ /* 0x000fe200078e02cd */
[----:B------:R-:W-:Y:S01]  /*0ad0*/  @P1 IADD3 R4, R252, 0x3e0, RZ ;  /* 0x000003e0fc041810 */ /* 0x000fe20007ffe0ff */
[----:B------:R-:W-:Y:S01]  /*0ae0*/  IMAD.IADD R5, R3, 0x1, R252 ;  /* 0x0000000103057824 */ /* 0x000fe200078e02fc */
[----:B------:R-:W-:Y:S01]  /*0af0*/  LEA R200, R200, 0xc000, 0x1 ;  /* 0x0000c000c8c87811 */ /* 0x000fe200078e08ff */
[--C-:B------:R-:W-:Y:S01]  /*0b00*/  IMAD.IADD R0, R252, 0x1, R2.reuse ;  /* 0x00000001fc007824 */ /* 0x100fe200078e0202 */
[----:B------:R-:W-:Y:S01]  /*0b10*/  USHF.R.S32.HI UR50, URZ, 0x1f, UR46 ;  /* 0x0000001f3f327899 */ /* 0x000fe2000801142e */
[----:B------:R-:W-:Y:S01]  /*0b20*/  IMAD.IADD R230, R232, 0x1, R3 ;  /* 0x00000001e8e67824 */ /* 0x000fe200078e0203 */
[----:B------:R-:W-:Y:S01]  /*0b30*/  STL [R1+0x8], R5 ;  /* 0x0000080501007387 */ /* 0x000fe20000100800 */
[----:B------:R-:W-:Y:S01]  /*0b40*/  IMAD.IADD R3, R5, 0x1, R2 ;  /* 0x0000000105037824 */ /* 0x000fe200078e0202 */
[----:B------:R-:W-:Y:S01]  /*0b50*/  UMOV UR40, 0xffffc000 ;  /* 0xffffc00000287882 */ /* 0x000fe20000000000 */
[----:B------:R-:W-:Y:S01]  /*0b60*/  IMAD.IADD R205, R205, 0x1, R204 ;  /* 0x00000001cdcd7824 */ /* 0x000fe200078e02cc */
[----:B------:R1:W-:Y:S01]  /*0b70*/  STL [R1], R0 ;  /* 0x0000000001007387 */ /* 0x0003e20000100800 */
[----:B------:R-:W-:-:S03]  /*0b80*/  IMAD.IADD R231, R231, 0x1, R230 ;  /* 0x00000001e7e77824 */ /* 0x000fc600078e02e6 */
[----:B------:R2:W-:Y:S04]  /*0b90*/  STL [R1+0x14], R4 ;  /* 0x0000140401007387 */ /* 0x0005e80000100800 */
[----:B------:R2:W-:Y:S01]  /*0ba0*/  STL [R1+0xc], R3 ;  /* 0x00000c0301007387 */ /* 0x0005e20000100800 */
[----:B-1----:R-:W-:-:S05]  /*0bb0*/  IMAD.IADD R0, R2, 0x1, R4 ;  /* 0x0000000102007824 */ /* 0x002fca00078e0204 */
[----:B------:R2:W-:Y:S02]  /*0bc0*/  STL [R1+0x10], R0 ;  /* 0x0000100001007387 */ /* 0x0005e40000100800 */
.L_x_1540:
        /* <DEDUP_REMOVED lines=53> */
.L_x_1468:
        /* <DEDUP_REMOVED lines=21> */
[----:B------:R-:W-:Y:S02]  /*1070*/  UIADD3 UR6, UR15, 0x3f, URZ ;  /* 0x0000003f0f067890 */ /* 0x000fe4000fffe03f */
[----:B------:R-:W-:Y:S02]  /*1080*/  ULDC.64 UR8, c[0x0][0x178] ;  /* 0x00005e0000087ab9 */ /* 0x000fe40000000a00 */
[----:B------:R-:W-:Y:S02]  /*1090*/  UIMAD UR7, UR39, UR8, URZ ;  /* 0x00000008270772a4 */ /* 0x000fe4000f8e023f */
[----:B------:R-:W-:Y:S02]  /*10a0*/  USHF.R.S32.HI UR10, URZ, 0x1f, UR6 ;  /* 0x0000001f3f0a7899 */ /* 0x000fe40008011406 */
[----:B------:R-:W-:Y:S02]  /*10b0*/  UIMAD.WIDE.U32 UR4, UR33, UR8, URZ ;  /* 0x00000008210472a5 */ /* 0x000fe4000f8e003f */
[----:B------:R-:W-:-:S02]  /*10c0*/  UIMAD UR11, UR33, UR9, UR7 ;  /* 0x00000009210b72a4 */ /* 0x000fc4000f8e0207 */
[----:B------:R-:W-:Y:S02]  /*10d0*/  ULEA.HI UR10, UR10, UR6, URZ, 0x6 ;  /* 0x000000060a0a7291 */ /* 0x000fe4000f8f303f */
[----:B------:R-:W-:Y:S02]  /*10e0*/  ULDC.64 UR8, c[0x0][0x190] ;  /* 0x0000640000087ab9 */ /* 0x000fe40000000a00 */
[----:B------:R-:W-:Y:S02]  /*10f0*/  UISETP.NE.AND UP3, UPT, UR16, -0x1, UPT ;  /* 0xffffffff1000788c */ /* 0x000fe4000bf65270 */
[----:B------:R-:W-:Y:S02]  /*1100*/  UIMAD.WIDE.U32 UR6, UR16, UR8, URZ ;  /* 0x00000008100672a5 */ /* 0x000fe4000f8e003f */
[----:B------:R-:W-:Y:S02]  /*1110*/  ULDC UR17, c[0x0][0x2e4] ;  /* 0x0000b90000117ab9 */ /* 0x000fe40000000800 */
[----:B------:R-:W-:-:S02]  /*1120*/  USEL UR38, UR4, UR6, !UP3 ;  /* 0x0000000604267287 */ /* 0x000fc4000d800000 */
[----:B------:R-:W-:Y:S02]  /*1130*/  UIADD3 UR4, UR15, 0x80, UR23 ;  /* 0x000000800f047890 */ /* 0x000fe4000fffe017 */
[----:B------:R-:W-:Y:S02]  /*1140*/  UIADD3 UR34, UR5, UR11, URZ ;  /* 0x0000000b05227290 */ /* 0x000fe4000fffe03f */
[----:B------:R-:W-:Y:S02]  /*1150*/  UIADD3 UR4, UR4, UR17, -UR14 ;  /* 0x0000001104047290 */ /* 0x000fe4000fffe80e */
[----:B-1----:R-:W-:Y:S02]  /*1160*/  UISETP.NE.AND UP0, UPT, UR29, -0x1, UPT ;  /* 0xffffffff1d00788c */ /* 0x002fe4000bf05270 */
[----:B------:R-:W-:Y:S02]  /*1170*/  UIADD3 UR4, UR4, 0x3f, URZ ;  /* 0x0000003f04047890 */ /* 0x000fe4000fffe03f */
[----:B------:R-:W-:-:S02]  /*1180*/  UIMAD UR6, UR16, UR9, URZ ;  /* 0x00000009100672a4 */ /* 0x000fc4000f8e023f */
[----:B------:R-:W-:Y:S01]  /*1190*/  USHF.R.S32.HI UR5, URZ, 0x1f, UR4 ;  /* 0x0000001f3f057899 */ /* 0x000fe20008011404 */
[----:B------:R-:W-:Y:S01]  /*11a0*/  PLOP3.LUT P0, PT, PT, PT, UP0, 0x80, 0x0 ;  /* 0x000000000000781c */ /* 0x000fe20003f0f008 */
[----:B------:R-:W-:Y:S02]  /*11b0*/  @UP3 UIADD3 UR34, UR7, UR6, URZ ;  /* 0x0000000607223290 */ /* 0x000fe4000fffe03f */
[----:B------:R-:W-:Y:S02]  /*11c0*/  ULEA.HI UR4, UR5, UR4, URZ, 0x6 ;  /* 0x0000000405047291 */ /* 0x000fe4000f8f303f */
[----:B------:R-:W-:Y:S02]  /*11d0*/  USHF.R.S32.HI UR5, URZ, 0x6, UR10 ;  /* 0x000000063f057899 */ /* 0x000fe4000801140a */
[----:B------:R-:W-:Y:S02]  /*11e0*/  USHF.R.S32.HI UR4, URZ, 0x6, UR4 ;  /* 0x000000063f047899 */ /* 0x000fe40008011404 */
[----:B------:R-:W-:-:S02]  /*11f0*/  @UP0 UIADD3 UR6, UR24, UR29, URZ ;  /* 0x0000001d18060290 */ /* 0x000fc4000fffe03f */
[----:B------:R-:W-:Y:S02]  /*1200*/  UISETP.LT.AND UP2, UPT, UR5, UR4, UPT ;  /* 0x000000040500728c */ /* 0x000fe4000bf41270 */
[----:B------:R-:W-:Y:S02]  /*1210*/  ULDC.64 UR8, c[0x0][0x198] ;  /* 0x0000660000087ab9 */ /* 0x000fe40000000a00 */
[----:B------:R-:W-:Y:S02]  /*1220*/  USEL UR32, UR5, UR4, UP2 ;  /* 0x0000000405207287 */ /* 0x000fe40009000000 */
[----:B------:R-:W-:Y:S02]  /*1230*/  @UP0 UIMAD.WIDE.U32 UR4, UR6, UR8, URZ ;  /* 0x00000008060402a5 */ /* 0x000fe4000f8e003f */
[----:B------:R-:W-:Y:S02]  /*1240*/  ULEA UR11, UR32, 0xffffffc0, 0x6 ;  /* 0xffffffc0200b7891 */ /* 0x000fe4000f8e303f */
[----:B------:R-:W-:-:S02]  /*1250*/  @UP0 UIMAD UR27, UR6, UR9, UR5 ;  /* 0x00000009061b02a4 */ /* 0x000fc4000f8e0205 */
[----:B------:R-:W-:Y:S02]  /*1260*/  USHF.R.S32.HI UR31, URZ, 0x1f, UR11 ;  /* 0x0000001f3f1f7899 */ /* 0x000fe4000801140b */
        /* <DEDUP_REMOVED lines=14> */
.L_x_1470:
        /* <DEDUP_REMOVED lines=18> */
.L_x_1471:
        /* <DEDUP_REMOVED lines=72> */
.L_x_1472:
[----:B------:R-:W-:Y:S02]  /*18f0*/  UMOV UR6, UR53 ;  /* 0x0000003500067c82 */ /* 0x000fe40008000000 */
.L_x_1473:
[----:B------:R-:W-:Y:S01]  /*1900*/  UIADD3 UR4, UP4, UP3, UR4, UR47, UR49 ;  /* 0x0000002f04047290 */ /* 0x000fe2000fb9e031 */
[----:B------:R-:W1:Y:S01]  /*1910*/  S2R R17, SR_TID.X ;  /* 0x0000000000117919 */ /* 0x000e620000002100 */
[----:B------:R-:W-:Y:S01]  /*1920*/  SHF.R.S32.HI R16, RZ, 0x1f, R235 ;  /* 0x0000001fff107819 */ /* 0x000fe200000114eb */
[----:B------:R-:W-:Y:S01]  /*1930*/  IMAD.U32 R8, RZ, RZ, UR13 ;  /* 0x0000000dff087e24 */ /* 0x000fe2000f8e00ff */
[----:B------:R-:W-:Y:S01]  /*1940*/  UIADD3 UR21, UP2, UP1, UR17, UR4, UR19 ;  /* 0x0000000411157290 */ /* 0x000fe2000f95e013 */
[----:B------:R-:W-:Y:S01]  /*1950*/  IADD3 R0, P1, R235, UR11, RZ ;  /* 0x0000000beb007c10 */ /* 0x000fe2000ff3e0ff */
[----:B------:R-:W-:Y:S01]  /*1960*/  UIADD3.X UR4, UR7, UR51, UR56, UP4, UP3 ;  /* 0x0000003307047290 */ /* 0x000fe2000a7e6438 */
[--C-:B------:R-:W-:Y:S01]  /*1970*/  SHF.R.S32.HI R237, RZ, 0x1f, R236.reuse ;  /* 0x0000001fffed7819 */ /* 0x100fe200000114ec */
[----:B------:R-:W-:Y:S01]  /*1980*/  IMAD.U32 R6, RZ, RZ, UR12 ;  /* 0x0000000cff067e24 */ /* 0x000fe2000f8e00ff */
[----:B------:R-:W-:Y:S01]  /*1990*/  IADD3.X R5, R16, UR31, RZ, P1, !PT ;  /* 0x0000001f10057c10 */ /* 0x000fe20008ffe4ff */
[----:B------:R-:W-:Y:S01]  /*19a0*/  UIADD3.X UR17, UR8, UR4, UR10, UP2, UP1 ;  /* 0x0000000408117290 */ /* 0x000fe200097e240a */
[----:B------:R-:W-:Y:S01]  /*19b0*/  IMAD.U32 R7, RZ, RZ, UR11 ;  /* 0x0000000bff077e24 */ /* 0x000fe2000f8e00ff */
[----:B------:R-:W-:Y:S01]  /*19c0*/  ULDC.64 UR12, c[0x0][0x3c8] ;  /* 0x0000f200000c7ab9 */ /* 0x000fe20000000a00 */
[----:B------:R-:W-:Y:S01]  /*19d0*/  IMAD.WIDE.U32 R2, R0, c[0x0][0x190], R236 ;  /* 0x0000640000027a25 */ /* 0x000fe200078e00ec */
[----:B------:R-:W-:Y:S01]  /*19e0*/  ULDC.64 UR4, c[0x0][0x1a8] ;  /* 0x00006a0000047ab9 */ /* 0x000fe20000000a00 */
[----:B------:R-:W-:Y:S01]  /*19f0*/  BSSY B1, `(.L_x_1469) ;  /* 0x0000a66000017945 */ /* 0x000fe20003800000 */
[----:B------:R-:W-:Y:S01]  /*1a00*/  UIMAD UR4, UR60, UR4, URZ ;  /* 0x000000043c0472a4 */ /* 0x000fe2000f8e023f */
[----:B------:R-:W-:Y:S01]  /*1a10*/  IMAD R5, R5, c[0x0][0x190], RZ ;  /* 0x0000640005057a24 */ /* 0x000fe200078e02ff */
[----:B------:R-:W-:Y:S01]  /*1a20*/  IADD3 R4, P1, R2, UR38, RZ ;  /* 0x0000002602047c10 */ /* 0x000fe2000ff3e0ff */
[----:B------:R-:W-:-:S02]  /*1a30*/  ULDC UR38, c[0x0][0x2e8] ;  /* 0x0000ba0000267ab9 */ /* 0x000fc40000000800 */
[----:B------:R-:W-:Y:S01]  /*1a40*/  UIMAD UR10, UR35, UR5, UR4 ;  /* 0x00000005230a72a4 */ /* 0x000fe2000f8e0204 */
[----:B------:R-:W-:Y:S01]  /*1a50*/  IMAD R0, R0, c[0x0][0x194], R5 ;  /* 0x0000650000007a24 */ /* 0x000fe200078e0205 */
[----:B------:R-:W-:Y:S02]  /*1a60*/  UIADD3 UR16, UR11, UR9, URZ ;  /* 0x000000090b107290 */ /* 0x000fe4000fffe03f */
[----:B------:R-:W-:Y:S01]  /*1a70*/  ULDC.64 UR4, c[0x0][0x378] ;  /* 0x0000de0000047ab9 */ /* 0x000fe20000000a00 */
[----:B-1----:R-:W-:Y:S01]  /*1a80*/  SHF.R.S32.HI R18, RZ, 0x1f, R17 ;  /* 0x0000001fff127819 */ /* 0x002fe20000011411 */
[----:B------:R-:W-:Y:S01]  /*1a90*/  UIMAD UR4, UR60, UR4, URZ ;  /* 0x000000043c0472a4 */ /* 0x000fe2000f8e023f */
[----:B------:R-:W-:Y:S01]  /*1aa0*/  IADD3.X R5, R3, UR34, R0, P1, !PT ;  /* 0x0000002203057c10 */ /* 0x000fe20008ffe400 */
[----:B------:R-:W-:Y:S01]  /*1ab0*/  UIADD3 UR9, UR32, -0x1, URZ ;  /* 0xffffffff20097890 */ /* 0x000fe2000fffe03f */
[----:B------:R-:W-:Y:S01]  /*1ac0*/  IADD3 R2, P1, R236, UR20, RZ ;  /* 0x00000014ec027c10 */ /* 0x000fe2000ff3e0ff */
[----:B------:R-:W-:-:S03]  /*1ad0*/  UIMAD UR8, UR35, UR5, UR4 ;  /* 0x00000005230872a4 */ /* 0x000fc6000f8e0204 */
[----:B------:R-:W-:Y:S01]  /*1ae0*/  ULDC.64 UR4, c[0x0][0x370] ;  /* 0x0000dc0000047ab9 */ /* 0x000fe20000000a00 */
[----:B------:R-:W-:Y:S01]  /*1af0*/  IADD3.X R3, R237, UR30, RZ, P1, !PT ;  /* 0x0000001eed037c10 */ /* 0x000fe20008ffe4ff */
[----:B------:R-:W-:-:S03]  /*1b00*/  UIMAD UR4, UR31, UR4, URZ ;  /* 0x000000041f0472a4 */ /* 0x000fc6000f8e023f */
[----:B------:R-:W-:Y:S01]  /*1b10*/  UMOV UR31, 0x4 ;  /* 0x00000004001f7882 */ /* 0x000fe20000000000 */
[----:B------:R-:W-:Y:S01]  /*1b20*/  IMAD.WIDE.U32 R2, R7, c[0x0][0x370], R2 ;  /* 0x0000dc0007027a25 */ /* 0x000fe200078e0002 */
[----:B------:R-:W-:Y:S02]  /*1b30*/  UIMAD UR7, UR11, UR5, UR4 ;  /* 0x000000050b0772a4 */ /* 0x000fe4000f8e0204 */
[----:B------:R-:W-:-:S04]  /*1b40*/  UIADD3 UR4, UR11, UR6, URZ ;  /* 0x000000060b047290 */ /* 0x000fc8000fffe03f */
[----:B------:R-:W-:Y:S01]  /*1b50*/  UIMAD.WIDE UR4, UR4, UR31, UR12 ;  /* 0x0000001f040472a5 */ /* 0x000fe2000f8e020c */
[----:B------:R1:W2:Y:S01]  /*1b60*/  R2UR UR12, R6 ;  /* 0x00000000060c73c2 */ /* 0x0002a200000e0000 */
[----:B------:R-:W-:-:S05]  /*1b70*/  IADD3 R3, R3, UR7, RZ ;  /* 0x0000000703037c10 */ /* 0x000fca000fffe0ff */
[----:B------:R-:W-:Y:S02]  /*1b80*/  UMOV UR19, UR5 ;  /* 0x0000000500137c82 */ /* 0x000fe40008000000 */
[----:B------:R-:W-:Y:S01]  /*1b90*/  UIADD3 UR5, UR23, UR15, URZ ;  /* 0x0000000f17057290 */ /* 0x000fe2000fffe03f */
[----:B------:R3:W4:Y:S01]  /*1ba0*/  R2UR UR13, R8 ;  /* 0x00000000080d73c2 */ /* 0x00072200000e0000 */
[----:B------:R-:W-:Y:S02]  /*1bb0*/  UMOV UR20, UR4 ;  /* 0x0000000400147c82 */ /* 0x000fe40008000000 */
[----:B------:R-:W-:-:S04]  /*1bc0*/  UIADD3 UR4, UR5, -UR38, -UR14 ;  /* 0x8000002605047290 */ /* 0x000fc8000fffe80e */
[----:B------:R-:W-:-:S04]  /*1bd0*/  USHF.R.S32.HI UR6, URZ, 0x1f, UR4 ;  /* 0x0000001f3f067899 */ /* 0x000fc80008011404 */
[----:B------:R-:W-:Y:S01]  /*1be0*/  ULEA.HI UR4, UR6, UR4, URZ, 0x6 ;  /* 0x0000000406047291 */ /* 0x000fe2000f8f303f */
[----:B-1----:R-:W-:-:S03]  /*1bf0*/  LEA.HI R6, R18, R17, RZ, 0x5 ;  /* 0x0000001112067211 */ /* 0x002fc600078f28ff */
[----:B------:R-:W-:Y:S02]  /*1c00*/  USHF.R.S32.HI UR4, URZ, 0x6, UR4 ;  /* 0x000000063f047899 */ /* 0x000fe40008011404 */
[----:B------:R-:W-:Y:S01]  /*1c10*/  ULDC.64 UR6, c[0x0][0x200] ;  /* 0x0000800000067ab9 */ /* 0x000fe20000000a00 */
[----:B------:R-:W-:Y:S01]  /*1c20*/  LOP3.LUT R0, R6, 0xffffffe0, RZ, 0xc0, !PT ;  /* 0xffffffe006007812 */ /* 0x000fe200078ec0ff */
[----:B------:R-:W-:Y:S01]  /*1c30*/  UISETP.LT.AND UP1, UPT, URZ, UR4, UPT ;  /* 0x000000043f00728c */ /* 0x000fe2000bf21270 */
[----:B------:R-:W-:-:S03]  /*1c40*/  SHF.R.S32.HI R6, RZ, 0x5, R6 ;  /* 0x00000005ff067819 */ /* 0x000fc60000011406 */
[----:B------:R-:W-:-:S04]  /*1c50*/  IMAD.IADD R13, R17, 0x1, -R0 ;  /* 0x00000001110d7824 */ /* 0x000fc800078e0a00 */
[----:B------:R-:W-:-:S05]  /*1c60*/  IMAD R0, R6, UR48, R13 ;  /* 0x0000003006007c24 */ /* 0x000fca000f8e020d */
[----:B------:R-:W-:Y:S01]  /*1c70*/  IADD3 R6, P1, R0, UR21, RZ ;  /* 0x0000001500067c10 */ /* 0x000fe2000ff3e0ff */
[----:B------:R-:W-:-:S03]  /*1c80*/  USEL UR21, URZ, UR4, !UP1 ;  /* 0x000000043f157287 */ /* 0x000fc6000c800000 */
[----:B------:R-:W-:Y:S01]  /*1c90*/  LEA.HI.X.SX32 R7, R0, UR17, 0x1, P1 ;  /* 0x0000001100077c11 */ /* 0x000fe200088f0eff */
[----:B------:R-:W-:Y:S01]  /*1ca0*/  IMAD.U32 R0, RZ, RZ, UR35 ;  /* 0x00000023ff007e24 */ /* 0x000fe2000f8e00ff */
[----:B------:R-:W-:Y:S01]  /*1cb0*/  UISETP.GT.AND UP1, UPT, UR32, UR21, UPT ;  /* 0x000000152000728c */ /* 0x000fe2000bf24270 */
[----:B------:R-:W-:Y:S01]  /*1cc0*/  LEA R212, P1, R6, c[0x0][0x350], 0x2 ;  /* 0x0000d40006d47a11 */ /* 0x000fe200078210ff */
[----:B------:R-:W-:Y:S01]  /*1cd0*/  UIMAD.WIDE UR16, UR16, UR31, UR6 ;  /* 0x0000001f101072a5 */ /* 0x000fe2000f8e0206 */
[----:B------:R-:W-:Y:S02]  /*1ce0*/  IMAD.WIDE.U32 R2, R0, c[0x0][0x378], R2 ;  /* 0x0000de0000027a25 */ /* 0x000fe400078e0002 */
[----:B------:R-:W-:Y:S02]  /*1cf0*/  LEA.HI.X R213, R6, c[0x0][0x354], R7, 0x2, P1 ;  /* 0x0000d50006d57a11 */ /* 0x000fe400008f1407 */
[----:B------:R-:W-:Y:S01]  /*1d00*/  PLOP3.LUT P1, PT, PT, PT, UP1, 0x80, 0x0 ;  /* 0x000000000000781c */ /* 0x000fe20003f2f018 */
[----:B------:R-:W-:Y:S01]  /*1d10*/  IMAD.WIDE.U32 R4, R0, c[0x0][0x1a8], R4 ;  /* 0x00006a0000047a25 */ /* 0x000fe200078e0004 */
[----:B------:R-:W-:-:S03]  /*1d20*/  IADD3 R3, R3, UR8, RZ ;  /* 0x0000000803037c10 */ /* 0x000fc6000fffe0ff */
[----:B------:R-:W-:Y:S01]  /*1d30*/  IMAD R0, R16, c[0x0][0x370], RZ ;  /* 0x0000dc0010007a24 */ /* 0x000fe200078e02ff */
[----:B------:R-:W-:Y:S01]  /*1d40*/  IADD3 R10, R5, UR10, RZ ;  /* 0x0000000a050a7c10 */ /* 0x000fe2000fffe0ff */
[----:B------:R-:W-:Y:S01]  /*1d50*/  IMAD.WIDE.U32 R2, R235, c[0x0][0x370], R2 ;  /* 0x0000dc00eb027a25 */ /* 0x000fe200078e0002 */
[----:B------:R-:W-:-:S03]  /*1d60*/  LEA R240, P3, R4, c[0x0][0x160], 0x1 ;  /* 0x0000580004f07a11 */ /* 0x000fc600078608ff */
[----:B------:R-:W-:Y:S01]  /*1d70*/  IMAD R0, R235, c[0x0][0x374], R0 ;  /* 0x0000dd00eb007a24 */ /* 0x000fe200078e0200 */
[----:B------:R-:W-:Y:S02]  /*1d80*/  LEA R238, P2, R2, c[0x0][0x330], 0x1 ;  /* 0x0000cc0002ee7a11 */ /* 0x000fe400078408ff */
[----:B------:R-:W-:Y:S01]  /*1d90*/  LEA.HI.X R241, R4, c[0x0][0x164], R10, 0x1, P3 ;  /* 0x0000590004f17a11 */ /* 0x000fe200018f0c0a */
[----:B------:R-:W-:-:S05]  /*1da0*/  IMAD.IADD R9, R3, 0x1, R0 ;  /* 0x0000000103097824 */ /* 0x000fca00078e0200 */
[----:B------:R-:W-:Y:S01]  /*1db0*/  LEA.HI.X R239, R2, c[0x0][0x334], R9, 0x1, P2 ;  /* 0x0000cd0002ef7a11 */ /* 0x000fe200010f0c09 */
        /* <DEDUP_REMOVED lines=19> */
.L_x_1475:
        /* <DEDUP_REMOVED lines=18> */
.L_x_1476:
        /* <DEDUP_REMOVED lines=30> */
.L_x_1478:
[----:B------:R-:W-:Y:S05]  /*21f0*/  BSYNC B0 ;  /* 0x0000000000007941 */ /* 0x000fea0003800000 */
.L_x_1477:
        /* <DEDUP_REMOVED lines=18> */
.L_x_1480:
[----:B------:R-:W-:Y:S05]  /*2320*/  BSYNC B0 ;  /* 0x0000000000007941 */ /* 0x000fea0003800000 */
.L_x_1479:
        /* <DEDUP_REMOVED lines=18> */
.L_x_1482:
[----:B------:R-:W-:Y:S05]  /*2450*/  BSYNC B0 ;  /* 0x0000000000007941 */ /* 0x000fea0003800000 */
.L_x_1481:
        /* <DEDUP_REMOVED lines=17> */
.L_x_1484:
[----:B------:R-:W-:Y:S05]  /*2570*/  BSYNC B0 ;  /* 0x0000000000007941 */ /* 0x000fea0003800000 */
.L_x_1483:
        /* <DEDUP_REMOVED lines=27> */
.L_x_1486:
[----:B------:R-:W-:Y:S05]  /*2730*/  BSYNC B0 ;  /* 0x0000000000007941 */ /* 0x000fea0003800000 */
.L_x_1485:
        /* <DEDUP_REMOVED lines=16> */
.L_x_1488:
[----:B------:R-:W-:Y:S05]  /*2840*/  BSYNC B0 ;  /* 0x0000000000007941 */ /* 0x000fea0003800000 */
.L_x_1487:
        /* <DEDUP_REMOVED lines=16> */
.L_x_1490:
[----:B------:R-:W-:Y:S05]  /*2950*/  BSYNC B0 ;  /* 0x0000000000007941 */ /* 0x000fea0003800000 */
.L_x_1489:
        /* <DEDUP_REMOVED lines=16> */
.L_x_1474:
[----:B------:R-:W-:Y:S01]  /*2a60*/  PLOP3.LUT P0, PT, PT, PT, UP6, 0x80, 0x0 ;  /* 0x000000000000781c */ /* 0x000fe20003f0f068 */
[----:B------:R-:W-:Y:S01]  /*2a70*/  ULEA.HI UR4, UR9, UR9, URZ, 0x1 ;  /* 0x0000000909047291 */ /* 0x000fe2000f8f083f */
[----:B------:R-:W-:Y:S01]  /*2a80*/  IMAD.SHL.U32 R0, R235, 0x40, RZ ;  /* 0x00000040eb007824 */ /* 0x000fe200078e00ff */
[----:B------:R-:W-:Y:S02]  /*2a90*/  BSSY B0, `(.L_x_1492) ;  /* 0x000001d000007945 */ /* 0x000fe40003800000 */
[----:B------:R-:W-:Y:S02]  /*2aa0*/  ULOP3.LUT UR4, UR4, 0xfffffffe, URZ, 0xc0, !UPT ;  /* 0xfffffffe04047892 */ /* 0x000fe4000f8ec03f */
[----:B------:R-:W-:Y:S02]  /*2ab0*/  LOP3.LUT R0, R0, 0x1c0, RZ, 0xc0, !PT ;  /* 0x000001c000007812 */ /* 0x000fe400078ec0ff */
[----:B------:R-:W-:-:S02]  /*2ac0*/  UIADD3 UR4, UR9, -UR4, URZ ;  /* 0x8000000409047290 */ /* 0x000fc4000fffe03f */
[----:B------:R-:W-:Y:S02]  /*2ad0*/  LOP3.LUT R6, R0, 0x38, R236, 0xf8, !PT ;  /* 0x0000003800067812 */ /* 0x000fe400078ef8ec */
[----:B------:R-:W-:Y:S01]  /*2ae0*/  @P0 BAR.SYNC.DEFER_BLOCKING 0x0 ;  /* 0x0000000000000b1d */ /* 0x000fe20000010000 */
[----:B------:R-:W-:Y:S01]  /*2af0*/  UISETP.NE.AND UP0, UPT, UR4, 0x1, UPT ;  /* 0x000000010400788c */ /* 0x000fe2000bf05270 */
[----:B------:R-:W-:Y:S01]  /*2b00*/  SHF.R.U32.HI R8, RZ, 0x3, R0 ;  /* 0x00000003ff087819 */ /* 0x000fe20000011600 */
[----:B------:R-:W-:-:S03]  /*2b10*/  UIMAD UR4, UR9, -0x40, UR15 ;  /* 0xffffffc0090478a4 */ /* 0x000fc6000f8e020f */
[----:B------:R-:W-:-:S03]  /*2b20*/  LOP3.LUT R8, R6, R8, RZ, 0x3c, !PT ;  /* 0x0000000806087212 */ /* 0x000fc600078e3cff */
[----:B------:R-:W-:Y:S02]  /*2b30*/  ISETP.GE.AND P2, PT, R235, UR4, PT ;  /* 0x00000004eb007c0c */ /* 0x000fe4000bf46270 */
[----:B------:R-:W-:-:S04]  /*2b40*/  IMAD R8, R248, 0x200, R8 ;  /* 0x00000200f8087824 */ /* 0x000fc800078e0208 */
[----:B------:R-:W-:-:S07]  /*2b50*/  IMAD.SHL.U32 R0, R8, 0x2, RZ ;  /* 0x0000000208007824 */ /* 0x000fce00078e00ff */
        /* <DEDUP_REMOVED lines=16> */
.L_x_1493:
[----:B------:R-:W-:Y:S05]  /*2c60*/  BSYNC B0 ;  /* 0x0000000000007941 */ /* 0x000fea0003800000 */
.L_x_1492:
        /* <DEDUP_REMOVED lines=29> */
.L_x_1495:
[----:B------:R-:W-:Y:S05]  /*2e40*/  BSYNC B0 ;  /* 0x0000000000007941 */ /* 0x000fea0003800000 */
.L_x_1494:
        /* <DEDUP_REMOVED lines=15> */
.L_x_1497:
        /* <DEDUP_REMOVED lines=19> */
.L_x_1498:
[----:B------:R-:W-:Y:S05]  /*3070*/  BSYNC B0 ;  /* 0x0000000000007941 */ /* 0x000fea0003800000 */
.L_x_1496:
        /* <DEDUP_REMOVED lines=14> */
.L_x_1500:
        /* <DEDUP_REMOVED lines=27> */
.L_x_1501:
[----:B------:R-:W-:Y:S05]  /*3310*/  BSYNC B0 ;  /* 0x0000000000007941 */ /* 0x000fea0003800000 */
.L_x_1499:
[----:B------:R-:W-:Y:S01]  /*3320*/  ULDC.64 UR6, c[0x0][0x198] ;  /* 0x0000660000067ab9 */ /* 0x000fe20000000a00 */
[----:B------:R-:W-:Y:S01]  /*3330*/  IMAD.U32 R10, RZ, RZ, UR23 ;  /* 0x00000017ff0a7e24 */ /* 0x000fe2000f8e00ff */
[----:B------:R-:W-:Y:S01]  /*3340*/  UIMAD UR6, UR18, UR6, URZ ;  /* 0x00000006120672a4 */ /* 0x000fe2000f8e023f */
[C---:B------:R-:W-:Y:S01]  /*3350*/  IADD3 R6, R243.reuse, 0x28, RZ ;  /* 0x00000028f3067810 */ /* 0x040fe20007ffe0ff */
[----:B------:R-:W-:Y:S01]  /*3360*/  IMAD.MOV.U32 R246, RZ, RZ, 0x7f800000 ;  /* 0x7f800000fff67424 */ /* 0x000fe200078e00ff */
[----:B------:R-:W-:Y:S01]  /*3370*/  IADD3 R5, R243, 0x8, RZ ;  /* 0x00000008f3057810 */ /* 0x000fe20007ffe0ff */
[----:B------:R-:W-:Y:S01]  /*3380*/  UIMAD UR6, UR23, UR7, UR6 ;  /* 0x00000007170672a4 */ /* 0x000fe2000f8e0206 */
[----:B-1----:R-:W-:Y:S01]  /*3390*/  IMAD.WIDE.U32 R2, R10, c[0x0][0x198], R236 ;  /* 0x000066000a027a25 */ /* 0x002fe200078e00ec */
[----:B------:R-:W-:Y:S02]  /*33a0*/  ISETP.GE.AND P2, PT, R6, UR4, PT ;  /* 0x0000000406007c0c */ /* 0x000fe4000bf46270 */
[----:B------:R-:W-:Y:S01]  /*33b0*/  ISETP.GE.AND P4, PT, R5, UR4, PT ;  /* 0x0000000405007c0c */ /* 0x000fe2000bf86270 */
[----:B------:R-:W-:Y:S01]  /*33c0*/  IMAD.MOV.U32 R244, RZ, RZ, 0x7f800000 ;  /* 0x7f800000fff47424 */ /* 0x000fe200078e00ff */
[----:B------:R-:W-:Y:S01]  /*33d0*/  IADD3 R4, P0, R2, UR25, RZ ;  /* 0x0000001902047c10 */ /* 0x000fe2000ff1e0ff */
[----:B------:R-:W-:Y:S01]  /*33e0*/  IMAD.U32 R7, RZ, RZ, UR6 ;  /* 0x00000006ff077e24 */ /* 0x000fe2000f8e00ff */
[----:B------:R-:W-:-:S02]  /*33f0*/  MOV R245, 0x7f800000 ;  /* 0x7f80000000f57802 */ /* 0x000fc40000000f00 */
[----:B------:R-:W-:Y:S02]  /*3400*/  IADD3 R2, R243, 0x20, RZ ;  /* 0x00000020f3027810 */ /* 0x000fe40007ffe0ff */
[----:B------:R-:W-:Y:S01]  /*3410*/  IADD3.X R5, R3, UR27, R7, P0, !PT ;  /* 0x0000001b03057c10 */ /* 0x000fe200087fe407 */
[----:B------:R-:W-:Y:S01]  /*3420*/  IMAD.MOV.U32 R7, RZ, RZ, 0x4 ;  /* 0x00000004ff077424 */ /* 0x000fe200078e00ff */
[----:B------:R-:W-:Y:S02]  /*3430*/  ISETP.GE.AND P5, PT, R243, UR4, PT ;  /* 0x00000004f3007c0c */ /* 0x000fe4000bfa6270 */
[----:B------:R-:W-:Y:S01]  /*3440*/  ISETP.GE.AND P3, PT, R2, UR4, PT ;  /* 0x0000000402007c0c */ /* 0x000fe2000bf66270 */
[----:B------:R-:W-:Y:S01]  /*3450*/  @!P2 IMAD.WIDE R6, R6, R7, UR16 ;  /* 0x000000100606ae25 */ /* 0x000fe2000f8e0207 */
[----:B------:R-:W-:Y:S02]  /*3460*/  MOV R2, 0x4 ;  /* 0x0000000400027802 */ /* 0x000fe40000000f00 */
[----:B------:R-:W-:-:S02]  /*3470*/  MOV R247, 0x7f800000 ;  /* 0x7f80000000f77802 */ /* 0x000fc40000000f00 */
[----:B------:R1:W5:Y:S01]  /*3480*/  @!P2 LDG.E R245, [R6.64] ;  /* 0x0000000c06f5a981 */ /* 0x000362000c1e1900 */
[----:B------:R-:W-:Y:S01]  /*3490*/  UIMAD UR4, UR22, -0x80, UR14 ;  /* 0xffffff80160478a4 */ /* 0x000fe2000f8e020e */
[----:B------:R-:W-:-:S05]  /*34a0*/  IMAD.WIDE R2, R243, R2, UR16 ;  /* 0x00000010f3027e25 */ /* 0x000fca000f8e0202 */
[----:B------:R-:W-:Y:S01]  /*34b0*/  ISETP.GE.AND P6, PT, R235, UR4, PT ;  /* 0x00000004eb007c0c */ /* 0x000fe2000bfc6270 */
[----:B------:R2:W5:Y:S04]  /*34c0*/  @!P5 LDG.E R246, [R2.64] ;  /* 0x0000000c02f6d981 */ /* 0x000568000c1e1900 */
[----:B------:R2:W5:Y:S04]  /*34d0*/  @!P4 LDG.E R247, [R2.64+0x20] ;  /* 0x0000200c02f7c981 */ /* 0x000568000c1e1900 */
[----:B------:R2:W5:Y:S04]  /*34e0*/  @!P3 LDG.E R244, [R2.64+0x80] ;  /* 0x0000800c02f4b981 */ /* 0x000568000c1e1900 */
[----:B------:R1:W-:Y:S04]  /*34f0*/  @P6 STS.128 [R0+0xc000], RZ ;  /* 0x00c000ff00006388 */ /* 0x0003e80000000c00 */
[----:B------:R1:W-:Y:S01]  /*3500*/  @P6 STS.128 [R0+0x10000], RZ ;  /* 0x010000ff00006388 */ /* 0x0003e20000000c00 */
[----:B------:R-:W-:Y:S01]  /*3510*/  IMAD.WIDE.U32 R4, R11, c[0x0][0x1b0], R4 ;  /* 0x00006c000b047a25 */ /* 0x000fe200078e0004 */
[----:B------:R-:W-:Y:S03]  /*3520*/  BSSY B0, `(.L_x_1502) ;  /* 0x000001c000007945 */ /* 0x000fe60003800000 */
[----:B--2---:R-:W-:-:S04]  /*3530*/  IMAD R2, R14, c[0x0][0x1b0], RZ ;  /* 0x00006c000e027a24 */ /* 0x004fc800078e02ff */
[----:B------:R-:W-:-:S05]  /*3540*/  IMAD R2, R11, c[0x0][0x1b4], R2 ;  /* 0x00006d000b027a24 */ /* 0x000fca00078e0202 */
        /* <DEDUP_REMOVED lines=25> */
.L_x_1503:
[----:B-1----:R-:W-:Y:S05]  /*36e0*/  BSYNC B0 ;  /* 0x0000000000007941 */ /* 0x002fea0003800000 */
.L_x_1502:
        /* <DEDUP_REMOVED lines=30> */
.L_x_1505:
[----:B------:R-:W-:Y:S05]  /*38d0*/  BSYNC B0 ;  /* 0x0000000000007941 */ /* 0x000fea0003800000 */
.L_x_1504:
[----:B------:R-:W-:Y:S01]  /*38e0*/  IADD3 R2, R235, 0x40, RZ ;  /* 0x00000040eb027810 */ /* 0x000fe20007ffe0ff */
[----:B------:R-:W-:Y:S03]  /*38f0*/  BSSY B0, `(.L_x_1506) ;  /* 0x000001e000007945 */ /* 0x000fe60003800000 */
[----:B------:R-:W-:-:S13]  /*3900*/  ISETP.GE.AND P4, PT, R2, UR4, PT ;  /* 0x0000000402007c0c */ /* 0x000fda000bf86270 */
[----:B------:R1:W-:Y:S04]  /*3910*/  @P4 STS.128 [R0+0xe000], RZ ;  /* 0x00e000ff00004388 */ /* 0x0003e80000000c00 */
[----:B------:R1:W-:Y:S01]  /*3920*/  @P4 STS.128 [R0+0x12000], RZ ;  /* 0x012000ff00004388 */ /* 0x0003e20000000c00 */
[----:B------:R-:W-:Y:S05]  /*3930*/  @P4 BRA `(.L_x_1507) ;  /* 0x0000019000004947 */ /* 0x000fea0003800000 */
[----:B--2---:R-:W-:Y:S02]  /*3940*/  IADD3 R6, P0, R235, 0x40, RZ ;  /* 0x00000040eb067810 */ /* 0x004fe40007f1e0ff */
        /* <DEDUP_REMOVED lines=24> */
.L_x_1507:
[----:B------:R-:W-:Y:S05]  /*3ad0*/  BSYNC B0 ;  /* 0x0000000000007941 */ /* 0x000fea0003800000 */
.L_x_1506:
        /* <DEDUP_REMOVED lines=11> */
[----:B--2---:R-:W-:-:S04]  /*3b90*/  IMAD.WIDE.U32 R6, R2, c[0x0][0x198], R4 ;  /* 0x0000660002067a25 */ /* 0x004fc800078e0004 */
        /* <DEDUP_REMOVED lines=18> */
.L_x_1509:
[----:B------:R-:W-:Y:S05]  /*3cc0*/  BSYNC B0 ;  /* 0x0000000000007941 */ /* 0x000fea0003800000 */
.L_x_1508:
[----:B------:R-:W-:Y:S01]  /*3cd0*/  ULDC.64 UR6, c[0x0][0x1a0] ;  /* 0x0000680000067ab9 */ /* 0x000fe20000000a00 */
[----:B--2---:R-:W-:Y:S01]  /*3ce0*/  IMAD.WIDE.U32 R2, R10, c[0x0][0x1a0], R236 ;  /* 0x000068000a027a25 */ /* 0x004fe200078e00ec */
        /* <DEDUP_REMOVED lines=36> */
.L_x_1511:
[----:B------:R-:W-:Y:S05]  /*3f30*/  BSYNC B0 ;  /* 0x0000000000007941 */ /* 0x000fea0003800000 */
.L_x_1510:
        /* <DEDUP_REMOVED lines=29> */
.L_x_1513:
[----:B------:R-:W-:Y:S05]  /*4110*/  BSYNC B0 ;  /* 0x0000000000007941 */ /* 0x000fea0003800000 */
.L_x_1512:
        /* <DEDUP_REMOVED lines=29> */
.L_x_1515:
[----:B------:R-:W-:Y:S05]  /*42f0*/  BSYNC B0 ;  /* 0x0000000000007941 */ /* 0x000fea0003800000 */
.L_x_1514:
        /* <DEDUP_REMOVED lines=27> */
.L_x_1517:
[----:B------:R-:W-:Y:S05]  /*44b0*/  BSYNC B0 ;  /* 0x0000000000007941 */ /* 0x000fea0003800000 */
.L_x_1516:
[----:B-1----:R-:W-:Y:S02]  /*44c0*/  IMAD.MOV.U32 R6, RZ, RZ, c[0x0][0x308] ;  /* 0x0000c200ff067624 */ /* 0x002fe400078e00ff */
[----:B------:R-:W-:Y:S01]  /*44d0*/  IMAD.MOV.U32 R7, RZ, RZ, c[0x0][0x30c] ;  /* 0x0000c300ff077624 */ /* 0x000fe200078e00ff */
[----:B--234-:R-:W-:Y:S01]  /*44e0*/  LEA.HI R0, R18, R17, RZ, 0x4 ;  /* 0x0000001112007211 */ /* 0x01cfe200078f20ff */
[----:B------:R-:W0:Y:S04]  /*44f0*/  LDGDEPBAR ;  /* 0x00000000000079af */ /* 0x000e280000000000 */
[----:B------:R1:W2:Y:S04]  /*4500*/  LDG.E.64 R2, [R6.64+0x8] ;  /* 0x0000080c06027981 */ /* 0x0002a8000c1e1b00 */
[----:B-1----:R-:W3:Y:S01]  /*4510*/  LDG.E.64 R6, [R6.64] ;  /* 0x0000000c06067981 */ /* 0x002ee2000c1e1b00 */
[----:B------:R-:W-:Y:S01]  /*4520*/  LOP3.LUT R0, R0, 0xfffffff0, RZ, 0xc0, !PT ;  /* 0xfffffff000007812 */ /* 0x000fe200078ec0ff */
[----:B------:R-:W-:Y:S01]  /*4530*/  IMAD.MOV.U32 R199, RZ, RZ, 0x40 ;  /* 0x00000040ffc77424 */ /* 0x000fe200078e00ff */
[----:B------:R-:W-:Y:S01]  /*4540*/  UIADD3 UR23, -UR14, 0x80, UR5 ;  /* 0x000000800e177890 */ /* 0x000fe2000fffe105 */
[----:B------:R-:W-:Y:S01]  /*4550*/  IMAD.MOV.U32 R250, RZ, RZ, 0x40 ;  /* 0x00000040fffa7424 */ /* 0x000fe200078e00ff */
[----:B------:R-:W-:Y:S01]  /*4560*/  CS2R R158, SRZ ;  /* 0x00000000009e7805 */ /* 0x000fe2000001ff00 */
[----:B------:R-:W-:Y:S01]  /*4570*/  IMAD.IADD R0, R17, 0x1, -R0 ;  /* 0x0000000111007824 */ /* 0x000fe200078e0a00 */
[----:B------:R-:W-:Y:S01]  /*4580*/  CS2R R156, SRZ ;  /* 0x00000000009c7805 */ /* 0x000fe2000001ff00 */
[----:B------:R-:W-:Y:S01]  /*4590*/  IMAD.MOV.U32 R234, RZ, RZ, R218 ;  /* 0x000000ffffea7224 */ /* 0x000fe200078e00da */
        /* <DEDUP_REMOVED lines=16> */
[--C-:B------:R-:W-:Y:S01]  /*46a0*/  SHF.R.S32.HI R4, RZ, 0x1f, R13.reuse ;  /* 0x0000001fff047819 */ /* 0x100fe2000001140d */
        /* <DEDUP_REMOVED lines=9> */
[----:B------:R-:W-:Y:S01]  /*4740*/  CS2R R122, SRZ ;  /* 0x00000000007a7805 */ /* 0x000fe2000001ff00 */
[----:B------:R-:W-:Y:S01]  /*4750*/  CS2R R120, SRZ ;  /* 0x0000000000787805 */ /* 0x000fe2000001ff00 */
[----:B------:R-:W-:Y:S01]  /*4760*/  SEL R0, R0, R210, !P1 ;  /* 0x000000d200007207 */ /* 0x000fe20004800000 */
        /* <DEDUP_REMOVED lines=44> */
[----:B------:R-:W-:Y:S01]  /*4a30*/  ULDC UR4, c[0x0][0x2e8] ;  /* 0x0000ba0000047ab9 */ /* 0x000fe20000000800 */
[----:B------:R-:W-:Y:S01]  /*4a40*/  SEL R199, R199, 0xffffffc0, !P4 ;  /* 0xffffffc0c7c77807 */ /* 0x000fe20006000000 */
[----:B------:R-:W-:Y:S01]  /*4a50*/  UIADD3 UR23, UR23, -UR4, URZ ;  /* 0x8000000417177290 */ /* 0x000fe2000fffe03f */
[----:B------:R-:W-:Y:S01]  /*4a60*/  SEL R250, R250, 0xffffffc0, !P4 ;  /* 0xffffffc0fafa7807 */ /* 0x000fe20006000000 */
[----:B------:R-:W-:Y:S01]  /*4a70*/  ULDC UR18, c[0x0][0x2e4] ;  /* 0x0000b90000127ab9 */ /* 0x000fe20000000800 */
[----:B--2---:R-:W-:-:S02]  /*4a80*/  IADD3 R249, P3, P2, R2, UR46, R13 ;  /* 0x0000002e02f97c10 */ /* 0x004fc4000fa7e00d */
[----:B------:R-:W-:Y:S02]  /*4a90*/  IADD3 R2, R209, 0x2000, RZ ;  /* 0x00002000d1027810 */ /* 0x000fe40007ffe0ff */
[----:B------:R-:W-:Y:S02]  /*4aa0*/  IADD3.X R251, R3, UR50, R4, P3, P2 ;  /* 0x0000003203fb7c10 */ /* 0x000fe40009fe4404 */
[----:B------:R-:W-:-:S05]  /*4ab0*/  SEL R2, R2, R209, !P1 ;  /* 0x000000d102027207 */ /* 0x000fca0004800000 */
[----:B------:R-:W-:Y:S01]  /*4ac0*/  IMAD.SHL.U32 R202, R2, 0x2, RZ ;  /* 0x0000000202ca7824 */ /* 0x000fe200078e00ff */
[----:B---3--:R1:W2:Y:S08]  /*4ad0*/  R2UR UR10, R7 ;  /* 0x00000000070a73c2 */ /* 0x0082b000000e0000 */
[----:B------:R1:W3:Y:S01]  /*4ae0*/  R2UR UR11, R6 ;  /* 0x00000000060b73c2 */ /* 0x0002e200000e0000 */
[----:B------:R-:W-:-:S07]  /*4af0*/  DEPBAR.LE SB1, 0x0, {3,2} ;  /* 0x0000900c0000791a */ /* 0x000fce0000000000 */
.L_x_1522:
[----:B------:R-:W0:Y:S01]  /*4b00*/  LDGDEPBAR ;  /* 0x00000000000079af */ /* 0x000e220000000000 */
[----:B------:R-:W-:Y:S01]  /*4b10*/  IADD3 R0, R203, R208, RZ ;  /* 0x000000d0cb007210 */ /* 0x000fe20007ffe0ff */
[----:B------:R-:W-:Y:S01]  /*4b20*/  IMAD.U32 R2, RZ, RZ, UR20 ;  /* 0x00000014ff027e24 */ /* 0x000fe2000f8e00ff */
[----:B------:R-:W-:Y:S01]  /*4b30*/  USHF.L.U32 UR6, UR9, 0x6, URZ ;  /* 0x0000000609067899 */ /* 0x000fe2000800063f */
[----:B------:R-:W-:Y:S01]  /*4b40*/  IMAD.U32 R3, RZ, RZ, UR19 ;  /* 0x00000013ff037e24 */ /* 0x000fe2000f8e00ff */
[----:B------:R-:W-:Y:S02]  /*4b50*/  ULDC UR5, c[0x0][0x2e4] ;  /* 0x0000b90000057ab9 */ /* 0x000fe40000000800 */
[C---:B------:R-:W-:Y:S01]  /*4b60*/  LEA R2, P0, R243.reuse, R2, 0x2 ;  /* 0x00000002f3027211 */ /* 0x040fe200078010ff */
[----:B------:R-:W-:Y:S03]  /*4b70*/  UISETP.GE.AND UP0, UPT, UR6, UR23, UPT ;  /* 0x000000170600728c */ /* 0x000fe6000bf06270 */
[----:B------:R-:W-:Y:S03]  /*4b80*/  LEA.HI.X.SX32 R3, R243, R3, 0x2, P0 ;  /* 0x00000003f3037211 */ /* 0x000fe600000f16ff */
        /* <DEDUP_REMOVED lines=24> */
[----:B------:R-:W-:Y:S04]  /*4d10*/  HMMA.16816.F32.BF16 R32, R32, R166, RZ ;  /* 0x000000a62020723c */ /* 0x000fe800000418ff */
[----:B-1----:R-:W-:Y:S01]  /*4d20*/  IMAD.IADD R3, R203, 0x1, R199 ;  /* 0x00000001cb037824 */ /* 0x002fe200078e02c7 */
[----:B------:R-:W-:Y:S03]  /*4d30*/  IADD3 R2, R0, R199, RZ ;  /* 0x000000c700027210 */ /* 0x000fe60007ffe0ff */
[-C--:B----4-:R-:W-:Y:S01]  /*4d40*/  HMMA.16816.F32.BF16 R4, R168, R172.reuse, R4 ;  /* 0x000000aca804723c */ /* 0x090fe20000041804 */
[----:B------:R-:W1:Y:S06]  /*4d50*/  LDSM.16.M88.4 R164, [R3] ;  /* 0x0000000003a4783b */ /* 0x000e6c0000000200 */
[----:B------:R-:W2:Y:S01]  /*4d60*/  LDSM.16.M88.4 R188, [R3+0x1000] ;  /* 0x0010000003bc783b */ /* 0x000ea20000000200 */
        /* <DEDUP_REMOVED lines=9> */
[----:B------:R-:W3:Y:S06]  /*4e00*/  LDSM.16.M88.4 R168, [R2] ;  /* 0x0000000002a8783b */ /* 0x000eec0000000200 */
[----:B------:R-:W4:Y:S01]  /*4e10*/  LDSM.16.M88.4 R180, [R205+0xc800] ;  /* 0x00c80000cdb4783b */ /* 0x000f220000000200 */
[-C--:B-1----:R-:W-:Y:S08]  /*4e20*/  HMMA.16816.F32.BF16 R4, R164, R184.reuse, R4 ;  /* 0x000000b8a404723c */ /* 0x082ff00000041804 */
[C---:B--2---:R-:W-:Y:S08]  /*4e30*/  HMMA.16816.F32.BF16 R8, R188.reuse, R184, R8 ;  /* 0x000000b8bc08723c */ /* 0x044ff00000041808 */
        /* <DEDUP_REMOVED lines=8> */
[----:B------:R-:W1:Y:S06]  /*4ec0*/  LDSM.16.M88.4 R164, [R203+0x2000] ;  /* 0x00200000cba4783b */ /* 0x000e6c0000000200 */
[----:B------:R-:W2:Y:S01]  /*4ed0*/  LDSM.16.M88.4 R192, [R207+0x10800] ;  /* 0x01080000cfc0783b */ /* 0x000ea20000000200 */
[-C--:B---3--:R-:W-:Y:S08]  /*4ee0*/  HMMA.16816.F32.BF16 R4, R168, R172.reuse, R4 ;  /* 0x000000aca804723c */ /* 0x088ff00000041804 */
[C---:B------:R-:W-:Y:S08]  /*4ef0*/  HMMA.16816.F32.BF16 R8, R176.reuse, R172, R8 ;  /* 0x000000acb008723c */ /* 0x040ff00000041808 */
        /* <DEDUP_REMOVED lines=8> */
[----:B------:R-:W3:Y:S06]  /*4f80*/  LDSM.16.M88.4 R168, [R0+0x2000] ;  /* 0x0020000000a8783b */ /* 0x000eec0000000200 */
[----:B------:R-:W4:Y:S01]  /*4f90*/  LDSM.16.M88.4 R180, [R204+0x10800] ;  /* 0x01080000ccb4783b */ /* 0x000f220000000200 */
[-C--:B-1----:R-:W-:Y:S08]  /*4fa0*/  HMMA.16816.F32.BF16 R4, R164, R184.reuse, R4 ;  /* 0x000000b8a404723c */ /* 0x082ff00000041804 */
[C---:B------:R-:W-:Y:S08]  /*4fb0*/  HMMA.16816.F32.BF16 R8, R188.reuse, R184, R8 ;  /* 0x000000b8bc08723c */ /* 0x040ff00000041808 */
        /* <DEDUP_REMOVED lines=39> */
[----:B------:R-:W-:Y:S04]  /*5230*/  USHF.L.U32 UR5, UR22, 0x7, URZ ;  /* 0x0000000716057899 */ /* 0x000fe8000800063f */
[----:B------:R-:W-:Y:S04]  /*5240*/  UIADD3 UR4, UR5, UR15, URZ ;  /* 0x0000000f05047290 */ /* 0x000fe8000fffe03f */
[----:B------:R-:W-:Y:S02]  /*5250*/  UIADD3 UR7, UR18, UR4, -UR14 ;  /* 0x0000000412077290 */ /* 0x000fe4000fffe80e */
[----:B------:R-:W-:Y:S04]  /*5260*/  UIADD3 UR4, UR6, 0x40, URZ ;  /* 0x0000004006047890 */ /* 0x000fe8000fffe03f */
[----:B------:R-:W-:Y:S02]  /*5270*/  UISETP.GE.AND UP0, UPT, UR4, UR7, UPT ;  /* 0x000000070400728c */ /* 0x000fe4000bf06270 */
[----:B------:R-:W-:Y:S03]  /*5280*/  UIADD3 UR4, UR5, 0x80, URZ ;  /* 0x0000008005047890 */ /* 0x000fe6000fffe03f */
[----:B------:R-:W-:Y:S01]  /*5290*/  UMOV UR5, UR18 ;  /* 0x0000001200057c82 */ /* 0x000fe20008000000 */
[----:B------:R-:W-:Y:S02]  /*52a0*/  PLOP3.LUT P1, PT, PT, PT, UP0, 0x80, 0x0 ;  /* 0x000000000000781c */ /* 0x000fe40003f2f008 */
[----:B------:R-:W-:Y:S05]  /*52b0*/  IMAD.U32 R0, RZ, RZ, UR4 ;  /* 0x00000004ff007e24 */ /* 0x000fea000f8e00ff */
[----:B------:R-:W-:Y:S11]  /*52c0*/  ISETP.LT.AND P0, PT, R0, UR14, PT ;  /* 0x0000000e00007c0c */ /* 0x000ff6000bf01270 */
[----:B------:R-:W-:Y:S02]  /*52d0*/  @!UPT UIADD3 URZ, URZ, URZ, URZ ;  /* 0x0000003f3f3ff290 */ /* 0x000fe4000fffe03f */
[----:B------:R-:W-:-:S05]  /*52e0*/  @!P1 BRA P0, `(.L_x_1519) ;  /* 0x0000085000009947 */ /* 0x000fca0000000000 */
.L_x_1518:
[----:B------:R-:W-:Y:S01]  /*52f0*/  IADD3 R0, R243, UR6, RZ ;  /* 0x00000006f3007c10 */ /* 0x000fe2000fffe0ff */
[----:B------:R-:W-:Y:S02]  /*5300*/  UIADD3 UR4, -UR5, UR14, -UR15 ;  /* 0x0000000e05047290 */ /* 0x000fe4000fffe90f */
[----:B------:R-:W-:Y:S01]  /*5310*/  UMOV UR18, UR5 ;  /* 0x0000000500127c82 */ /* 0x000fe20008000000 */
[C---:B------:R-:W-:Y:S02]  /*5320*/  IADD3 R164, R0.reuse, 0x8, RZ ;  /* 0x0000000800a47810 */ /* 0x040fe40007ffe0ff */
[C---:B------:R-:W-:Y:S02]  /*5330*/  IADD3 R3, R0.reuse, 0x20, RZ ;  /* 0x0000002000037810 */ /* 0x040fe40007ffe0ff */
[C---:B------:R-:W-:Y:S02]  /*5340*/  IADD3 R2, R0.reuse, 0x28, RZ ;  /* 0x0000002800027810 */ /* 0x040fe40007ffe0ff */
[----:B------:R-:W-:Y:S02]  /*5350*/  IADD3 R175, R0, UR4, RZ ;  /* 0x0000000400af7c10 */ /* 0x000fe4000fffe0ff */
[----:B------:R-:W-:Y:S02]  /*5360*/  IADD3 R167, R164, UR4, RZ ;  /* 0x00000004a4a77c10 */ /* 0x000fe4000fffe0ff */
[C---:B------:R-:W-:Y:S02]  /*5370*/  IADD3 R165, R3.reuse, UR4, RZ ;  /* 0x0000000403a57c10 */ /* 0x040fe4000fffe0ff */
[----:B------:R-:W-:Y:S01]  /*5380*/  IADD3 R166, R2, UR4, RZ ;  /* 0x0000000402a67c10 */ /* 0x000fe2000fffe0ff */
[----:B------:R-:W-:Y:S01]  /*5390*/  UIADD3 UR4, UR14, 0x1, -UR15 ;  /* 0x000000010e047890 */ /* 0x000fe2000fffe80f */
[----:B------:R-:W-:Y:S02]  /*53a0*/  IMNMX R175, RZ, R175, !PT ;  /* 0x000000afffaf7217 */ /* 0x000fe40007800200 */
[----:B------:R-:W-:Y:S01]  /*53b0*/  IMNMX R167, RZ, R167, !PT ;  /* 0x000000a7ffa77217 */ /* 0x000fe20007800200 */
[----:B------:R-:W-:Y:S01]  /*53c0*/  UIADD3 UR4, UR4, UR41, URZ ;  /* 0x0000002904047290 */ /* 0x000fe2000fffe03f */
[----:B------:R-:W-:Y:S05]  /*53d0*/  IMNMX R165, RZ, R165, !PT ;  /* 0x000000a5ffa57217 */ /* 0x000fea0007800200 */
[----:B------:R-:W-:Y:S02]  /*53e0*/  IADD3 R174, R0, UR4, RZ ;  /* 0x0000000400ae7c10 */ /* 0x000fe4000fffe0ff */
[----:B------:R-:W-:Y:S01]  /*53f0*/  IADD3 R168, R2, UR4, RZ ;  /* 0x0000000402a87c10 */ /* 0x000fe2000fffe0ff */
[----:B------:R-:W1:Y:S01]  /*5400*/  S2R R0, SR_TID.X ;  /* 0x0000000000007919 */ /* 0x000e620000002100 */
[----:B------:R-:W-:Y:S01]  /*5410*/  IADD3 R169, R164, UR4, RZ ;  /* 0x00000004a4a97c10 */ /* 0x000fe2000fffe0ff */
[----:B------:R-:W-:Y:S01]  /*5420*/  IMAD.SHL.U32 R2, R248, 0x20, RZ ;  /* 0x00000020f8027824 */ /* 0x000fe200078e00ff */
[----:B------:R-:W-:Y:S02]  /*5430*/  IADD3 R164, R3, UR4, RZ ;  /* 0x0000000403a47c10 */ /* 0x000fe4000fffe0ff */
[----:B------:R-:W-:Y:S02]  /*5440*/  IMNMX R3, RZ, R166, !PT ;  /* 0x000000a6ff037217 */ /* 0x000fe40007800200 */
[----:B------:R-:W-:Y:S02]  /*5450*/  IMNMX R174, R174, UR14, PT ;  /* 0x0000000eaeae7c17 */ /* 0x000fe4000b800200 */
[----:B------:R-:W-:Y:S02]  /*5460*/  IMNMX R166, R169, UR14, PT ;  /* 0x0000000ea9a67c17 */ /* 0x000fe4000b800200 */
[----:B------:R-:W-:Y:S01]  /*5470*/  IMNMX R164, R164, UR14, PT ;  /* 0x0000000ea4a47c17 */ /* 0x000fe2000b800200 */
[----:B-1----:R-:W-:Y:S05]  /*5480*/  IMAD.SHL.U32 R0, R0, 0x2, RZ ;  /* 0x0000000200007824 */ /* 0x002fea00078e00ff */
[----:B------:R-:W-:Y:S01]  /*5490*/  LOP3.LUT R2, R2, 0x6, R0, 0xf8, !PT ;  /* 0x0000000602027812 */ /* 0x000fe200078ef800 */
[----:B------:R-:W-:Y:S04]  /*54a0*/  IMAD.U32 R0, RZ, RZ, UR22 ;  /* 0x00000016ff007e24 */ /* 0x000fe8000f8e00ff */
[----:B------:R-:W-:Y:S01]  /*54b0*/  IMAD R0, R0, 0x80, R2 ;  /* 0x0000008000007824 */ /* 0x000fe200078e0202 */
[----:B------:R-:W-:Y:S04]  /*54c0*/  IMNMX R2, R168, UR14, PT ;  /* 0x0000000ea8027c17 */ /* 0x000fe8000b800200 */
[C---:B------:R-:W-:Y:S02]  /*54d0*/  ISETP.GE.AND P3, PT, R0.reuse, R175, PT ;  /* 0x000000af0000720c */ /* 0x040fe40003f66270 */
[C---:B------:R-:W-:Y:S02]  /*54e0*/  ISETP.GE.AND P2, PT, R0.reuse, R167, PT ;  /* 0x000000a70000720c */ /* 0x040fe40003f46270 */
        /* <DEDUP_REMOVED lines=10> */
[C---:B------:R-:W-:Y:S02]  /*5590*/  ISETP.GE.OR P1, PT, R0.reuse, R164, !P1 ;  /* 0x000000a40000720c */ /* 0x040fe40004f26670 */
[C---:B------:R-:W-:Y:S02]  /*55a0*/  ISETP.GE.OR P0, PT, R0.reuse, R2, !P0 ;  /* 0x000000020000720c */ /* 0x040fe40004706670 */
[----:B------:R-:W-:Y:S02]  /*55b0*/  IADD3 R0, R0, 0x19, RZ ;  /* 0x0000001900007810 */ /* 0x000fe40007ffe0ff */
[-C--:B------:R-:W-:Y:S02]  /*55c0*/  ISETP.GE.AND P6, PT, R173, R175.reuse, PT ;  /* 0x000000afad00720c */ /* 0x080fe40003fc6270 */
[-C--:B------:R-:W-:Y:S02]  /*55d0*/  ISETP.GE.AND P5, PT, R172, R175.reuse, PT ;  /* 0x000000afac00720c */ /* 0x080fe40003fa6270 */
        /* <DEDUP_REMOVED lines=86> */
.L_x_1519:
[----:B------:R-:W2:Y:S01]  /*5b40*/  LDL R166, [R1+0x4] ;  /* 0x0000040001a67983 */ /* 0x000ea20000100800 */
[----:B------:R-:W-:Y:S01]  /*5b50*/  IMAD.U32 R2, RZ, RZ, UR9 ;  /* 0x00000009ff027e24 */ /* 0x000fe2000f8e00ff */
[----:B------:R-:W-:Y:S01]  /*5b60*/  UIADD3 UR4, UR10, -0x4498517b, URZ ;  /* 0xbb67ae850a047890 */ /* 0x000fe2000fffe03f */
[----:B------:R-:W-:Y:S01]  /*5b70*/  IMAD.U32 R0, RZ, RZ, UR22 ;  /* 0x00000016ff007e24 */ /* 0x000fe2000f8e00ff */
[----:B------:R-:W-:Y:S01]  /*5b80*/  FSETP.NEU.FTZ.AND P0, PT, R246, -INF , PT ;  /* 0xff800000f600780b */ /* 0x000fe20003f1d000 */
[----:B------:R-:W-:Y:S01]  /*5b90*/  IMAD.WIDE.U32 R164, R249, -0x2daee0ad, RZ ;  /* 0xd2511f53f9a47825 */ /* 0x000fe200078e00ff */
[----:B------:R-:W-:Y:S02]  /*5ba0*/  ULDC UR6, c[0x0][0x1c0] ;  /* 0x0000700000067ab9 */ /* 0x000fe40000000800 */
[----:B------:R-:W-:Y:S01]  /*5bb0*/  UISETP.GT.AND UP2, UPT, UR9, UR21, UPT ;  /* 0x000000150900728c */ /* 0x000fe2000bf44270 */
[----:B------:R-:W-:Y:S01]  /*5bc0*/  IMAD R3, R0, 0x4, R248 ;  /* 0x0000000400037824 */ /* 0x000fe200078e02f8 */
[----:B------:R-:W-:Y:S01]  /*5bd0*/  LOP3.LUT R170, R164, UR4, RZ, 0x3c, !PT ;  /* 0x00000004a4aa7c12 */ /* 0x000fe2000f8e3cff */
[----:B------:R-:W-:Y:S03]  /*5be0*/  UIADD3 UR4, UR11, -0x61c88647, URZ ;  /* 0x9e3779b90b047890 */ /* 0x000fe6000fffe03f */
[----:B------:R-:W-:Y:S01]  /*5bf0*/  LOP3.LUT R3, R165, UR10, R3, 0x96, !PT ;  /* 0x0000000aa5037c12 */ /* 0x000fe2000f8e9603 */
[----:B--2---:R-:W-:Y:S04]  /*5c00*/  IMAD R0, R2, 0x4, R166 ;  /* 0x0000000402007824 */ /* 0x004fe800078e02a6 */
[----:B------:R-:W-:Y:S01]  /*5c10*/  IMAD.WIDE.U32 R2, R3, -0x326172a9, RZ ;  /* 0xcd9e8d5703027825 */ /* 0x000fe200078e00ff */
[C---:B------:R-:W-:Y:S03]  /*5c20*/  IADD3 R164, R0.reuse, 0x2, RZ ;  /* 0x0000000200a47810 */ /* 0x040fe60007ffe0ff */
[----:B------:R-:W-:Y:S01]  /*5c30*/  IMAD.WIDE.U32 R166, R0, -0x326172a9, RZ ;  /* 0xcd9e8d5700a67825 */ /* 0x000fe200078e00ff */
[----:B------:R-:W-:Y:S03]  /*5c40*/  LOP3.LUT R0, R251, UR11, RZ, 0x3c, !PT ;  /* 0x0000000bfb007c12 */ /* 0x000fe6000f8e3cff */
[----:B------:R-:W-:Y:S01]  /*5c50*/  IMAD.WIDE.U32 R164, R164, -0x326172a9, RZ ;  /* 0xcd9e8d57a4a47825 */ /* 0x000fe200078e00ff */
[C---:B------:R-:W-:Y:S04]  /*5c60*/  LOP3.LUT R168, R3.reuse, UR4, R166, 0x96, !PT ;  /* 0x0000000403a87c12 */ /* 0x040fe8000f8e96a6 */
[----:B------:R-:W-:Y:S01]  /*5c70*/  LOP3.LUT R166, R3, UR4, R164, 0x96, !PT ;  /* 0x0000000403a67c12 */ /* 0x000fe2000f8e96a4 */
[----:B------:R-:W-:Y:S01]  /*5c80*/  UIADD3 UR4, UR11, 0x3c6ef372, URZ ;  /* 0x3c6ef3720b047890 */ /* 0x000fe2000fffe03f */
[-C--:B------:R-:W-:Y:S01]  /*5c90*/  LOP3.LUT R164, R167, R0.reuse, RZ, 0x3c, !PT ;  /* 0x00000000a7a47212 */ /* 0x080fe200078e3cff */
[----:B------:R-:W-:Y:S04]  /*5ca0*/  IMAD.WIDE.U32 R168, R168, -0x2daee0ad, RZ ;  /* 0xd2511f53a8a87825 */ /* 0x000fe800078e00ff */
[----:B------:R-:W-:Y:S01]  /*5cb0*/  LOP3.LUT R174, R2, UR4, RZ, 0x3c, !PT ;  /* 0x0000000402ae7c12 */ /* 0x000fe2000f8e3cff */
[----:B------:R-:W-:Y:S01]  /*5cc0*/  UIADD3 UR4, UR10, 0x76cf5d0a, URZ ;  /* 0x76cf5d0a0a047890 */ /* 0x000fe2000fffe03f */
[----:B------:R-:W-:Y:S01]  /*5cd0*/  LOP3.LUT R2, R165, R0, RZ, 0x3c, !PT ;  /* 0x00000000a5027212 */ /* 0x000fe200078e3cff */
[----:B------:R-:W-:Y:S04]  /*5ce0*/  IMAD.WIDE.U32 R166, R166, -0x2daee0ad, RZ ;  /* 0xd2511f53a6a67825 */ /* 0x000fe800078e00ff */
[----:B------:R-:W-:Y:S04]  /*5cf0*/  IMAD.WIDE.U32 R164, R164, -0x2daee0ad, RZ ;  /* 0xd2511f53a4a47825 */ /* 0x000fe800078e00ff */
[----:B------:R-:W-:Y:S01]  /*5d00*/  IMAD.WIDE.U32 R2, R2, -0x2daee0ad, RZ ;  /* 0xd2511f5302027825 */ /* 0x000fe200078e00ff */
[----:B------:R-:W-:Y:S02]  /*5d10*/  LOP3.LUT R172, R169, UR4, R164, 0x96, !PT ;  /* 0x00000004a9ac7c12 */ /* 0x000fe4000f8e96a4 */
[C---:B------:R-:W-:Y:S01]  /*5d20*/  LOP3.LUT R164, R170.reuse, R165, RZ, 0x3c, !PT ;  /* 0x000000a5aaa47212 */ /* 0x040fe200078e3cff */
[----:B------:R-:W-:Y:S01]  /*5d30*/  FMUL.FTZ R0, R245, 1.4426950216293334961 ;  /* 0x3fb8aa3bf5007820 */ /* 0x000fe20000410000 */
[----:B------:R-:W-:Y:S01]  /*5d40*/  LOP3.LUT R171, R167, UR4, R2, 0x96, !PT ;  /* 0x00000004a7ab7c12 */ /* 0x000fe2000f8e9602 */
[----:B------:R-:W-:Y:S01]  /*5d50*/  UIADD3 UR4, UR11, -0x255992d5, URZ ;  /* 0xdaa66d2b0b047890 */ /* 0x000fe2000fffe03f */
[----:B------:R-:W-:Y:S01]  /*5d60*/  LOP3.LUT R2, R170, R3, RZ, 0x3c, !PT ;  /* 0x00000003aa027212 */ /* 0x000fe200078e3cff */
[----:B------:R-:W-:Y:S04]  /*5d70*/  IMAD.WIDE.U32 R172, R172, -0x326172a9, RZ ;  /* 0xcd9e8d57acac7825 */ /* 0x000fe800078e00ff */
[----:B------:R-:W-:Y:S04]  /*5d80*/  IMAD.WIDE.U32 R170, R171, -0x326172a9, RZ ;  /* 0xcd9e8d57abaa7825 */ /* 0x000fe800078e00ff */
[----:B------:R-:W-:Y:S04]  /*5d90*/  IMAD.WIDE.U32 R2, R2, -0x326172a9, RZ ;  /* 0xcd9e8d5702027825 */ /* 0x000fe800078e00ff */
[----:B------:R-:W-:Y:S01]  /*5da0*/  IMAD.WIDE.U32 R164, R164, -0x326172a9, RZ ;  /* 0xcd9e8d57a4a47825 */ /* 0x000fe200078e00ff */
[----:B------:R-:W-:Y:S02]  /*5db0*/  LOP3.LUT R167, R171, UR4, R2, 0x96, !PT ;  /* 0x00000004aba77c12 */ /* 0x000fe4000f8e9602 */
[C---:B------:R-:W-:Y:S02]  /*5dc0*/  LOP3.LUT R2, R174.reuse, R3, RZ, 0x3c, !PT ;  /* 0x00000003ae027212 */ /* 0x040fe400078e3cff */
[----:B------:R-:W-:Y:S01]  /*5dd0*/  LOP3.LUT R169, R173, UR4, R164, 0x96, !PT ;  /* 0x00000004ada97c12 */ /* 0x000fe2000f8e96a4 */
[----:B------:R-:W-:Y:S01]  /*5de0*/  UIADD3 UR4, UR10, 0x32370b8f, URZ ;  /* 0x32370b8f0a047890 */ /* 0x000fe2000fffe03f */
[----:B------:R-:W-:Y:S01]  /*5df0*/  LOP3.LUT R164, R174, R165, RZ, 0x3c, !PT ;  /* 0x000000a5aea47212 */ /* 0x000fe200078e3cff */
[----:B------:R-:W-:Y:S04]  /*5e00*/  IMAD.WIDE.U32 R2, R2, -0x2daee0ad, RZ ;  /* 0xd2511f5302027825 */ /* 0x000fe800078e00ff */
[----:B------:R-:W-:Y:S01]  /*5e10*/  IMAD.WIDE.U32 R164, R164, -0x2daee0ad, RZ ;  /* 0xd2511f53a4a47825 */ /* 0x000fe200078e00ff */
[----:B------:R-:W-:Y:S03]  /*5e20*/  LOP3.LUT R3, R3, UR4, R166, 0x96, !PT ;  /* 0x0000000403037c12 */ /* 0x000fe6000f8e96a6 */
[----:B------:R-:W-:Y:S01]  /*5e30*/  IMAD.WIDE.U32 R166, R167, -0x2daee0ad, RZ ;  /* 0xd2511f53a7a67825 */ /* 0x000fe200078e00ff */
[----:B------:R-:W-:Y:S01]  /*5e40*/  LOP3.LUT R165, R165, UR4, R168, 0x96, !PT ;  /* 0x00000004a5a57c12 */ /* 0x000fe2000f8e96a8 */
[----:B------:R-:W-:Y:S02]  /*5e50*/  UIADD3 UR4, UR10, -0x126145ec, URZ ;  /* 0xed9eba140a047890 */ /* 0x000fe4000fffe03f */
[----:B------:R-:W-:Y:S04]  /*5e60*/  IMAD.WIDE.U32 R168, R169, -0x2daee0ad, RZ ;  /* 0xd2511f53a9a87825 */ /* 0x000fe800078e00ff */
[----:B------:R-:W-:Y:S01]  /*5e70*/  LOP3.LUT R174, R167, UR4, R2, 0x96, !PT ;  /* 0x00000004a7ae7c12 */ /* 0x000fe2000f8e9602 */
[----:B------:R-:W-:Y:S01]  /*5e80*/  IMAD.WIDE.U32 R2, R3, -0x326172a9, RZ ;  /* 0xcd9e8d5703027825 */ /* 0x000fe200078e00ff */
[----:B------:R-:W-:Y:S01]  /*5e90*/  LOP3.LUT R176, R169, UR4, R164, 0x96, !PT ;  /* 0x00000004a9b07c12 */ /* 0x000fe2000f8e96a4 */
[----:B------:R-:W-:Y:S02]  /*5ea0*/  UIADD3 UR4, UR11, 0x78dde6e4, URZ ;  /* 0x78dde6e40b047890 */ /* 0x000fe4000fffe03f */
[----:B------:R-:W-:Y:S04]  /*5eb0*/  IMAD.WIDE.U32 R164, R165, -0x326172a9, RZ ;  /* 0xcd9e8d57a5a47825 */ /* 0x000fe800078e00ff */
[----:B------:R-:W-:Y:S01]  /*5ec0*/  IMAD.WIDE.U32 R176, R176, -0x326172a9, RZ ;  /* 0xcd9e8d57b0b07825 */ /* 0x000fe200078e00ff */
[----:B------:R-:W-:Y:S02]  /*5ed0*/  LOP3.LUT R173, R165, UR4, R172, 0x96, !PT ;  /* 0x00000004a5ad7c12 */ /* 0x000fe4000f8e96ac */
[----:B------:R-:W-:Y:S01]  /*5ee0*/  LOP3.LUT R165, R3, UR4, R170, 0x96, !PT ;  /* 0x0000000403a57c12 */ /* 0x000fe2000f8e96aa */
[----:B------:R-:W-:Y:S01]  /*5ef0*/  UIADD3 UR4, UR11, 0x1715609d, URZ ;  /* 0x1715609d0b047890 */ /* 0x000fe2000fffe03f */
[----:B------:R-:W-:Y:S05]  /*5f00*/  IMAD.WIDE.U32 R174, R174, -0x326172a9, RZ ;  /* 0xcd9e8d57aeae7825 */ /* 0x000fea00078e00ff */
[----:B------:R-:W-:Y:S01]  /*5f10*/  LOP3.LUT R172, R177, UR4, R164, 0x96, !PT ;  /* 0x00000004b1ac7c12 */ /* 0x000fe2000f8e96a4 */
        /* <DEDUP_REMOVED lines=9> */
[----:B------:R-:W-:Y:S01]  /*5fb0*/  FMUL.FTZ R3, R247, 1.4426950216293334961 ;  /* 0x3fb8aa3bf7037820 */ /* 0x000fe20000410000 */
[----:B------:R-:W-:Y:S01]  /*5fc0*/  LOP3.LUT R165, R169, UR4, R164, 0x96, !PT ;  /* 0x00000004a9a57c12 */ /* 0x000fe2000f8e96a4 */
[----:B------:R-:W-:Y:S01]  /*5fd0*/  FMUL.FTZ R164, R246, 1.4426950216293334961 ;  /* 0x3fb8aa3bf6a47820 */ /* 0x000fe20000410000 */
[----:B------:R-:W-:Y:S01]  /*5fe0*/  LOP3.LUT R175, R173, UR4, R2, 0x96, !PT ;  /* 0x00000004adaf7c12 */ /* 0x000fe2000f8e9602 */
[----:B------:R-:W-:Y:S01]  /*5ff0*/  FMUL.FTZ R2, R244, 1.4426950216293334961 ;  /* 0x3fb8aa3bf4027820 */ /* 0x000fe20000410000 */
[----:B------:R-:W-:Y:S01]  /*6000*/  UIADD3 UR4, UR11, -0x4ab325aa, URZ ;  /* 0xb54cda560b047890 */ /* 0x000fe2000fffe03f */
[----:B------:R-:W-:Y:S01]  /*6010*/  IMAD.WIDE.U32 R170, R170, -0x326172a9, RZ ;  /* 0xcd9e8d57aaaa7825 */ /* 0x000fe200078e00ff */
[----:B------:R-:W-:Y:S02]  /*6020*/  FSEL R164, R164, RZ, P0 ;  /* 0x000000ffa4a47208 */ /* 0x000fe40000000000 */
[----:B------:R-:W-:Y:S01]  /*6030*/  FSETP.NEU.FTZ.AND P0, PT, R247, -INF , PT ;  /* 0xff800000f700780b */ /* 0x000fe20003f1d000 */
[----:B------:R-:W-:Y:S01]  /*6040*/  IMAD.WIDE.U32 R166, R166, -0x326172a9, RZ ;  /* 0xcd9e8d57a6a67825 */ /* 0x000fe200078e00ff */
[----:B------:R-:W-:Y:S02]  /*6050*/  LOP3.LUT R176, R171, UR4, R176, 0x96, !PT ;  /* 0x00000004abb07c12 */ /* 0x000fe4000f8e96b0 */
[----:B------:R-:W-:Y:S01]  /*6060*/  FSEL R3, R3, RZ, P0 ;  /* 0x000000ff03037208 */ /* 0x000fe20000000000 */
[--C-:B------:R-:W-:Y:S01]  /*6070*/  FFMA.FTZ R4, R4, c[0x0][0x23c], -R164.reuse ;  /* 0x00008f0004047a23 */ /* 0x100fe200000108a4 */
[----:B------:R-:W-:Y:S01]  /*6080*/  FSETP.NEU.FTZ.AND P0, PT, R244, -INF , PT ;  /* 0xff800000f400780b */ /* 0x000fe20003f1d000 */
[----:B------:R-:W-:Y:S01]  /*6090*/  FFMA.FTZ R32, R32, c[0x0][0x23c], -R164 ;  /* 0x00008f0020207a23 */ /* 0x000fe200000108a4 */
[----:B------:R-:W-:Y:S01]  /*60a0*/  LOP3.LUT R174, R167, UR4, R174, 0x96, !PT ;  /* 0x00000004a7ae7c12 */ /* 0x000fe2000f8e96ae */
[----:B------:R1:W-:Y:S01]  /*60b0*/  MUFU.EX2 R190, R4 ;  /* 0x0000000400be7308 */ /* 0x0003e20000000800 */
[--C-:B------:R-:W-:Y:S01]  /*60c0*/  FFMA.FTZ R35, R35, c[0x0][0x23c], -R3.reuse ;  /* 0x00008f0023237a23 */ /* 0x100fe20000010803 */
[----:B------:R-:W-:Y:S01]  /*60d0*/  FSEL R2, R2, RZ, P0 ;  /* 0x000000ff02027208 */ /* 0x000fe20000000000 */
[--C-:B------:R-:W-:Y:S01]  /*60e0*/  FFMA.FTZ R19, R19, c[0x0][0x23c], -R3.reuse ;  /* 0x00008f0013137a23 */ /* 0x100fe20000010803 */
[----:B------:R-:W-:Y:S01]  /*60f0*/  ULDC.U8 UR4, c[0x0][0x2d8] ;  /* 0x0000b60000047ab9 */ /* 0x000fe20000000000 */
[--C-:B------:R-:W-:Y:S01]  /*6100*/  FFMA.FTZ R34, R34, c[0x0][0x23c], -R3.reuse ;  /* 0x00008f0022227a23 */ /* 0x100fe20000010803 */
[----:B------:R-:W-:Y:S01]  /*6110*/  FSETP.NEU.FTZ.AND P0, PT, R245, -INF , PT ;  /* 0xff800000f500780b */ /* 0x000fe20003f1d000 */
[--C-:B------:R-:W-:Y:S02]  /*6120*/  FFMA.FTZ R18, R18, c[0x0][0x23c], -R3.reuse ;  /* 0x00008f0012127a23 */ /* 0x100fe40000010803 */
[--C-:B------:R-:W-:Y:S01]  /*6130*/  FFMA.FTZ R23, R23, c[0x0][0x23c], -R3.reuse ;  /* 0x00008f0017177a23 */ /* 0x100fe20000010803 */
[----:B------:R-:W2:Y:S01]  /*6140*/  MUFU.EX2 R228, R32 ;  /* 0x0000002000e47308 */ /* 0x000ea20000000800 */
[--C-:B------:R-:W-:Y:S01]  /*6150*/  FFMA.FTZ R22, R22, c[0x0][0x23c], -R3.reuse ;  /* 0x00008f0016167a23 */ /* 0x100fe20000010803 */
[----:B------:R-:W-:Y:S01]  /*6160*/  FSEL R0, R0, RZ, P0 ;  /* 0x000000ff00007208 */ /* 0x000fe20000000000 */
[--C-:B------:R-:W-:Y:S02]  /*6170*/  FFMA.FTZ R7, R7, c[0x0][0x23c], -R3.reuse ;  /* 0x00008f0007077a23 */ /* 0x100fe40000010803 */
[----:B------:R-:W-:Y:S01]  /*6180*/  FFMA.FTZ R3, R6, c[0x0][0x23c], -R3 ;  /* 0x00008f0006037a23 */ /* 0x000fe20000010803 */
[----:B------:R-:W-:Y:S01]  /*6190*/  SHF.R.U32.HI R6, RZ, 0x18, R168 ;  /* 0x00000018ff067819 */ /* 0x000fe200000116a8 */
[----:B------:R-:W-:Y:S02]  /*61a0*/  FFMA.FTZ R8, R8, c[0x0][0x23c], -R2 ;  /* 0x00008f0008087a23 */ /* 0x000fe40000010802 */
[----:B------:R-:W-:Y:S01]  /*61b0*/  FFMA.FTZ R16, R16, c[0x0][0x23c], -R164 ;  /* 0x00008f0010107a23 */ /* 0x000fe200000108a4 */
[----:B------:R3:W-:Y:S01]  /*61c0*/  MUFU.EX2 R185, R3 ;  /* 0x0000000300b97308 */ /* 0x0007e20000000800 */
[----:B------:R-:W-:Y:S01]  /*61d0*/  FFMA.FTZ R28, R28, c[0x0][0x23c], -R2 ;  /* 0x00008f001c1c7a23 */ /* 0x000fe20000010802 */
[----:B------:R-:W-:Y:S01]  /*61e0*/  ISETP.LE.U32.AND P0, PT, R6, UR4, PT ;  /* 0x0000000406007c0c */ /* 0x000fe2000bf03070 */
[----:B------:R-:W-:Y:S01]  /*61f0*/  FFMA.FTZ R33, R33, c[0x0][0x23c], -R164 ;  /* 0x00008f0021217a23 */ /* 0x000fe200000108a4 */
[----:B-1----:R-:W-:Y:S01]  /*6200*/  SHF.R.U32.HI R4, RZ, 0x18, R172 ;  /* 0x00000018ff047819 */ /* 0x002fe200000116ac */
[--C-:B------:R-:W-:Y:S01]  /*6210*/  FFMA.FTZ R17, R17, c[0x0][0x23c], -R164.reuse ;  /* 0x00008f0011117a23 */ /* 0x100fe200000108a4 */
[----:B------:R-:W-:Y:S01]  /*6220*/  LOP3.LUT R6, R166, 0xff, RZ, 0xc0, !PT ;  /* 0x000000ffa6067812 */ /* 0x000fe200078ec0ff */
[--C-:B------:R-:W-:Y:S01]  /*6230*/  FFMA.FTZ R20, R20, c[0x0][0x23c], -R164.reuse ;  /* 0x00008f0014147a23 */ /* 0x100fe200000108a4 */
[----:B------:R-:W-:Y:S01]  /*6240*/  ISETP.LE.U32.AND P6, PT, R4, UR4, PT ;  /* 0x0000000404007c0c */ /* 0x000fe2000bfc3070 */
[--C-:B------:R-:W-:Y:S01]  /*6250*/  FFMA.FTZ R21, R21, c[0x0][0x23c], -R164.reuse ;  /* 0x00008f0015157a23 */ /* 0x100fe200000108a4 */
[----:B------:R1:W-:Y:S01]  /*6260*/  MUFU.EX2 R192, R7 ;  /* 0x0000000700c07308 */ /* 0x0003e20000000800 */
[----:B------:R-:W-:Y:S01]  /*6270*/  FFMA.FTZ R164, R5, c[0x0][0x23c], -R164 ;  /* 0x00008f0005a47a23 */ /* 0x000fe200000108a4 */
[----:B------:R-:W-:Y:S01]  /*6280*/  LOP3.LUT R5, R172, 0xff, RZ, 0xc0, !PT ;  /* 0x000000ffac057812 */ /* 0x000fe200078ec0ff */
[----:B------:R-:W-:Y:S01]  /*6290*/  FFMA.FTZ R12, R12, c[0x0][0x23c], -R2 ;  /* 0x00008f000c0c7a23 */ /* 0x000fe20000010802 */
[----:B------:R-:W-:Y:S01]  /*62a0*/  SHF.R.U32.HI R4, RZ, 0x18, R170 ;  /* 0x00000018ff047819 */ /* 0x000fe200000116aa */
[----:B------:R-:W-:Y:S01]  /*62b0*/  FFMA.FTZ R15, R15, c[0x0][0x23c], -R0 ;  /* 0x00008f000f0f7a23 */ /* 0x000fe20000010800 */
[----:B------:R-:W-:Y:S01]  /*62c0*/  ISETP.LE.U32.AND P2, PT, R5, UR4, PT ;  /* 0x0000000405007c0c */ /* 0x000fe2000bf43070 */
[--C-:B------:R-:W-:Y:S01]  /*62d0*/  FFMA.FTZ R13, R13, c[0x0][0x23c], -R2.reuse ;  /* 0x00008f000d0d7a23 */ /* 0x100fe20000010802 */
[----:B------:R-:W-:Y:S01]  /*62e0*/  LOP3.LUT R5, R170, 0xff, RZ, 0xc0, !PT ;  /* 0x000000ffaa057812 */ /* 0x000fe200078ec0ff */
[--C-:B------:R-:W-:Y:S01]  /*62f0*/  FFMA.FTZ R24, R24, c[0x0][0x23c], -R2.reuse ;  /* 0x00008f0018187a23 */ /* 0x100fe20000010802 */
[----:B------:R-:W4:Y:S01]  /*6300*/  MUFU.EX2 R229, R35 ;  /* 0x0000002300e57308 */ /* 0x000f220000000800 */
[----:B------:R-:W-:Y:S01]  /*6310*/  ISETP.LE.U32.AND P4, PT, R4, UR4, PT ;  /* 0x0000000404007c0c */ /* 0x000fe2000bf83070 */
[----:B------:R-:W-:Y:S01]  /*6320*/  FFMA.FTZ R25, R25, c[0x0][0x23c], -R2 ;  /* 0x00008f0019197a23 */ /* 0x000fe20000010802 */
[--C-:B------:R-:W-:Y:S01]  /*6330*/  SHF.R.U32.HI R4, RZ, 0x18, R175.reuse ;  /* 0x00000018ff047819 */ /* 0x100fe200000116af */
[--C-:B------:R-:W-:Y:S01]  /*6340*/  FFMA.FTZ R11, R11, c[0x0][0x23c], -R0.reuse ;  /* 0x00008f000b0b7a23 */ /* 0x100fe20000010800 */
[----:B---3--:R-:W-:Y:S01]  /*6350*/  LOP3.LUT R3, R168, 0xff, RZ, 0xc0, !PT ;  /* 0x000000ffa8037812 */ /* 0x008fe200078ec0ff */
[--C-:B------:R-:W-:Y:S01]  /*6360*/  FFMA.FTZ R14, R14, c[0x0][0x23c], -R0.reuse ;  /* 0x00008f000e0e7a23 */ /* 0x100fe20000010800 */
[----:B------:R-:W-:Y:S01]  /*6370*/  ISETP.LE.U32.AND P1, PT, R5, UR4, PT ;  /* 0x0000000405007c0c */ /* 0x000fe2000bf23070 */
[--C-:B------:R-:W-:Y:S01]  /*6380*/  FFMA.FTZ R10, R10, c[0x0][0x23c], -R0.reuse ;  /* 0x00008f000a0a7a23 */ /* 0x100fe20000010800 */
[----:B------:R-:W-:Y:S01]  /*6390*/  ISETP.LE.U32.AND P5, PT, R3, UR4, PT ;  /* 0x0000000403007c0c */ /* 0x000fe2000bfa3070 */
[----:B------:R3:W-:Y:S01]  /*63a0*/  MUFU.EX2 R187, R8 ;  /* 0x0000000800bb7308 */ /* 0x0007e20000000800 */
[----:B------:R-:W-:Y:S01]  /*63b0*/  LOP3.LUT R3, R175, 0xff, RZ, 0xc0, !PT ;  /* 0x000000ffaf037812 */ /* 0x000fe200078ec0ff */
[----:B--2---:R-:W-:Y:S01]  /*63c0*/  @!P2 FADD.FTZ R228, -R228, -RZ ;  /* 0x800000ffe4e4a221 */ /* 0x004fe20000010100 */
[----:B------:R-:W-:Y:S01]  /*63d0*/  ISETP.LE.U32.AND P2, PT, R4, UR4, PT ;  /* 0x0000000404007c0c */ /* 0x000fe2000bf43070 */
[----:B------:R-:W-:Y:S01]  /*63e0*/  FFMA.FTZ R31, R31, c[0x0][0x23c], -R0 ;  /* 0x00008f001f1f7a23 */ /* 0x000fe20000010800 */
[----:B-1----:R-:W-:Y:S01]  /*63f0*/  SHF.R.U32.HI R7, RZ, 0x10, R172 ;  /* 0x00000010ff077819 */ /* 0x002fe200000116ac */
[--C-:B------:R-:W-:Y:S01]  /*6400*/  FFMA.FTZ R27, R27, c[0x0][0x23c], -R0.reuse ;  /* 0x00008f001b1b7a23 */ /* 0x100fe20000010800 */
[----:B------:R-:W-:Y:S01]  /*6410*/  ISETP.LE.U32.AND P3, PT, R3, UR4, PT ;  /* 0x0000000403007c0c */ /* 0x000fe2000bf63070 */
[----:B------:R-:W-:Y:S01]  /*6420*/  FFMA.FTZ R26, R26, c[0x0][0x23c], -R0 ;  /* 0x00008f001a1a7a23 */ /* 0x000fe20000010800 */
[----:B------:R-:W-:Y:S01]  /*6430*/  LOP3.LUT R3, R7, 0xff, RZ, 0xc0, !PT ;  /* 0x000000ff07037812 */ /* 0x000fe200078ec0ff */
[----:B------:R-:W1:Y:S01]  /*6440*/  MUFU.EX2 R221, R16 ;  /* 0x0000001000dd7308 */ /* 0x000e620000000800 */
[----:B------:R-:W-:Y:S01]  /*6450*/  SHF.R.U32.HI R4, RZ, 0x18, R176 ;  /* 0x00000018ff047819 */ /* 0x000fe200000116b0 */
[----:B------:R-:W-:Y:S01]  /*6460*/  FFMA.FTZ R0, R30, c[0x0][0x23c], -R0 ;  /* 0x00008f001e007a23 */ /* 0x000fe20000010800 */
[----:B------:R-:W-:Y:S01]  /*6470*/  LOP3.LUT R5, R176, 0xff, RZ, 0xc0, !PT ;  /* 0x000000ffb0057812 */ /* 0x000fe200078ec0ff */
[----:B----4-:R-:W-:Y:S01]  /*6480*/  @!P6 FADD.FTZ R229, -R229, -RZ ;  /* 0x800000ffe5e5e221 */ /* 0x010fe20000010100 */
[----:B------:R-:W-:Y:S02]  /*6490*/  ISETP.LE.U32.AND P6, PT, R3, UR4, PT ;  /* 0x0000000403007c0c */ /* 0x000fe4000bfc3070 */
[----:B------:R-:W-:Y:S02]  /*64a0*/  LOP3.LUT R3, R165, 0xff, RZ, 0xc0, !PT ;  /* 0x000000ffa5037812 */ /* 0x000fe400078ec0ff */
[----:B------:R-:W-:Y:S01]  /*64b0*/  LOP3.LUT R172, R172, 0xffff, RZ, 0xc0, !PT ;  /* 0x0000ffffacac7812 */ /* 0x000fe200078ec0ff */
[----:B------:R-:W2:Y:S01]  /*64c0*/  MUFU.EX2 R227, R28 ;  /* 0x0000001c00e37308 */ /* 0x000ea20000000800 */
[----:B------:R-:W-:Y:S02]  /*64d0*/  SHF.R.U32.HI R7, RZ, 0x18, R166 ;  /* 0x00000018ff077819 */ /* 0x000fe400000116a6 */
[----:B---3--:R-:W-:Y:S02]  /*64e0*/  SHF.R.U32.HI R8, RZ, 0x10, R170 ;  /* 0x00000010ff087819 */ /* 0x008fe400000116aa */
[----:B------:R-:W-:Y:S05]  /*64f0*/  LOP3.LUT R170, R170, 0xffff, RZ, 0xc0, !PT ;  /* 0x0000ffffaaaa7812 */ /* 0x000fea00078ec0ff */
[----:B------:R-:W3:Y:S01]  /*6500*/  MUFU.EX2 R222, R19 ;  /* 0x0000001300de7308 */ /* 0x000ee20000000800 */
[----:B-1----:R-:W-:Y:S01]  /*6510*/  @!P1 FADD.FTZ R221, -R221, -RZ ;  /* 0x800000ffdddd9221 */ /* 0x002fe20000010100 */
[----:B------:R-:W-:Y:S02]  /*6520*/  ISETP.LE.U32.AND P1, PT, R4, UR4, PT ;  /* 0x0000000404007c0c */ /* 0x000fe4000bf23070 */
[----:B------:R-:W-:Y:S06]  /*6530*/  SHF.R.U32.HI R4, RZ, 0x8, R172 ;  /* 0x00000008ff047819 */ /* 0x000fec00000116ac */
[----:B------:R-:W1:Y:S01]  /*6540*/  MUFU.EX2 R224, R23 ;  /* 0x0000001700e07308 */ /* 0x000e620000000800 */
[----:B--2---:R-:W-:Y:S01]  /*6550*/  @!P5 FADD.FTZ R227, -R227, -RZ ;  /* 0x800000ffe3e3d221 */ /* 0x004fe20000010100 */
[----:B------:R-:W-:Y:S02]  /*6560*/  ISETP.LE.U32.AND P5, PT, R3, UR4, PT ;  /* 0x0000000403007c0c */ /* 0x000fe4000bfa3070 */
[----:B------:R-:W-:Y:S01]  /*6570*/  LOP3.LUT R3, R8, 0xff, RZ, 0xc0, !PT ;  /* 0x000000ff08037812 */ /* 0x000fe200078ec0ff */
[----:B------:R-:W-:Y:S05]  /*6580*/  @!P1 FADD.FTZ R192, -R192, -RZ ;  /* 0x800000ffc0c09221 */ /* 0x000fea0000010100 */
[----:B------:R-:W2:Y:S01]  /*6590*/  MUFU.EX2 R223, R20 ;  /* 0x0000001400df7308 */ /* 0x000ea20000000800 */
[----:B---3--:R-:W-:Y:S01]  /*65a0*/  @!P4 FADD.FTZ R222, -R222, -RZ ;  /* 0x800000ffdedec221 */ /* 0x008fe20000010100 */
[----:B------:R-:W-:Y:S02]  /*65b0*/  ISETP.LE.U32.AND P4, PT, R5, UR4, PT ;  /* 0x0000000405007c0c */ /* 0x000fe4000bf83070 */
[----:B------:R-:W-:Y:S02]  /*65c0*/  SHF.R.U32.HI R5, RZ, 0x10, R176 ;  /* 0x00000010ff057819 */ /* 0x000fe400000116b0 */
[----:B------:R-:W-:Y:S04]  /*65d0*/  LOP3.LUT R176, R176, 0xffff, RZ, 0xc0, !PT ;  /* 0x0000ffffb0b07812 */ /* 0x000fe800078ec0ff */
[----:B------:R3:W4:Y:S01]  /*65e0*/  MUFU.EX2 R217, R12 ;  /* 0x0000000c00d97308 */ /* 0x0007220000000800 */
[----:B------:R-:W-:Y:S01]  /*65f0*/  LOP3.LUT R5, R5, 0xff, RZ, 0xc0, !PT ;  /* 0x000000ff05057812 */ /* 0x000fe200078ec0ff */
[----:B-1----:R-:W-:Y:S01]  /*6600*/  @!P2 FADD.FTZ R224, -R224, -RZ ;  /* 0x800000ffe0e0a221 */ /* 0x002fe20000010100 */
[----:B------:R-:W-:Y:S02]  /*6610*/  ISETP.LE.U32.AND P2, PT, R6, UR4, PT ;  /* 0x0000000406007c0c */ /* 0x000fe4000bf43070 */
[----:B------:R-:W-:Y:S05]  /*6620*/  @!P4 FADD.FTZ R190, -R190, -RZ ;  /* 0x800000ffbebec221 */ /* 0x000fea0000010100 */
[----:B------:R-:W1:Y:S01]  /*6630*/  MUFU.EX2 R226, R34 ;  /* 0x0000002200e27308 */ /* 0x000e620000000800 */
[----:B--2---:R-:W-:Y:S01]  /*6640*/  @!P3 FADD.FTZ R223, -R223, -RZ ;  /* 0x800000ffdfdfb221 */ /* 0x004fe20000010100 */
[----:B------:R-:W-:Y:S02]  /*6650*/  ISETP.LE.U32.AND P3, PT, R3, UR4, PT ;  /* 0x0000000403007c0c */ /* 0x000fe4000bf63070 */
[----:B------:R-:W-:Y:S06]  /*6660*/  SHF.R.U32.HI R3, RZ, 0x10, R175 ;  /* 0x00000010ff037819 */ /* 0x000fec00000116af */
[----:B------:R-:W2:Y:S01]  /*6670*/  MUFU.EX2 R219, R18 ;  /* 0x0000001200db7308 */ /* 0x000ea20000000800 */
[----:B------:R-:W-:Y:S01]  /*6680*/  LOP3.LUT R3, R3, 0xff, RZ, 0xc0, !PT ;  /* 0x000000ff03037812 */ /* 0x000fe200078ec0ff */
[--C-:B---3--:R-:W-:Y:S03]  /*6690*/  FFMA.FTZ R12, R9, c[0x0][0x23c], -R2.reuse ;  /* 0x00008f00090c7a23 */ /* 0x108fe60000010802 */
[----:B------:R-:W-:Y:S01]  /*66a0*/  ISETP.LE.U32.AND P1, PT, R3, UR4, PT ;  /* 0x0000000403007c0c */ /* 0x000fe2000bf23070 */
[----:B------:R-:W-:Y:S01]  /*66b0*/  FFMA.FTZ R2, R29, c[0x0][0x23c], -R2 ;  /* 0x00008f001d027a23 */ /* 0x000fe20000010802 */
[----:B------:R-:W-:Y:S01]  /*66c0*/  LOP3.LUT R3, R4, 0xffff, RZ, 0xc0, !PT ;  /* 0x0000ffff04037812 */ /* 0x000fe200078ec0ff */
[----:B----4-:R-:W-:Y:S01]  /*66d0*/  @!P2 FADD.FTZ R217, -R217, -RZ ;  /* 0x800000ffd9d9a221 */ /* 0x010fe20000010100 */
[----:B------:R-:W-:Y:S01]  /*66e0*/  SHF.R.U32.HI R4, RZ, 0x8, R170 ;  /* 0x00000008ff047819 */ /* 0x000fe200000116aa */
[----:B------:R-:W3:Y:S01]  /*66f0*/  MUFU.EX2 R195, R15 ;  /* 0x0000000f00c37308 */ /* 0x000ee20000000800 */
[----:B------:R-:W-:Y:S02]  /*6700*/  ISETP.LE.U32.AND P4, PT, R3, UR4, PT ;  /* 0x0000000403007c0c */ /* 0x000fe4000bf83070 */
[----:B------:R-:W-:Y:S01]  /*6710*/  SHF.R.U32.HI R3, RZ, 0x18, R165 ;  /* 0x00000018ff037819 */ /* 0x000fe200000116a5 */
[----:B-1----:R-:W-:Y:S01]  /*6720*/  @!P6 FADD.FTZ R226, -R226, -RZ ;  /* 0x800000ffe2e2e221 */ /* 0x002fe20000010100 */
[----:B------:R-:W-:Y:S02]  /*6730*/  ISETP.LE.U32.AND P6, PT, R7, UR4, PT ;  /* 0x0000000407007c0c */ /* 0x000fe4000bfc3070 */
[----:B------:R-:W-:Y:S02]  /*6740*/  ISETP.LE.U32.AND P2, PT, R5, UR4, PT ;  /* 0x0000000405007c0c */ /* 0x000fe4000bf43070 */
[----:B------:R-:W-:Y:S01]  /*6750*/  LOP3.LUT R5, R174, 0xff, RZ, 0xc0, !PT ;  /* 0x000000ffae057812 */ /* 0x000fe200078ec0ff */
[----:B------:R-:W1:Y:S01]  /*6760*/  MUFU.EX2 R220, R22 ;  /* 0x0000001600dc7308 */ /* 0x000e620000000800 */
[----:B------:R-:W-:Y:S02]  /*6770*/  SHF.R.U32.HI R9, RZ, 0x10, R166 ;  /* 0x00000010ff097819 */ /* 0x000fe400000116a6 */
[----:B------:R-:W-:Y:S01]  /*6780*/  LOP3.LUT R166, R166, 0xffff, RZ, 0xc0, !PT ;  /* 0x0000ffffa6a67812 */ /* 0x000fe200078ec0ff */
[----:B--2---:R-:W-:Y:S01]  /*6790*/  @!P3 FADD.FTZ R219, -R219, -RZ ;  /* 0x800000ffdbdbb221 */ /* 0x004fe20000010100 */
[----:B------:R-:W-:Y:S02]  /*67a0*/  ISETP.LE.U32.AND P3, PT, R3, UR4, PT ;  /* 0x0000000403007c0c */ /* 0x000fe4000bf63070 */
[----:B------:R-:W-:Y:S02]  /*67b0*/  LOP3.LUT R3, R4, 0xffff, RZ, 0xc0, !PT ;  /* 0x0000ffff04037812 */ /* 0x000fe400078ec0ff */
[----:B------:R-:W-:Y:S01]  /*67c0*/  SHF.R.U32.HI R4, RZ, 0x18, R174 ;  /* 0x00000018ff047819 */ /* 0x000fe200000116ae */
[----:B------:R-:W2:Y:S01]  /*67d0*/  MUFU.EX2 R225, R33 ;  /* 0x0000002100e17308 */ /* 0x000ea20000000800 */
[----:B------:R-:W-:Y:S02]  /*67e0*/  @!P2 FADD.FTZ R185, -R185, -RZ ;  /* 0x800000ffb9b9a221 */ /* 0x000fe40000010100 */
[----:B---3--:R-:W-:Y:S01]  /*67f0*/  @!P6 FADD.FTZ R195, -R195, -RZ ;  /* 0x800000ffc3c3e221 */ /* 0x008fe20000010100 */
[----:B------:R-:W-:Y:S02]  /*6800*/  ISETP.LE.U32.AND P6, PT, R3, UR4, PT ;  /* 0x0000000403007c0c */ /* 0x000fe4000bfc3070 */
[----:B------:R-:W-:Y:S02]  /*6810*/  LOP3.LUT R3, R175, 0xffff, RZ, 0xc0, !PT ;  /* 0x0000ffffaf037812 */ /* 0x000fe400078ec0ff */
[----:B------:R-:W-:Y:S02]  /*6820*/  SHF.R.U32.HI R15, RZ, 0x10, R168 ;  /* 0x00000010ff0f7819 */ /* 0x000fe400000116a8 */
[----:B------:R3:W-:Y:S01]  /*6830*/  MUFU.EX2 R186, R2 ;  /* 0x0000000200ba7308 */ /* 0x0007e20000000800 */
[----:B------:R-:W-:Y:S02]  /*6840*/  SHF.R.U32.HI R3, RZ, 0x8, R3 ;  /* 0x00000008ff037819 */ /* 0x000fe40000011603 */
[----:B------:R-:W-:Y:S01]  /*6850*/  LOP3.LUT R168, R168, 0xffff, RZ, 0xc0, !PT ;  /* 0x0000ffffa8a87812 */ /* 0x000fe200078ec0ff */
[----:B-1----:R-:W-:Y:S01]  /*6860*/  @!P1 FADD.FTZ R220, -R220, -RZ ;  /* 0x800000ffdcdc9221 */ /* 0x002fe20000010100 */
[----:B------:R-:W-:Y:S02]  /*6870*/  ISETP.LE.U32.AND P1, PT, R5, UR4, PT ;  /* 0x0000000405007c0c */ /* 0x000fe4000bf23070 */
[----:B------:R-:W-:Y:S02]  /*6880*/  LOP3.LUT R3, R3, 0xffff, RZ, 0xc0, !PT ;  /* 0x0000ffff03037812 */ /* 0x000fe400078ec0ff */
[----:B------:R-:W-:Y:S01]  /*6890*/  LOP3.LUT R5, R9, 0xff, RZ, 0xc0, !PT ;  /* 0x000000ff09057812 */ /* 0x000fe200078ec0ff */
[----:B------:R-:W1:Y:S03]  /*68a0*/  MUFU.EX2 R194, R17 ;  /* 0x0000001100c27308 */ /* 0x000e660000000800 */
[----:B------:R-:W-:Y:S01]  /*68b0*/  ISETP.LE.U32.AND P2, PT, R5, UR4, PT ;  /* 0x0000000405007c0c */ /* 0x000fe2000bf43070 */
[----:B--2---:R-:W-:Y:S01]  /*68c0*/  @!P4 FADD.FTZ R225, -R225, -RZ ;  /* 0x800000ffe1e1c221 */ /* 0x004fe20000010100 */
[----:B------:R-:W-:Y:S02]  /*68d0*/  ISETP.LE.U32.AND P4, PT, R4, UR4, PT ;  /* 0x0000000404007c0c */ /* 0x000fe4000bf83070 */
[----:B------:R-:W-:Y:S01]  /*68e0*/  SHF.R.U32.HI R4, RZ, 0x8, R176 ;  /* 0x00000008ff047819 */ /* 0x000fe200000116b0 */
[----:B------:R-:W-:Y:S02]  /*68f0*/  @!P1 FADD.FTZ R187, -R187, -RZ ;  /* 0x800000ffbbbb9221 */ /* 0x000fe40000010100 */
[----:B------:R-:W2:Y:S01]  /*6900*/  MUFU.EX2 R189, R11 ;  /* 0x0000000b00bd7308 */ /* 0x000ea20000000800 */
[----:B------:R-:W-:Y:S02]  /*6910*/  LOP3.LUT R4, R4, 0xffff, RZ, 0xc0, !PT ;  /* 0x0000ffff04047812 */ /* 0x000fe400078ec0ff */
[----:B---3--:R-:W-:Y:S02]  /*6920*/  F2FP.RELU.BF16.PACK_AB R2, R192, R185 ;  /* 0x000000b9c002723e */ /* 0x008fe400000018ff */
[----:B------:R-:W-:Y:S02]  /*6930*/  ISETP.LE.U32.AND P1, PT, R4, UR4, PT ;  /* 0x0000000404007c0c */ /* 0x000fe4000bf23070 */
[----:B------:R-:W-:Y:S01]  /*6940*/  SHF.R.U32.HI R4, RZ, 0x10, R174 ;  /* 0x00000010ff047819 */ /* 0x000fe200000116ae */
[----:B------:R3:W-:Y:S02]  /*6950*/  STS [R232+0x20400], R2 ;  /* 0x02040002e8007388 */ /* 0x0007e40000000800 */
[----:B------:R-:W4:Y:S01]  /*6960*/  MUFU.EX2 R193, R21 ;  /* 0x0000001500c17308 */ /* 0x000f220000000800 */
[----:B------:R-:W-:Y:S02]  /*6970*/  LOP3.LUT R174, R174, 0xffff, RZ, 0xc0, !PT ;  /* 0x0000ffffaeae7812 */ /* 0x000fe400078ec0ff */
[----:B------:R-:W-:Y:S01]  /*6980*/  LOP3.LUT R5, R4, 0xff, RZ, 0xc0, !PT ;  /* 0x000000ff04057812 */ /* 0x000fe200078ec0ff */
[----:B-1----:R-:W-:Y:S01]  /*6990*/  @!P6 FADD.FTZ R194, -R194, -RZ ;  /* 0x800000ffc2c2e221 */ /* 0x002fe20000010100 */
[----:B------:R-:W-:Y:S02]  /*69a0*/  ISETP.LE.U32.AND P6, PT, R3, UR4, PT ;  /* 0x0000000403007c0c */ /* 0x000fe4000bfc3070 */
[----:B------:R-:W-:Y:S02]  /*69b0*/  SHF.R.U32.HI R4, RZ, 0x8, R174 ;  /* 0x00000008ff047819 */ /* 0x000fe400000116ae */
[----:B------:R-:W-:Y:S01]  /*69c0*/  SHF.R.U32.HI R3, RZ, 0x8, R166 ;  /* 0x00000008ff037819 */ /* 0x000fe200000116a6 */
[----:B------:R-:W1:Y:S01]  /*69d0*/  MUFU.EX2 R177, R164 ;  /* 0x000000a400b17308 */ /* 0x000e620000000800 */
[----:B------:R-:W-:Y:S02]  /*69e0*/  LOP3.LUT R4, R4, 0xffff, RZ, 0xc0, !PT ;  /* 0x0000ffff04047812 */ /* 0x000fe400078ec0ff */
[----:B------:R-:W-:Y:S01]  /*69f0*/  LOP3.LUT R3, R3, 0xffff, RZ, 0xc0, !PT ;  /* 0x0000ffff03037812 */ /* 0x000fe200078ec0ff */
[----:B--2---:R-:W-:Y:S01]  /*6a00*/  @!P4 FADD.FTZ R189, -R189, -RZ ;  /* 0x800000ffbdbdc221 */ /* 0x004fe20000010100 */
[----:B------:R-:W-:Y:S02]  /*6a10*/  ISETP.LE.U32.AND P4, PT, R5, UR4, PT ;  /* 0x0000000405007c0c */ /* 0x000fe4000bf83070 */
[----:B------:R-:W-:Y:S02]  /*6a20*/  SHF.R.U32.HI R5, RZ, 0x10, R165 ;  /* 0x00000010ff057819 */ /* 0x000fe400000116a5 */
[----:B------:R-:W-:Y:S01]  /*6a30*/  LOP3.LUT R165, R165, 0xffff, RZ, 0xc0, !PT ;  /* 0x0000ffffa5a57812 */ /* 0x000fe200078ec0ff */
[----:B------:R-:W2:Y:S01]  /*6a40*/  MUFU.EX2 R191, R14 ;  /* 0x0000000e00bf7308 */ /* 0x000ea20000000800 */
[----:B------:R-:W-:Y:S01]  /*6a50*/  LOP3.LUT R5, R5, 0xff, RZ, 0xc0, !PT ;  /* 0x000000ff05057812 */ /* 0x000fe200078ec0ff */
[----:B----4-:R-:W-:Y:S01]  /*6a60*/  @!P6 FADD.FTZ R193, -R193, -RZ ;  /* 0x800000ffc1c1e221 */ /* 0x010fe20000010100 */
[----:B------:R-:W-:Y:S02]  /*6a70*/  ISETP.LE.U32.AND P6, PT, R4, UR4, PT ;  /* 0x0000000404007c0c */ /* 0x000fe4000bfc3070 */
[----:B------:R-:W-:Y:S02]  /*6a80*/  SHF.R.U32.HI R4, RZ, 0x8, R168 ;  /* 0x00000008ff047819 */ /* 0x000fe400000116a8 */
[----:B---3--:R-:W-:Y:S03]  /*6a90*/  F2FP.RELU.BF16.PACK_AB R2, R194, R221 ;  /* 0x000000ddc202723e */ /* 0x008fe600000018ff */
[----:B------:R-:W3:Y:S01]  /*6aa0*/  MUFU.EX2 R179, R10 ;  /* 0x0000000a00b37308 */ /* 0x000ee20000000800 */
[----:B------:R-:W-:Y:S01]  /*6ab0*/  LOP3.LUT R4, R4, 0xffff, RZ, 0xc0, !PT ;  /* 0x0000ffff04047812 */ /* 0x000fe200078ec0ff */
[----:B-1----:R-:W-:Y:S08]  /*6ac0*/  @!P1 FADD.FTZ R177, -R177, -RZ ;  /* 0x800000ffb1b19221 */ /* 0x002ff00000010100 */
[----:B------:R-:W1:Y:S01]  /*6ad0*/  MUFU.EX2 R176, R12 ;  /* 0x0000000c00b07308 */ /* 0x000e620000000800 */
[----:B--2---:R-:W-:Y:S01]  /*6ae0*/  @!P2 FADD.FTZ R191, -R191, -RZ ;  /* 0x800000ffbfbfa221 */ /* 0x004fe20000010100 */
[----:B------:R-:W-:Y:S02]  /*6af0*/  ISETP.LE.U32.AND P2, PT, R3, UR4, PT ;  /* 0x0000000403007c0c */ /* 0x000fe4000bf43070 */
[----:B------:R-:W-:Y:S06]  /*6b00*/  LOP3.LUT R3, R15, 0xff, RZ, 0xc0, !PT ;  /* 0x000000ff0f037812 */ /* 0x000fec00078ec0ff */
[----:B------:R2:W4:Y:S01]  /*6b10*/  MUFU.EX2 R181, R0 ;  /* 0x0000000000b57308 */ /* 0x0005220000000800 */
[----:B------:R-:W-:Y:S02]  /*6b20*/  ISETP.LE.U32.AND P1, PT, R3, UR4, PT ;  /* 0x0000000403007c0c */ /* 0x000fe4000bf23070 */
[----:B------:R-:W-:Y:S01]  /*6b30*/  SHF.R.U32.HI R3, RZ, 0x8, R165 ;  /* 0x00000008ff037819 */ /* 0x000fe200000116a5 */
[----:B---3--:R-:W-:Y:S01]  /*6b40*/  @!P4 FADD.FTZ R179, -R179, -RZ ;  /* 0x800000ffb3b3c221 */ /* 0x008fe20000010100 */
[----:B------:R-:W-:Y:S02]  /*6b50*/  ISETP.LE.U32.AND P4, PT, R5, UR4, PT ;  /* 0x0000000405007c0c */ /* 0x000fe4000bf83070 */
[----:B------:R-:W-:Y:S02]  /*6b60*/  F2FP.RELU.BF16.PACK_AB R5, R177, R190 ;  /* 0x000000beb105723e */ /* 0x000fe400000018ff */
[----:B------:R-:W-:Y:S01]  /*6b70*/  LOP3.LUT R3, R3, 0xffff, RZ, 0xc0, !PT ;  /* 0x0000ffff03037812 */ /* 0x000fe200078ec0ff */
[----:B------:R-:W3:Y:S02]  /*6b80*/  MUFU.EX2 R184, R13 ;  /* 0x0000000d00b87308 */ /* 0x000ee40000000800 */
[----:B------:R3:W-:Y:S01]  /*6b90*/  STS [R232+0x20000], R5 ;  /* 0x02000005e8007388 */ /* 0x0007e20000000800 */
[----:B-1----:R-:W-:Y:S01]  /*6ba0*/  @!P6 FADD.FTZ R176, -R176, -RZ ;  /* 0x800000ffb0b0e221 */ /* 0x002fe20000010100 */
[----:B------:R-:W-:Y:S02]  /*6bb0*/  ISETP.LE.U32.AND P6, PT, R3, UR4, PT ;  /* 0x0000000403007c0c */ /* 0x000fe4000bfc3070 */
[----:B------:R1:W-:Y:S01]  /*6bc0*/  STS [R233+0x20000], R2 ;  /* 0x02000002e9007388 */ /* 0x0003e20000000800 */
[----:B------:R-:W-:Y:S03]  /*6bd0*/  F2FP.RELU.BF16.PACK_AB R3, R189, R179 ;  /* 0x000000b3bd03723e */ /* 0x000fe600000018ff */
[----:B------:R-:W1:Y:S01]  /*6be0*/  MUFU.EX2 R182, R24 ;  /* 0x0000001800b67308 */ /* 0x000e620000000800 */
[----:B--2---:R-:W-:Y:S01]  /*6bf0*/  F2FP.RELU.BF16.PACK_AB R0, R222, R219 ;  /* 0x000000dbde00723e */ /* 0x004fe200000018ff */
[----:B----4-:R-:W-:Y:S01]  /*6c00*/  @!P1 FADD.FTZ R181, -R181, -RZ ;  /* 0x800000ffb5b59221 */ /* 0x010fe20000010100 */
[----:B------:R-:W-:Y:S03]  /*6c10*/  FSETP.GE.FTZ.AND P1, PT, R177, RZ, PT ;  /* 0x000000ffb100720b */ /* 0x000fe60003f36000 */
[----:B------:R2:W-:Y:S04]  /*6c20*/  STS [R233+0x20400], R0 ;  /* 0x02040000e9007388 */ /* 0x0005e80000000800 */
[----:B------:R-:W4:Y:S01]  /*6c30*/  MUFU.EX2 R183, R27 ;  /* 0x0000001b00b77308 */ /* 0x000f220000000800 */
[----:B------:R4:W-:Y:S01]  /*6c40*/  STS [R232+0x21400], R3 ;  /* 0x02140003e8007388 */ /* 0x0009e20000000800 */
[----:B---3--:R-:W-:Y:S01]  /*6c50*/  @!P2 FADD.FTZ R184, -R184, -RZ ;  /* 0x800000ffb8b8a221 */ /* 0x008fe20000010100 */
[----:B------:R-:W-:Y:S01]  /*6c60*/  ISETP.LE.U32.AND P2, PT, R4, UR4, PT ;  /* 0x0000000404007c0c */ /* 0x000fe2000bf43070 */
[----:B------:R-:W-:Y:S01]  /*6c70*/  ULDC UR4, c[0x0][0x22c] ;  /* 0x00008b0000047ab9 */ /* 0x000fe20000000800 */
[----:B------:R-:W-:Y:S01]  /*6c80*/  F2FP.RELU.BF16.PACK_AB R4, R176, R187 ;  /* 0x000000bbb004723e */ /* 0x000fe200000018ff */
[----:B------:R-:W-:Y:S01]  /*6c90*/  UIMAD UR6, UR4, UR6, URZ ;  /* 0x00000006040672a4 */ /* 0x000fe2000f8e023f */
[----:B------:R-:W-:Y:S03]  /*6ca0*/  F2FP.RELU.BF16.PACK_AB R5, R184, R217 ;  /* 0x000000d9b805723e */ /* 0x000fe600000018ff */
[----:B------:R-:W3:Y:S01]  /*6cb0*/  MUFU.EX2 R180, R25 ;  /* 0x0000001900b47308 */ /* 0x000ee20000000800 */
[----:B-1----:R-:W-:Y:S01]  /*6cc0*/  F2FP.RELU.BF16.PACK_AB R2, R224, R220 ;  /* 0x000000dce002723e */ /* 0x002fe200000018ff */
[----:B------:R1:W-:Y:S01]  /*6cd0*/  STS [R232+0x21000], R4 ;  /* 0x02100004e8007388 */ /* 0x0003e20000000800 */
[----:B------:R-:W-:Y:S01]  /*6ce0*/  ULEA UR4, -UR6, URZ, 0x6 ;  /* 0x0000003f06047291 */ /* 0x000fe2000f8e313f */
[----:B------:R-:W-:Y:S02]  /*6cf0*/  @!P5 FADD.FTZ R182, -R182, -RZ ;  /* 0x800000ffb6b6d221 */ /* 0x000fe40000010100 */
[----:B------:R1:W-:Y:S01]  /*6d00*/  STS [R233+0x21000], R5 ;  /* 0x02100005e9007388 */ /* 0x0003e20000000800 */
[----:B------:R-:W-:Y:S01]  /*6d10*/  @!P2 FADD.FTZ R186, -R186, -RZ ;  /* 0x800000ffbabaa221 */ /* 0x000fe20000010100 */
[----:B------:R-:W-:Y:S02]  /*6d20*/  FSETP.GE.FTZ.AND P2, PT, R190, RZ, PT ;  /* 0x000000ffbe00720b */ /* 0x000fe40003f56000 */
[----:B------:R-:W1:Y:S01]  /*6d30*/  MUFU.EX2 R178, R26 ;  /* 0x0000001a00b27308 */ /* 0x000e620000000800 */
[----:B--2---:R-:W-:Y:S01]  /*6d40*/  F2FP.RELU.BF16.PACK_AB R0, R225, R228 ;  /* 0x000000e4e100723e */ /* 0x004fe200000018ff */
[----:B----4-:R-:W-:Y:S01]  /*6d50*/  @!P3 FADD.FTZ R183, -R183, -RZ ;  /* 0x800000ffb7b7b221 */ /* 0x010fe20000010100 */
[----:B------:R-:W-:Y:S02]  /*6d60*/  FSETP.GE.FTZ.AND P3, PT, R176, RZ, PT ;  /* 0x000000ffb000720b */ /* 0x000fe40003f76000 */
[----:B------:R-:W-:Y:S05]  /*6d70*/  F2FP.RELU.BF16.PACK_AB R3, R193, R223 ;  /* 0x000000dfc103723e */ /* 0x000fea00000018ff */
[----:B------:R-:W2:Y:S01]  /*6d80*/  MUFU.EX2 R188, R31 ;  /* 0x0000001f00bc7308 */ /* 0x000ea20000000800 */
[----:B---3--:R-:W-:Y:S01]  /*6d90*/  @!P6 FADD.FTZ R180, -R180, -RZ ;  /* 0x800000ffb4b4e221 */ /* 0x008fe20000010100 */
[----:B-1----:R-:W-:Y:S04]  /*6da0*/  F2FP.RELU.BF16.PACK_AB R4, R195, R191 ;  /* 0x000000bfc304723e */ /* 0x002fe800000018ff */
[----:B------:R-:W-:Y:S01]  /*6db0*/  F2FP.RELU.BF16.PACK_AB R5, R180, R182 ;  /* 0x000000b6b405723e */ /* 0x000fe200000018ff */
[----:B------:R1:W-:Y:S01]  /*6dc0*/  STS [R233+0x21400], R4 ;  /* 0x02140004e9007388 */ /* 0x0003e20000000800 */
[----:B------:R-:W-:Y:S03]  /*6dd0*/  @!P4 FADD.FTZ R178, -R178, -RZ ;  /* 0x800000ffb2b2c221 */ /* 0x000fe60000010100 */
[----:B------:R3:W-:Y:S04]  /*6de0*/  STS [R230+0x20000], R3 ;  /* 0x02000003e6007388 */ /* 0x0007e80000000800 */
[----:B------:R4:W-:Y:S04]  /*6df0*/  STS [R230+0x20400], R2 ;  /* 0x02040002e6007388 */ /* 0x0009e80000000800 */
[----:B------:R4:W-:Y:S01]  /*6e00*/  STS [R231+0x20000], R0 ;  /* 0x02000000e7007388 */ /* 0x0009e20000000800 */
[----:B--2---:R-:W-:Y:S01]  /*6e10*/  @!P0 FADD.FTZ R188, -R188, -RZ ;  /* 0x800000ffbcbc8221 */ /* 0x004fe20000010100 */
[----:B------:R-:W-:Y:S02]  /*6e20*/  FSETP.GE.FTZ.AND P0, PT, R185, RZ, PT ;  /* 0x000000ffb900720b */ /* 0x000fe40003f16000 */
[----:B-1----:R-:W-:Y:S01]  /*6e30*/  F2FP.RELU.BF16.PACK_AB R4, R183, R178 ;  /* 0x000000b2b704723e */ /* 0x002fe200000018ff */
[----:B---3--:R-:W-:Y:S01]  /*6e40*/  IMAD.SHL.U32 R3, R210, 0x2, RZ ;  /* 0x00000002d2037824 */ /* 0x008fe200078e00ff */
[----:B----4-:R-:W-:Y:S03]  /*6e50*/  F2FP.RELU.BF16.PACK_AB R2, R186, R227 ;  /* 0x000000e3ba02723e */ /* 0x010fe600000018ff */
[--C-:B------:R-:W-:Y:S02]  /*6e60*/  IMAD.IADD R196, R208, 0x1, R3.reuse ;  /* 0x00000001d0c47824 */ /* 0x100fe400078e0203 */
[----:B------:R-:W-:Y:S01]  /*6e70*/  IMAD.IADD R198, R199, 0x1, R3 ;  /* 0x00000001c7c67824 */ /* 0x000fe200078e0203 */
[----:B------:R-:W-:Y:S01]  /*6e80*/  F2FP.RELU.BF16.PACK_AB R0, R229, R226 ;  /* 0x000000e2e500723e */ /* 0x000fe200000018ff */
[----:B------:R-:W-:Y:S04]  /*6e90*/  IMAD.IADD R197, R199, 0x1, R196 ;  /* 0x00000001c7c57824 */ /* 0x000fe800078e02c4 */
[----:B------:R1:W-:Y:S04]  /*6ea0*/  STS [R231+0x20400], R0 ;  /* 0x02040000e7007388 */ /* 0x0003e80000000800 */
[----:B------:R-:W-:Y:S04]  /*6eb0*/  STS [R230+0x21000], R5 ;  /* 0x02100005e6007388 */ /* 0x000fe80000000800 */
[----:B------:R-:W-:Y:S04]  /*6ec0*/  STS [R230+0x21400], R4 ;  /* 0x02140004e6007388 */ /* 0x000fe80000000800 */
[----:B------:R-:W-:Y:S01]  /*6ed0*/  STS [R231+0x21000], R2 ;  /* 0x02100002e7007388 */ /* 0x000fe20000000800 */
[----:B-1----:R-:W-:Y:S05]  /*6ee0*/  F2FP.RELU.BF16.PACK_AB R0, R188, R181 ;  /* 0x000000b5bc00723e */ /* 0x002fea00000018ff */
[----:B------:R-:W-:Y:S04]  /*6ef0*/  STS [R231+0x21400], R0 ;  /* 0x02140000e7007388 */ /* 0x000fe80000000800 */
[----:B------:R-:W-:Y:S08]  /*6f00*/  LDSM.16.M88.4 R32, [R3+0x8000] ;  /* 0x008000000320783b */ /* 0x000ff00000000200 */
[----:B------:R-:W1:Y:S08]  /*6f10*/  LDSM.16.M88.4 R16, [R207+0x14000] ;  /* 0x01400000cf10783b */ /* 0x000e700000000200 */
[----:B------:R-:W2:Y:S08]  /*6f20*/  LDSM.16.M88.4 R28, [R3+0x9000] ;  /* 0x00900000031c783b */ /* 0x000eb00000000200 */
[----:B------:R-:W3:Y:S08]  /*6f30*/  LDSM.16.M88.4 R164, [R207+0x14800] ;  /* 0x01480000cfa4783b */ /* 0x000ef00000000200 */
[----:B------:R-:W-:Y:S08]  /*6f40*/  LDSM.16.M88.4 R168, [R196+0x8000] ;  /* 0x00800000c4a8783b */ /* 0x000ff00000000200 */
[----:B------:R-:W-:Y:S01]  /*6f50*/  LDSM.16.M88.4 R172, [R196+0x9000] ;  /* 0x00900000c4ac783b */ /* 0x000fe20000000200 */
        /* <DEDUP_REMOVED lines=82> */
[C---:B------:R-:W-:Y:S07]  /*7480*/  HMMA.16816.F32.BF16 R8, R172.reuse, R168, R8 ;  /* 0x000000a8ac08723c */ /* 0x040fee0000041808 */
[----:B------:R-:W-:Y:S01]  /*7490*/  IMAD.U32 R169, RZ, RZ, UR4 ;  /* 0x00000004ffa97e24 */ /* 0x000fe2000f8e00ff */
[-C--:B------:R-:W-:Y:S01]  /*74a0*/  HMMA.16816.F32.BF16 R12, R172, R170.reuse, R12 ;  /* 0x000000aaac0c723c */ /* 0x080fe2000004180c */
[----:B------:R-:W-:Y:S07]  /*74b0*/  IMAD.U32 R168, RZ, RZ, UR4 ;  /* 0x00000004ffa87e24 */ /* 0x000fee000f8e00ff */
[C---:B-----5:R-:W-:Y:S01]  /*74c0*/  FADD.FTZ R4, -R216.reuse, R4 ;  /* 0x00000004d8047221 */ /* 0x060fe20000010100 */
[C---:B------:R-:W-:Y:S03]  /*74d0*/  HMMA.16816.F32.BF16 R16, R164.reuse, R170, R16 ;  /* 0x000000aaa410723c */ /* 0x040fe60000041810 */
[----:B------:R-:W-:Y:S01]  /*74e0*/  FADD.FTZ R2, -R216, R5 ;  /* 0x00000005d8027221 */ /* 0x000fe20000010100 */
[-C--:B------:R-:W-:Y:S01]  /*74f0*/  FSEL R4, R4, R216.reuse, P2 ;  /* 0x000000d804047208 */ /* 0x080fe20001000000 */
[----:B------:R-:W-:Y:S01]  /*7500*/  FADD.FTZ R0, -R215, R6 ;  /* 0x00000006d7007221 */ /* 0x000fe20000010100 */
[----:B------:R-:W-:Y:S01]  /*7510*/  FSETP.GE.FTZ.AND P2, PT, R179, RZ, PT ;  /* 0x000000ffb300720b */ /* 0x000fe20003f56000 */
[C---:B------:R-:W-:Y:S01]  /*7520*/  FADD.FTZ R11, -R211.reuse, R11 ;  /* 0x0000000bd30b7221 */ /* 0x040fe20000010100 */
[----:B------:R-:W-:Y:S01]  /*7530*/  FSEL R2, R2, R216, P1 ;  /* 0x000000d802027208 */ /* 0x000fe20000800000 */
[----:B------:R-:W-:Y:S01]  /*7540*/  FMUL.FTZ R190, R190, R4 ;  /* 0x00000004bebe7220 */ /* 0x000fe20000410000 */
[----:B------:R-:W-:Y:S02]  /*7550*/  FSETP.GE.FTZ.AND P1, PT, R192, RZ, PT ;  /* 0x000000ffc000720b */ /* 0x000fe40003f36000 */
[----:B------:R-:W-:Y:S01]  /*7560*/  FADD.FTZ R10, -R211, R10 ;  /* 0x0000000ad30a7221 */ /* 0x000fe20000010100 */
[-C--:B------:R-:W-:Y:S01]  /*7570*/  FSEL R0, R0, R215.reuse, P0 ;  /* 0x000000d700007208 */ /* 0x080fe20000000000 */
[----:B------:R-:W-:Y:S01]  /*7580*/  FMUL.FTZ R177, R177, R2 ;  /* 0x00000002b1b17220 */ /* 0x000fe20000410000 */
[----:B------:R-:W-:Y:S01]  /*7590*/  FSETP.GE.FTZ.AND P0, PT, R187, RZ, PT ;  /* 0x000000ffbb00720b */ /* 0x000fe20003f16000 */
[----:B------:R-:W-:Y:S02]  /*75a0*/  FADD.FTZ R2, -R215, R7 ;  /* 0x00000007d7027221 */ /* 0x000fe40000010100 */
[----:B------:R-:W-:Y:S01]  /*75b0*/  FMUL.FTZ R185, R185, R0 ;  /* 0x00000000b9b97220 */ /* 0x000fe20000410000 */
[----:B------:R-:W1:Y:S01]  /*75c0*/  LDSM.16.M88.4 R4, [R205+0x18800] ;  /* 0x01880000cd04783b */ /* 0x000e620000000200 */
[----:B------:R-:W-:Y:S01]  /*75d0*/  FADD.FTZ R0, -R214, R8 ;  /* 0x00000008d6007221 */ /* 0x000fe20000010100 */
[----:B------:R-:W-:Y:S01]  /*75e0*/  FSEL R2, R2, R215, P1 ;  /* 0x000000d702027208 */ /* 0x000fe20000800000 */
[----:B------:R-:W-:Y:S01]  /*75f0*/  FADD.FTZ R9, -R214, R9 ;  /* 0x00000009d6097221 */ /* 0x000fe20000010100 */
[----:B------:R-:W-:Y:S01]  /*7600*/  FSETP.GE.FTZ.AND P1, PT, R189, RZ, PT ;  /* 0x000000ffbd00720b */ /* 0x000fe20003f36000 */
[----:B------:R-:W-:Y:S01]  /*7610*/  FADD.FTZ R8, -R211, R15 ;  /* 0x0000000fd3087221 */ /* 0x000fe20000010100 */
[----:B------:R-:W-:Y:S01]  /*7620*/  FSEL R0, R0, R214, P0 ;  /* 0x000000d600007208 */ /* 0x000fe20000000000 */
[----:B------:R-:W-:Y:S01]  /*7630*/  FMUL.FTZ R192, R192, R2 ;  /* 0x00000002c0c07220 */ /* 0x000fe20000410000 */
[----:B------:R-:W-:Y:S02]  /*7640*/  LEA R212, P0, R169, R212, 0x2 ;  /* 0x000000d4a9d47211 */ /* 0x000fe400078010ff */
[-C--:B------:R-:W-:Y:S01]  /*7650*/  FSEL R2, R10, R211.reuse, P2 ;  /* 0x000000d30a027208 */ /* 0x080fe20001000000 */
[----:B------:R-:W-:Y:S01]  /*7660*/  FMUL.FTZ R187, R187, R0 ;  /* 0x00000000bbbb7220 */ /* 0x000fe20000410000 */
[----:B------:R-:W-:Y:S01]  /*7670*/  FSEL R0, R11, R211, P1 ;  /* 0x000000d30b007208 */ /* 0x000fe20000800000 */
[----:B------:R-:W-:Y:S01]  /*7680*/  FADD.FTZ R10, -R214, R13 ;  /* 0x0000000dd60a7221 */ /* 0x000fe20000010100 */
[----:B------:R-:W-:Y:S01]  /*7690*/  LEA.HI.X.SX32 R213, R168, R213, 0x2, P0 ;  /* 0x000000d5a8d57211 */ /* 0x000fe200000f16ff */
[----:B------:R-:W-:Y:S01]  /*76a0*/  FMUL.FTZ R179, R179, R2 ;  /* 0x00000002b3b37220 */ /* 0x000fe20000410000 */
[----:B------:R-:W-:Y:S01]  /*76b0*/  FSEL R168, R9, R214, P3 ;  /* 0x000000d609a87208 */ /* 0x000fe20001800000 */
[----:B------:R-:W-:Y:S01]  /*76c0*/  FADD.FTZ R9, -R211, R14 ;  /* 0x0000000ed3097221 */ /* 0x000fe20000010100 */
[----:B------:R-:W-:Y:S01]  /*76d0*/  FSETP.GE.FTZ.AND P0, PT, R195, RZ, PT ;  /* 0x000000ffc300720b */ /* 0x000fe20003f16000 */
[----:B------:R-:W-:Y:S01]  /*76e0*/  FMUL.FTZ R189, R189, R0 ;  /* 0x00000000bdbd7220 */ /* 0x000fe20000410000 */
[----:B------:R-:W-:Y:S01]  /*76f0*/  FSETP.GE.FTZ.AND P1, PT, R191, RZ, PT ;  /* 0x000000ffbf00720b */ /* 0x000fe20003f36000 */
[C---:B------:R-:W-:Y:S01]  /*7700*/  FADD.FTZ R0, -R215.reuse, R19 ;  /* 0x00000013d7007221 */ /* 0x040fe20000010100 */
[----:B------:R-:W-:Y:S01]  /*7710*/  FSETP.GE.FTZ.AND P2, PT, R184, RZ, PT ;  /* 0x000000ffb800720b */ /* 0x000fe20003f56000 */
[----:B------:R-:W-:Y:S01]  /*7720*/  FADD.FTZ R2, -R215, R18 ;  /* 0x00000012d7027221 */ /* 0x000fe20000010100 */
[-C--:B------:R-:W-:Y:S01]  /*7730*/  FSEL R8, R8, R211.reuse, P0 ;  /* 0x000000d308087208 */ /* 0x080fe20000000000 */
[----:B------:R-:W-:Y:S01]  /*7740*/  FADD.FTZ R11, -R214, R12 ;  /* 0x0000000cd60b7221 */ /* 0x000fe20000010100 */
[----:B------:R-:W-:Y:S01]  /*7750*/  FSETP.GE.FTZ.AND P0, PT, R222, RZ, PT ;  /* 0x000000ffde00720b */ /* 0x000fe20003f16000 */
[----:B------:R-:W-:Y:S01]  /*7760*/  FMUL.FTZ R168, R176, R168 ;  /* 0x000000a8b0a87220 */ /* 0x000fe20000410000 */
[----:B------:R-:W-:Y:S01]  /*7770*/  FSEL R9, R9, R211, P1 ;  /* 0x000000d309097208 */ /* 0x000fe20000800000 */
[----:B------:R-:W-:Y:S01]  /*7780*/  FMUL.FTZ R195, R195, R8 ;  /* 0x00000008c3c37220 */ /* 0x000fe20000410000 */
[----:B------:R-:W-:Y:S02]  /*7790*/  FSETP.GE.FTZ.AND P1, PT, R219, RZ, PT ;  /* 0x000000ffdb00720b */ /* 0x000fe40003f36000 */
[----:B------:R-:W-:Y:S01]  /*77a0*/  FSETP.GE.FTZ.AND P3, PT, R217, RZ, PT ;  /* 0x000000ffd900720b */ /* 0x000fe20003f76000 */
[----:B------:R-:W-:Y:S01]  /*77b0*/  FMUL.FTZ R191, R191, R9 ;  /* 0x00000009bfbf7220 */ /* 0x000fe20000410000 */
[----:B------:R-:W-:Y:S02]  /*77c0*/  FSEL R10, R10, R214, P2 ;  /* 0x000000d60a0a7208 */ /* 0x000fe40001000000 */
[----:B------:R-:W-:Y:S02]  /*77d0*/  FSETP.GE.FTZ.AND P2, PT, R194, RZ, PT ;  /* 0x000000ffc200720b */ /* 0x000fe40003f56000 */
[-C--:B------:R-:W-:Y:S01]  /*77e0*/  FSEL R0, R0, R215.reuse, P0 ;  /* 0x000000d700007208 */ /* 0x080fe20000000000 */
[----:B------:R-:W-:Y:S01]  /*77f0*/  FMUL.FTZ R184, R184, R10 ;  /* 0x0000000ab8b87220 */ /* 0x000fe20000410000 */
[-C--:B-1----:R-:W-:Y:S01]  /*7800*/  HMMA.16816.F32.BF16 R20, R164, R4.reuse, R20 ;  /* 0x00000004a414723c */ /* 0x082fe20000041814 */
[----:B------:R-:W-:Y:S02]  /*7810*/  FSEL R2, R2, R215, P1 ;  /* 0x000000d702027208 */ /* 0x000fe40000800000 */
[----:B------:R-:W-:Y:S01]  /*7820*/  FMUL.FTZ R10, R222, R0 ;  /* 0x00000000de0a7220 */ /* 0x000fe20000410000 */
[----:B------:R-:W-:Y:S02]  /*7830*/  FSETP.GE.FTZ.AND P0, PT, R224, RZ, PT ;  /* 0x000000ffe000720b */ /* 0x000fe40003f16000 */
[----:B------:R-:W-:Y:S01]  /*7840*/  FMUL.FTZ R12, R219, R2 ;  /* 0x00000002db0c7220 */ /* 0x000fe20000410000 */
[----:B------:R-:W-:Y:S01]  /*7850*/  FSETP.GE.FTZ.AND P1, PT, R220, RZ, PT ;  /* 0x000000ffdc00720b */ /* 0x000fe20003f36000 */
[C---:B------:R-:W-:Y:S01]  /*7860*/  HMMA.16816.F32.BF16 R24, R172.reuse, R4, R24 ;  /* 0x00000004ac18723c */ /* 0x040fe20000041818 */
[----:B------:R-:W-:Y:S02]  /*7870*/  FSEL R11, R11, R214, P3 ;  /* 0x000000d60b0b7208 */ /* 0x000fe40001800000 */
[----:B------:R-:W-:Y:S03]  /*7880*/  FSETP.GE.FTZ.AND P3, PT, R221, RZ, PT ;  /* 0x000000ffdd00720b */ /* 0x000fe60003f76000 */
[----:B------:R-:W-:Y:S02]  /*7890*/  FMUL.FTZ R217, R217, R11 ;  /* 0x0000000bd9d97220 */ /* 0x000fe40000410000 */
[C---:B------:R-:W-:Y:S01]  /*78a0*/  FADD.FTZ R4, -R216.reuse, R17 ;  /* 0x00000011d8047221 */ /* 0x040fe20000010100 */
[-C--:B------:R-:W-:Y:S03]  /*78b0*/  HMMA.16816.F32.BF16 R28, R172, R6.reuse, R28 ;  /* 0x00000006ac1c723c */ /* 0x080fe6000004181c */
[----:B------:R-:W-:Y:S01]  /*78c0*/  FADD.FTZ R5, -R216, R16 ;  /* 0x00000010d8057221 */ /* 0x000fe20000010100 */
[----:B------:R-:W-:Y:S02]  /*78d0*/  FSEL R4, R4, R216, P2 ;  /* 0x000000d804047208 */ /* 0x000fe40001000000 */
[----:B------:R-:W-:Y:S01]  /*78e0*/  FSETP.GE.FTZ.AND P2, PT, R193, RZ, PT ;  /* 0x000000ffc100720b */ /* 0x000fe20003f56000 */
[C---:B------:R-:W-:Y:S01]  /*78f0*/  FADD.FTZ R23, -R215.reuse, R23 ;  /* 0x00000017d7177221 */ /* 0x040fe20000010100 */
[----:B------:R-:W-:Y:S01]  /*7900*/  HMMA.16816.F32.BF16 R32, R164, R6, R32 ;  /* 0x00000006a420723c */ /* 0x000fe20000041820 */
[----:B------:R-:W-:Y:S03]  /*7910*/  FADD.FTZ R22, -R215, R22 ;  /* 0x00000016d7167221 */ /* 0x000fe60000010100 */
[C---:B------:R-:W-:Y:S01]  /*7920*/  FADD.FTZ R21, -R216.reuse, R21 ;  /* 0x00000015d8157221 */ /* 0x040fe20000010100 */
[-C--:B------:R-:W-:Y:S01]  /*7930*/  FSEL R0, R23, R215.reuse, P0 ;  /* 0x000000d717007208 */ /* 0x080fe20000000000 */
[----:B------:R-:W-:Y:S01]  /*7940*/  FADD.FTZ R20, -R216, R20 ;  /* 0x00000014d8147221 */ /* 0x000fe20000010100 */
[----:B------:R-:W-:Y:S01]  /*7950*/  FSEL R2, R22, R215, P1 ;  /* 0x000000d716027208 */ /* 0x000fe20000800000 */
[----:B------:R-:W-:Y:S01]  /*7960*/  FADD.FTZ R24, -R214, R24 ;  /* 0x00000018d6187221 */ /* 0x000fe20000010100 */
[----:B------:R-:W-:Y:S02]  /*7970*/  FSETP.GE.FTZ.AND P1, PT, R182, RZ, PT ;  /* 0x000000ffb600720b */ /* 0x000fe40003f36000 */
        /* <DEDUP_REMOVED lines=10> */
[----:B------:R-:W-:Y:S01]  /*7a20*/  FSEL R0, R24, R214, P1 ;  /* 0x000000d618007208 */ /* 0x000fe20000800000 */
[----:B------:R-:W-:Y:S01]  /*7a30*/  FMUL.FTZ R13, R221, R5 ;  /* 0x00000005dd0d7220 */ /* 0x000fe20000410000 */
[----:B------:R-:W-:Y:S01]  /*7a40*/  FSETP.GE.FTZ.AND P1, PT, R183, RZ, PT ;  /* 0x000000ffb700720b */ /* 0x000fe20003f36000 */
[----:B------:R-:W-:Y:S01]  /*7a50*/  FMUL.FTZ R23, R220, R2 ;  /* 0x00000002dc177220 */ /* 0x000fe20000410000 */
[----:B------:R-:W-:Y:S01]  /*7a60*/  FSEL R5, R20, R216, P3 ;  /* 0x000000d814057208 */ /* 0x000fe20001800000 */
        /* <DEDUP_REMOVED lines=16> */
[----:B------:R-:W-:Y:S01]  /*7b70*/  FMUL.FTZ R21, R180, R4 ;  /* 0x00000004b4157220 */ /* 0x000fe20000410000 */
[----:B------:R-:W-:Y:S02]  /*7b80*/  FSETP.GE.FTZ.AND P1, PT, R228, RZ, PT ;  /* 0x000000ffe400720b */ /* 0x000fe40003f36000 */
[----:B------:R-:W-:Y:S01]  /*7b90*/  FSEL R0, R28, R214, P3 ;  /* 0x000000d61c007208 */ /* 0x000fe20001800000 */
[----:B------:R-:W-:Y:S01]  /*7ba0*/  @P2 FADD.FTZ R214, -R214, R29 ;  /* 0x0000001dd6d62221 */ /* 0x000fe20000010100 */
[----:B------:R-:W-:Y:S01]  /*7bb0*/  FSETP.GE.FTZ.AND P3, PT, R225, RZ, PT ;  /* 0x000000ffe100720b */ /* 0x000fe20003f76000 */
[----:B------:R-:W-:Y:S01]  /*7bc0*/  @P0 FADD.FTZ R211, -R211, R31 ;  /* 0x0000001fd3d30221 */ /* 0x000fe20000010100 */
[----:B------:R-:W-:Y:S01]  /*7bd0*/  FSETP.GE.FTZ.AND P2, PT, R229, RZ, PT ;  /* 0x000000ffe500720b */ /* 0x000fe20003f56000 */
[----:B------:R-:W-:Y:S01]  /*7be0*/  FMUL.FTZ R18, R227, R0 ;  /* 0x00000000e3127220 */ /* 0x000fe20000410000 */
[----:B------:R-:W-:Y:S01]  /*7bf0*/  FSEL R2, R2, R216, P1 ;  /* 0x000000d802027208 */ /* 0x000fe20000800000 */
[----:B------:R-:W-:Y:S01]  /*7c00*/  FADD.FTZ R0, -R215, R34 ;  /* 0x00000022d7007221 */ /* 0x000fe20000010100 */
[----:B------:R-:W-:Y:S01]  /*7c10*/  PLOP3.LUT P1, PT, PT, PT, UP2, 0x80, 0x0 ;  /* 0x000000000000781c */ /* 0x000fe20003f2f028 */
[----:B------:R-:W-:Y:S01]  /*7c20*/  FMUL.FTZ R30, R181, R30 ;  /* 0x0000001eb51e7220 */ /* 0x000fe20000410000 */
[----:B------:R-:W-:Y:S01]  /*7c30*/  FSETP.GE.FTZ.AND P0, PT, R226, RZ, PT ;  /* 0x000000ffe200720b */ /* 0x000fe20003f16000 */
[----:B------:R-:W-:Y:S02]  /*7c40*/  FMUL.FTZ R17, R228, R2 ;  /* 0x00000002e4117220 */ /* 0x000fe40000410000 */
[----:B------:R-:W-:Y:S01]  /*7c50*/  FMUL.FTZ R214, R186, R214 ;  /* 0x000000d6bad67220 */ /* 0x000fe20000410000 */
[----:B------:R-:W-:Y:S01]  /*7c60*/  FSEL R0, R0, R215, P0 ;  /* 0x000000d700007208 */ /* 0x000fe20000000000 */
[----:B------:R-:W-:Y:S02]  /*7c70*/  @P3 FADD.FTZ R216, -R216, R33 ;  /* 0x00000021d8d83221 */ /* 0x000fe40000010100 */
[----:B------:R-:W-:Y:S02]  /*7c80*/  @P2 FADD.FTZ R215, -R215, R35 ;  /* 0x00000023d7d72221 */ /* 0x000fe40000010100 */
        /* <DEDUP_REMOVED lines=10> */
[C---:B------:R-:W-:Y:S03]  /*7d30*/  IMAD.U32 R2, R9.reuse, -0x40, RZ ;  /* 0xffffffc009027824 */ /* 0x040fe600078e00ff */
[----:B------:R-:W-:Y:S02]  /*7d40*/  UISETP.NE.U32.AND UP0, UPT, UR4, 0x1, UPT ;  /* 0x000000010400788c */ /* 0x000fe4000bf05070 */
[C---:B------:R-:W-:Y:S02]  /*7d50*/  LEA R4, P3, R2.reuse, R240, 0x1 ;  /* 0x000000f002047211 */ /* 0x040fe400078608ff */
[----:B------:R-:W-:Y:S01]  /*7d60*/  USEL UR4, UR40, 0x4000, !UP0 ;  /* 0x0000400028047887 */ /* 0x000fe2000c000000 */
[----:B------:R-:W-:Y:S02]  /*7d70*/  SHF.R.S32.HI R6, RZ, 0x1f, R2 ;  /* 0x0000001fff067819 */ /* 0x000fe40000011402 */
[----:B------:R-:W-:Y:S02]  /*7d80*/  LEA.HI.X.SX32 R5, R2, R241, 0x1, P3 ;  /* 0x000000f102057211 */ /* 0x000fe400018f0eff */
[C---:B------:R-:W-:Y:S02]  /*7d90*/  LEA R0, P4, R9.reuse, R2, 0x5 ;  /* 0x0000000209007211 */ /* 0x040fe400078828ff */
[----:B------:R-:W-:Y:S02]  /*7da0*/  IADD3 R218, R218, UR4, RZ ;  /* 0x00000004dada7c10 */ /* 0x000fe4000fffe0ff */
[----:B------:R-:W-:Y:S02]  /*7db0*/  IADD3 R234, R234, UR4, RZ ;  /* 0x00000004eaea7c10 */ /* 0x000fe4000fffe0ff */
[C-C-:B------:R-:W-:Y:S01]  /*7dc0*/  LEA.HI.X R2, R9.reuse, R6, R14.reuse, 0x5, P4 ;  /* 0x0000000609027211 */ /* 0x140fe200020f2c0e */
[----:B------:R1:W-:Y:S01]  /*7dd0*/  @P2 STS [R218], RZ ;  /* 0x000000ffda002388 */ /* 0x0003e20000000800 */
[C---:B------:R-:W-:Y:S02]  /*7de0*/  @!P2 LEA R8, P4, R9.reuse, R4, 0x6 ;  /* 0x000000040908a211 */ /* 0x040fe400078830ff */
[C---:B------:R-:W-:Y:S01]  /*7df0*/  @!P0 LEA R6, P3, R0.reuse, R240, 0x1 ;  /* 0x000000f000068211 */ /* 0x040fe200078608ff */
[----:B------:R1:W-:Y:S01]  /*7e00*/  @P2 STS [R218+0x4], RZ ;  /* 0x000004ffda002388 */ /* 0x0003e20000000800 */
[----:B------:R-:W-:Y:S01]  /*7e10*/  @!P2 LEA.HI.X R9, R9, R5, R14, 0x6, P4 ;  /* 0x000000050909a211 */ /* 0x000fe200020f340e */
[----:B------:R-:W-:Y:S01]  /*7e20*/  IMAD.MOV.U32 R240, RZ, RZ, R4 ;  /* 0x000000fffff07224 */ /* 0x000fe200078e0004 */
[----:B------:R-:W-:Y:S01]  /*7e30*/  @!P0 LEA.HI.X R7, R0, R241, R2, 0x1, P3 ;  /* 0x000000f100078211 */ /* 0x000fe200018f0c02 */
[----:B------:R1:W-:Y:S01]  /*7e40*/  @P2 STS [R218+0x8], RZ ;  /* 0x000008ffda002388 */ /* 0x0003e20000000800 */
[----:B------:R-:W-:Y:S01]  /*7e50*/  IADD3 R203, R203, UR4, RZ ;  /* 0x00000004cbcb7c10 */ /* 0x000fe2000fffe0ff */
        /* <DEDUP_REMOVED lines=31> */
.L_x_1520:
        /* <DEDUP_REMOVED lines=134> */
[C---:B------:R-:W-:Y:S01]  /*88b0*/  LEA R4, P0, R5.reuse, R238, 0x1 ;  /* 0x000000ee05047211 */ /* 0x040fe200078008ff */
        /* <DEDUP_REMOVED lines=35> */
.L_x_1521:
[----:B------:R-:W-:Y:S01]  /*8af0*/  LDSM.16.M88.4 R32, [R3+0x1c000] ;  /* 0x01c000000320783b */ /* 0x000fe20000000200 */
[----:B-1----:R-:W-:Y:S01]  /*8b00*/  @P1 IADD3 R0, R243, -0x40, RZ ;  /* 0xffffffc0f3001810 */ /* 0x002fe20007ffe0ff */
[----:B------:R-:W-:Y:S01]  /*8b10*/  IMAD.MOV.U32 R2, RZ, RZ, 0x4 ;  /* 0x00000004ff027424 */ /* 0x000fe200078e00ff */
[----:B------:R-:W-:Y:S02]  /*8b20*/  @UP2 UIADD3 UR5, UP0, UR16, -0x100, URZ ;  /* 0xffffff0010052890 */ /* 0x000fe4000ff1e03f */
[----:B------:R-:W1:Y:S01]  /*8b30*/  LDSM.16.MT88.4 R16, [R200] ;  /* 0x00000000c810783b */ /* 0x000e620000004200 */
[----:B------:R-:W-:Y:S01]  /*8b40*/  @P1 IMAD.WIDE R214, R0, R2, UR16 ;  /* 0x0000001000d61e25 */ /* 0x000fe2000f8e0202 */
[----:B------:R-:W-:Y:S02]  /*8b50*/  @UP2 UIADD3.X UR4, UR17, -0x1, URZ, UP0, !UPT ;  /* 0xffffffff11042890 */ /* 0x000fe400087fe43f */
[----:B------:R-:W-:Y:S01]  /*8b60*/  UISETP.GT.AND UP1, UPT, UR9, UR21, UPT ;  /* 0x000000150900728c */ /* 0x000fe2000bf24270 */
[----:B------:R-:W2:Y:S01]  /*8b70*/  LDSM.16.M88.4 R28, [R3+0x1d000] ;  /* 0x01d00000031c783b */ /* 0x000ea20000000200 */
[----:B------:R-:W-:Y:S02]  /*8b80*/  @UP2 UMOV UR16, UR5 ;  /* 0x0000000500102c82 */ /* 0x000fe40008000000 */
[----:B------:R-:W-:Y:S02]  /*8b90*/  USHF.L.U32 UR5, UR6, 0x3, URZ ;  /* 0x0000000306057899 */ /* 0x000fe4000800063f */
[----:B------:R-:W3:Y:S01]  /*8ba0*/  LDSM.16.MT88.4 R164, [R200+0x4000] ;  /* 0x00400000c8a4783b */ /* 0x000ee20000004200 */
[----:B------:R-:W-:Y:S02]  /*8bb0*/  @UP2 UMOV UR17, UR4 ;  /* 0x0000000400112c82 */ /* 0x000fe40008000000 */
[----:B------:R-:W-:Y:S01]  /*8bc0*/  ULOP3.LUT UR4, UR9, 0x1, URZ, 0xc0, !UPT ;  /* 0x0000000109047892 */ /* 0x000fe2000f8ec03f */
[----:B------:R-:W-:Y:S01]  /*8bd0*/  IMAD.U32 R2, RZ, RZ, UR5 ;  /* 0x00000005ff027e24 */ /* 0x000fe2000f8e00ff */
[----:B------:R-:W-:Y:S02]  /*8be0*/  LDSM.16.M88.4 R168, [R196+0x1c000] ;  /* 0x01c00000c4a8783b */ /* 0x000fe40000000200 */
[----:B------:R-:W-:Y:S02]  /*8bf0*/  UISETP.NE.U32.AND UP0, UPT, UR4, 0x1, UPT ;  /* 0x000000010400788c */ /* 0x000fe4000bf05070 */
[-C--:B------:R-:W-:Y:S01]  /*8c00*/  LEA R2, P2, R2, R212.reuse, 0x2 ;  /* 0x000000d402027211 */ /* 0x080fe200078410ff */
[----:B------:R-:W4:Y:S01]  /*8c10*/  LDSM.16.MT88.4 R172, [R200+0x800] ;  /* 0x00080000c8ac783b */ /* 0x000f220000004200 */
[----:B------:R-:W-:Y:S04]  /*8c20*/  UIMAD UR4, UR6, 0x18, URZ ;  /* 0x00000018060478a4 */ /* 0x000fe8000f8e023f */
[----:B------:R-:W3:Y:S02]  /*8c30*/  LDSM.16.M88.4 R176, [R196+0x1d000] ;  /* 0x01d00000c4b0783b */ /* 0x000ee40000000200 */
[----:B------:R-:W-:Y:S02]  /*8c40*/  IMAD.U32 R211, RZ, RZ, UR4 ;  /* 0x00000004ffd37e24 */ /* 0x000fe4000f8e00ff */
[----:B------:R-:W-:Y:S01]  /*8c50*/  IMAD.U32 R219, RZ, RZ, UR4 ;  /* 0x00000004ffdb7e24 */ /* 0x000fe2000f8e00ff */
[----:B------:R-:W3:Y:S01]  /*8c60*/  LDSM.16.MT88.4 R180, [R200+0x4800] ;  /* 0x00480000c8b4783b */ /* 0x000ee20000004200 */
[----:B------:R-:W-:Y:S04]  /*8c70*/  USHF.L.U32 UR4, UR6, 0x5, URZ ;  /* 0x0000000506047899 */ /* 0x000fe8000800063f */
[----:B------:R-:W-:Y:S02]  /*8c80*/  LDSM.16.M88.4 R184, [R198+0x1c000] ;  /* 0x01c00000c6b8783b */ /* 0x000fe40000000200 */
[----:B------:R-:W-:Y:S02]  /*8c90*/  IMAD.U32 R216, RZ, RZ, UR4 ;  /* 0x00000004ffd87e24 */ /* 0x000fe4000f8e00ff */
[----:B------:R-:W-:Y:S01]  /*8ca0*/  IMAD.U32 R222, RZ, RZ, UR4 ;  /* 0x00000004ffde7e24 */ /* 0x000fe2000f8e00ff */
[-C--:B-1----:R-:W-:Y:S01]  /*8cb0*/  HMMA.16816.F32.BF16 R4, R32, R16.reuse, RZ ;  /* 0x000000102004723c */ /* 0x082fe200000418ff */
[----:B------:R-:W1:Y:S01]  /*8cc0*/  LDSM.16.MT88.4 R188, [R200+0x1000] ;  /* 0x00100000c8bc783b */ /* 0x000e620000004200 */
[----:B------:R-:W-:Y:S04]  /*8cd0*/  UIMAD UR4, UR6, 0x28, URZ ;  /* 0x00000028060478a4 */ /* 0x000fe8000f8e023f */
[----:B------:R-:W-:Y:S02]  /*8ce0*/  LDSM.16.MT88.4 R192, [R200+0x1800] ;  /* 0x00180000c8c0783b */ /* 0x000fe40000004200 */
[C---:B--2---:R-:W-:Y:S01]  /*8cf0*/  HMMA.16816.F32.BF16 R8, R28.reuse, R16, RZ ;  /* 0x000000101c08723c */ /* 0x044fe200000418ff */
[----:B------:R-:W-:Y:S02]  /*8d00*/  IMAD.U32 R217, RZ, RZ, UR4 ;  /* 0x00000004ffd97e24 */ /* 0x000fe4000f8e00ff */
[----:B------:R2:W5:Y:S01]  /*8d10*/  @P1 LDG.E R246, [R214.64] ;  /* 0x0000000cd6f61981 */ /* 0x000562000c1e1900 */
[----:B------:R-:W-:Y:S01]  /*8d20*/  IMAD.U32 R225, RZ, RZ, UR4 ;  /* 0x00000004ffe17e24 */ /* 0x000fe2000f8e00ff */
[----:B------:R-:W-:Y:S03]  /*8d30*/  UIMAD UR4, UR6, 0x30, URZ ;  /* 0x00000030060478a4 */ /* 0x000fe6000f8e023f */
[-C--:B------:R-:W-:Y:S01]  /*8d40*/  HMMA.16816.F32.BF16 R12, R28, R18.reuse, RZ ;  /* 0x000000121c0c723c */ /* 0x080fe200000418ff */
[----:B------:R2:W5:Y:S03]  /*8d50*/  @P1 LDG.E R247, [R214.64+0x20] ;  /* 0x0000200cd6f71981 */ /* 0x000566000c1e1900 */
[----:B------:R-:W-:Y:S02]  /*8d60*/  IMAD.U32 R220, RZ, RZ, UR4 ;  /* 0x00000004ffdc7e24 */ /* 0x000fe4000f8e00ff */
[----:B------:R2:W5:Y:S01]  /*8d70*/  @P1 LDG.E R244, [R214.64+0x80] ;  /* 0x0000800cd6f41981 */ /* 0x000562000c1e1900 */
[----:B------:R-:W-:Y:S01]  /*8d80*/  IMAD.U32 R224, RZ, RZ, UR4 ;  /* 0x00000004ffe07e24 */ /* 0x000fe2000f8e00ff */
[C---:B------:R-:W-:Y:S01]  /*8d90*/  HMMA.16816.F32.BF16 R16, R32.reuse, R18, RZ ;  /* 0x000000122010723c */ /* 0x040fe200000418ff */
[----:B------:R-:W-:Y:S02]  /*8da0*/  UIMAD UR4, UR6, 0x38, URZ ;  /* 0x00000038060478a4 */ /* 0x000fe4000f8e023f */
[----:B------:R2:W5:Y:S04]  /*8db0*/  @P1 LDG.E R245, [R214.64+0xa0] ;  /* 0x0000a00cd6f51981 */ /* 0x000568000c1e1900 */
[----:B------:R-:W-:Y:S01]  /*8dc0*/  IMAD.U32 R221, RZ, RZ, UR4 ;  /* 0x00000004ffdd7e24 */ /* 0x000fe2000f8e00ff */
[-C--:B---3--:R-:W-:Y:S01]  /*8dd0*/  HMMA.16816.F32.BF16 R20, R32, R164.reuse, RZ ;  /* 0x000000a42014723c */ /* 0x088fe200000418ff */
[----:B------:R-:W-:Y:S01]  /*8de0*/  IMAD.U32 R223, RZ, RZ, UR4 ;  /* 0x00000004ffdf7e24 */ /* 0x000fe2000f8e00ff */
[----:B------:R-:W-:Y:S04]  /*8df0*/  USHF.L.U32 UR4, UR6, 0x4, URZ ;  /* 0x0000000406047899 */ /* 0x000fe8000800063f */
[----:B------:R-:W-:Y:S02]  /*8e00*/  UIADD3 UR8, UR4, 0x60, URZ ;  /* 0x0000006004087890 */ /* 0x000fe4000fffe03f */
[C---:B------:R-:W-:Y:S01]  /*8e10*/  HMMA.16816.F32.BF16 R24, R28.reuse, R164, RZ ;  /* 0x000000a41c18723c */ /* 0x040fe200000418ff */
[----:B------:R-:W-:Y:S02]  /*8e20*/  UIADD3 UR6, UR4, 0x20, URZ ;  /* 0x0000002004067890 */ /* 0x000fe4000fffe03f */
[----:B------:R-:W-:Y:S05]  /*8e30*/  UIADD3 UR7, UR4, 0x40, URZ ;  /* 0x0000004004077890 */ /* 0x000fea000fffe03f */
[-C--:B------:R-:W-:Y:S08]  /*8e40*/  HMMA.16816.F32.BF16 R28, R28, R166.reuse, RZ ;  /* 0x000000a61c1c723c */ /* 0x080ff000000418ff */
[----:B------:R-:W-:Y:S01]  /*8e50*/  HMMA.16816.F32.BF16 R32, R32, R166, RZ ;  /* 0x000000a62020723c */ /* 0x000fe200000418ff */
[----:B------:R-:W3:Y:S07]  /*8e60*/  LDSM.16.M88.4 R164, [R198+0x1d000] ;  /* 0x01d00000c6a4783b */ /* 0x000eee0000000200 */
[-C--:B----4-:R-:W-:Y:S08]  /*8e70*/  HMMA.16816.F32.BF16 R4, R168, R172.reuse, R4 ;  /* 0x000000aca804723c */ /* 0x090ff00000041804 */
[C---:B------:R-:W-:Y:S08]  /*8e80*/  HMMA.16816.F32.BF16 R8, R176.reuse, R172, R8 ;  /* 0x000000acb008723c */ /* 0x040ff00000041808 */
[-C--:B------:R-:W-:Y:S08]  /*8e90*/  HMMA.16816.F32.BF16 R12, R176, R174.reuse, R12 ;  /* 0x000000aeb00c723c */ /* 0x080ff0000004180c */
[C---:B------:R-:W-:Y:S01]  /*8ea0*/  HMMA.16816.F32.BF16 R16, R168.reuse, R174, R16 ;  /* 0x000000aea810723c */ /* 0x040fe20000041810 */
[----:B------:R-:W4:Y:S07]  /*8eb0*/  LDSM.16.MT88.4 R172, [R200+0x5000] ;  /* 0x00500000c8ac783b */ /* 0x000f2e0000004200 */
[-C--:B------:R-:W-:Y:S08]  /*8ec0*/  HMMA.16816.F32.BF16 R20, R168, R180.reuse, R20 ;  /* 0x000000b4a814723c */ /* 0x080ff00000041814 */
[C---:B------:R-:W-:Y:S08]  /*8ed0*/  HMMA.16816.F32.BF16 R24, R176.reuse, R180, R24 ;  /* 0x000000b4b018723c */ /* 0x040ff00000041818 */
[-C--:B------:R-:W-:Y:S01]  /*8ee0*/  HMMA.16816.F32.BF16 R28, R176, R182.reuse, R28 ;  /* 0x000000b6b01c723c */ /* 0x080fe2000004181c */
[----:B------:R-:W2:Y:S07]  /*8ef0*/  LDSM.16.M88.4 R176, [R197+0x1c000] ;  /* 0x01c00000c5b0783b */ /* 0x000eae0000000200 */
[----:B------:R-:W-:Y:S01]  /*8f00*/  HMMA.16816.F32.BF16 R32, R168, R182, R32 ;  /* 0x000000b6a820723c */ /* 0x000fe20000041820 */
[----:B------:R-:W2:Y:S05]  /*8f10*/  LDSM.16.M88.4 R168, [R197+0x1d000] ;  /* 0x01d00000c5a8783b */ /* 0x000eaa0000000200 */
[----:B------:R-:W2:Y:S02]  /*8f20*/  LDSM.16.MT88.4 R180, [R200+0x5800] ;  /* 0x00580000c8b4783b */ /* 0x000ea40000004200 */
[-C--:B-1----:R-:W-:Y:S08]  /*8f30*/  HMMA.16816.F32.BF16 R4, R184, R188.reuse, R4 ;  /* 0x000000bcb804723c */ /* 0x082ff00000041804 */
[C---:B---3--:R-:W-:Y:S08]  /*8f40*/  HMMA.16816.F32.BF16 R8, R164.reuse, R188, R8 ;  /* 0x000000bca408723c */ /* 0x048ff00000041808 */
[-C--:B------:R-:W-:Y:S08]  /*8f50*/  HMMA.16816.F32.BF16 R12, R164, R190.reuse, R12 ;  /* 0x000000bea40c723c */ /* 0x080ff0000004180c */
[C---:B------:R-:W-:Y:S01]  /*8f60*/  HMMA.16816.F32.BF16 R16, R184.reuse, R190, R16 ;  /* 0x000000beb810723c */ /* 0x040fe20000041810 */
[----:B------:R-:W-:Y:S07]  /*8f70*/  LDSM.16.MT88.4 R188, [R200+0x6000] ;  /* 0x00600000c8bc783b */ /* 0x000fee0000004200 */
[-C--:B----4-:R-:W-:Y:S08]  /*8f80*/  HMMA.16816.F32.BF16 R20, R184, R172.reuse, R20 ;  /* 0x000000acb814723c */ /* 0x090ff00000041814 */
[C---:B------:R-:W-:Y:S08]  /*8f90*/  HMMA.16816.F32.BF16 R24, R164.reuse, R172, R24 ;  /* 0x000000aca418723c */ /* 0x040ff00000041818 */
[-C--:B------:R-:W-:Y:S01]  /*8fa0*/  HMMA.16816.F32.BF16 R28, R164, R174.reuse, R28 ;  /* 0x000000aea41c723c */ /* 0x080fe2000004181c */
[----:B------:R-:W-:Y:S07]  /*8fb0*/  LDSM.16.M88.4 R164, [R3+0x1e000] ;  /* 0x01e0000003a4783b */ /* 0x000fee0000000200 */
[----:B------:R-:W-:Y:S01]  /*8fc0*/  HMMA.16816.F32.BF16 R32, R184, R174, R32 ;  /* 0x000000aeb820723c */ /* 0x000fe20000041820 */
[----:B------:R-:W1:Y:S05]  /*8fd0*/  LDSM.16.MT88.4 R172, [R200+0x2000] ;  /* 0x00200000c8ac783b */ /* 0x000e6a0000004200 */
[----:B------:R3:W4:Y:S02]  /*8fe0*/  LDSM.16.M88.4 R184, [R3+0x1f000] ;  /* 0x01f0000003b8783b */ /* 0x0007240000000200 */
[-C--:B--2---:R-:W-:Y:S08]  /*8ff0*/  HMMA.16816.F32.BF16 R4, R176, R192.reuse, R4 ;  /* 0x000000c0b004723c */ /* 0x084ff00000041804 */
[C---:B------:R-:W-:Y:S08]  /*9000*/  HMMA.16816.F32.BF16 R8, R168.reuse, R192, R8 ;  /* 0x000000c0a808723c */ /* 0x040ff00000041808 */
[-C--:B------:R-:W-:Y:S01]  /*9010*/  HMMA.16816.F32.BF16 R12, R168, R194.reuse, R12 ;  /* 0x000000c2a80c723c */ /* 0x080fe2000004180c */
[----:B---3--:R-:W-:Y:S07]  /*9020*/  IMAD.U32 R3, RZ, RZ, UR5 ;  /* 0x00000005ff037e24 */ /* 0x008fee000f8e00ff */
[C---:B------:R-:W-:Y:S01]  /*9030*/  HMMA.16816.F32.BF16 R16, R176.reuse, R194, R16 ;  /* 0x000000c2b010723c */ /* 0x040fe20000041810 */
[----:B------:R-:W-:Y:S03]  /*9040*/  LDSM.16.MT88.4 R192, [R200+0x6800] ;  /* 0x00680000c8c0783b */ /* 0x000fe60000004200 */
[-C--:B------:R-:W-:Y:S04]  /*9050*/  LEA.HI.X.SX32 R3, R3, R213.reuse, 0x2, P2 ;  /* 0x000000d503037211 */ /* 0x080fe800010f16ff */
[-C--:B------:R-:W-:Y:S08]  /*9060*/  HMMA.16816.F32.BF16 R20, R176, R180.reuse, R20 ;  /* 0x000000b4b014723c */ /* 0x080ff00000041814 */
[C---:B------:R-:W-:Y:S08]  /*9070*/  HMMA.16816.F32.BF16 R24, R168.reuse, R180, R24 ;  /* 0x000000b4a818723c */ /* 0x040ff00000041818 */
[-C--:B------:R-:W-:Y:S01]  /*9080*/  HMMA.16816.F32.BF16 R28, R168, R182.reuse, R28 ;  /* 0x000000b6a81c723c */ /* 0x080fe2000004181c */
[----:B------:R-:W-:Y:S07]  /*9090*/  LDSM.16.M88.4 R168, [R196+0x1e000] ;  /* 0x01e00000c4a8783b */ /* 0x000fee0000000200 */
[----:B------:R-:W-:Y:S01]  /*90a0*/  HMMA.16816.F32.BF16 R32, R176, R182, R32 ;  /* 0x000000b6b020723c */ /* 0x000fe20000041820 */
[----:B------:R-:W2:Y:S05]  /*90b0*/  LDSM.16.MT88.4 R176, [R200+0x2800] ;  /* 0x00280000c8b0783b */ /* 0x000eaa0000004200 */
[----:B------:R-:W3:Y:S02]  /*90c0*/  LDSM.16.M88.4 R180, [R196+0x1f000] ;  /* 0x01f00000c4b4783b */ /* 0x000ee40000000200 */
[-C--:B-1----:R-:W-:Y:S08]  /*90d0*/  HMMA.16816.F32.BF16 R4, R164, R172.reuse, R4 ;  /* 0x000000aca404723c */ /* 0x082ff00000041804 */
[C---:B----4-:R-:W-:Y:S08]  /*90e0*/  HMMA.16816.F32.BF16 R8, R184.reuse, R172, R8 ;  /* 0x000000acb808723c */ /* 0x050ff00000041808 */
        /* <DEDUP_REMOVED lines=8> */
[----:B------:R-:W1:Y:S05]  /*9170*/  LDSM.16.M88.4 R164, [R198+0x1e000] ;  /* 0x01e00000c6a4783b */ /* 0x000e6a0000000200 */
[----:B------:R-:W4:Y:S02]  /*9180*/  LDSM.16.MT88.4 R188, [R200+0x7000] ;  /* 0x00700000c8bc783b */ /* 0x000f240000004200 */
[-C--:B--2---:R-:W-:Y:S08]  /*9190*/  HMMA.16816.F32.BF16 R4, R168, R176.reuse, R4 ;  /* 0x000000b0a804723c */ /* 0x084ff00000041804 */
[C---:B---3--:R-:W-:Y:S08]  /*91a0*/  HMMA.16816.F32.BF16 R8, R180.reuse, R176, R8 ;  /* 0x000000b0b408723c */ /* 0x048ff00000041808 */
[-C--:B------:R-:W-:Y:S08]  /*91b0*/  HMMA.16816.F32.BF16 R12, R180, R178.reuse, R12 ;  /* 0x000000b2b40c723c */ /* 0x080ff0000004180c */
[C---:B------:R-:W-:Y:S01]  /*91c0*/  HMMA.16816.F32.BF16 R16, R168.reuse, R178, R16 ;  /* 0x000000b2a810723c */ /* 0x040fe20000041810 */
[----:B------:R-:W-:Y:S05]  /*91d0*/  LDSM.16.M88.4 R176, [R197+0x1e000] ;  /* 0x01e00000c5b0783b */ /* 0x000fea0000000200 */
[----:B------:R-:W-:Y:S02]  /*91e0*/  LDSM.16.M88.4 R196, [R197+0x1f000] ;  /* 0x01f00000c5c4783b */ /* 0x000fe40000000200 */
[-C--:B------:R-:W-:Y:S08]  /*91f0*/  HMMA.16816.F32.BF16 R20, R168, R192.reuse, R20 ;  /* 0x000000c0a814723c */ /* 0x080ff00000041814 */
[C---:B------:R-:W-:Y:S07]  /*9200*/  HMMA.16816.F32.BF16 R24, R180.reuse, R192, R24 ;  /* 0x000000c0b418723c */ /* 0x040fee0000041818 */
[----:B------:R-:W-:Y:S01]  /*9210*/  IMAD.U32 R193, RZ, RZ, UR7 ;  /* 0x00000007ffc17e24 */ /* 0x000fe2000f8e00ff */
[-C--:B------:R-:W-:Y:S01]  /*9220*/  HMMA.16816.F32.BF16 R28, R180, R194.reuse, R28 ;  /* 0x000000c2b41c723c */ /* 0x080fe2000004181c */
[----:B------:R-:W2:Y:S07]  /*9230*/  LDSM.16.MT88.4 R180, [R200+0x3800] ;  /* 0x00380000c8b4783b */ /* 0x000eae0000004200 */
[----:B------:R-:W-:Y:S01]  /*9240*/  HMMA.16816.F32.BF16 R32, R168, R194, R32 ;  /* 0x000000c2a820723c */ /* 0x000fe20000041820 */
[----:B------:R-:W3:Y:S07]  /*9250*/  LDSM.16.MT88.4 R168, [R200+0x7800] ;  /* 0x00780000c8a8783b */ /* 0x000eee0000004200 */
[-C--:B-1----:R-:W-:Y:S08]  /*9260*/  HMMA.16816.F32.BF16 R4, R164, R172.reuse, R4 ;  /* 0x000000aca404723c */ /* 0x082ff00000041804 */
[C---:B------:R-:W-:Y:S07]  /*9270*/  HMMA.16816.F32.BF16 R8, R184.reuse, R172, R8 ;  /* 0x000000acb808723c */ /* 0x040fee0000041808 */
[----:B------:R-:W-:Y:S01]  /*9280*/  IMAD.U32 R172, RZ, RZ, UR8 ;  /* 0x00000008ffac7e24 */ /* 0x000fe2000f8e00ff */
[-C--:B------:R-:W-:Y:S08]  /*9290*/  HMMA.16816.F32.BF16 R12, R184, R174.reuse, R12 ;  /* 0x000000aeb80c723c */ /* 0x080ff0000004180c */
[C---:B------:R-:W-:Y:S08]  /*92a0*/  HMMA.16816.F32.BF16 R16, R164.reuse, R174, R16 ;  /* 0x000000aea410723c */ /* 0x040ff00000041810 */
[-C--:B----4-:R-:W-:Y:S08]  /*92b0*/  HMMA.16816.F32.BF16 R20, R164, R188.reuse, R20 ;  /* 0x000000bca414723c */ /* 0x090ff00000041814 */
[C---:B------:R-:W-:Y:S07]  /*92c0*/  HMMA.16816.F32.BF16 R24, R184.reuse, R188, R24 ;  /* 0x000000bcb818723c */ /* 0x040fee0000041818 */
[----:B------:R-:W-:Y:S01]  /*92d0*/  IMAD.U32 R189, RZ, RZ, UR7 ;  /* 0x00000007ffbd7e24 */ /* 0x000fe2000f8e00ff */
[-C--:B------:R-:W-:Y:S08]  /*92e0*/  HMMA.16816.F32.BF16 R28, R184, R190.reuse, R28 ;  /* 0x000000beb81c723c */ /* 0x080ff0000004181c */
[----:B------:R-:W-:Y:S07]  /*92f0*/  HMMA.16816.F32.BF16 R32, R164, R190, R32 ;  /* 0x000000bea420723c */ /* 0x000fee0000041820 */
[----:B------:R-:W-:Y:S01]  /*9300*/  IMAD.U32 R164, RZ, RZ, UR4 ;  /* 0x00000004ffa47e24 */ /* 0x000fe2000f8e00ff */
[-C--:B--2---:R-:W-:Y:S01]  /*9310*/  HMMA.16816.F32.BF16 R4, R176, R180.reuse, R4 ;  /* 0x000000b4b004723c */ /* 0x084fe20000041804 */
[----:B------:R-:W-:Y:S01]  /*9320*/  IMAD.U32 R165, RZ, RZ, UR4 ;  /* 0x00000004ffa57e24 */ /* 0x000fe2000f8e00ff */
[----:B------:R-:W-:Y:S02]  /*9330*/  UIADD3 UR4, UR5, UR7, URZ ;  /* 0x0000000705047290 */ /* 0x000fe4000fffe03f */
[----:B------:R-:W-:Y:S01]  /*9340*/  UIADD3 UR7, UR5, UR8, URZ ;  /* 0x0000000805077290 */ /* 0x000fe2000fffe03f */
[-C--:B------:R-:W-:Y:S03]  /*9350*/  LEA R164, P0, R164, R212.reuse, 0x2 ;  /* 0x000000d4a4a47211 */ /* 0x080fe600078010ff */
[C---:B------:R-:W-:Y:S01]  /*9360*/  HMMA.16816.F32.BF16 R8, R196.reuse, R180, R8 ;  /* 0x000000b4c408723c */ /* 0x040fe20000041808 */
[----:B------:R-:W-:Y:S03]  /*9370*/  IMAD.U32 R191, RZ, RZ, UR4 ;  /* 0x00000004ffbf7e24 */ /* 0x000fe6000f8e00ff */
[-C--:B------:R-:W-:Y:S01]  /*9380*/  LEA.HI.X.SX32 R165, R165, R213.reuse, 0x2, P0 ;  /* 0x000000d5a5a57211 */ /* 0x080fe200000f16ff */
[----:B------:R-:W-:Y:S01]  /*9390*/  IMAD.U32 R173, RZ, RZ, UR7 ;  /* 0x00000007ffad7e24 */ /* 0x000fe2000f8e00ff */
[-C--:B------:R-:W-:Y:S01]  /*93a0*/  LEA R166, P0, R216, R212.reuse, 0x2 ;  /* 0x000000d4d8a67211 */ /* 0x080fe200078010ff */
[----:B------:R-:W-:Y:S01]  /*93b0*/  IMAD.U32 R180, RZ, RZ, UR6 ;  /* 0x00000006ffb47e24 */ /* 0x000fe2000f8e00ff */
[-C--:B------:R-:W-:Y:S01]  /*93c0*/  HMMA.16816.F32.BF16 R12, R196, R182.reuse, R12 ;  /* 0x000000b6c40c723c */ /* 0x080fe2000004180c */
[----:B------:R-:W-:Y:S01]  /*93d0*/  IMAD.U32 R195, RZ, RZ, UR4 ;  /* 0x00000004ffc37e24 */ /* 0x000fe2000f8e00ff */
[----:B------:R-:W-:Y:S02]  /*93e0*/  UIADD3 UR7, UR5, UR7, URZ ;  /* 0x0000000705077290 */ /* 0x000fe4000fffe03f */
[-C--:B------:R-:W-:Y:S01]  /*93f0*/  LEA.HI.X.SX32 R167, R222, R213.reuse, 0x2, P0 ;  /* 0x000000d5dea77211 */ /* 0x080fe200000f16ff */
[----:B------:R-:W-:Y:S02]  /*9400*/  UIADD3 UR4, UR5, UR4, URZ ;  /* 0x0000000405047290 */ /* 0x000fe4000fffe03f */
[----:B------:R1:W-:Y:S01]  /*9410*/  RED.E.ADD.F32.FTZ.RN.STRONG.GPU [R212.64], R4 ;  /* 0x00000004d400798e */ /* 0x0003e2000c10e78c */
[C---:B------:R-:W-:Y:S01]  /*9420*/  HMMA.16816.F32.BF16 R16, R176.reuse, R182, R16 ;  /* 0x000000b6b010723c */ /* 0x040fe20000041810 */
[----:B------:R-:W-:Y:S01]  /*9430*/  IMAD.U32 R174, RZ, RZ, UR7 ;  /* 0x00000007ffae7e24 */ /* 0x000fe2000f8e00ff */
[----:B------:R-:W-:Y:S02]  /*9440*/  UIADD3 UR7, UR5, UR7, URZ ;  /* 0x0000000705077290 */ /* 0x000fe4000fffe03f */
[----:B------:R2:W-:Y:S01]  /*9450*/  RED.E.ADD.F32.FTZ.RN.STRONG.GPU [R2.64], R5 ;  /* 0x000000050200798e */ /* 0x0005e2000c10e78c */
[----:B------:R-:W-:Y:S02]  /*9460*/  IMAD.U32 R192, RZ, RZ, UR4 ;  /* 0x00000004ffc07e24 */ /* 0x000fe4000f8e00ff */
[----:B------:R-:W-:Y:S01]  /*9470*/  IMAD.U32 R183, RZ, RZ, UR6 ;  /* 0x00000006ffb77e24 */ /* 0x000fe2000f8e00ff */
[-C--:B---3--:R-:W-:Y:S01]  /*9480*/  HMMA.16816.F32.BF16 R20, R176, R168.reuse, R20 ;  /* 0x000000a8b014723c */ /* 0x088fe20000041814 */
[----:B------:R3:W-:Y:S01]  /*9490*/  RED.E.ADD.F32.FTZ.RN.STRONG.GPU [R164.64], R6 ;  /* 0x00000006a400798e */ /* 0x0007e2000c10e78c */
[----:B------:R-:W-:Y:S02]  /*94a0*/  UIADD3 UR6, UR5, UR6, URZ ;  /* 0x0000000605067290 */ /* 0x000fe4000fffe03f */
[----:B------:R-:W-:Y:S01]  /*94b0*/  IMAD.U32 R175, RZ, RZ, UR7 ;  /* 0x00000007ffaf7e24 */ /* 0x000fe2000f8e00ff */
[----:B------:R-:W-:Y:S03]  /*94c0*/  UIADD3 UR7, UR5, UR7, URZ ;  /* 0x0000000705077290 */ /* 0x000fe6000fffe03f */
[C---:B------:R-:W-:Y:S01]  /*94d0*/  HMMA.16816.F32.BF16 R24, R196.reuse, R168, R24 ;  /* 0x000000a8c418723c */ /* 0x040fe20000041818 */
[----:B------:R-:W-:Y:S03]  /*94e0*/  IMAD.U32 R181, RZ, RZ, UR6 ;  /* 0x00000006ffb57e24 */ /* 0x000fe6000f8e00ff */
[----:B------:R-:W-:Y:S01]  /*94f0*/  IMAD.U32 R185, RZ, RZ, UR6 ;  /* 0x00000006ffb97e24 */ /* 0x000fe2000f8e00ff */
[----:B------:R-:W-:Y:S02]  /*9500*/  UIADD3 UR6, UR5, UR6, URZ ;  /* 0x0000000605067290 */ /* 0x000fe4000fffe03f */
[----:B------:R-:W-:Y:S01]  /*9510*/  IMAD.U32 R169, RZ, RZ, UR7 ;  /* 0x00000007ffa97e24 */ /* 0x000fe2000f8e00ff */
[-C--:B------:R-:W-:Y:S04]  /*9520*/  HMMA.16816.F32.BF16 R28, R196, R170.reuse, R28 ;  /* 0x000000aac41c723c */ /* 0x080fe8000004181c */
[-C--:B-1----:R-:W-:Y:S01]  /*9530*/  LEA R4, P1, R211, R212.reuse, 0x2 ;  /* 0x000000d4d3047211 */ /* 0x082fe200078210ff */
[----:B------:R-:W-:Y:S02]  /*9540*/  IMAD.U32 R182, RZ, RZ, UR6 ;  /* 0x00000006ffb67e24 */ /* 0x000fe4000f8e00ff */
[----:B------:R-:W-:Y:S01]  /*9550*/  IMAD.U32 R187, RZ, RZ, UR6 ;  /* 0x00000006ffbb7e24 */ /* 0x000fe2000f8e00ff */
[----:B------:R-:W-:Y:S01]  /*9560*/  HMMA.16816.F32.BF16 R32, R176, R170, R32 ;  /* 0x000000aab020723c */ /* 0x000fe20000041820 */
[----:B------:R-:W-:Y:S03]  /*9570*/  UIADD3 UR6, UR5, UR6, URZ ;  /* 0x0000000605067290 */ /* 0x000fe6000fffe03f */
[-C--:B--2---:R-:W-:Y:S01]  /*9580*/  LEA.HI.X.SX32 R5, R219, R213.reuse, 0x2, P1 ;  /* 0x000000d5db057211 */ /* 0x084fe200008f16ff */
[----:B------:R-:W-:Y:S01]  /*9590*/  IMAD.U32 R197, RZ, RZ, UR4 ;  /* 0x00000004ffc57e24 */ /* 0x000fe2000f8e00ff */
[-C--:B---3--:R-:W-:Y:S01]  /*95a0*/  LEA R164, P2, R217, R212.reuse, 0x2 ;  /* 0x000000d4d9a47211 */ /* 0x088fe200078410ff */
[----:B------:R-:W-:Y:S01]  /*95b0*/  IMAD.U32 R184, RZ, RZ, UR6 ;  /* 0x00000006ffb87e24 */ /* 0x000fe2000f8e00ff */
[-C--:B------:R-:W-:Y:S01]  /*95c0*/  LEA R6, P1, R220, R212.reuse, 0x2 ;  /* 0x000000d4dc067211 */ /* 0x080fe200078210ff */
[----:B------:R1:W-:Y:S01]  /*95d0*/  RED.E.ADD.F32.FTZ.RN.STRONG.GPU [R4.64], R7 ;  /* 0x000000070400798e */ /* 0x0003e2000c10e78c */
[----:B------:R-:W-:Y:S02]  /*95e0*/  UIADD3 UR4, UR5, UR4, URZ ;  /* 0x0000000405047290 */ /* 0x000fe4000fffe03f */
[-C--:B------:R-:W-:Y:S01]  /*95f0*/  LEA.HI.X.SX32 R165, R225, R213.reuse, 0x2, P2 ;  /* 0x000000d5e1a57211 */ /* 0x080fe200010f16ff */
[----:B------:R-:W-:Y:S01]  /*9600*/  IMAD.U32 R188, RZ, RZ, UR6 ;  /* 0x00000006ffbc7e24 */ /* 0x000fe2000f8e00ff */
[----:B------:R-:W-:Y:S01]  /*9610*/  RED.E.ADD.F32.FTZ.RN.STRONG.GPU [R166.64], R8 ;  /* 0x00000008a600798e */ /* 0x000fe2000c10e78c */
[----:B------:R-:W-:Y:S01]  /*9620*/  UIADD3 UR6, UR5, UR6, URZ ;  /* 0x0000000605067290 */ /* 0x000fe2000fffe03f */
[----:B------:R-:W-:Y:S02]  /*9630*/  IMAD.U32 R194, RZ, RZ, UR4 ;  /* 0x00000004ffc27e24 */ /* 0x000fe4000f8e00ff */
[----:B------:R-:W-:Y:S01]  /*9640*/  IMAD.U32 R199, RZ, RZ, UR4 ;  /* 0x00000004ffc77e24 */ /* 0x000fe2000f8e00ff */
[----:B------:R-:W-:Y:S01]  /*9650*/  RED.E.ADD.F32.FTZ.RN.STRONG.GPU [R164.64], R9 ;  /* 0x00000009a400798e */ /* 0x000fe2000c10e78c */
[----:B------:R-:W-:Y:S01]  /*9660*/  UIADD3 UR4, UR5, UR4, URZ ;  /* 0x0000000405047290 */ /* 0x000fe2000fffe03f */
[----:B------:R-:W-:Y:S02]  /*9670*/  IMAD.U32 R186, RZ, RZ, UR6 ;  /* 0x00000006ffba7e24 */ /* 0x000fe4000f8e00ff */
[----:B------:R-:W-:Y:S01]  /*9680*/  IMAD.U32 R190, RZ, RZ, UR6 ;  /* 0x00000006ffbe7e24 */ /* 0x000fe2000f8e00ff */
[----:B------:R-:W-:Y:S02]  /*9690*/  UIADD3 UR6, UR5, UR6, URZ ;  /* 0x0000000605067290 */ /* 0x000fe4000fffe03f */
[----:B------:R-:W-:Y:S01]  /*96a0*/  IMAD.U32 R196, RZ, RZ, UR4 ;  /* 0x00000004ffc47e24 */ /* 0x000fe2000f8e00ff */
[----:B------:R-:W-:Y:S01]  /*96b0*/  UIADD3 UR8, UR5, UR4, URZ ;  /* 0x0000000405087290 */ /* 0x000fe2000fffe03f */
[----:B------:R-:W-:Y:S01]  /*96c0*/  IMAD.U32 R198, RZ, RZ, UR4 ;  /* 0x00000004ffc67e24 */ /* 0x000fe2000f8e00ff */
[----:B------:R-:W-:Y:S01]  /*96d0*/  UIADD3 UR4, UR5, UR7, URZ ;  /* 0x0000000705047290 */ /* 0x000fe2000fffe03f */
[----:B------:R-:W-:Y:S02]  /*96e0*/  IMAD.U32 R170, RZ, RZ, UR6 ;  /* 0x00000006ffaa7e24 */ /* 0x000fe4000f8e00ff */
[----:B------:R-:W-:Y:S02]  /*96f0*/  IMAD.U32 R171, RZ, RZ, UR6 ;  /* 0x00000006ffab7e24 */ /* 0x000fe4000f8e00ff */
[----:B------:R-:W-:Y:S01]  /*9700*/  IMAD.U32 R0, RZ, RZ, UR8 ;  /* 0x00000008ff007e24 */ /* 0x000fe2000f8e00ff */
[-C--:B-1----:R-:W-:Y:S01]  /*9710*/  LEA.HI.X.SX32 R7, R224, R213.reuse, 0x2, P1 ;  /* 0x000000d5e0077211 */ /* 0x082fe200008f16ff */
[----:B------:R-:W-:Y:S01]  /*9720*/  IMAD.U32 R168, RZ, RZ, UR4 ;  /* 0x00000004ffa87e24 */ /* 0x000fe2000f8e00ff */
[-C--:B------:R-:W-:Y:S01]  /*9730*/  LEA R4, P0, R221, R212.reuse, 0x2 ;  /* 0x000000d4dd047211 */ /* 0x080fe200078010ff */
[----:B------:R-:W-:Y:S02]  /*9740*/  UIADD3 UR4, UR9, -0x1, URZ ;  /* 0xffffffff09047890 */ /* 0x000fe4000fffe03f */
[----:B------:R1:W-:Y:S01]  /*9750*/  RED.E.ADD.F32.FTZ.RN.STRONG.GPU [R6.64], R10 ;  /* 0x0000000a0600798e */ /* 0x0003e2000c10e78c */
[-C--:B------:R-:W-:Y:S04]  /*9760*/  LEA.HI.X.SX32 R5, R223, R213.reuse, 0x2, P0 ;  /* 0x000000d5df057211 */ /* 0x080fe800000f16ff */
[----:B------:R-:W-:Y:S01]  /*9770*/  UMOV UR9, UR4 ;  /* 0x0000000400097c82 */ /* 0x000fe20008000000 */
[----:B------:R2:W-:Y:S05]  /*9780*/  RED.E.ADD.F32.FTZ.RN.STRONG.GPU [R4.64], R11 ;  /* 0x0000000b0400798e */ /* 0x0005ea000c10e78c */
[----:B------:R-:W-:Y:S05]  /*9790*/  RED.E.ADD.F32.FTZ.RN.STRONG.GPU [R212.64+0x80], R16 ;  /* 0x00008010d400798e */ /* 0x000fea000c10e78c */
[----:B------:R-:W-:Y:S01]  /*97a0*/  RED.E.ADD.F32.FTZ.RN.STRONG.GPU [R2.64+0x80], R17 ;  /* 0x000080110200798e */ /* 0x000fe2000c10e78c */
[-C--:B-1----:R-:W-:Y:S04]  /*97b0*/  LEA R6, P1, R180, R212.reuse, 0x2 ;  /* 0x000000d4b4067211 */ /* 0x082fe800078210ff */
[-C--:B------:R-:W-:Y:S02]  /*97c0*/  LEA.HI.X.SX32 R7, R183, R213.reuse, 0x2, P1 ;  /* 0x000000d5b7077211 */ /* 0x080fe400008f16ff */
[-C--:B--2---:R-:W-:Y:S02]  /*97d0*/  LEA R4, P0, R181, R212.reuse, 0x2 ;  /* 0x000000d4b5047211 */ /* 0x084fe400078010ff */
[-C--:B------:R-:W-:Y:S01]  /*97e0*/  LEA R10, P1, R182, R212.reuse, 0x2 ;  /* 0x000000d4b60a7211 */ /* 0x080fe200078210ff */
[----:B------:R1:W-:Y:S01]  /*97f0*/  RED.E.ADD.F32.FTZ.RN.STRONG.GPU [R6.64], R18 ;  /* 0x000000120600798e */ /* 0x0003e2000c10e78c */
[-C--:B------:R-:W-:Y:S02]  /*9800*/  LEA.HI.X.SX32 R5, R185, R213.reuse, 0x2, P0 ;  /* 0x000000d5b9057211 */ /* 0x080fe400000f16ff */
[-C--:B------:R-:W-:Y:S03]  /*9810*/  LEA.HI.X.SX32 R11, R187, R213.reuse, 0x2, P1 ;  /* 0x000000d5bb0b7211 */ /* 0x080fe600008f16ff */
[----:B------:R2:W-:Y:S05]  /*9820*/  RED.E.ADD.F32.FTZ.RN.STRONG.GPU [R4.64], R19 ;  /* 0x000000130400798e */ /* 0x0005ea000c10e78c */
[----:B------:R-:W-:Y:S01]  /*9830*/  RED.E.ADD.F32.FTZ.RN.STRONG.GPU [R10.64], R12 ;  /* 0x0000000c0a00798e */ /* 0x000fe2000c10e78c */
        /* <DEDUP_REMOVED lines=8> */
[----:B------:R3:W-:Y:S05]  /*98c0*/  RED.E.ADD.F32.FTZ.RN.STRONG.GPU [R8.64], R15 ;  /* 0x0000000f0800798e */ /* 0x0007ea000c10e78c */
[----:B------:R-:W-:Y:S05]  /*98d0*/  RED.E.ADD.F32.FTZ.RN.STRONG.GPU [R212.64+0x100], R20 ;  /* 0x00010014d400798e */ /* 0x000fea000c10e78c */
[----:B------:R-:W-:Y:S05]  /*98e0*/  RED.E.ADD.F32.FTZ.RN.STRONG.GPU [R2.64+0x100], R21 ;  /* 0x000100150200798e */ /* 0x000fea000c10e78c */
[----:B------:R-:W-:Y:S01]  /*98f0*/  LDSM.16.MT88.4 R12, [R201+0x1e000] ;  /* 0x01e00000c90c783b */ /* 0x000fe20000004200 */
[-C--:B-1----:R-:W-:Y:S04]  /*9900*/  LEA R6, P0, R189, R212.reuse, 0x2 ;  /* 0x000000d4bd067211 */ /* 0x082fe800078010ff */
[-C--:B------:R-:W-:Y:S02]  /*9910*/  LEA.HI.X.SX32 R7, R193, R213.reuse, 0x2, P0 ;  /* 0x000000d5c1077211 */ /* 0x080fe400000f16ff */
[-C--:B--2---:R-:W-:Y:S03]  /*9920*/  LEA R4, P1, R191, R212.reuse, 0x2 ;  /* 0x000000d4bf047211 */ /* 0x084fe600078210ff */
[----:B------:R1:W-:Y:S01]  /*9930*/  RED.E.ADD.F32.FTZ.RN.STRONG.GPU [R6.64], R22 ;  /* 0x000000160600798e */ /* 0x0003e2000c10e78c */
[-C--:B------:R-:W-:Y:S02]  /*9940*/  LEA.HI.X.SX32 R5, R195, R213.reuse, 0x2, P1 ;  /* 0x000000d5c3057211 */ /* 0x080fe400008f16ff */
[-C--:B---3--:R-:W-:Y:S03]  /*9950*/  LEA R8, P0, R192, R212.reuse, 0x2 ;  /* 0x000000d4c0087211 */ /* 0x088fe600078010ff */
[----:B------:R2:W-:Y:S01]  /*9960*/  RED.E.ADD.F32.FTZ.RN.STRONG.GPU [R4.64], R23 ;  /* 0x000000170400798e */ /* 0x0005e2000c10e78c */
[-C--:B------:R-:W-:Y:S04]  /*9970*/  LEA.HI.X.SX32 R9, R197, R213.reuse, 0x2, P0 ;  /* 0x000000d5c5097211 */ /* 0x080fe800000f16ff */
[----:B------:R-:W-:Y:S05]  /*9980*/  LDSM.16.MT88.4 R20, [R202+0x2000] ;  /* 0x00200000ca14783b */ /* 0x000fea0000004200 */
[----:B------:R3:W-:Y:S01]  /*9990*/  RED.E.ADD.F32.FTZ.RN.STRONG.GPU [R8.64], R24 ;  /* 0x000000180800798e */ /* 0x0007e2000c10e78c */
[-C--:B-1----:R-:W-:Y:S04]  /*99a0*/  LEA R6, P1, R194, R212.reuse, 0x2 ;  /* 0x000000d4c2067211 */ /* 0x082fe800078210ff */
[-C--:B------:R-:W-:Y:S01]  /*99b0*/  LEA.HI.X.SX32 R7, R199, R213.reuse, 0x2, P1 ;  /* 0x000000d5c7077211 */ /* 0x080fe200008f16ff */
[----:B------:R-:W-:Y:S01]  /*99c0*/  IMAD.MOV.U32 R199, RZ, RZ, R250 ;  /* 0x000000ffffc77224 */ /* 0x000fe200078e00fa */
[-C--:B--2---:R-:W-:Y:S03]  /*99d0*/  LEA R4, P0, R196, R212.reuse, 0x2 ;  /* 0x000000d4c4047211 */ /* 0x084fe600078010ff */
[----:B------:R1:W-:Y:S01]  /*99e0*/  RED.E.ADD.F32.FTZ.RN.STRONG.GPU [R6.64], R25 ;  /* 0x000000190600798e */ /* 0x0003e2000c10e78c */
[-C--:B------:R-:W-:Y:S05]  /*99f0*/  LEA.HI.X.SX32 R5, R198, R213.reuse, 0x2, P0 ;  /* 0x000000d5c6057211 */ /* 0x080fea00000f16ff */
[----:B------:R2:W-:Y:S01]  /*9a00*/  RED.E.ADD.F32.FTZ.RN.STRONG.GPU [R4.64], R26 ;  /* 0x0000001a0400798e */ /* 0x0005e2000c10e78c */
[CC--:B---3--:R-:W-:Y:S04]  /*9a10*/  LEA R8, P1, R0.reuse, R212.reuse, 0x2 ;  /* 0x000000d400087211 */ /* 0x0c8fe800078210ff */
[-C--:B------:R-:W-:Y:S01]  /*9a20*/  LEA.HI.X.SX32 R9, R0, R213.reuse, 0x2, P1 ;  /* 0x000000d500097211 */ /* 0x080fe200008f16ff */
[----:B------:R-:W-:Y:S04]  /*9a30*/  IMAD.IADD R0, R199, 0x1, R202 ;  /* 0x00000001c7007824 */ /* 0x000fe800078e02ca */
[----:B------:R3:W-:Y:S05]  /*9a40*/  RED.E.ADD.F32.FTZ.RN.STRONG.GPU [R8.64], R27 ;  /* 0x0000001b0800798e */ /* 0x0007ea000c10e78c */
[----:B------:R-:W-:Y:S05]  /*9a50*/  RED.E.ADD.F32.FTZ.RN.STRONG.GPU [R212.64+0x180], R32 ;  /* 0x00018020d400798e */ /* 0x000fea000c10e78c */
[----:B------:R-:W-:Y:S01]  /*9a60*/  RED.E.ADD.F32.FTZ.RN.STRONG.GPU [R2.64+0x180], R33 ;  /* 0x000180210200798e */ /* 0x000fe2000c10e78c */
[CC--:B-1----:R-:W-:Y:S04]  /*9a70*/  LEA R6, P0, R172.reuse, R212.reuse, 0x2 ;  /* 0x000000d4ac067211 */ /* 0x0c2fe800078010ff */
[-C--:B------:R-:W-:Y:S01]  /*9a80*/  LEA.HI.X.SX32 R7, R172, R213.reuse, 0x2, P0 ;  /* 0x000000d5ac077211 */ /* 0x080fe200000f16ff */
[----:B------:R-:W-:Y:S01]  /*9a90*/  LDSM.16.MT88.4 R16, [R0] ;  /* 0x000000000010783b */ /* 0x000fe20000004200 */
[CC--:B--2---:R-:W-:Y:S04]  /*9aa0*/  LEA R4, P0, R173.reuse, R212.reuse, 0x2 ;  /* 0x000000d4ad047211 */ /* 0x0c4fe800078010ff */
[----:B------:R1:W-:Y:S01]  /*9ab0*/  RED.E.ADD.F32.FTZ.RN.STRONG.GPU [R6.64], R34 ;  /* 0x000000220600798e */ /* 0x0003e2000c10e78c */
[-C--:B------:R-:W-:Y:S04]  /*9ac0*/  LEA.HI.X.SX32 R5, R173, R213.reuse, 0x2, P0 ;  /* 0x000000d5ad057211 */ /* 0x080fe800000f16ff */
[----:B------:R-:W-:Y:S01]  /*9ad0*/  LDSM.16.MT88.4 R24, [R0+0x2000] ;  /* 0x002000000018783b */ /* 0x000fe20000004200 */
[CC--:B---3--:R-:W-:Y:S04]  /*9ae0*/  LEA R8, P1, R174.reuse, R212.reuse, 0x2 ;  /* 0x000000d4ae087211 */ /* 0x0c8fe800078210ff */
[----:B------:R2:W-:Y:S01]  /*9af0*/  RED.E.ADD.F32.FTZ.RN.STRONG.GPU [R4.64], R35 ;  /* 0x000000230400798e */ /* 0x0005e2000c10e78c */
[-C--:B------:R-:W-:Y:S04]  /*9b00*/  LEA.HI.X.SX32 R9, R174, R213.reuse, 0x2, P1 ;  /* 0x000000d5ae097211 */ /* 0x080fe800008f16ff */
[----:B------:R-:W-:Y:S05]  /*9b10*/  LDSM.16.MT88.4 R32, [R201+0x1e800] ;  /* 0x01e80000c920783b */ /* 0x000fea0000004200 */
[----:B------:R-:W-:Y:S05]  /*9b20*/  RED.E.ADD.F32.FTZ.RN.STRONG.GPU [R8.64], R28 ;  /* 0x0000001c0800798e */ /* 0x000fea000c10e78c */
[----:B------:R-:W-:Y:S01]  /*9b30*/  LDSM.16.MT88.4 R8, [R202] ;  /* 0x00000000ca08783b */ /* 0x000fe20000004200 */
[CC--:B-1----:R-:W-:Y:S04]  /*9b40*/  LEA R6, P0, R175.reuse, R212.reuse, 0x2 ;  /* 0x000000d4af067211 */ /* 0x0c2fe800078010ff */
[----:B------:R-:W-:Y:S01]  /*9b50*/  LDSM.16.MT88.4 R164, [R0+0x800] ;  /* 0x0008000000a4783b */ /* 0x000fe20000004200 */
[-C--:B------:R-:W-:Y:S02]  /*9b60*/  LEA.HI.X.SX32 R7, R175, R213.reuse, 0x2, P0 ;  /* 0x000000d5af077211 */ /* 0x080fe400000f16ff */
[CC--:B------:R-:W-:Y:S02]  /*9b70*/  LEA R2, P0, R168.reuse, R212.reuse, 0x2 ;  /* 0x000000d4a8027211 */ /* 0x0c0fe400078010ff */
[----:B------:R-:W-:Y:S01]  /*9b80*/  LDSM.16.MT88.4 R172, [R0+0x2800] ;  /* 0x0028000000ac783b */ /* 0x000fe20000004200 */
[C---:B--2---:R-:W-:Y:S02]  /*9b90*/  LEA R4, P1, R169.reuse, R212, 0x2 ;  /* 0x000000d4a9047211 */ /* 0x044fe400078210ff */
[-C--:B------:R-:W-:Y:S02]  /*9ba0*/  LEA.HI.X.SX32 R3, R168, R213.reuse, 0x2, P0 ;  /* 0x000000d5a8037211 */ /* 0x080fe400000f16ff */
[----:B------:R-:W-:Y:S01]  /*9bb0*/  RED.E.ADD.F32.FTZ.RN.STRONG.GPU [R6.64], R29 ;  /* 0x0000001d0600798e */ /* 0x000fe2000c10e78c */
[----:B------:R-:W-:Y:S02]  /*9bc0*/  LEA.HI.X.SX32 R5, R169, R213, 0x2, P1 ;  /* 0x000000d5a9057211 */ /* 0x000fe400008f16ff */
[----:B------:R-:W-:Y:S01]  /*9bd0*/  PLOP3.LUT P1, PT, PT, PT, UP0, 0x80, 0x0 ;  /* 0x000000000000781c */ /* 0x000fe20003f2f008 */
[----:B------:R-:W-:Y:S01]  /*9be0*/  @UP2 UIADD3 UR20, UP0, UR20, -0x100, URZ ;  /* 0xffffff0014142890 */ /* 0x000fe2000ff1e03f */
[----:B------:R-:W-:Y:S01]  /*9bf0*/  LDSM.16.MT88.4 R168, [R202+0x2800] ;  /* 0x00280000caa8783b */ /* 0x000fe20000004200 */
[----:B------:R-:W-:Y:S02]  /*9c00*/  PLOP3.LUT P0, PT, PT, PT, UP1, 0x80, 0x0 ;  /* 0x000000000000781c */ /* 0x000fe40003f0f018 */
[----:B------:R-:W-:Y:S02]  /*9c10*/  @UP2 UIADD3.X UR19, UR19, -0x1, URZ, UP0, !UPT ;  /* 0xffffffff13132890 */ /* 0x000fe400087fe43f */
        /* <DEDUP_REMOVED lines=223> */
[----:B------:R1:W-:Y:S04]  /*aa10*/  STS [R252], R60 ;  /* 0x0000003cfc007388 */ /* 0x0003e80000000800 */
[----:B------:R1:W-:Y:S01]  /*aa20*/  STS [R252+0x400], R59 ;  /* 0x0004003bfc007388 */ /* 0x0003e20000000800 */
        /* <DEDUP_REMOVED lines=19> */
[----:B------:R-:W-:Y:S02]  /*ab60*/  F2FP.BF16.PACK_AB R41, R41, R138 ;  /* 0x0000008a2929723e */ /* 0x000fe400000010ff */
[----:B------:R-:W-:Y:S01]  /*ab70*/  F2FP.BF16.PACK_AB R38, R38, R140 ;  /* 0x0000008c2626723e */ /* 0x000fe200000010ff */
        /* <DEDUP_REMOVED lines=122> */
.L_x_1523:
        /* <DEDUP_REMOVED lines=19> */
.L_x_1524:
        /* <DEDUP_REMOVED lines=13> */
[----:B------:R-:W-:Y:S01]  /*b520*/  SHF.R.S32.HI R37, RZ, 0x1f, R235 ;  /* 0x0000001fff257819 */ /* 0x000fe200000114eb */
[----:B------:R-:W-:Y:S01]  /*b530*/  UIMAD UR6, UR4, UR7, UR5 ;  /* 0x00000007040672a4 */ /* 0x000fe2000f8e0205 */
[----:B------:R-:W-:Y:S01]  /*b540*/  LOP3.LUT R0, R2, R0, RZ, 0x3c, !PT ;  /* 0x0000000002007212 */ /* 0x000fe200078e3cff */
[----:B------:R-:W-:Y:S01]  /*b550*/  IMAD.WIDE.U32 R2, R36, c[0x0][0x3a0], R8 ;  /* 0x0000e80024027a25 */ /* 0x000fe200078e0008 */
[----:B------:R-:W-:-:S03]  /*b560*/  UIMAD UR5, UR22, -0x80, UR14 ;  /* 0xffffff80160578a4 */ /* 0x000fc6000f8e020e */
[----:B------:R-:W-:Y:S01]  /*b570*/  IMAD R0, R248, 0x200, R0 ;  /* 0x00000200f8007824 */ /* 0x000fe200078e0200 */
[----:B------:R-:W-:Y:S01]  /*b580*/  IADD3 R2, P0, R2, UR11, RZ ;  /* 0x0000000b02027c10 */ /* 0x000fe2000ff1e0ff */
[----:B------:R-:W-:Y:S01]  /*b590*/  IMAD.U32 R4, RZ, RZ, UR6 ;  /* 0x00000006ff047e24 */ /* 0x000fe2000f8e00ff */
[----:B------:R-:W-:Y:S01]  /*b5a0*/  ULDC.64 UR6, c[0x0][0x3b8] ;  /* 0x0000ee0000067ab9 */ /* 0x000fe20000000a00 */
[----:B------:R-:W-:Y:S01]  /*b5b0*/  IMAD.SHL.U32 R0, R0, 0x2, RZ ;  /* 0x0000000200007824 */ /* 0x000fe200078e00ff */
[----:B------:R-:W-:Y:S01]  /*b5c0*/  ISETP.GE.AND P5, PT, R235, UR5, PT ;  /* 0x00000005eb007c0c */ /* 0x000fe2000bfa6270 */
[----:B------:R-:W-:Y:S01]  /*b5d0*/  UIMAD UR6, UR61, UR6, URZ ;  /* 0x000000063d0672a4 */ /* 0x000fe2000f8e023f */
        /* <DEDUP_REMOVED lines=34> */
.L_x_1526:
[----:B--234-:R-:W-:Y:S05]  /*b800*/  BSYNC B0 ;  /* 0x0000000000007941 */ /* 0x01cfea0003800000 */
.L_x_1525:
        /* <DEDUP_REMOVED lines=18> */
.L_x_1528:
[----:B------:R-:W-:Y:S05]  /*b930*/  BSYNC B0 ;  /* 0x0000000000007941 */ /* 0x000fea0003800000 */
.L_x_1527:
        /* <DEDUP_REMOVED lines=18> */
.L_x_1530:
[----:B------:R-:W-:Y:S05]  /*ba60*/  BSYNC B0 ;  /* 0x0000000000007941 */ /* 0x000fea0003800000 */
.L_x_1529:
        /* <DEDUP_REMOVED lines=17> */
.L_x_1532:
[----:B------:R-:W-:Y:S05]  /*bb80*/  BSYNC B0 ;  /* 0x0000000000007941 */ /* 0x000fea0003800000 */
.L_x_1531:
        /* <DEDUP_REMOVED lines=27> */
.L_x_1534:
[----:B------:R-:W-:Y:S05]  /*bd40*/  BSYNC B0 ;  /* 0x0000000000007941 */ /* 0x000fea0003800000 */
.L_x_1533:
        /* <DEDUP_REMOVED lines=16> */
.L_x_1536:
[----:B------:R-:W-:Y:S05]  /*be50*/  BSYNC B0 ;  /* 0x0000000000007941 */ /* 0x000fea0003800000 */
.L_x_1535:
        /* <DEDUP_REMOVED lines=16> */
.L_x_1538:
[----:B------:R-:W-:Y:S05]  /*bf60*/  BSYNC B0 ;  /* 0x0000000000007941 */ /* 0x000fea0003800000 */
.L_x_1537:
        /* <DEDUP_REMOVED lines=14> */
.L_x_1491:
[----:B------:R-:W-:Y:S05]  /*c050*/  BSYNC B1 ;  /* 0x0000000000017941 */ /* 0x000fea0003800000 */
.L_x_1469:
        /* <DEDUP_REMOVED lines=11> */
.L_x_1539:
[----:B------:R-:W-:Y:S05]  /*c110*/  EXIT ;  /* 0x000000000000794d */ /* 0x000fea0003800000 */
.L_x_1541:
        /* <DEDUP_REMOVED lines=14> */
.L_x_2082:


//--------------------- .text._ZN5flash44flash_bwd_dq_dk_dv_loop_seqk_parallel_kernelI23Flash_bwd_kernel_traitsILi128ELi64ELi128ELi8ELi2ELi4ELi2ELb0ELb0EN7cutlass10bfloat16_tE19Flash_kernel_traitsILi128ELi64ELi128ELi8ES3_EELb0ELb0ELb1ELb0ELb0ELb0ELb1EEEvNS_16Flash_bwd_paramsE --------------------------
	.section	.text._ZN5flash44flash_bwd_dq_dk_dv_loop_seqk_parallel_kernelI23Flash_bwd_kernel_traitsILi128ELi64ELi128ELi8ELi2ELi4ELi2ELb0ELb0EN7cutlass10bfloat16_tE19Flash_kernel_traitsILi128ELi64ELi128ELi8ES3_EELb0ELb0ELb1ELb0ELb0ELb0ELb1EEEvNS_16Flash_bwd_paramsE,"ax",@progbits
	.sectioninfo	@"SHI_REGISTERS=255"
	.align	128
        .global         _ZN5flash44flash_bwd_dq_dk_dv_loop_seqk_parallel_kernelI23Flash_bwd_kernel_traitsILi128ELi64ELi128ELi8ELi2ELi4ELi2ELb0ELb0EN7cutlass10bfloat16_tE19Flash_kernel_traitsILi128ELi64ELi128ELi8ES3_EELb0ELb0ELb1ELb0ELb0ELb0ELb1EEEvNS_16Flash_bwd_paramsE
        .type           _ZN5flash44flash_bwd_dq_dk_dv_loop_seqk_parallel_kernelI23Flash_bwd_kernel_traitsILi128ELi64ELi128ELi8ELi2ELi4ELi2ELb0ELb0EN7cutlass10bfloat16_tE19Flash_kernel_traitsILi128ELi64ELi128ELi8ES3_EELb0ELb0ELb1ELb0ELb0ELb0ELb1EEEvNS_16Flash_bwd_paramsE,@function
        .size           _ZN5flash44flash_bwd_dq_dk_dv_loop_seqk_parallel_kernelI23Flash_bwd_kernel_traitsILi128ELi64ELi128ELi8ELi2ELi4ELi2ELb0ELb0EN7cutlass10bfloat16_tE19Flash_kernel_traitsILi128ELi64ELi128ELi8ES3_EELb0ELb0ELb1ELb0ELb0ELb0ELb1EEEvNS_16Flash_bwd_paramsE,(.L_x_2083 - _ZN5flash44flash_bwd_dq_dk_dv_loop_seqk_parallel_kernelI23Flash_bwd_kernel_traitsILi128ELi64ELi128ELi8ELi2ELi4ELi2ELb0ELb0EN7cutlass10bfloat16_tE19Flash_kernel_traitsILi128ELi64ELi128ELi8ES3_EELb0ELb0ELb1ELb0ELb0ELb0ELb1EEEvNS_16Flash_bwd_paramsE)
        .other          _ZN5flash44flash_bwd_dq_dk_dv_loop_seqk_parallel_kernelI23Flash_bwd_kernel_traitsILi128ELi64ELi128ELi8ELi2ELi4ELi2ELb0ELb0EN7cutlass10bfloat16_tE19Flash_kernel_traitsILi128ELi64ELi128ELi8ES3_EELb0ELb0ELb1ELb0ELb0ELb0ELb1EEEvNS_16Flash_bwd_paramsE,@"STO_CUDA_ENTRY STV_DEFAULT"
_ZN5flash44flash_bwd_dq_dk_dv_loop_seqk_parallel_kernelI23Flash_bwd_kernel_traitsILi128ELi64ELi128ELi8ELi2ELi4ELi2ELb0ELb0EN7cutlass10bfloat16_tE19Flash_kernel_traitsILi128ELi64ELi128ELi8ES3_EELb0ELb0ELb1ELb0ELb0ELb0ELb1EEEvNS_16Flash_bwd_paramsE:
.text._ZN5flash44flash_bwd_dq_dk_dv_loop_seqk_parallel_kernelI23Flash_bwd_kernel_traitsILi128ELi64ELi128ELi8ELi2ELi4ELi2ELb0ELb0EN7cutlass10bfloat16_tE19Flash_kernel_traitsILi128ELi64ELi128ELi8ES3_EELb0ELb0ELb1ELb0ELb0ELb0ELb1EEEvNS_16Flash_bwd_paramsE:
        /* <DEDUP_REMOVED lines=31> */
[-C--:B------:R-:W-:Y:S01]  /*01f0*/  LEA.HI R18, R13, R14.reuse, RZ, 0x2 ;  /* 0x0000000e0d127211 */ /* 0x080fe200078f10ff */
        /* <DEDUP_REMOVED lines=14> */
[----:B------:R-:W-:Y:S01]  /*02e0*/  IMAD.IADD R12, R3, 0x1, -R2 ;  /* 0x00000001030c7824 */ /* 0x000fe200078e0a02 */
[-C--:B------:R-:W-:Y:S01]  /*02f0*/  LEA.HI R6, R13, R14.reuse, RZ, 0x4 ;  /* 0x0000000e0d067211 */ /* 0x080fe200078f20ff */
        /* <DEDUP_REMOVED lines=27> */
[----:B------:R-:W-:Y:S01]  /*04b0*/  LOP3.LUT P4, RZ, R0, 0x2, RZ, 0xc0, !PT ;  /* 0x0000000200ff7812 */ /* 0x000fe2000788c0ff */
        /* <DEDUP_REMOVED lines=23> */
[----:B------:R-:W-:Y:S01]  /*0630*/  LEA.HI R2, R13, R14, RZ, 0x6 ;  /* 0x0000000e0d027211 */ /* 0x000fe200078f30ff */
        /* <DEDUP_REMOVED lines=10> */
[----:B------:R-:W-:Y:S01]  /*06e0*/  IMAD.SHL.U32 R6, R2, 0x8, RZ ;  /* 0x0000000802067824 */ /* 0x000fe200078e00ff */
[----:B------:R-:W-:Y:S01]  /*06f0*/  LOP3.LUT R193, R193, R190, RZ, 0x3c, !PT ;  /* 0x000000bec1c17212 */ /* 0x000fe200078e3cff */
[----:B------:R-:W-:Y:S01]  /*0700*/  UMOV UR41, 0xffffc000 ;  /* 0xffffc00000297882 */ /* 0x000fe20000000000 */
        /* <DEDUP_REMOVED lines=11> */
[----:B------:R-:W-:Y:S01]  /*07c0*/  IMAD.U32 R6, RZ, RZ, UR14 ;  /* 0x0000000eff067e24 */ /* 0x000fe2000f8e00ff */
[----:B------:R-:W-:Y:S01]  /*07d0*/  LEA.HI R0, R13, R14, RZ, 0x7 ;  /* 0x0000000e0d007211 */ /* 0x000fe200078f38ff */
[C---:B------:R-:W-:Y:S01]  /*07e0*/  IMAD.IADD R3, R14.reuse, 0x1, -R3 ;  /* 0x000000010e037824 */ /* 0x040fe200078e0a03 */
[----:B------:R1:W-:Y:S01]  /*07f0*/  STL [R1+0x2c], R5 ;  /* 0x00002c0501007387 */ /* 0x0003e20000100800 */
        /* <DEDUP_REMOVED lines=20> */
[----:B------:R-:W-:Y:S02]  /*0940*/  IMAD.SHL.U32 R5, R15, 0x40, RZ ;  /* 0x000000400f057824 */ /* 0x000fe400078e00ff */
[----:B------:R-:W-:Y:S02]  /*0950*/  IMAD.IADD R8, R8, 0x1, R0 ;  /* 0x0000000108087824 */ /* 0x000fe400078e0200 */
[----:B------:R-:W-:Y:S01]  /*0960*/  IMAD.SHL.U32 R0, R10, 0x40, RZ ;  /* 0x000000400a007824 */ /* 0x000fe200078e00ff */
[----:B------:R-:W-:Y:S01]  /*0970*/  LOP3.LUT R5, R5, 0x1c0, RZ, 0xc0, !PT ;  /* 0x000001c005057812 */ /* 0x000fe200078ec0ff */
[----:B--2---:R-:W-:-:S02]  /*0980*/  IMAD.SHL.U32 R4, R9, 0x10, RZ ;  /* 0x0000001009047824 */ /* 0x004fc400078e00ff */
[----:B------:R-:W-:Y:S01]  /*0990*/  IMAD R11, R12, 0x10, R2 ;  /* 0x000000100c0b7824 */ /* 0x000fe200078e0202 */
[--C-:B------:R-:W-:Y:S01]  /*09a0*/  SHF.R.U32.HI R6, RZ, 0x3, R5.reuse ;  /* 0x00000003ff067819 */ /* 0x100fe20000011605 */
[----:B------:R-:W-:Y:S01]  /*09b0*/  IMAD.SHL.U32 R234, R234, 0x2, RZ ;  /* 0x00000002eaea7824 */ /* 0x000fe200078e00ff */
[----:B------:R-:W-:Y:S01]  /*09c0*/  LOP3.LUT R7, R3, 0x10, R4, 0xf8, !PT ;  /* 0x0000001003077812 */ /* 0x000fe200078ef804 */
[----:B------:R-:W-:Y:S01]  /*09d0*/  IMAD.SHL.U32 R3, R9, 0x8, RZ ;  /* 0x0000000809037824 */ /* 0x000fe200078e00ff */
[----:B------:R-:W-:Y:S01]  /*09e0*/  LOP3.LUT R0, R0, 0xfffffe00, RZ, 0xc0, !PT ;  /* 0xfffffe0000007812 */ /* 0x000fe200078ec0ff */
[----:B------:R-:W-:Y:S01]  /*09f0*/  STL [R1+0x30], R11 ;  /* 0x0000300b01007387 */ /* 0x000fe20000100800 */
[----:B------:R-:W-:Y:S01]  /*0a00*/  LOP3.LUT R2, R6, R7, R5, 0x1e, !PT ;  /* 0x0000000706027212 */ /* 0x000fe200078e1e05 */
[----:B------:R-:W-:Y:S01]  /*0a10*/  IMAD.IADD R237, R234, 0x1, R236 ;  /* 0x00000001eaed7824 */ /* 0x000fe200078e02ec */
[----:B------:R-:W-:Y:S01]  /*0a20*/  LOP3.LUT R3, R5, 0x8, R3, 0xf8, !PT ;  /* 0x0000000805037812 */ /* 0x000fe200078ef803 */
[----:B------:R-:W-:Y:S01]  /*0a30*/  IMAD R4, R12, 0x400, R0 ;  /* 0x000004000c047824 */ /* 0x000fe200078e0200 */
[----:B------:R-:W-:-:S02]  /*0a40*/  LOP3.LUT R189, R6, R189, R5, 0x1e, !PT ;  /* 0x000000bd06bd7212 */ /* 0x000fc400078e1e05 */
[----:B------:R-:W-:Y:S02]  /*0a50*/  LOP3.LUT R3, R3, R6, RZ, 0x3c, !PT ;  /* 0x0000000603037212 */ /* 0x000fe400078e3cff */
[-C--:B------:R-:W-:Y:S01]  /*0a60*/  LOP3.LUT R199, R2, R0.reuse, RZ, 0xfc, !PT ;  /* 0x0000000002c77212 */ /* 0x080fe200078efcff */
[----:B------:R-:W-:Y:S01]  /*0a70*/  IMAD.MOV.U32 R2, RZ, RZ, 0x40 ;  /* 0x00000040ff027424 */ /* 0x000fe200078e00ff */
[----:B------:R-:W-:Y:S01]  /*0a80*/  LOP3.LUT R189, R189, R0, RZ, 0xfc, !PT ;  /* 0x00000000bdbd7212 */ /* 0x000fe200078efcff */
[----:B------:R-:W-:Y:S01]  /*0a90*/  IMAD.IADD R200, R4, 0x1, R3 ;  /* 0x0000000104c87824 */ /* 0x000fe200078e0203 */
[----:B------:R-:W-:Y:S01]  /*0aa0*/  IADD3 R0, R11, -0x40, RZ ;  /* 0xffffffc00b007810 */ /* 0x000fe20007ffe0ff */
[----:B------:R-:W-:Y:S01]  /*0ab0*/  IMAD.MOV.U32 R4, RZ, RZ, 0x20 ;  /* 0x00000020ff047424 */ /* 0x000fe200078e00ff */
[----:B------:R-:W-:Y:S02]  /*0ac0*/  IADD3 R5, R244, 0x40, RZ ;  /* 0x00000040f4057810 */ /* 0x000fe40007ffe0ff */
[----:B------:R-:W-:-:S02]  /*0ad0*/  SHF.R.S32.HI R3, RZ, 0x1f, R0 ;  /* 0x0000001fff037819 */ /* 0x000fc40000011400 */
[----:B------:R-:W-:Y:S01]  /*0ae0*/  SEL R194, R4, 0xffffffe0, !P4 ;  /* 0xffffffe004c27807 */ /* 0x000fe20006000000 */
[----:B------:R1:W-:Y:S01]  /*0af0*/  STL [R1], R5 ;  /* 0x0000000501007387 */ /* 0x0003e20000100800 */
[C---:B------:R-:W-:Y:S01]  /*0b00*/  SHF.L.U64.HI R3, R0.reuse, 0x2, R3 ;  /* 0x0000000200037819 */ /* 0x040fe20000010203 */
[----:B------:R-:W-:Y:S01]  /*0b10*/  IMAD.SHL.U32 R0, R0, 0x4, RZ ;  /* 0x0000000400007824 */ /* 0x000fe200078e00ff */
[----:B------:R-:W-:Y:S01]  /*0b20*/  SEL R195, R2, 0xffffffc0, !P3 ;  /* 0xffffffc002c37807 */ /* 0x000fe20005800000 */
[C---:B------:R-:W-:Y:S01]  /*0b30*/  IMAD.IADD R194, R193.reuse, 0x1, R194 ;  /* 0x00000001c1c27824 */ /* 0x040fe200078e02c2 */
[----:B------:R-:W-:Y:S01]  /*0b40*/  SEL R4, R4, 0xffffffe0, !P1 ;  /* 0xffffffe004047807 */ /* 0x000fe20004800000 */
[----:B------:R2:W-:Y:S01]  /*0b50*/  STL [R1+0x48], R3 ;  /* 0x0000480301007387 */ /* 0x0005e20000100800 */
[----:B------:R-:W-:Y:S01]  /*0b60*/  LEA R6, R8, 0xc000, 0x1 ;  /* 0x0000c00008067811 */ /* 0x000fe200078e08ff */
[----:B------:R-:W-:Y:S01]  /*0b70*/  IMAD.IADD R196, R193, 0x1, R195 ;  /* 0x00000001c1c47824 */ /* 0x000fe200078e02c3 */
[----:B------:R-:W-:Y:S01]  /*0b80*/  SEL R2, R2, 0xffffffc0, !P2 ;  /* 0xffffffc002027807 */ /* 0x000fe20005000000 */
[----:B------:R3:W-:Y:S01]  /*0b90*/  STL [R1+0x44], R0 ;  /* 0x0000440001007387 */ /* 0x0007e20000100800 */
[----:B------:R-:W-:Y:S01]  /*0ba0*/  IMAD.IADD R235, R234, 0x1, R4 ;  /* 0x00000001eaeb7824 */ /* 0x000fe200078e0204 */
[----:B------:R-:W-:Y:S01]  /*0bb0*/  LEA R189, R189, 0xc000, 0x1 ;  /* 0x0000c000bdbd7811 */ /* 0x000fe200078e08ff */
[----:B------:R-:W-:Y:S01]  /*0bc0*/  IMAD.IADD R195, R195, 0x1, R194 ;  /* 0x00000001c3c37824 */ /* 0x000fe200078e02c2 */
[----:B------:R-:W-:Y:S01]  /*0bd0*/  STL [R1+0x3c], R6 ;  /* 0x00003c0601007387 */ /* 0x000fe20000100800 */
[----:B------:R-:W-:-:S02]  /*0be0*/  IMAD.IADD R236, R236, 0x1, R235 ;  /* 0x00000001ecec7824 */ /* 0x000fc400078e02eb */
[----:B-1----:R-:W-:-:S04]  /*0bf0*/  IMAD.IADD R5, R4, 0x1, R6 ;  /* 0x0000000104057824 */ /* 0x002fc800078e0206 */
[--C-:B------:R-:W-:Y:S01]  /*0c00*/  IMAD.IADD R4, R5, 0x1, R2.reuse ;  /* 0x0000000105047824 */ /* 0x100fe200078e0202 */
[----:B------:R-:W-:Y:S01]  /*0c10*/  STL [R1+0x50], R5 ;  /* 0x0000500501007387 */ /* 0x000fe20000100800 */
[C---:B--2---:R-:W-:Y:S02]  /*0c20*/  IADD3 R3, R6.reuse, 0x420, RZ ;  /* 0x0000042006037810 */ /* 0x044fe40007ffe0ff */
[C---:B------:R-:W-:Y:S01]  /*0c30*/  @P1 IADD3 R3, R6.reuse, 0x3e0, RZ ;  /* 0x000003e006031810 */ /* 0x040fe20007ffe0ff */
[----:B---3--:R-:W-:-:S05]  /*0c40*/  IMAD.IADD R0, R6, 0x1, R2 ;  /* 0x0000000106007824 */ /* 0x008fca00078e0202 */
[----:B------:R1:W-:Y:S04]  /*0c50*/  STL [R1+0x40], R0 ;  /* 0x0000400001007387 */ /* 0x0003e80000100800 */
[----:B------:R2:W-:Y:S04]  /*0c60*/  STL [R1+0x5c], R3 ;  /* 0x00005c0301007387 */ /* 0x0005e80000100800 */
[----:B------:R2:W-:Y:S01]  /*0c70*/  STL [R1+0x54], R4 ;  /* 0x0000540401007387 */ /* 0x0005e20000100800 */
[----:B-1----:R-:W-:-:S05]  /*0c80*/  IMAD.IADD R0, R2, 0x1, R3 ;  /* 0x0000000102007824 */ /* 0x002fca00078e0203 */
[----:B------:R2:W-:Y:S02]  /*0c90*/  STL [R1+0x58], R0 ;  /* 0x0000580001007387 */ /* 0x0005e40000100800 */
.L_x_1614:
        /* <DEDUP_REMOVED lines=53> */
.L_x_1542:
        /* <DEDUP_REMOVED lines=67> */
.L_x_1544:
        /* <DEDUP_REMOVED lines=18> */
.L_x_1545:
        /* <DEDUP_REMOVED lines=72> */
.L_x_1546:
[----:B------:R-:W-:Y:S02]  /*19c0*/  UMOV UR15, UR52 ;  /* 0x00000034000f7c82 */ /* 0x000fe40008000000 */
.L_x_1547:
[----:B------:R-:W1:Y:S01]  /*19d0*/  S2R R17, SR_TID.X ;  /* 0x0000000000117919 */ /* 0x000e620000002100 */
[----:B------:R-:W-:Y:S01]  /*19e0*/  UIADD3 UR8, UP4, UP3, UR8, UR43, UR49 ;  /* 0x0000002b08087290 */ /* 0x000fe2000fb9e031 */
[----:B------:R-:W-:Y:S01]  /*19f0*/  IMAD.U32 R10, RZ, RZ, UR5 ;  /* 0x00000005ff0a7e24 */ /* 0x000fe2000f8e00ff */
[----:B------:R-:W-:Y:S01]  /*1a00*/  SHF.R.S32.HI R245, RZ, 0x1f, R244 ;  /* 0x0000001ffff57819 */ /* 0x000fe200000114f4 */
[----:B------:R-:W-:Y:S01]  /*1a10*/  IMAD.U32 R9, RZ, RZ, UR4 ;  /* 0x00000004ff097e24 */ /* 0x000fe2000f8e00ff */
[----:B------:R-:W-:Y:S01]  /*1a20*/  UIADD3 UR30, UP2, UP1, UR18, UR8, UR20 ;  /* 0x00000008121e7290 */ /* 0x000fe2000f95e014 */
[----:B------:R-:W-:Y:S01]  /*1a30*/  IMAD.U32 R8, RZ, RZ, UR17 ;  /* 0x00000011ff087e24 */ /* 0x000fe2000f8e00ff */
[----:B------:R-:W-:Y:S01]  /*1a40*/  UIADD3.X UR7, UR10, UR50, UR55, UP4, UP3 ;  /* 0x000000320a077290 */ /* 0x000fe2000a7e6437 */
[----:B------:R-:W-:Y:S01]  /*1a50*/  BSSY B1, `(.L_x_1543) ;  /* 0x0000a50000017945 */ /* 0x000fe20003800000 */
[----:B------:R-:W-:-:S02]  /*1a60*/  ULDC.64 UR8, c[0x0][0x1a8] ;  /* 0x00006a0000087ab9 */ /* 0x000fc40000000a00 */
[----:B------:R-:W-:Y:S02]  /*1a70*/  UIADD3.X UR20, UR12, UR7, UR14, UP2, UP1 ;  /* 0x000000070c147290 */ /* 0x000fe400097e240e */
[----:B------:R-:W-:Y:S02]  /*1a80*/  UIMAD UR7, UR59, UR8, URZ ;  /* 0x000000083b0772a4 */ /* 0x000fe4000f8e023f */
[----:B------:R-:W-:Y:S02]  /*1a90*/  UMOV UR16, 0x4 ;  /* 0x0000000400107882 */ /* 0x000fe40000000000 */
[----:B------:R-:W-:Y:S02]  /*1aa0*/  UIMAD UR18, UR38, UR9, UR7 ;  /* 0x00000009261272a4 */ /* 0x000fe4000f8e0207 */
[----:B------:R-:W-:Y:S02]  /*1ab0*/  ULDC.64 UR4, c[0x0][0x200] ;  /* 0x0000800000047ab9 */ /* 0x000fe40000000a00 */
[----:B------:R-:W-:-:S02]  /*1ac0*/  ULDC.64 UR8, c[0x0][0x378] ;  /* 0x0000de0000087ab9 */ /* 0x000fc40000000a00 */
[----:B------:R-:W-:Y:S01]  /*1ad0*/  UIMAD UR7, UR59, UR8, URZ ;  /* 0x000000083b0772a4 */ /* 0x000fe2000f8e023f */
[----:B-1----:R-:W-:-:S03]  /*1ae0*/  SHF.R.S32.HI R18, RZ, 0x1f, R17 ;  /* 0x0000001fff127819 */ /* 0x002fc60000011411 */
[----:B------:R-:W-:Y:S01]  /*1af0*/  UIMAD UR12, UR38, UR9, UR7 ;  /* 0x00000009260c72a4 */ /* 0x000fe2000f8e0207 */
[----:B------:R-:W-:Y:S02]  /*1b00*/  LEA.HI R2, R18, R17, RZ, 0x3 ;  /* 0x0000001112027211 */ /* 0x000fe400078f18ff */
[----:B------:R-:W-:Y:S02]  /*1b10*/  ULDC.64 UR8, c[0x0][0x370] ;  /* 0x0000dc0000087ab9 */ /* 0x000fe40000000a00 */
[----:B------:R-:W-:Y:S01]  /*1b20*/  SHF.R.S32.HI R2, RZ, 0x3, R2 ;  /* 0x00000003ff027819 */ /* 0x000fe20000011402 */
[----:B------:R-:W-:Y:S02]  /*1b30*/  UIMAD UR7, UR32, UR8, URZ ;  /* 0x00000008200772a4 */ /* 0x000fe4000f8e023f */
[----:B------:R-:W-:Y:S01]  /*1b40*/  UIADD3 UR8, UR17, UR13, URZ ;  /* 0x0000000d11087290 */ /* 0x000fe2000fffe03f */
[----:B------:R-:W-:Y:S01]  /*1b50*/  SHF.R.S32.HI R16, RZ, 0x1f, R2 ;  /* 0x0000001fff107819 */ /* 0x000fe20000011402 */
[----:B------:R-:W-:Y:S01]  /*1b60*/  UIMAD UR10, UR17, UR9, UR7 ;  /* 0x00000009110a72a4 */ /* 0x000fe2000f8e0207 */
[----:B------:R-:W-:Y:S01]  /*1b70*/  IADD3 R0, P0, R2, UR17, RZ ;  /* 0x0000001102007c10 */ /* 0x000fe2000ff1e0ff */
[----:B------:R-:W-:-:S02]  /*1b80*/  UIMAD.WIDE UR8, UR8, UR16, UR4 ;  /* 0x00000010080872a5 */ /* 0x000fc4000f8e0204 */
[----:B------:R-:W-:Y:S01]  /*1b90*/  UIADD3 UR7, -UR6, UR11, UR23 ;  /* 0x0000000b06077290 */ /* 0x000fe2000fffe117 */
[----:B------:R-:W-:Y:S01]  /*1ba0*/  IADD3.X R3, R16, UR32, RZ, P0, !PT ;  /* 0x0000002010037c10 */ /* 0x000fe200087fe4ff */
[----:B------:R-:W-:Y:S01]  /*1bb0*/  IMAD.WIDE.U32 R4, R0, c[0x0][0x190], R244 ;  /* 0x0000640000047a25 */ /* 0x000fe200078e00f4 */
[----:B------:R-:W-:Y:S02]  /*1bc0*/  ULDC UR32, c[0x0][0x2e8] ;  /* 0x0000ba0000207ab9 */ /* 0x000fe40000000800 */
[----:B------:R-:W-:Y:S01]  /*1bd0*/  UIADD3 UR7, UR7, -UR32, URZ ;  /* 0x8000002007077290 */ /* 0x000fe2000fffe03f */
[----:B------:R-:W-:Y:S01]  /*1be0*/  IMAD R3, R3, c[0x0][0x190], RZ ;  /* 0x0000640003037a24 */ /* 0x000fe200078e02ff */
[----:B------:R-:W-:Y:S01]  /*1bf0*/  IADD3 R6, P0, R4, UR39, RZ ;  /* 0x0000002704067c10 */ /* 0x000fe2000ff1e0ff */
[----:B------:R-:W-:Y:S02]  /*1c00*/  UMOV UR14, UR8 ;  /* 0x00000008000e7c82 */ /* 0x000fe40008000000 */
[----:B------:R-:W-:Y:S01]  /*1c10*/  IMAD R0, R0, c[0x0][0x194], R3 ;  /* 0x0000650000007a24 */ /* 0x000fe200078e0203 */
[----:B------:R-:W-:Y:S01]  /*1c20*/  UIADD3 UR8, UR17, UR15, URZ ;  /* 0x0000000f11087290 */ /* 0x000fe2000fffe03f */
[----:B------:R-:W-:Y:S01]  /*1c30*/  LEA.HI R3, R18, R17, RZ, 0x5 ;  /* 0x0000001112037211 */ /* 0x000fe200078f28ff */
[----:B------:R-:W-:-:S02]  /*1c40*/  USHF.R.S32.HI UR17, URZ, 0x1f, UR7 ;  /* 0x0000001f3f117899 */ /* 0x000fc40008011407 */
[----:B------:R-:W-:Y:S01]  /*1c50*/  IADD3.X R7, R5, UR35, R0, P0, !PT ;  /* 0x0000002305077c10 */ /* 0x000fe200087fe400 */
[----:B------:R-:W-:Y:S01]  /*1c60*/  ULDC.64 UR4, c[0x0][0x3c8] ;  /* 0x0000f20000047ab9 */ /* 0x000fe20000000a00 */
[----:B------:R-:W-:Y:S01]  /*1c70*/  IADD3 R4, P0, R244, UR21, RZ ;  /* 0x00000015f4047c10 */ /* 0x000fe2000ff1e0ff */
[----:B------:R-:W-:Y:S01]  /*1c80*/  ULEA.HI UR17, UR17, UR7, URZ, 0x6 ;  /* 0x0000000711117291 */ /* 0x000fe2000f8f303f */
[----:B------:R-:W-:Y:S01]  /*1c90*/  LOP3.LUT R0, R3, 0xffffffe0, RZ, 0xc0, !PT ;  /* 0xffffffe003007812 */ /* 0x000fe200078ec0ff */
[----:B------:R-:W-:Y:S01]  /*1ca0*/  UMOV UR13, UR9 ;  /* 0x00000009000d7c82 */ /* 0x000fe20008000000 */
[----:B------:R-:W-:Y:S01]  /*1cb0*/  IADD3.X R5, R245, UR31, RZ, P0, !PT ;  /* 0x0000001ff5057c10 */ /* 0x000fe200087fe4ff */
[----:B------:R-:W-:Y:S01]  /*1cc0*/  USHF.R.S32.HI UR17, URZ, 0x6, UR17 ;  /* 0x000000063f117899 */ /* 0x000fe20008011411 */
[----:B------:R-:W-:Y:S01]  /*1cd0*/  SHF.R.S32.HI R3, RZ, 0x5, R3 ;  /* 0x00000005ff037819 */ /* 0x000fe20000011403 */
[----:B------:R-:W-:Y:S01]  /*1ce0*/  IMAD.IADD R0, R17, 0x1, -R0 ;  /* 0x0000000111007824 */ /* 0x000fe200078e0a00 */
[----:B------:R-:W-:Y:S01]  /*1cf0*/  UIMAD.WIDE UR8, UR8, UR16, UR4 ;  /* 0x00000010080872a5 */ /* 0x000fe2000f8e0204 */
[----:B------:R-:W-:Y:S01]  /*1d00*/  IMAD.WIDE.U32 R4, R8, c[0x0][0x370], R4 ;  /* 0x0000dc0008047a25 */ /* 0x000fe200078e0004 */
[----:B------:R-:W-:Y:S01]  /*1d10*/  UISETP.LT.AND UP1, UPT, URZ, UR17, UPT ;  /* 0x000000113f00728c */ /* 0x000fe2000bf21270 */
[----:B------:R1:W2:Y:S01]  /*1d20*/  R2UR UR4, R9 ;  /* 0x00000000090473c2 */ /* 0x0002a200000e0000 */
[----:B------:R-:W-:Y:S01]  /*1d30*/  UIADD3 UR7, UR33, -0x1, URZ ;  /* 0xffffffff21077890 */ /* 0x000fe2000fffe03f */
[----:B------:R-:W-:Y:S01]  /*1d40*/  IMAD R0, R3, UR48, R0 ;  /* 0x0000003003007c24 */ /* 0x000fe2000f8e0200 */
[----:B------:R-:W-:Y:S01]  /*1d50*/  USEL UR17, URZ, UR17, !UP1 ;  /* 0x000000113f117287 */ /* 0x000fe2000c800000 */
[----:B------:R-:W-:Y:S01]  /*1d60*/  IADD3 R5, R5, UR10, RZ ;  /* 0x0000000a05057c10 */ /* 0x000fe2000fffe0ff */
[----:B------:R-:W-:Y:S01]  /*1d70*/  IMAD.U32 R3, RZ, RZ, UR38 ;  /* 0x00000026ff037e24 */ /* 0x000fe2000f8e00ff */
[----:B------:R-:W-:-:S02]  /*1d80*/  UMOV UR16, UR8 ;  /* 0x0000000800107c82 */ /* 0x000fc40008000000 */
[----:B------:R-:W-:Y:S01]  /*1d90*/  UISETP.GT.AND UP1, UPT, UR33, UR17, UPT ;  /* 0x000000112100728c */ /* 0x000fe2000bf24270 */
[C---:B------:R-:W-:Y:S01]  /*1da0*/  IMAD.WIDE.U32 R4, R3.reuse, c[0x0][0x378], R4 ;  /* 0x0000de0003047a25 */ /* 0x040fe200078e0004 */
[----:B------:R3:W4:Y:S01]  /*1db0*/  R2UR UR5, R10 ;  /* 0x000000000a0573c2 */ /* 0x00072200000e0000 */
[----:B------:R-:W-:Y:S02]  /*1dc0*/  UMOV UR15, UR9 ;  /* 0x00000009000f7c82 */ /* 0x000fe40008000000 */
[----:B------:R-:W-:Y:S01]  /*1dd0*/  IMAD.WIDE.U32 R6, R3, c[0x0][0x1a8], R6 ;  /* 0x00006a0003067a25 */ /* 0x000fe200078e0006 */
[----:B------:R-:W-:-:S03]  /*1de0*/  IADD3 R5, R5, UR12, RZ ;  /* 0x0000000c05057c10 */ /* 0x000fc6000fffe0ff */
[----:B------:R-:W-:Y:S01]  /*1df0*/  IMAD R3, R16, c[0x0][0x370], RZ ;  /* 0x0000dc0010037a24 */ /* 0x000fe200078e02ff */
[----:B------:R-:W-:Y:S01]  /*1e00*/  LEA R242, P4, R6, c[0x0][0x160], 0x1 ;  /* 0x0000580006f27a11 */ /* 0x000fe200078808ff */
[----:B------:R-:W-:Y:S01]  /*1e10*/  IMAD.WIDE.U32 R4, R2, c[0x0][0x370], R4 ;  /* 0x0000dc0002047a25 */ /* 0x000fe200078e0004 */
[----:B-1----:R-:W-:-:S03]  /*1e20*/  IADD3 R9, P0, R0, UR30, RZ ;  /* 0x0000001e00097c10 */ /* 0x002fc6000ff1e0ff */
[----:B------:R-:W-:Y:S01]  /*1e30*/  IMAD R3, R2, c[0x0][0x374], R3 ;  /* 0x0000dd0002037a24 */ /* 0x000fe200078e0203 */
[----:B------:R-:W-:Y:S02]  /*1e40*/  LEA R240, P3, R4, c[0x0][0x330], 0x1 ;  /* 0x0000cc0004f07a11 */ /* 0x000fe400078608ff */
[----:B------:R-:W-:Y:S01]  /*1e50*/  LEA.HI.X.SX32 R0, R0, UR20, 0x1, P0 ;  /* 0x0000001400007c11 */ /* 0x000fe200080f0eff */
[----:B------:R-:W-:Y:S01]  /*1e60*/  IMAD.IADD R3, R5, 0x1, R3 ;  /* 0x0000000105037824 */ /* 0x000fe200078e0203 */
[----:B------:R-:W-:Y:S02]  /*1e70*/  PLOP3.LUT P0, PT, PT, PT, UP1, 0x80, 0x0 ;  /* 0x000000000000781c */ /* 0x000fe40003f0f018 */
[----:B------:R-:W-:Y:S02]  /*1e80*/  LEA R188, P2, R9, c[0x0][0x350], 0x2 ;  /* 0x0000d40009bc7a11 */ /* 0x000fe400078410ff */
[----:B---3--:R-:W-:Y:S02]  /*1e90*/  IADD3 R10, R7, UR18, RZ ;  /* 0x00000012070a7c10 */ /* 0x008fe4000fffe0ff */
[----:B------:R-:W-:-:S02]  /*1ea0*/  LEA.HI.X R241, R4, c[0x0][0x334], R3, 0x1, P3 ;  /* 0x0000cd0004f17a11 */ /* 0x000fc400018f0c03 */
[----:B------:R-:W-:Y:S02]  /*1eb0*/  LEA.HI.X R243, R6, c[0x0][0x164], R10, 0x1, P4 ;  /* 0x0000590006f37a11 */ /* 0x000fe400020f0c0a */
[----:B------:R-:W-:-:S03]  /*1ec0*/  LEA.HI.X R184, R9, c[0x0][0x354], R0, 0x2, P2 ;  /* 0x0000d50009b87a11 */ /* 0x000fc600010f1400 */
[----:B--2-4-:R-:W-:Y:S05]  /*1ed0*/  @P0 BRA `(.L_x_1548) ;  /* 0x00000ca000000947 */ /* 0x014fea0003800000 */
        /* <DEDUP_REMOVED lines=18> */
.L_x_1549:
        /* <DEDUP_REMOVED lines=18> */
.L_x_1550:
[----:B------:R1:W5:Y:S01]  /*2120*/  LDL R12, [R1] ;  /* 0x00000000010c7983 */ /* 0x0003620000100800 */
        /* <DEDUP_REMOVED lines=18> */
[----:B-1----:R-:W-:Y:S01]  /*2250*/  MOV R7, R3 ;  /* 0x0000000300077202 */ /* 0x002fe20000000f00 */
[----:B------:R-:W-:Y:S01]  /*2260*/  IMAD R0, R16, c[0x0][0x3a0], RZ ;  /* 0x0000e80010007a24 */ /* 0x000fe200078e02ff */
[----:B------:R-:W-:Y:S01]  /*2270*/  ISETP.GE.AND P2, PT, R244, c[0x0][0x220], PT ;  /* 0x00008800f4007a0c */ /* 0x000fe20003f46270 */
[----:B------:R-:W-:Y:S01]  /*2280*/  IMAD.MOV.U32 R6, RZ, RZ, R4 ;  /* 0x000000ffff067224 */ /* 0x000fe200078e0004 */
[----:B-----5:R-:W-:Y:S01]  /*2290*/  ISETP.GE.AND P1, PT, R12, c[0x0][0x220], PT ;  /* 0x000088000c007a0c */ /* 0x020fe20003f26270 */
[C---:B------:R-:W-:Y:S02]  /*22a0*/  IMAD R0, R2.reuse, c[0x0][0x3a4], R0 ;  /* 0x0000e90002007a24 */ /* 0x040fe400078e0200 */
[----:B------:R-:W-:-:S04]  /*22b0*/  IMAD.WIDE.U32 R8, R2, c[0x0][0x3a0], R6 ;  /* 0x0000e80002087a25 */ /* 0x000fc800078e0006 */
[----:B------:R-:W-:Y:S01]  /*22c0*/  IMAD.IADD R0, R9, 0x1, R0 ;  /* 0x0000000109007824 */ /* 0x000fe200078e0200 */
[----:B------:R-:W-:-:S04]  /*22d0*/  LEA R6, P0, R8, c[0x0][0x340], 0x1 ;  /* 0x0000d00008067a11 */ /* 0x000fc800078008ff */
[----:B------:R-:W-:-:S05]  /*22e0*/  LEA.HI.X R7, R8, c[0x0][0x344], R0, 0x1, P0 ;  /* 0x0000d10008077a11 */ /* 0x000fca00000f0c00 */
[----:B------:R1:W-:Y:S04]  /*22f0*/  @!P2 STG.E.128 [R6.64], RZ ;  /* 0x000000ff0600a986 */ /* 0x0003e8000c101d04 */
[----:B------:R1:W-:Y:S02]  /*2300*/  @!P1 STG.E.128 [R6.64+0x80], RZ ;  /* 0x000080ff06009986 */ /* 0x0003e4000c101d04 */
.L_x_1552:
[----:B-1----:R-:W-:Y:S05]  /*2310*/  BSYNC B0 ;  /* 0x0000000000007941 */ /* 0x002fea0003800000 */
.L_x_1551:
[----:B------:R-:W-:Y:S01]  /*2320*/  IADD3 R0, R2, 0x20, RZ ;  /* 0x0000002002007810 */ /* 0x000fe20007ffe0ff */
[----:B------:R-:W-:Y:S03]  /*2330*/  BSSY B0, `(.L_x_1553) ;  /* 0x0000011000007945 */ /* 0x000fe60003800000 */
[----:B------:R-:W-:-:S13]  /*2340*/  ISETP.GE.AND P4, PT, R0, UR6, PT ;  /* 0x0000000600007c0c */ /* 0x000fda000bf86270 */
[----:B------:R-:W-:Y:S05]  /*2350*/  @P4 BRA `(.L_x_1554) ;  /* 0x000000e000004947 */ /* 0x000fea0003800000 */
[----:B------:R-:W-:Y:S02]  /*2360*/  IADD3 R0, P0, R2, 0x20, RZ ;  /* 0x0000002002007810 */ /* 0x000fe40007f1e0ff */
[----:B------:R-:W-:Y:S02]  /*2370*/  MOV R7, R3 ;  /* 0x0000000300077202 */ /* 0x000fe40000000f00 */
[----:B------:R-:W-:Y:S01]  /*2380*/  ISETP.GE.AND P1, PT, R244, c[0x0][0x220], PT ;  /* 0x00008800f4007a0c */ /* 0x000fe20003f26270 */
[----:B------:R-:W-:Y:S01]  /*2390*/  IMAD.X R6, RZ, RZ, R16, P0 ;  /* 0x000000ffff067224 */ /* 0x000fe200000e0610 */
[----:B-----5:R-:W-:-:S03]  /*23a0*/  ISETP.GE.AND P0, PT, R12, c[0x0][0x220], PT ;  /* 0x000088000c007a0c */ /* 0x020fc60003f06270 */
        /* <DEDUP_REMOVED lines=9> */
.L_x_1554:
[----:B------:R-:W-:Y:S05]  /*2440*/  BSYNC B0 ;  /* 0x0000000000007941 */ /* 0x000fea0003800000 */
.L_x_1553:
        /* <DEDUP_REMOVED lines=18> */
.L_x_1556:
[----:B------:R-:W-:Y:S05]  /*2570*/  BSYNC B0 ;  /* 0x0000000000007941 */ /* 0x000fea0003800000 */
.L_x_1555:
[----:B------:R-:W-:Y:S01]  /*2580*/  IADD3 R0, R2, 0x60, RZ ;  /* 0x0000006002007810 */ /* 0x000fe20007ffe0ff */
[----:B------:R-:W-:Y:S03]  /*2590*/  BSSY B0, `(.L_x_1557) ;  /* 0x0000010000007945 */ /* 0x000fe60003800000 */
[----:B------:R-:W-:-:S13]  /*25a0*/  ISETP.GE.AND P2, PT, R0, UR6, PT ;  /* 0x0000000600007c0c */ /* 0x000fda000bf46270 */
        /* <DEDUP_REMOVED lines=14> */
.L_x_1558:
[----:B------:R-:W-:Y:S05]  /*2690*/  BSYNC B0 ;  /* 0x0000000000007941 */ /* 0x000fea0003800000 */
.L_x_1557:
        /* <DEDUP_REMOVED lines=27> */
.L_x_1560:
[----:B------:R-:W-:Y:S05]  /*2850*/  BSYNC B0 ;  /* 0x0000000000007941 */ /* 0x000fea0003800000 */
.L_x_1559:
[----:B------:R-:W-:Y:S01]  /*2860*/  BSSY B0, `(.L_x_1561) ;  /* 0x0000010000007945 */ /* 0x000fe20003800000 */
        /* <DEDUP_REMOVED lines=15> */
.L_x_1562:
[----:B------:R-:W-:Y:S05]  /*2960*/  BSYNC B0 ;  /* 0x0000000000007941 */ /* 0x000fea0003800000 */
.L_x_1561:
        /* <DEDUP_REMOVED lines=16> */
.L_x_1564:
[----:B------:R-:W-:Y:S05]  /*2a70*/  BSYNC B0 ;  /* 0x0000000000007941 */ /* 0x000fea0003800000 */
.L_x_1563:
        /* <DEDUP_REMOVED lines=12> */
[----:B-----5:R-:W-:-:S13]  /*2b40*/  ISETP.GE.AND P0, PT, R12, c[0x0][0x220], PT ;  /* 0x000088000c007a0c */ /* 0x020fda0003f06270 */
[----:B------:R-:W-:Y:S05]  /*2b50*/  @P0 BRA `(.L_x_1565) ;  /* 0x000093f000000947 */ /* 0x000fea0003800000 */
[----:B------:R3:W-:Y:S01]  /*2b60*/  STG.E.128 [R2.64+0x80], RZ ;  /* 0x000080ff02007986 */ /* 0x0007e2000c101d04 */
[----:B------:R-:W-:Y:S05]  /*2b70*/  BRA `(.L_x_1565) ;  /* 0x000093d000007947 */ /* 0x000fea0003800000 */
.L_x_1548:
[----:B------:R-:W2:Y:S01]  /*2b80*/  LDL R15, [R1+0x2c] ;  /* 0x00002c00010f7983 */ /* 0x000ea20000100800 */
[----:B------:R-:W-:Y:S01]  /*2b90*/  PLOP3.LUT P0, PT, PT, PT, UP6, 0x80, 0x0 ;  /* 0x000000000000781c */ /* 0x000fe20003f0f068 */
[----:B------:R-:W-:Y:S01]  /*2ba0*/  ULEA.HI UR8, UR7, UR7, URZ, 0x1 ;  /* 0x0000000707087291 */ /* 0x000fe2000f8f083f */
[----:B------:R-:W-:Y:S03]  /*2bb0*/  BSSY B0, `(.L_x_1566) ;  /* 0x0000019000007945 */ /* 0x000fe60003800000 */
[----:B------:R-:W-:-:S04]  /*2bc0*/  ULOP3.LUT UR8, UR8, 0xfffffffe, URZ, 0xc0, !UPT ;  /* 0xfffffffe08087892 */ /* 0x000fc8000f8ec03f */
[----:B------:R-:W-:-:S04]  /*2bd0*/  UIADD3 UR8, UR7, -UR8, URZ ;  /* 0x8000000807087290 */ /* 0x000fc8000fffe03f */
[----:B------:R-:W-:Y:S02]  /*2be0*/  UISETP.NE.AND UP0, UPT, UR8, 0x1, UPT ;  /* 0x000000010800788c */ /* 0x000fe4000bf05270 */
[----:B------:R-:W-:Y:S01]  /*2bf0*/  UIMAD UR8, UR7, -0x40, UR11 ;  /* 0xffffffc0070878a4 */ /* 0x000fe2000f8e020b */
[----:B------:R-:W-:Y:S05]  /*2c00*/  @P0 BAR.SYNC.DEFER_BLOCKING 0x0 ;  /* 0x0000000000000b1d */ /* 0x000fea0000010000 */
[----:B------:R-:W-:Y:S01]  /*2c10*/  ISETP.GE.AND P1, PT, R2, UR8, PT ;  /* 0x0000000802007c0c */ /* 0x000fe2000bf26270 */
[----:B--2---:R-:W-:-:S12]  /*2c20*/  IMAD.SHL.U32 R0, R15, 0x2, RZ ;  /* 0x000000020f007824 */ /* 0x004fd800078e00ff */
        /* <DEDUP_REMOVED lines=17> */
.L_x_1567:
[----:B------:R-:W-:Y:S05]  /*2d40*/  BSYNC B0 ;  /* 0x0000000000007941 */ /* 0x000fea0003800000 */
.L_x_1566:
        /* <DEDUP_REMOVED lines=30> */
.L_x_1569:
[----:B------:R-:W-:Y:S05]  /*2f30*/  BSYNC B0 ;  /* 0x0000000000007941 */ /* 0x000fea0003800000 */
.L_x_1568:
        /* <DEDUP_REMOVED lines=15> */
.L_x_1571:
        /* <DEDUP_REMOVED lines=20> */
.L_x_1572:
[----:B------:R-:W-:Y:S05]  /*3170*/  BSYNC B0 ;  /* 0x0000000000007941 */ /* 0x000fea0003800000 */
.L_x_1570:
        /* <DEDUP_REMOVED lines=14> */
.L_x_1574:
        /* <DEDUP_REMOVED lines=28> */
.L_x_1575:
[----:B------:R-:W-:Y:S05]  /*3420*/  BSYNC B0 ;  /* 0x0000000000007941 */ /* 0x000fea0003800000 */
.L_x_1573:
[----:B------:R-:W5:Y:S01]  /*3430*/  LDL R19, [R1+0x30] ;  /* 0x0000300001137983 */ /* 0x000f620000100800 */
[----:B------:R-:W-:Y:S01]  /*3440*/  IMAD.MOV.U32 R12, RZ, RZ, 0x7f800000 ;  /* 0x7f800000ff0c7424 */ /* 0x000fe200078e00ff */
[----:B------:R-:W-:Y:S01]  /*3450*/  ULDC.64 UR20, c[0x0][0x198] ;  /* 0x0000660000147ab9 */ /* 0x000fe20000000a00 */
[----:B------:R-:W-:Y:S01]  /*3460*/  IMAD.MOV.U32 R10, RZ, RZ, 0x7f800000 ;  /* 0x7f800000ff0a7424 */ /* 0x000fe200078e00ff */
[----:B------:R-:W-:Y:S01]  /*3470*/  UIMAD UR9, UR24, UR20, URZ ;  /* 0x00000014180972a4 */ /* 0x000fe2000f8e023f */
[----:B------:R-:W-:Y:S02]  /*3480*/  IMAD.MOV.U32 R20, RZ, RZ, 0x7f800000 ;  /* 0x7f800000ff147424 */ /* 0x000fe400078e00ff */
[----:B------:R-:W-:Y:S01]  /*3490*/  IMAD.MOV.U32 R21, RZ, RZ, 0x7f800000 ;  /* 0x7f800000ff157424 */ /* 0x000fe200078e00ff */
[----:B------:R-:W-:-:S06]  /*34a0*/  UIMAD UR9, UR23, UR21, UR9 ;  /* 0x00000015170972a4 */ /* 0x000fcc000f8e0209 */
[----:B------:R-:W-:Y:S01]  /*34b0*/  IMAD.U32 R9, RZ, RZ, UR9 ;  /* 0x00000009ff097e24 */ /* 0x000fe2000f8e00ff */
[C---:B-----5:R-:W-:Y:S02]  /*34c0*/  IADD3 R3, R19.reuse, 0x28, RZ ;  /* 0x0000002813037810 */ /* 0x060fe40007ffe0ff */
[----:B-1----:R-:W-:Y:S02]  /*34d0*/  IADD3 R4, R19, 0x8, RZ ;  /* 0x0000000813047810 */ /* 0x002fe40007ffe0ff */
[----:B------:R-:W-:Y:S02]  /*34e0*/  ISETP.GE.AND P3, PT, R3, UR8, PT ;  /* 0x0000000803007c0c */ /* 0x000fe4000bf66270 */
[C---:B------:R-:W-:Y:S02]  /*34f0*/  IADD3 R5, R19.reuse, 0x20, RZ ;  /* 0x0000002013057810 */ /* 0x040fe40007ffe0ff */
[----:B------:R-:W-:Y:S01]  /*3500*/  ISETP.GE.AND P5, PT, R4, UR8, PT ;  /* 0x0000000804007c0c */ /* 0x000fe2000bfa6270 */
[----:B------:R-:W-:Y:S01]  /*3510*/  IMAD.SHL.U32 R4, R19, 0x4, RZ ;  /* 0x0000000413047824 */ /* 0x000fe200078e00ff */
[----:B------:R-:W-:-:S02]  /*3520*/  ISETP.GE.AND P4, PT, R5, UR8, PT ;  /* 0x0000000805007c0c */ /* 0x000fc4000bf86270 */
[----:B------:R-:W-:Y:S02]  /*3530*/  SHF.R.S32.HI R15, RZ, 0x1f, R19 ;  /* 0x0000001fff0f7819 */ /* 0x000fe40000011413 */
[----:B------:R-:W-:Y:S02]  /*3540*/  ISETP.GE.AND P6, PT, R19, UR8, PT ;  /* 0x0000000813007c0c */ /* 0x000fe4000bfc6270 */
[----:B------:R-:W-:Y:S02]  /*3550*/  SHF.R.S32.HI R5, RZ, 0x1f, R3 ;  /* 0x0000001fff057819 */ /* 0x000fe40000011403 */
[----:B------:R-:W-:Y:S02]  /*3560*/  @!P3 LEA R6, P0, R3, UR14, 0x2 ;  /* 0x0000000e0306bc11 */ /* 0x000fe4000f8010ff */
[----:B------:R-:W-:Y:S02]  /*3570*/  IADD3 R4, P1, R4, UR14, RZ ;  /* 0x0000000e04047c10 */ /* 0x000fe4000ff3e0ff */
[----:B------:R-:W-:-:S02]  /*3580*/  SHF.L.U64.HI R8, R19, 0x2, R15 ;  /* 0x0000000213087819 */ /* 0x000fc4000001020f */
        /* <DEDUP_REMOVED lines=8> */
[----:B------:R-:W-:-:S12]  /*3610*/  IMAD R3, R13, c[0x0][0x1b0], RZ ;  /* 0x00006c000d037a24 */ /* 0x000fd800078e02ff */
[----:B------:R-:W-:Y:S04]  /*3620*/  @P6 STS.128 [R0+0xc000], RZ ;  /* 0x00c000ff00006388 */ /* 0x000fe80000000c00 */
[----:B------:R-:W-:Y:S01]  /*3630*/  @P6 STS.128 [R0+0x10000], RZ ;  /* 0x010000ff00006388 */ /* 0x000fe20000000c00 */
[----:B------:R-:W-:Y:S01]  /*3640*/  IMAD R3, R11, c[0x0][0x1b4], R3 ;  /* 0x00006d000b037a24 */ /* 0x000fe200078e0203 */
[----:B------:R-:W-:Y:S02]  /*3650*/  BSSY B0, `(.L_x_1576) ;  /* 0x0000024000007945 */ /* 0x000fe40003800000 */
[----:B--2---:R1:W-:Y:S04]  /*3660*/  STL [R1+0x4], R12 ;  /* 0x0000040c01007387 */ /* 0x0043e80000100800 */
[----:B-----5:R2:W-:Y:S04]  /*3670*/  STL [R1+0x8], R10 ;  /* 0x0000080a01007387 */ /* 0x0205e80000100800 */
[----:B---3--:R3:W-:Y:S04]  /*3680*/  STL [R1+0x10], R20 ;  /* 0x0000101401007387 */ /* 0x0087e80000100800 */
[----:B----4-:R3:W-:Y:S01]  /*3690*/  STL [R1+0xc], R21 ;  /* 0x00000c1501007387 */ /* 0x0107e20000100800 */
[----:B-1----:R-:W-:-:S04]  /*36a0*/  IMAD.U32 R12, RZ, RZ, UR23 ;  /* 0x00000017ff0c7e24 */ /* 0x002fc8000f8e00ff */
[----:B------:R-:W-:-:S05]  /*36b0*/  IMAD.WIDE.U32 R4, R12, c[0x0][0x198], R244 ;  /* 0x000066000c047a25 */ /* 0x000fca00078e00f4 */
[----:B------:R-:W-:-:S04]  /*36c0*/  IADD3 R6, P0, R4, UR26, RZ ;  /* 0x0000001a04067c10 */ /* 0x000fc8000ff1e0ff */
[----:B------:R-:W-:-:S05]  /*36d0*/  IADD3.X R7, R5, UR28, R9, P0, !PT ;  /* 0x0000001c05077c10 */ /* 0x000fca00087fe409 */
        /* <DEDUP_REMOVED lines=17> */
[----:B------:R1:W-:Y:S01]  /*37f0*/  @!P1 LDGSTS.E.BYPASS.LTC128B.128 [R0+0xc000], [R8.64] ;  /* 0x0c00000008009fae */ /* 0x0003e2000b901d44 */
[----:B--2---:R-:W-:-:S13]  /*3800*/  ISETP.GE.AND P0, PT, R20, c[0x0][0x220], PT ;  /* 0x0000880014007a0c */ /* 0x004fda0003f06270 */
        /* <DEDUP_REMOVED lines=8> */
.L_x_1577:
[----:B---3--:R-:W-:Y:S05]  /*3890*/  BSYNC B0 ;  /* 0x0000000000007941 */ /* 0x008fea0003800000 */
.L_x_1576:
        /* <DEDUP_REMOVED lines=31> */
.L_x_1579:
[----:B------:R-:W-:Y:S05]  /*3a90*/  BSYNC B0 ;  /* 0x0000000000007941 */ /* 0x000fea0003800000 */
.L_x_1578:
        /* <DEDUP_REMOVED lines=32> */
.L_x_1581:
[----:B------:R-:W-:Y:S05]  /*3ca0*/  BSYNC B0 ;  /* 0x0000000000007941 */ /* 0x000fea0003800000 */
.L_x_1580:
        /* <DEDUP_REMOVED lines=31> */
.L_x_1583:
[----:B------:R-:W-:Y:S05]  /*3ea0*/  BSYNC B0 ;  /* 0x0000000000007941 */ /* 0x000fea0003800000 */
.L_x_1582:
        /* <DEDUP_REMOVED lines=39> */
.L_x_1585:
[----:B-1----:R-:W-:Y:S05]  /*4120*/  BSYNC B0 ;  /* 0x0000000000007941 */ /* 0x002fea0003800000 */
.L_x_1584:
        /* <DEDUP_REMOVED lines=30> */
.L_x_1587:
[----:B------:R-:W-:Y:S05]  /*4310*/  BSYNC B0 ;  /* 0x0000000000007941 */ /* 0x000fea0003800000 */
.L_x_1586:
        /* <DEDUP_REMOVED lines=30> */
.L_x_1589:
[----:B------:R-:W-:Y:S05]  /*4500*/  BSYNC B0 ;  /* 0x0000000000007941 */ /* 0x000fea0003800000 */
.L_x_1588:
        /* <DEDUP_REMOVED lines=29> */
.L_x_1591:
[----:B------:R-:W-:Y:S05]  /*46e0*/  BSYNC B0 ;  /* 0x0000000000007941 */ /* 0x000fea0003800000 */
.L_x_1590:
[----:B-1234-:R-:W-:Y:S01]  /*46f0*/  LEA.HI R0, R18, R17, RZ, 0x4 ;  /* 0x0000001112007211 */ /* 0x01efe200078f20ff */
[----:B------:R-:W0:Y:S01]  /*4700*/  LDGDEPBAR ;  /* 0x00000000000079af */ /* 0x000e220000000000 */
[----:B------:R-:W-:Y:S01]  /*4710*/  SHF.L.U32 R4, R19, 0x2, RZ ;  /* 0x0000000213047819 */ /* 0x000fe200000006ff */
[----:B------:R-:W-:Y:S01]  /*4720*/  UIADD3 UR8, UR23, UR11, URZ ;  /* 0x0000000b17087290 */ /* 0x000fe2000fffe03f */
[----:B------:R-:W-:Y:S01]  /*4730*/  LOP3.LUT R0, R0, 0xfffffff0, RZ, 0xc0, !PT ;  /* 0xfffffff000007812 */ /* 0x000fe200078ec0ff */
[----:B------:R-:W-:Y:S01]  /*4740*/  IMAD.MOV.U32 R197, RZ, RZ, 0x40 ;  /* 0x00000040ffc57424 */ /* 0x000fe200078e00ff */
[----:B------:R-:W-:Y:S01]  /*4750*/  CS2R R158, SRZ ;  /* 0x00000000009e7805 */ /* 0x000fe2000001ff00 */
[----:B------:R-:W-:Y:S01]  /*4760*/  UIADD3 UR8, -UR6, 0x80, UR8 ;  /* 0x0000008006087890 */ /* 0x000fe2000fffe108 */
        /* <DEDUP_REMOVED lines=35> */
[----:B------:R-:W-:Y:S01]  /*49a0*/  SHF.L.U32 R192, R2, 0x1, RZ ;  /* 0x0000000102c07819 */ /* 0x000fe200000006ff */
[----:B------:R-:W-:Y:S01]  /*49b0*/  CS2R R110, SRZ ;  /* 0x00000000006e7805 */ /* 0x000fe2000001ff00 */
[----:B------:R-:W-:Y:S01]  /*49c0*/  SHF.L.U64.HI R2, R19, 0x2, R15 ;  /* 0x0000000213027819 */ /* 0x000fe2000001020f */
[----:B------:R-:W-:Y:S01]  /*49d0*/  IMAD.SHL.U32 R191, R0, 0x2, RZ ;  /* 0x0000000200bf7824 */ /* 0x000fe200078e00ff */
[----:B------:R-:W-:Y:S01]  /*49e0*/  CS2R R108, SRZ ;  /* 0x00000000006c7805 */ /* 0x000fe2000001ff00 */
[----:B------:R-:W-:Y:S01]  /*49f0*/  IMAD.MOV.U32 R0, RZ, RZ, c[0x0][0x22c] ;  /* 0x00008b00ff007624 */ /* 0x000fe200078e00ff */
[----:B------:R-:W-:Y:S01]  /*4a00*/  CS2R R114, SRZ ;  /* 0x0000000000727805 */ /* 0x000fe2000001ff00 */
[----:B------:R1:W-:Y:S01]  /*4a10*/  STL [R1+0x38], R2 ;  /* 0x0000380201007387 */ /* 0x0003e20000100800 */
[----:B------:R-:W-:Y:S01]  /*4a20*/  CS2R R112, SRZ ;  /* 0x0000000000707805 */ /* 0x000fe2000001ff00 */
[----:B------:R-:W-:Y:S01]  /*4a30*/  IMAD R0, R0, c[0x0][0x1c0], RZ ;  /* 0x0000700000007a24 */ /* 0x000fe200078e02ff */
[----:B------:R-:W-:Y:S01]  /*4a40*/  CS2R R106, SRZ ;  /* 0x00000000006a7805 */ /* 0x000fe2000001ff00 */
[----:B------:R2:W-:Y:S01]  /*4a50*/  STL [R1+0x34], R4 ;  /* 0x0000340401007387 */ /* 0x0005e20000100800 */
[----:B------:R-:W-:Y:S01]  /*4a60*/  CS2R R104, SRZ ;  /* 0x0000000000687805 */ /* 0x000fe2000001ff00 */
[C---:B------:R-:W-:Y:S01]  /*4a70*/  IMAD.SHL.U32 R3, R0.reuse, 0x10, RZ ;  /* 0x0000001000037824 */ /* 0x040fe200078e00ff */
[----:B------:R-:W-:Y:S01]  /*4a80*/  CS2R R102, SRZ ;  /* 0x0000000000667805 */ /* 0x000fe2000001ff00 */
[----:B------:R-:W-:Y:S01]  /*4a90*/  CS2R R100, SRZ ;  /* 0x0000000000647805 */ /* 0x000fe2000001ff00 */
[----:B------:R-:W-:Y:S01]  /*4aa0*/  CS2R R94, SRZ ;  /* 0x00000000005e7805 */ /* 0x000fe2000001ff00 */
[----:B------:R-:W-:Y:S01]  /*4ab0*/  CS2R R92, SRZ ;  /* 0x00000000005c7805 */ /* 0x000fe2000001ff00 */
[C---:B------:R-:W-:Y:S01]  /*4ac0*/  IADD3 R5, R3.reuse, 0x20, RZ ;  /* 0x0000002003057810 */ /* 0x040fe20007ffe0ff */
        /* <DEDUP_REMOVED lines=13> */
[----:B-1----:R-:W-:Y:S01]  /*4ba0*/  IMAD.SHL.U32 R2, R0, 0x8, RZ ;  /* 0x0000000800027824 */ /* 0x002fe200078e00ff */
[----:B------:R-:W-:Y:S01]  /*4bb0*/  CS2R R68, SRZ ;  /* 0x0000000000447805 */ /* 0x000fe2000001ff00 */
[----:B------:R-:W-:Y:S01]  /*4bc0*/  CS2R R62, SRZ ;  /* 0x00000000003e7805 */ /* 0x000fe2000001ff00 */
[----:B------:R-:W-:Y:S01]  /*4bd0*/  CS2R R60, SRZ ;  /* 0x00000000003c7805 */ /* 0x000fe2000001ff00 */
[C---:B--2---:R-:W-:Y:S01]  /*4be0*/  IADD3 R4, R3.reuse, 0x40, RZ ;  /* 0x0000004003047810 */ /* 0x044fe20007ffe0ff */
[C---:B------:R-:W-:Y:S01]  /*4bf0*/  IMAD.IADD R5, R2.reuse, 0x1, R5 ;  /* 0x0000000102057824 */ /* 0x040fe200078e0205 */
[----:B------:R-:W-:Y:S01]  /*4c00*/  IADD3 R3, R3, 0x60, RZ ;  /* 0x0000006003037810 */ /* 0x000fe20007ffe0ff */
[----:B------:R-:W-:Y:S01]  /*4c10*/  CS2R R66, SRZ ;  /* 0x0000000000427805 */ /* 0x000fe2000001ff00 */
[----:B------:R-:W-:Y:S01]  /*4c20*/  CS2R R64, SRZ ;  /* 0x0000000000407805 */ /* 0x000fe2000001ff00 */
[C---:B------:R-:W-:Y:S01]  /*4c30*/  IMAD.IADD R4, R2.reuse, 0x1, R4 ;  /* 0x0000000102047824 */ /* 0x040fe200078e0204 */
[C---:B------:R-:W-:Y:S01]  /*4c40*/  IADD3 R3, R2.reuse, R3, RZ ;  /* 0x0000000302037210 */ /* 0x040fe20007ffe0ff */
[C---:B------:R-:W-:Y:S01]  /*4c50*/  IMAD.IADD R5, R2.reuse, 0x1, R5 ;  /* 0x0000000102057824 */ /* 0x040fe200078e0205 */
[----:B------:R-:W-:Y:S01]  /*4c60*/  CS2R R58, SRZ ;  /* 0x00000000003a7805 */ /* 0x000fe2000001ff00 */
[C---:B------:R-:W-:Y:S01]  /*4c70*/  IMAD.IADD R4, R2.reuse, 0x1, R4 ;  /* 0x0000000102047824 */ /* 0x040fe200078e0204 */
        /* <DEDUP_REMOVED lines=11> */
[----:B------:R-:W-:Y:S01]  /*4d30*/  IMAD.IADD R0, R2, 0x1, R5 ;  /* 0x0000000102007824 */ /* 0x000fe200078e0205 */
        /* <DEDUP_REMOVED lines=10> */
[----:B------:R-:W-:Y:S01]  /*4de0*/  SEL R198, R198, 0xffffffe0, !P0 ;  /* 0xffffffe0c6c67807 */ /* 0x000fe20004000000 */
[----:B------:R-:W-:Y:S01]  /*4df0*/  ULDC UR9, c[0x0][0x2e8] ;  /* 0x0000ba0000097ab9 */ /* 0x000fe20000000800 */
[----:B------:R3:W-:Y:S01]  /*4e00*/  STL [R1+0x14], R3 ;  /* 0x0000140301007387 */ /* 0x0007e20000100800 */
[----:B------:R-:W-:Y:S01]  /*4e10*/  SEL R197, R197, 0xffffffc0, !P1 ;  /* 0xffffffc0c5c57807 */ /* 0x000fe20004800000 */
[----:B------:R-:W-:-:S02]  /*4e20*/  UIADD3 UR18, UR8, -UR9, URZ ;  /* 0x8000000908127290 */ /* 0x000fc4000fffe03f */
[----:B------:R-:W-:Y:S01]  /*4e30*/  ULDC UR12, c[0x0][0x2e4] ;  /* 0x0000b900000c7ab9 */ /* 0x000fe20000000800 */
[C---:B-1----:R-:W-:Y:S01]  /*4e40*/  IADD3 R4, R2.reuse, R4, RZ ;  /* 0x0000000402047210 */ /* 0x042fe20007ffe0ff */
[----:B--2---:R-:W-:-:S04]  /*4e50*/  IMAD.IADD R0, R2, 0x1, R3 ;  /* 0x0000000102007824 */ /* 0x004fc800078e0203 */
[----:B------:R3:W-:Y:S04]  /*4e60*/  STL [R1+0x24], R4 ;  /* 0x0000240401007387 */ /* 0x0007e80000100800 */
[----:B------:R3:W-:Y:S02]  /*4e70*/  STL [R1+0x20], R0 ;  /* 0x0000200001007387 */ /* 0x0007e40000100800 */
.L_x_1596:
[----:B------:R-:W0:Y:S01]  /*4e80*/  LDGDEPBAR ;  /* 0x00000000000079af */ /* 0x000e220000000000 */
[C---:B---3--:R-:W-:Y:S01]  /*4e90*/  IADD3 R0, R192.reuse, R198, RZ ;  /* 0x000000c6c0007210 */ /* 0x048fe20007ffe0ff */
[----:B------:R-:W-:Y:S01]  /*4ea0*/  USHF.L.U32 UR8, UR7, 0x6, URZ ;  /* 0x0000000607087899 */ /* 0x000fe2000800063f */
[-C--:B------:R-:W-:Y:S01]  /*4eb0*/  IADD3 R3, R192, R197.reuse, RZ ;  /* 0x000000c5c0037210 */ /* 0x080fe20007ffe0ff */
[----:B------:R-:W-:Y:S01]  /*4ec0*/  ULDC UR10, c[0x0][0x2e4] ;  /* 0x0000b900000a7ab9 */ /* 0x000fe20000000800 */
[----:B------:R-:W-:Y:S01]  /*4ed0*/  IADD3 R2, R0, R197, RZ ;  /* 0x000000c500027210 */ /* 0x000fe20007ffe0ff */
[----:B------:R-:W-:Y:S01]  /*4ee0*/  UISETP.GE.AND UP0, UPT, UR8, UR18, UPT ;  /* 0x000000120800728c */ /* 0x000fe2000bf06270 */
[----:B------:R-:W-:Y:S01]  /*4ef0*/  MOV R248, R188 ;  /* 0x000000bc00f87202 */ /* 0x000fe20000000f00 */
[----:B------:R-:W2:Y:S01]  /*4f00*/  LDL R186, [R1+0x34] ;  /* 0x0000340001ba7983 */ /* 0x000ea20000100800 */
[----:B------:R-:W-:Y:S03]  /*4f10*/  MOV R249, R184 ;  /* 0x000000b800f97202 */ /* 0x000fe60000000f00 */
[----:B------:R-:W3:Y:S01]  /*4f20*/  LDL R185, [R1+0x38] ;  /* 0x0000380001b97983 */ /* 0x000ee20000100800 */
[----:B------:R-:W-:Y:S04]  /*4f30*/  DEPBAR.LE SB0, 0x0 ;  /* 0x000080000000791a */ /* 0x000fe80000000000 */
[----:B------:R-:W-:Y:S08]  /*4f40*/  BAR.SYNC.DEFER_BLOCKING 0x0 ;  /* 0x0000000000007b1d */ /* 0x000ff00000010000 */
[----:B------:R-:W-:Y:S08]  /*4f50*/  LDSM.16.M88.4 R32, [R192] ;  /* 0x00000000c020783b */ /* 0x000ff00000000200 */
[----:B------:R-:W1:Y:S08]  /*4f60*/  LDSM.16.M88.4 R16, [R193+0xc000] ;  /* 0x00c00000c110783b */ /* 0x000e700000000200 */
[----:B------:R-:W4:Y:S08]  /*4f70*/  LDSM.16.M88.4 R28, [R192+0x1000] ;  /* 0x00100000c01c783b */ /* 0x000f300000000200 */
[----:B------:R-:W4:Y:S08]  /*4f80*/  LDSM.16.M88.4 R164, [R193+0xc800] ;  /* 0x00c80000c1a4783b */ /* 0x000f300000000200 */
[----:B------:R-:W-:Y:S08]  /*4f90*/  LDSM.16.M88.4 R168, [R0] ;  /* 0x0000000000a8783b */ /* 0x000ff00000000200 */
[----:B------:R-:W4:Y:S01]  /*4fa0*/  LDSM.16.M88.4 R172, [R194+0xc000] ;  /* 0x00c00000c2ac783b */ /* 0x000f220000000200 */
[-C--:B-1----:R-:W-:Y:S07]  /*4fb0*/  HMMA.16816.F32.BF16 R4, R32, R16.reuse, RZ ;  /* 0x000000102004723c */ /* 0x082fee00000418ff */
[----:B------:R-:W1:Y:S01]  /*4fc0*/  LDSM.16.M88.4 R176, [R0+0x1000] ;  /* 0x0010000000b0783b */ /* 0x000e620000000200 */
[C---:B----4-:R-:W-:Y:S07]  /*4fd0*/  HMMA.16816.F32.BF16 R8, R28.reuse, R16, RZ ;  /* 0x000000101c08723c */ /* 0x050fee00000418ff */
[----:B------:R-:W4:Y:S01]  /*4fe0*/  LDSM.16.M88.4 R180, [R194+0xc800] ;  /* 0x00c80000c2b4783b */ /* 0x000f220000000200 */
[-C--:B------:R-:W-:Y:S08]  /*4ff0*/  HMMA.16816.F32.BF16 R12, R28, R18.reuse, RZ ;  /* 0x000000121c0c723c */ /* 0x080ff000000418ff */
[C---:B------:R-:W-:Y:S08]  /*5000*/  HMMA.16816.F32.BF16 R16, R32.reuse, R18, RZ ;  /* 0x000000122010723c */ /* 0x040ff000000418ff */
[-C--:B------:R-:W-:Y:S08]  /*5010*/  HMMA.16816.F32.BF16 R20, R32, R164.reuse, RZ ;  /* 0x000000a42014723c */ /* 0x080ff000000418ff */
[C---:B------:R-:W-:Y:S08]  /*5020*/  HMMA.16816.F32.BF16 R24, R28.reuse, R164, RZ ;  /* 0x000000a41c18723c */ /* 0x040ff000000418ff */
[-C--:B------:R-:W-:Y:S08]  /*5030*/  HMMA.16816.F32.BF16 R28, R28, R166.reuse, RZ ;  /* 0x000000a61c1c723c */ /* 0x080ff000000418ff */
[----:B------:R-:W-:Y:S01]  /*5040*/  HMMA.16816.F32.BF16 R32, R32, R166, RZ ;  /* 0x000000a62020723c */ /* 0x000fe200000418ff */
[----:B------:R-:W-:Y:S07]  /*5050*/  LDSM.16.M88.4 R164, [R3] ;  /* 0x0000000003a4783b */ /* 0x000fee0000000200 */
[-C--:B------:R-:W-:Y:S08]  /*5060*/  HMMA.16816.F32.BF16 R4, R168, R172.reuse, R4 ;  /* 0x000000aca804723c */ /* 0x080ff00000041804 */
[C---:B-1----:R-:W-:Y:S08]  /*5070*/  HMMA.16816.F32.BF16 R8, R176.reuse, R172, R8 ;  /* 0x000000acb008723c */ /* 0x042ff00000041808 */
[-C--:B------:R-:W-:Y:S08]  /*5080*/  HMMA.16816.F32.BF16 R12, R176, R174.reuse, R12 ;  /* 0x000000aeb00c723c */ /* 0x080ff0000004180c */
[C---:B------:R-:W-:Y:S01]  /*5090*/  HMMA.16816.F32.BF16 R16, R168.reuse, R174, R16 ;  /* 0x000000aea810723c */ /* 0x040fe20000041810 */
[----:B------:R-:W1:Y:S07]  /*50a0*/  LDSM.16.M88.4 R172, [R196+0xc000] ;  /* 0x00c00000c4ac783b */ /* 0x000e6e0000000200 */
[-C--:B----4-:R-:W-:Y:S08]  /*50b0*/  HMMA.16816.F32.BF16 R20, R168, R180.reuse, R20 ;  /* 0x000000b4a814723c */ /* 0x090ff00000041814 */
[C---:B------:R-:W-:Y:S08]  /*50c0*/  HMMA.16816.F32.BF16 R24, R176.reuse, R180, R24 ;  /* 0x000000b4b018723c */ /* 0x040ff00000041818 */
[-C--:B------:R-:W-:Y:S01]  /*50d0*/  HMMA.16816.F32.BF16 R28, R176, R182.reuse, R28 ;  /* 0x000000b6b01c723c */ /* 0x080fe2000004181c */
[----:B------:R-:W4:Y:S07]  /*50e0*/  LDSM.16.M88.4 R176, [R3+0x1000] ;  /* 0x0010000003b0783b */ /* 0x000f2e0000000200 */
[----:B------:R-:W-:Y:S01]  /*50f0*/  HMMA.16816.F32.BF16 R32, R168, R182, R32 ;  /* 0x000000b6a820723c */ /* 0x000fe20000041820 */
[----:B------:R-:W4:Y:S07]  /*5100*/  LDSM.16.M88.4 R168, [R196+0xc800] ;  /* 0x00c80000c4a8783b */ /* 0x000f2e0000000200 */
[-C--:B-1----:R-:W-:Y:S01]  /*5110*/  HMMA.16816.F32.BF16 R4, R164, R172.reuse, R4 ;  /* 0x000000aca404723c */ /* 0x082fe20000041804 */
[----:B------:R-:W-:Y:S07]  /*5120*/  LDSM.16.M88.4 R180, [R2+0x1000] ;  /* 0x0010000002b4783b */ /* 0x000fee0000000200 */
[C---:B----4-:R-:W-:Y:S08]  /*5130*/  HMMA.16816.F32.BF16 R8, R176.reuse, R172, R8 ;  /* 0x000000acb008723c */ /* 0x050ff00000041808 */
[-C--:B------:R-:W-:Y:S08]  /*5140*/  HMMA.16816.F32.BF16 R12, R176, R174.reuse, R12 ;  /* 0x000000aeb00c723c */ /* 0x080ff0000004180c */
[C---:B------:R-:W-:Y:S01]  /*5150*/  HMMA.16816.F32.BF16 R16, R164.reuse, R174, R16 ;  /* 0x000000aea410723c */ /* 0x040fe20000041810 */
[----:B------:R-:W-:Y:S07]  /*5160*/  LDSM.16.M88.4 R172, [R2] ;  /* 0x0000000002ac783b */ /* 0x000fee0000000200 */
[-C--:B------:R-:W-:Y:S08]  /*5170*/  HMMA.16816.F32.BF16 R20, R164, R168.reuse, R20 ;  /* 0x000000a8a414723c */ /* 0x080ff00000041814 */
[C---:B------:R-:W-:Y:S08]  /*5180*/  HMMA.16816.F32.BF16 R24, R176.reuse, R168, R24 ;  /* 0x000000a8b018723c */ /* 0x040ff00000041818 */
[-C--:B------:R-:W-:Y:S01]  /*5190*/  HMMA.16816.F32.BF16 R28, R176, R170.reuse, R28 ;  /* 0x000000aab01c723c */ /* 0x080fe2000004181c */
[----:B------:R-:W1:Y:S07]  /*51a0*/  LDSM.16.M88.4 R176, [R195+0xc000] ;  /* 0x00c00000c3b0783b */ /* 0x000e6e0000000200 */
[----:B------:R-:W-:Y:S01]  /*51b0*/  HMMA.16816.F32.BF16 R32, R164, R170, R32 ;  /* 0x000000aaa420723c */ /* 0x000fe20000041820 */
[----:B------:R-:W4:Y:S08]  /*51c0*/  LDSM.16.M88.4 R164, [R195+0xc800] ;  /* 0x00c80000c3a4783b */ /* 0x000f300000000200 */
[----:B------:R-:W-:Y:S01]  /*51d0*/  LDSM.16.M88.4 R168, [R192+0x2000] ;  /* 0x00200000c0a8783b */ /* 0x000fe20000000200 */
[-C--:B-1----:R-:W-:Y:S08]  /*51e0*/  HMMA.16816.F32.BF16 R4, R172, R176.reuse, R4 ;  /* 0x000000b0ac04723c */ /* 0x082ff00000041804 */
[C---:B------:R-:W-:Y:S08]  /*51f0*/  HMMA.16816.F32.BF16 R8, R180.reuse, R176, R8 ;  /* 0x000000b0b408723c */ /* 0x040ff00000041808 */
        /* <DEDUP_REMOVED lines=8> */
[----:B------:R-:W2:Y:S07]  /*5280*/  LDSM.16.M88.4 R164, [R193+0x10800] ;  /* 0x01080000c1a4783b */ /* 0x000eae0000000200 */
[-C--:B-1----:R-:W-:Y:S01]  /*5290*/  HMMA.16816.F32.BF16 R4, R168, R176.reuse, R4 ;  /* 0x000000b0a804723c */ /* 0x082fe20000041804 */
[----:B------:R-:W-:Y:S07]  /*52a0*/  LDSM.16.M88.4 R172, [R0+0x2000] ;  /* 0x0020000000ac783b */ /* 0x000fee0000000200 */
[C---:B----4-:R-:W-:Y:S08]  /*52b0*/  HMMA.16816.F32.BF16 R8, R180.reuse, R176, R8 ;  /* 0x000000b0b408723c */ /* 0x050ff00000041808 */
[-C--:B------:R-:W-:Y:S08]  /*52c0*/  HMMA.16816.F32.BF16 R12, R180, R178.reuse, R12 ;  /* 0x000000b2b40c723c */ /* 0x080ff0000004180c */
[C---:B------:R-:W-:Y:S01]  /*52d0*/  HMMA.16816.F32.BF16 R16, R168.reuse, R178, R16 ;  /* 0x000000b2a810723c */ /* 0x040fe20000041810 */
[----:B------:R-:W1:Y:S07]  /*52e0*/  LDSM.16.M88.4 R176, [R194+0x10000] ;  /* 0x01000000c2b0783b */ /* 0x000e6e0000000200 */
[-C--:B--2---:R-:W-:Y:S08]  /*52f0*/  HMMA.16816.F32.BF16 R20, R168, R164.reuse, R20 ;  /* 0x000000a4a814723c */ /* 0x084ff00000041814 */
[C---:B------:R-:W-:Y:S08]  /*5300*/  HMMA.16816.F32.BF16 R24, R180.reuse, R164, R24 ;  /* 0x000000a4b418723c */ /* 0x040ff00000041818 */
[-C--:B------:R-:W-:Y:S01]  /*5310*/  HMMA.16816.F32.BF16 R28, R180, R166.reuse, R28 ;  /* 0x000000a6b41c723c */ /* 0x080fe2000004181c */
[----:B------:R-:W2:Y:S07]  /*5320*/  LDSM.16.M88.4 R180, [R0+0x3000] ;  /* 0x0030000000b4783b */ /* 0x000eae0000000200 */
[----:B------:R-:W-:Y:S01]  /*5330*/  HMMA.16816.F32.BF16 R32, R168, R166, R32 ;  /* 0x000000a6a820723c */ /* 0x000fe20000041820 */
[----:B------:R-:W4:Y:S07]  /*5340*/  LDSM.16.M88.4 R164, [R194+0x10800] ;  /* 0x01080000c2a4783b */ /* 0x000f2e0000000200 */
[-C--:B-1----:R-:W-:Y:S01]  /*5350*/  HMMA.16816.F32.BF16 R4, R172, R176.reuse, R4 ;  /* 0x000000b0ac04723c */ /* 0x082fe20000041804 */
[----:B------:R-:W-:Y:S07]  /*5360*/  LDSM.16.M88.4 R168, [R3+0x2000] ;  /* 0x0020000003a8783b */ /* 0x000fee0000000200 */
[C---:B--2---:R-:W-:Y:S08]  /*5370*/  HMMA.16816.F32.BF16 R8, R180.reuse, R176, R8 ;  /* 0x000000b0b408723c */ /* 0x044ff00000041808 */
[-C--:B------:R-:W-:Y:S08]  /*5380*/  HMMA.16816.F32.BF16 R12, R180, R178.reuse, R12 ;  /* 0x000000b2b40c723c */ /* 0x080ff0000004180c */
[C---:B------:R-:W-:Y:S01]  /*5390*/  HMMA.16816.F32.BF16 R16, R172.reuse, R178, R16 ;  /* 0x000000b2ac10723c */ /* 0x040fe20000041810 */
[----:B------:R-:W1:Y:S07]  /*53a0*/  LDSM.16.M88.4 R176, [R196+0x10000] ;  /* 0x01000000c4b0783b */ /* 0x000e6e0000000200 */
[-C--:B----4-:R-:W-:Y:S08]  /*53b0*/  HMMA.16816.F32.BF16 R20, R172, R164.reuse, R20 ;  /* 0x000000a4ac14723c */ /* 0x090ff00000041814 */
[C---:B------:R-:W-:Y:S08]  /*53c0*/  HMMA.16816.F32.BF16 R24, R180.reuse, R164, R24 ;  /* 0x000000a4b418723c */ /* 0x040ff00000041818 */
[-C--:B------:R-:W-:Y:S01]  /*53d0*/  HMMA.16816.F32.BF16 R28, R180, R166.reuse, R28 ;  /* 0x000000a6b41c723c */ /* 0x080fe2000004181c */
[----:B------:R-:W2:Y:S07]  /*53e0*/  LDSM.16.M88.4 R180, [R3+0x3000] ;  /* 0x0030000003b4783b */ /* 0x000eae0000000200 */
[----:B------:R-:W-:Y:S01]  /*53f0*/  HMMA.16816.F32.BF16 R32, R172, R166, R32 ;  /* 0x000000a6ac20723c */ /* 0x000fe20000041820 */
[----:B------:R-:W4:Y:S06]  /*5400*/  LDSM.16.M88.4 R164, [R196+0x10800] ;  /* 0x01080000c4a4783b */ /* 0x000f2c0000000200 */
[----:B------:R-:W-:Y:S01]  /*5410*/  IADD3 R172, P0, R186, UR16, RZ ;  /* 0x00000010baac7c10 */ /* 0x000fe2000ff1e0ff */
[-C--:B-1----:R-:W-:Y:S05]  /*5420*/  HMMA.16816.F32.BF16 R4, R168, R176.reuse, R4 ;  /* 0x000000b0a804723c */ /* 0x082fea0000041804 */
[----:B---3--:R-:W-:Y:S02]  /*5430*/  IADD3.X R173, R185, UR15, RZ, P0, !PT ;  /* 0x0000000fb9ad7c10 */ /* 0x008fe400087fe4ff */
[----:B------:R-:W-:Y:S03]  /*5440*/  PLOP3.LUT P0, PT, PT, PT, UP0, 0x80, 0x0 ;  /* 0x000000000000781c */ /* 0x000fe60003f0f008 */
[----:B------:R1:W5:Y:S04]  /*5450*/  LDG.E R202, [R172.64] ;  /* 0x00000004acca7981 */ /* 0x000368000c1e1900 */
[----:B------:R1:W5:Y:S04]  /*5460*/  LDG.E R201, [R172.64+0x20] ;  /* 0x00002004acc97981 */ /* 0x000368000c1e1900 */
[----:B------:R1:W5:Y:S04]  /*5470*/  LDG.E R187, [R172.64+0x80] ;  /* 0x00008004acbb7981 */ /* 0x000368000c1e1900 */
[----:B------:R1:W5:Y:S01]  /*5480*/  LDG.E R186, [R172.64+0xa0] ;  /* 0x0000a004acba7981 */ /* 0x000362000c1e1900 */
[C---:B--2---:R-:W-:Y:S08]  /*5490*/  HMMA.16816.F32.BF16 R8, R180.reuse, R176, R8 ;  /* 0x000000b0b408723c */ /* 0x044ff00000041808 */
[-C--:B------:R-:W-:Y:S08]  /*54a0*/  HMMA.16816.F32.BF16 R12, R180, R178.reuse, R12 ;  /* 0x000000b2b40c723c */ /* 0x080ff0000004180c */
[C---:B------:R-:W-:Y:S01]  /*54b0*/  HMMA.16816.F32.BF16 R16, R168.reuse, R178, R16 ;  /* 0x000000b2a810723c */ /* 0x040fe20000041810 */
[----:B------:R-:W-:Y:S07]  /*54c0*/  LDSM.16.M88.4 R176, [R195+0x10000] ;  /* 0x01000000c3b0783b */ /* 0x000fee0000000200 */
[-C--:B----4-:R-:W-:Y:S01]  /*54d0*/  HMMA.16816.F32.BF16 R20, R168, R164.reuse, R20 ;  /* 0x000000a4a814723c */ /* 0x090fe20000041814 */
[----:B-1----:R-:W1:Y:S07]  /*54e0*/  LDSM.16.M88.4 R172, [R2+0x2000] ;  /* 0x0020000002ac783b */ /* 0x002e6e0000000200 */
[C---:B------:R-:W-:Y:S08]  /*54f0*/  HMMA.16816.F32.BF16 R24, R180.reuse, R164, R24 ;  /* 0x000000a4b418723c */ /* 0x040ff00000041818 */
[-C--:B------:R-:W-:Y:S08]  /*5500*/  HMMA.16816.F32.BF16 R28, R180, R166.reuse, R28 ;  /* 0x000000a6b41c723c */ /* 0x080ff0000004181c */
[----:B------:R-:W-:Y:S01]  /*5510*/  HMMA.16816.F32.BF16 R32, R168, R166, R32 ;  /* 0x000000a6a820723c */ /* 0x000fe20000041820 */
[----:B------:R-:W2:Y:S07]  /*5520*/  LDSM.16.M88.4 R164, [R2+0x3000] ;  /* 0x0030000002a4783b */ /* 0x000eae0000000200 */
[-C--:B-1----:R-:W-:Y:S11]  /*5530*/  HMMA.16816.F32.BF16 R4, R172, R176.reuse, R4 ;  /* 0x000000b0ac04723c */ /* 0x082ff60000041804 */
[----:B------:R-:W-:Y:S11]  /*5540*/  @!UPT UIADD3 URZ, URZ, URZ, URZ ;  /* 0x0000003f3f3ff290 */ /* 0x000ff6000fffe03f */
[----:B------:R-:W-:Y:S02]  /*5550*/  @!UPT UIADD3 URZ, URZ, URZ, URZ ;  /* 0x0000003f3f3ff290 */ /* 0x000fe4000fffe03f */
[----:B------:R-:W-:Y:S01]  /*5560*/  FMUL.FTZ R4, R4, c[0x0][0x2ec] ;  /* 0x0000bb0004047a20 */ /* 0x000fe20000410000 */
[C---:B--2---:R-:W-:Y:S03]  /*5570*/  HMMA.16816.F32.BF16 R8, R164.reuse, R176, R8 ;  /* 0x000000b0a408723c */ /* 0x044fe60000041808 */
[----:B------:R-:W1:Y:S01]  /*5580*/  MUFU.TANH R206, R4 ;  /* 0x0000000400ce7308 */ /* 0x000e620000002400 */
[----:B------:R-:W-:Y:S02]  /*5590*/  FMUL.FTZ R5, R5, c[0x0][0x2ec] ;  /* 0x0000bb0005057a20 */ /* 0x000fe40000410000 */
[----:B------:R-:W-:Y:S02]  /*55a0*/  FMUL.FTZ R6, R6, c[0x0][0x2ec] ;  /* 0x0000bb0006067a20 */ /* 0x000fe40000410000 */
[----:B------:R-:W-:Y:S01]  /*55b0*/  FMUL.FTZ R7, R7, c[0x0][0x2ec] ;  /* 0x0000bb0007077a20 */ /* 0x000fe20000410000 */
[-C--:B------:R-:W-:Y:S04]  /*55c0*/  HMMA.16816.F32.BF16 R12, R164, R178.reuse, R12 ;  /* 0x000000b2a40c723c */ /* 0x080fe8000004180c */
[----:B------:R-:W2:Y:S04]  /*55d0*/  MUFU.TANH R181, R5 ;  /* 0x0000000500b57308 */ /* 0x000ea80000002400 */
[C---:B------:R-:W-:Y:S06]  /*55e0*/  HMMA.16816.F32.BF16 R16, R172.reuse, R178, R16 ;  /* 0x000000b2ac10723c */ /* 0x040fec0000041810 */
[----:B------:R-:W3:Y:S01]  /*55f0*/  MUFU.TANH R177, R6 ;  /* 0x0000000600b17308 */ /* 0x000ee20000002400 */
[----:B------:R-:W-:Y:S02]  /*5600*/  FMUL.FTZ R8, R8, c[0x0][0x2ec] ;  /* 0x0000bb0008087a20 */ /* 0x000fe40000410000 */
[----:B------:R-:W-:Y:S03]  /*5610*/  FMUL.FTZ R9, R9, c[0x0][0x2ec] ;  /* 0x0000bb0009097a20 */ /* 0x000fe60000410000 */
[----:B------:R-:W-:Y:S02]  /*5620*/  FMUL.FTZ R10, R10, c[0x0][0x2ec] ;  /* 0x0000bb000a0a7a20 */ /* 0x000fe40000410000 */
[----:B------:R-:W-:Y:S02]  /*5630*/  FMUL.FTZ R11, R11, c[0x0][0x2ec] ;  /* 0x0000bb000b0b7a20 */ /* 0x000fe40000410000 */
[----:B------:R4:W1:Y:S01]  /*5640*/  MUFU.TANH R176, R7 ;  /* 0x0000000700b07308 */ /* 0x0008620000002400 */
[----:B------:R-:W-:Y:S02]  /*5650*/  FMUL.FTZ R12, R12, c[0x0][0x2ec] ;  /* 0x0000bb000c0c7a20 */ /* 0x000fe40000410000 */
[----:B------:R-:W-:Y:S02]  /*5660*/  FMUL.FTZ R13, R13, c[0x0][0x2ec] ;  /* 0x0000bb000d0d7a20 */ /* 0x000fe40000410000 */
[----:B------:R-:W-:Y:S02]  /*5670*/  FMUL.FTZ R14, R14, c[0x0][0x2ec] ;  /* 0x0000bb000e0e7a20 */ /* 0x000fe40000410000 */
[----:B------:R-:W-:Y:S02]  /*5680*/  FMUL.FTZ R15, R15, c[0x0][0x2ec] ;  /* 0x0000bb000f0f7a20 */ /* 0x000fe40000410000 */
[----:B------:R-:W-:Y:S01]  /*5690*/  FMUL.FTZ R16, R16, c[0x0][0x2ec] ;  /* 0x0000bb0010107a20 */ /* 0x000fe20000410000 */
[----:B------:R1:W1:Y:S01]  /*56a0*/  MUFU.TANH R210, R8 ;  /* 0x0000000800d27308 */ /* 0x0002620000002400 */
[----:B------:R-:W-:Y:S02]  /*56b0*/  FMUL.FTZ R17, R17, c[0x0][0x2ec] ;  /* 0x0000bb0011117a20 */ /* 0x000fe40000410000 */
[----:B------:R-:W-:Y:S02]  /*56c0*/  FMUL.FTZ R18, R18, c[0x0][0x2ec] ;  /* 0x0000bb0012127a20 */ /* 0x000fe40000410000 */
[----:B------:R-:W-:Y:S05]  /*56d0*/  FMUL.FTZ R19, R19, c[0x0][0x2ec] ;  /* 0x0000bb0013137a20 */ /* 0x000fea0000410000 */
[----:B------:R1:W1:Y:S01]  /*56e0*/  MUFU.TANH R209, R9 ;  /* 0x0000000900d17308 */ /* 0x0002620000002400 */
[----:B----4-:R-:W4:Y:S09]  /*56f0*/  LDSM.16.M88.4 R4, [R195+0x10800] ;  /* 0x01080000c304783b */ /* 0x010f320000000200 */
[----:B------:R1:W1:Y:S10]  /*5700*/  MUFU.TANH R208, R10 ;  /* 0x0000000a00d07308 */ /* 0x0002740000002400 */
[----:B------:R1:W1:Y:S10]  /*5710*/  MUFU.TANH R207, R11 ;  /* 0x0000000b00cf7308 */ /* 0x0002740000002400 */
[----:B------:R1:W1:Y:S10]  /*5720*/  MUFU.TANH R213, R12 ;  /* 0x0000000c00d57308 */ /* 0x0002740000002400 */
[----:B------:R1:W1:Y:S01]  /*5730*/  MUFU.TANH R212, R13 ;  /* 0x0000000d00d47308 */ /* 0x0002620000002400 */
[-C--:B----4-:R-:W-:Y:S09]  /*5740*/  HMMA.16816.F32.BF16 R20, R172, R4.reuse, R20 ;  /* 0x00000004ac14723c */ /* 0x090ff20000041814 */
[----:B------:R4:W1:Y:S01]  /*5750*/  MUFU.TANH R211, R14 ;  /* 0x0000000e00d37308 */ /* 0x0008620000002400 */
[C---:B------:R-:W-:Y:S09]  /*5760*/  HMMA.16816.F32.BF16 R24, R164.reuse, R4, R24 ;  /* 0x00000004a418723c */ /* 0x040ff20000041818 */
[----:B------:R4:W1:Y:S01]  /*5770*/  MUFU.TANH R178, R15 ;  /* 0x0000000f00b27308 */ /* 0x0008620000002400 */
[-C--:B------:R-:W-:Y:S04]  /*5780*/  HMMA.16816.F32.BF16 R28, R164, R6.reuse, R28 ;  /* 0x00000006a41c723c */ /* 0x080fe8000004181c */
[----:B------:R-:W-:Y:S04]  /*5790*/  FMUL.FTZ R20, R20, c[0x0][0x2ec] ;  /* 0x0000bb0014147a20 */ /* 0x000fe80000410000 */
[----:B------:R-:W-:Y:S01]  /*57a0*/  HMMA.16816.F32.BF16 R32, R172, R6, R32 ;  /* 0x00000006ac20723c */ /* 0x000fe20000041820 */
[----:B------:R4:W1:Y:S03]  /*57b0*/  MUFU.TANH R217, R16 ;  /* 0x0000001000d97308 */ /* 0x0008660000002400 */
[----:B------:R-:W-:Y:S02]  /*57c0*/  FMUL.FTZ R21, R21, c[0x0][0x2ec] ;  /* 0x0000bb0015157a20 */ /* 0x000fe40000410000 */
[----:B------:R-:W-:Y:S02]  /*57d0*/  FMUL.FTZ R22, R22, c[0x0][0x2ec] ;  /* 0x0000bb0016167a20 */ /* 0x000fe40000410000 */
[----:B------:R-:W-:Y:S03]  /*57e0*/  FMUL.FTZ R23, R23, c[0x0][0x2ec] ;  /* 0x0000bb0017177a20 */ /* 0x000fe60000410000 */
        /* <DEDUP_REMOVED lines=14> */
[----:B------:R-:W-:Y:S07]  /*58d0*/  FMUL.FTZ R35, R35, c[0x0][0x2ec] ;  /* 0x0000bb0023237a20 */ /* 0x000fee0000410000 */
        /* <DEDUP_REMOVED lines=17> */
[----:B-123--:R-:W-:Y:S01]  /*59f0*/  MOV R10, R220 ;  /* 0x000000dc000a7202 */ /* 0x00efe20000000f00 */
[----:B------:R-:W-:Y:S01]  /*5a00*/  USHF.L.U32 UR9, UR19, 0x7, URZ ;  /* 0x0000000713097899 */ /* 0x000fe2000800063f */
[----:B------:R-:W-:Y:S01]  /*5a10*/  MOV R13, R224 ;  /* 0x000000e0000d7202 */ /* 0x000fe20000000f00 */
[----:B------:R-:W-:Y:S01]  /*5a20*/  IMAD.MOV.U32 R9, RZ, RZ, R222 ;  /* 0x000000ffff097224 */ /* 0x000fe200078e00de */
[----:B----4-:R-:W-:Y:S01]  /*5a30*/  MOV R26, R228 ;  /* 0x000000e4001a7202 */ /* 0x010fe20000000f00 */
        /* <DEDUP_REMOVED lines=19> */
[----:B------:R-:W-:Y:S01]  /*5b70*/  UIADD3 UR10, UR9, 0x80, URZ ;  /* 0x00000080090a7890 */ /* 0x000fe2000fffe03f */
[----:B------:R-:W-:Y:S01]  /*5b80*/  MOV R12, R207 ;  /* 0x000000cf000c7202 */ /* 0x000fe20000000f00 */
[----:B------:R-:W-:Y:S01]  /*5b90*/  IMAD.MOV.U32 R29, RZ, RZ, R217 ;  /* 0x000000ffff1d7224 */ /* 0x000fe200078e00d9 */
[----:B------:R-:W-:Y:S01]  /*5ba0*/  UIADD3 UR9, UR9, UR11, URZ ;  /* 0x0000000b09097290 */ /* 0x000fe2000fffe03f */
[----:B------:R-:W-:Y:S01]  /*5bb0*/  MOV R22, R209 ;  /* 0x000000d100167202 */ /* 0x000fe20000000f00 */
[----:B------:R-:W-:Y:S01]  /*5bc0*/  IMAD.MOV.U32 R11, RZ, RZ, R208 ;  /* 0x000000ffff0b7224 */ /* 0x000fe200078e00d0 */
[----:B------:R-:W-:Y:S01]  /*5bd0*/  MOV R28, R176 ;  /* 0x000000b0001c7202 */ /* 0x000fe20000000f00 */
[----:B------:R-:W-:Y:S01]  /*5be0*/  UIADD3 UR9, UR12, UR9, -UR6 ;  /* 0x000000090c097290 */ /* 0x000fe2000fffe806 */
[----:B------:R-:W-:Y:S01]  /*5bf0*/  IMAD.U32 R0, RZ, RZ, UR10 ;  /* 0x0000000aff007e24 */ /* 0x000fe2000f8e00ff */
[----:B------:R-:W-:Y:S01]  /*5c00*/  UIADD3 UR10, UR8, 0x40, URZ ;  /* 0x00000040080a7890 */ /* 0x000fe2000fffe03f */
[----:B------:R-:W-:Y:S01]  /*5c10*/  MOV R32, R181 ;  /* 0x000000b500207202 */ /* 0x000fe20000000f00 */
[----:B------:R-:W-:Y:S02]  /*5c20*/  IMAD.MOV.U32 R21, RZ, RZ, R210 ;  /* 0x000000ffff157224 */ /* 0x000fe400078e00d2 */
[----:B------:R-:W-:Y:S01]  /*5c30*/  UISETP.GE.AND UP0, UPT, UR10, UR9, UPT ;  /* 0x000000090a00728c */ /* 0x000fe2000bf06270 */
[----:B------:R-:W-:Y:S01]  /*5c40*/  ISETP.LT.AND P0, PT, R0, UR6, PT ;  /* 0x0000000600007c0c */ /* 0x000fe2000bf01270 */
[----:B------:R-:W-:Y:S01]  /*5c50*/  IMAD.MOV.U32 R27, RZ, RZ, R177 ;  /* 0x000000ffff1b7224 */ /* 0x000fe200078e00b1 */
[----:B------:R-:W-:Y:S01]  /*5c60*/  UMOV UR10, UR12 ;  /* 0x0000000c000a7c82 */ /* 0x000fe20008000000 */
[----:B------:R-:W-:Y:S02]  /*5c70*/  IMAD.MOV.U32 R31, RZ, RZ, R206 ;  /* 0x000000ffff1f7224 */ /* 0x000fe400078e00ce */
[----:B------:R-:W-:Y:S11]  /*5c80*/  PLOP3.LUT P2, PT, PT, PT, UP0, 0x80, 0x0 ;  /* 0x000000000000781c */ /* 0x000ff60003f4f008 */
[----:B------:R-:W-:Y:S02]  /*5c90*/  @!UPT UIADD3 URZ, URZ, URZ, URZ ;  /* 0x0000003f3f3ff290 */ /* 0x000fe4000fffe03f */
[----:B------:R-:W-:-:S05]  /*5ca0*/  @!P2 BRA P0, `(.L_x_1593) ;  /* 0x000008300000a947 */ /* 0x000fca0000000000 */
.L_x_1592:
[----:B--23--:R-:W2:Y:S01]  /*5cb0*/  LDL R0, [R1+0x30] ;  /* 0x0000300001007983 */ /* 0x00cea20000100800 */
[----:B------:R-:W-:Y:S02]  /*5cc0*/  UIADD3 UR9, -UR10, UR6, -UR11 ;  /* 0x000000060a097290 */ /* 0x000fe4000fffe90b */
[----:B------:R-:W-:Y:S01]  /*5cd0*/  UIADD3 UR12, UR6, 0x1, -UR11 ;  /* 0x00000001060c7890 */ /* 0x000fe2000fffe80b */
[----:B------:R-:W3:Y:S01]  /*5ce0*/  LDL R2, [R1+0x4c] ;  /* 0x00004c0001027983 */ /* 0x000ee20000100800 */
[----:B--2---:R-:W-:Y:S01]  /*5cf0*/  IADD3 R4, R0, UR8, RZ ;  /* 0x0000000800047c10 */ /* 0x004fe2000fffe0ff */
[----:B------:R-:W-:Y:S01]  /*5d00*/  IMAD.U32 R0, RZ, RZ, UR19 ;  /* 0x00000013ff007e24 */ /* 0x000fe2000f8e00ff */
[----:B------:R-:W-:Y:S02]  /*5d10*/  UIADD3 UR8, UR12, UR42, URZ ;  /* 0x0000002a0c087290 */ /* 0x000fe4000fffe03f */
[----:B------:R-:W-:Y:S01]  /*5d20*/  IADD3 R3, R4, UR9, RZ ;  /* 0x0000000904037c10 */ /* 0x000fe2000fffe0ff */
[----:B---3--:R-:W-:Y:S01]  /*5d30*/  IMAD R0, R0, 0x80, R2 ;  /* 0x0000008000007824 */ /* 0x008fe200078e0202 */
[C---:B-1----:R-:W-:Y:S01]  /*5d40*/  IADD3 R12, R4.reuse, 0x8, RZ ;  /* 0x00000008040c7810 */ /* 0x042fe20007ffe0ff */
[----:B------:R-:W-:Y:S01]  /*5d50*/  UMOV UR12, UR10 ;  /* 0x0000000a000c7c82 */ /* 0x000fe20008000000 */
[----:B------:R-:W-:Y:S02]  /*5d60*/  IMNMX R3, RZ, R3, !PT ;  /* 0x00000003ff037217 */ /* 0x000fe40007800200 */
[----:B------:R-:W-:Y:S02]  /*5d70*/  IADD3 R2, R4, UR8, RZ ;  /* 0x0000000804027c10 */ /* 0x000fe4000fffe0ff */
        /* <DEDUP_REMOVED lines=16> */
[----:B----4-:R-:W-:Y:S02]  /*5e80*/  FSEL R31, R206, -INF , !P2 ;  /* 0xff800000ce1f7808 */ /* 0x010fe40005000000 */
[-C--:B------:R-:W-:Y:S02]  /*5e90*/  ISETP.GE.AND P2, PT, R6, R3.reuse, PT ;  /* 0x000000030600720c */ /* 0x080fe40003f46270 */
[----:B------:R-:W-:Y:S02]  /*5ea0*/  FSEL R32, R181, -INF , !P0 ;  /* 0xff800000b5207808 */ /* 0x000fe40004000000 */
[----:B------:R-:W-:Y:S02]  /*5eb0*/  ISETP.GE.AND P0, PT, R5, R3, PT ;  /* 0x000000030500720c */ /* 0x000fe40003f06270 */
[C---:B------:R-:W-:Y:S02]  /*5ec0*/  IADD3 R3, R12.reuse, UR9, RZ ;  /* 0x000000090c037c10 */ /* 0x040fe4000fffe0ff */
        /* <DEDUP_REMOVED lines=29> */
[----:B------:R-:W-:Y:S02]  /*60a0*/  IADD3 R3, R4, 0x28, RZ ;  /* 0x0000002804037810 */ /* 0x000fe40007ffe0ff */
        /* <DEDUP_REMOVED lines=67> */
.L_x_1593:
[----:B------:R-:W2:Y:S01]  /*64e0*/  LDL R0, [R1+0xc] ;  /* 0x00000c0001007983 */ /* 0x000ea20000100800 */
[----:B------:R-:W-:Y:S01]  /*64f0*/  MOV R197, 0x40 ;  /* 0x0000004000c57802 */ /* 0x000fe20000000f00 */
[----:B------:R-:W-:Y:S02]  /*6500*/  UISETP.GT.AND UP3, UPT, UR7, UR17, UPT ;  /* 0x000000110700728c */ /* 0x000fe4000bf64270 */
[----:B------:R-:W3:Y:S01]  /*6510*/  LDL R2, [R1+0x10] ;  /* 0x0000100001027983 */ /* 0x000ee20000100800 */
[----:B------:R-:W-:Y:S03]  /*6520*/  SEL R197, R197, 0xffffffc0, !P1 ;  /* 0xffffffc0c5c57807 */ /* 0x000fe60004800000 */
[----:B------:R-:W4:Y:S01]  /*6530*/  LDL R166, [R1+0x4] ;  /* 0x0000040001a67983 */ /* 0x000f220000100800 */
[----:B------:R-:W-:Y:S03]  /*6540*/  PLOP3.LUT P2, PT, PT, PT, UP3, 0x80, 0x0 ;  /* 0x000000000000781c */ /* 0x000fe60003f4f038 */
[----:B------:R-:W4:Y:S04]  /*6550*/  LDL R165, [R1+0x8] ;  /* 0x0000080001a57983 */ /* 0x000f280000100800 */
[----:B------:R1:W-:Y:S04]  /*6560*/  STL [R1+0xa8], R54 ;  /* 0x0000a83601007387 */ /* 0x0003e80000100800 */
[----:B------:R1:W-:Y:S04]  /*6570*/  STL [R1+0xa4], R53 ;  /* 0x0000a43501007387 */ /* 0x0003e80000100800 */
[----:B------:R1:W-:Y:S04]  /*6580*/  STL [R1+0xa0], R52 ;  /* 0x0000a03401007387 */ /* 0x0003e80000100800 */
[----:B------:R1:W-:Y:S04]  /*6590*/  STL [R1+0x9c], R51 ;  /* 0x00009c3301007387 */ /* 0x0003e80000100800 */
[----:B------:R1:W-:Y:S04]  /*65a0*/  STL [R1+0x98], R50 ;  /* 0x0000983201007387 */ /* 0x0003e80000100800 */
[----:B------:R1:W-:Y:S04]  /*65b0*/  STL [R1+0x94], R49 ;  /* 0x0000943101007387 */ /* 0x0003e80000100800 */
[----:B------:R1:W-:Y:S04]  /*65c0*/  STL [R1+0x90], R48 ;  /* 0x0000903001007387 */ /* 0x0003e80000100800 */
        /* <DEDUP_REMOVED lines=8> */
[----:B------:R1:W-:Y:S04]  /*6650*/  STL [R1+0x6c], R39 ;  /* 0x00006c2701007387 */ /* 0x0003e80000100800 */
[----:B------:R1:W-:Y:S04]  /*6660*/  STL [R1+0x68], R38 ;  /* 0x0000682601007387 */ /* 0x0003e80000100800 */
[----:B------:R1:W-:Y:S04]  /*6670*/  STL [R1+0x64], R37 ;  /* 0x0000642501007387 */ /* 0x0003e80000100800 */
[----:B------:R1:W-:Y:S01]  /*6680*/  STL [R1+0x60], R36 ;  /* 0x0000602401007387 */ /* 0x0003e20000100800 */
[C---:B--2---:R-:W-:Y:S01]  /*6690*/  FMUL.FTZ R4, R0.reuse, 1.4426950216293334961 ;  /* 0x3fb8aa3b00047820 */ /* 0x044fe20000410000 */
[----:B------:R-:W-:Y:S01]  /*66a0*/  FSETP.NEU.FTZ.AND P0, PT, R0, -INF , PT ;  /* 0xff8000000000780b */ /* 0x000fe20003f1d000 */
[----:B---3--:R-:W-:Y:S03]  /*66b0*/  FMUL.FTZ R3, R2, 1.4426950216293334961 ;  /* 0x3fb8aa3b02037820 */ /* 0x008fe60000410000 */
[----:B------:R-:W-:Y:S02]  /*66c0*/  FSEL R4, R4, RZ, P0 ;  /* 0x000000ff04047208 */ /* 0x000fe40000000000 */
[----:B------:R-:W-:Y:S01]  /*66d0*/  FSETP.NEU.FTZ.AND P0, PT, R2, -INF , PT ;  /* 0xff8000000200780b */ /* 0x000fe20003f1d000 */
[C---:B----4-:R-:W-:Y:S02]  /*66e0*/  FMUL.FTZ R2, R166.reuse, 1.4426950216293334961 ;  /* 0x3fb8aa3ba6027820 */ /* 0x050fe40000410000 */
[--C-:B------:R-:W-:Y:S01]  /*66f0*/  FFMA.FTZ R0, R31, c[0x0][0x23c], -R4.reuse ;  /* 0x00008f001f007a23 */ /* 0x100fe20000010804 */
[----:B------:R-:W-:Y:S02]  /*6700*/  FSEL R3, R3, RZ, P0 ;  /* 0x000000ff03037208 */ /* 0x000fe40000000000 */
[----:B------:R-:W-:Y:S01]  /*6710*/  FSETP.NEU.FTZ.AND P0, PT, R166, -INF , PT ;  /* 0xff800000a600780b */ /* 0x000fe20003f1d000 */
[----:B------:R2:W-:Y:S03]  /*6720*/  MUFU.EX2 R204, R0 ;  /* 0x0000000000cc7308 */ /* 0x0005e60000000800 */
[----:B------:R-:W-:Y:S02]  /*6730*/  FSEL R2, R2, RZ, P0 ;  /* 0x000000ff02027208 */ /* 0x000fe40000000000 */
[----:B------:R-:W-:Y:S01]  /*6740*/  FSETP.NEU.FTZ.AND P0, PT, R165, -INF , PT ;  /* 0xff800000a500780b */ /* 0x000fe20003f1d000 */
[--C-:B--2---:R-:W-:Y:S04]  /*6750*/  FFMA.FTZ R0, R32, c[0x0][0x23c], -R4.reuse ;  /* 0x00008f0020007a23 */ /* 0x104fe80000010804 */
[----:B------:R2:W-:Y:S02]  /*6760*/  MUFU.EX2 R183, R0 ;  /* 0x0000000000b77308 */ /* 0x0005e40000000800 */
[--C-:B--2---:R-:W-:Y:S08]  /*6770*/  FFMA.FTZ R0, R27, c[0x0][0x23c], -R3.reuse ;  /* 0x00008f001b007a23 */ /* 0x104ff00000010803 */
[----:B------:R2:W-:Y:S02]  /*6780*/  MUFU.EX2 R205, R0 ;  /* 0x0000000000cd7308 */ /* 0x0005e40000000800 */
[--C-:B--2---:R-:W-:Y:S08]  /*6790*/  FFMA.FTZ R0, R28, c[0x0][0x23c], -R3.reuse ;  /* 0x00008f001c007a23 */ /* 0x104ff00000010803 */
[----:B------:R2:W-:Y:S02]  /*67a0*/  MUFU.EX2 R246, R0 ;  /* 0x0000000000f67308 */ /* 0x0005e40000000800 */
[--C-:B--2---:R-:W-:Y:S08]  /*67b0*/  FFMA.FTZ R0, R29, c[0x0][0x23c], -R4.reuse ;  /* 0x00008f001d007a23 */ /* 0x104ff00000010804 */
[----:B------:R2:W-:Y:S02]  /*67c0*/  MUFU.EX2 R31, R0 ;  /* 0x00000000001f7308 */ /* 0x0005e40000000800 */
[----:B--2---:R-:W-:Y:S08]  /*67d0*/  FFMA.FTZ R0, R30, c[0x0][0x23c], -R4 ;  /* 0x00008f001e007a23 */ /* 0x004ff00000010804 */
[----:B-1----:R1:W-:Y:S02]  /*67e0*/  MUFU.EX2 R54, R0 ;  /* 0x0000000000367308 */ /* 0x0023e40000000800 */
[--C-:B-1----:R-:W-:Y:S02]  /*67f0*/  FFMA.FTZ R0, R17, c[0x0][0x23c], -R3.reuse ;  /* 0x00008f0011007a23 */ /* 0x102fe40000010803 */
[----:B------:R-:W-:Y:S06]  /*6800*/  FMUL.FTZ R17, R165, 1.4426950216293334961 ;  /* 0x3fb8aa3ba5117820 */ /* 0x000fec0000410000 */
[----:B------:R1:W-:Y:S02]  /*6810*/  MUFU.EX2 R53, R0 ;  /* 0x0000000000357308 */ /* 0x0003e40000000800 */
[--C-:B-1----:R-:W-:Y:S08]  /*6820*/  FFMA.FTZ R0, R18, c[0x0][0x23c], -R3.reuse ;  /* 0x00008f0012007a23 */ /* 0x102ff00000010803 */
[----:B------:R1:W-:Y:S02]  /*6830*/  MUFU.EX2 R52, R0 ;  /* 0x0000000000347308 */ /* 0x0003e40000000800 */
[--C-:B-1----:R-:W-:Y:S08]  /*6840*/  FFMA.FTZ R0, R21, c[0x0][0x23c], -R2.reuse ;  /* 0x00008f0015007a23 */ /* 0x102ff00000010802 */
[----:B------:R1:W-:Y:S02]  /*6850*/  MUFU.EX2 R182, R0 ;  /* 0x0000000000b67308 */ /* 0x0003e40000000800 */
[----:B-1----:R-:W-:Y:S08]  /*6860*/  FFMA.FTZ R0, R22, c[0x0][0x23c], -R2 ;  /* 0x00008f0016007a23 */ /* 0x002ff00000010802 */
[----:B------:R1:W2:Y:S02]  /*6870*/  MUFU.EX2 R179, R0 ;  /* 0x0000000000b37308 */ /* 0x0002a40000000800 */
[----:B-1----:R-:W-:Y:S05]  /*6880*/  FSEL R0, R17, RZ, P0 ;  /* 0x000000ff11007208 */ /* 0x002fea0000000000 */
[--C-:B------:R-:W-:Y:S02]  /*6890*/  FFMA.FTZ R5, R5, c[0x0][0x23c], -R0.reuse ;  /* 0x00008f0005057a23 */ /* 0x100fe40000010800 */
[--C-:B------:R-:W-:Y:S02]  /*68a0*/  FFMA.FTZ R11, R11, c[0x0][0x23c], -R0.reuse ;  /* 0x00008f000b0b7a23 */ /* 0x100fe40000010800 */
[----:B------:R1:W-:Y:S10]  /*68b0*/  MUFU.EX2 R250, R5 ;  /* 0x0000000500fa7308 */ /* 0x0003f40000000800 */
[----:B------:R3:W-:Y:S01]  /*68c0*/  MUFU.EX2 R239, R11 ;  /* 0x0000000b00ef7308 */ /* 0x0007e20000000800 */
[--C-:B-1----:R-:W-:Y:S09]  /*68d0*/  FFMA.FTZ R5, R6, c[0x0][0x23c], -R0.reuse ;  /* 0x00008f0006057a23 */ /* 0x102ff20000010800 */
[----:B------:R1:W-:Y:S01]  /*68e0*/  MUFU.EX2 R247, R5 ;  /* 0x0000000500f77308 */ /* 0x0003e20000000800 */
[----:B---3--:R-:W-:Y:S09]  /*68f0*/  FFMA.FTZ R11, R12, c[0x0][0x23c], -R0 ;  /* 0x00008f000c0b7a23 */ /* 0x008ff20000010800 */
[----:B------:R3:W4:Y:S01]  /*6900*/  MUFU.EX2 R180, R11 ;  /* 0x0000000b00b47308 */ /* 0x0007220000000800 */
[----:B-1----:R-:W-:Y:S09]  /*6910*/  FFMA.FTZ R5, R33, c[0x0][0x23c], -R4 ;  /* 0x00008f0021057a23 */ /* 0x002ff20000010804 */
[----:B------:R1:W-:Y:S01]  /*6920*/  MUFU.EX2 R51, R5 ;  /* 0x0000000500337308 */ /* 0x0003e20000000800 */
[----:B---3--:R-:W-:Y:S09]  /*6930*/  FFMA.FTZ R11, R19, c[0x0][0x23c], -R2 ;  /* 0x00008f00130b7a23 */ /* 0x008ff20000010802 */
[----:B------:R3:W-:Y:S01]  /*6940*/  MUFU.EX2 R252, R11 ;  /* 0x0000000b00fc7308 */ /* 0x0007e20000000800 */
[----:B-1----:R-:W-:Y:S09]  /*6950*/  FFMA.FTZ R5, R34, c[0x0][0x23c], -R4 ;  /* 0x00008f0022057a23 */ /* 0x002ff20000010804 */
[----:B------:R1:W-:Y:S01]  /*6960*/  MUFU.EX2 R50, R5 ;  /* 0x0000000500327308 */ /* 0x0003e20000000800 */
[----:B---3--:R-:W-:Y:S09]  /*6970*/  FFMA.FTZ R11, R20, c[0x0][0x23c], -R2 ;  /* 0x00008f00140b7a23 */ /* 0x008ff20000010802 */
[----:B------:R-:W3:Y:S01]  /*6980*/  MUFU.EX2 R251, R11 ;  /* 0x0000000b00fb7308 */ /* 0x000ee20000000800 */
[--C-:B-1----:R-:W-:Y:S09]  /*6990*/  FFMA.FTZ R5, R23, c[0x0][0x23c], -R3.reuse ;  /* 0x00008f0017057a23 */ /* 0x102ff20000010803 */
[----:B------:R1:W-:Y:S02]  /*69a0*/  MUFU.EX2 R49, R5 ;  /* 0x0000000500317308 */ /* 0x0003e40000000800 */
[--C-:B-1----:R-:W-:Y:S08]  /*69b0*/  FFMA.FTZ R5, R24, c[0x0][0x23c], -R3.reuse ;  /* 0x00008f0018057a23 */ /* 0x102ff00000010803 */
[----:B------:R1:W1:Y:S02]  /*69c0*/  MUFU.EX2 R48, R5 ;  /* 0x0000000500307308 */ /* 0x0002640000000800 */
[--C-:B-1----:R-:W-:Y:S02]  /*69d0*/  FFMA.FTZ R5, R35, c[0x0][0x23c], -R4.reuse ;  /* 0x00008f0023057a23 */ /* 0x102fe40000010804 */
[----:B------:R-:W-:Y:S06]  /*69e0*/  FFMA.FTZ R4, R164, c[0x0][0x23c], -R4 ;  /* 0x00008f00a4047a23 */ /* 0x000fec0000010804 */
[----:B------:R1:W-:Y:S10]  /*69f0*/  MUFU.EX2 R39, R5 ;  /* 0x0000000500277308 */ /* 0x0003f40000000800 */
[----:B------:R2:W2:Y:S01]  /*6a00*/  MUFU.EX2 R38, R4 ;  /* 0x0000000400267308 */ /* 0x0004a20000000800 */
[--C-:B-1----:R-:W-:Y:S09]  /*6a10*/  FFMA.FTZ R5, R14, c[0x0][0x23c], -R2.reuse ;  /* 0x00008f000e057a23 */ /* 0x102ff20000010802 */
[----:B------:R1:W-:Y:S01]  /*6a20*/  MUFU.EX2 R47, R5 ;  /* 0x00000005002f7308 */ /* 0x0003e20000000800 */
[--C-:B--2---:R-:W-:Y:S02]  /*6a30*/  FFMA.FTZ R4, R25, c[0x0][0x23c], -R3.reuse ;  /* 0x00008f0019047a23 */ /* 0x104fe40000010803 */
[----:B------:R-:W-:Y:S07]  /*6a40*/  FFMA.FTZ R3, R26, c[0x0][0x23c], -R3 ;  /* 0x00008f001a037a23 */ /* 0x000fee0000010803 */
[----:B------:R4:W-:Y:S10]  /*6a50*/  MUFU.EX2 R37, R4 ;  /* 0x0000000400257308 */ /* 0x0009f40000000800 */
[----:B------:R2:W2:Y:S01]  /*6a60*/  MUFU.EX2 R36, R3 ;  /* 0x0000000300247308 */ /* 0x0004a20000000800 */
[----:B-1----:R-:W-:Y:S02]  /*6a70*/  F2FP.BF16.PACK_AB R5, R179, R182 ;  /* 0x000000b6b305723e */ /* 0x002fe400000010ff */
[----:B----4-:R-:W-:Y:S01]  /*6a80*/  F2FP.BF16.PACK_AB R4, R180, R239 ;  /* 0x000000efb404723e */ /* 0x010fe200000010ff */
[----:B--2---:R-:W-:Y:S06]  /*6a90*/  FFMA.FTZ R3, R15, c[0x0][0x23c], -R2 ;  /* 0x00008f000f037a23 */ /* 0x004fec0000010802 */
[----:B------:R1:W2:Y:S02]  /*6aa0*/  MUFU.EX2 R46, R3 ;  /* 0x00000003002e7308 */ /* 0x0002a40000000800 */
[--C-:B-1----:R-:W-:Y:S08]  /*6ab0*/  FFMA.FTZ R3, R7, c[0x0][0x23c], -R0.reuse ;  /* 0x00008f0007037a23 */ /* 0x102ff00000010800 */
[----:B------:R1:W-:Y:S02]  /*6ac0*/  MUFU.EX2 R45, R3 ;  /* 0x00000003002d7308 */ /* 0x0003e40000000800 */
[----:B-1----:R-:W-:Y:S08]  /*6ad0*/  FFMA.FTZ R3, R8, c[0x0][0x23c], -R0 ;  /* 0x00008f0008037a23 */ /* 0x002ff00000010800 */
[----:B------:R1:W4:Y:S02]  /*6ae0*/  MUFU.EX2 R44, R3 ;  /* 0x00000003002c7308 */ /* 0x0003240000000800 */
[--C-:B-1----:R-:W-:Y:S02]  /*6af0*/  FFMA.FTZ R3, R16, c[0x0][0x23c], -R2.reuse ;  /* 0x00008f0010037a23 */ /* 0x102fe40000010802 */
[----:B------:R-:W-:Y:S06]  /*6b00*/  FFMA.FTZ R2, R13, c[0x0][0x23c], -R2 ;  /* 0x00008f000d027a23 */ /* 0x000fec0000010802 */
[----:B------:R1:W-:Y:S10]  /*6b10*/  MUFU.EX2 R43, R3 ;  /* 0x00000003002b7308 */ /* 0x0003f40000000800 */
[----:B------:R2:W2:Y:S01]  /*6b20*/  MUFU.EX2 R42, R2 ;  /* 0x00000002002a7308 */ /* 0x0004a20000000800 */
[----:B-1----:R-:W-:Y:S05]  /*6b30*/  F2FP.BF16.PACK_AB R3, R183, R204 ;  /* 0x000000ccb703723e */ /* 0x002fea00000010ff */
[----:B------:R1:W-:Y:S01]  /*6b40*/  STS [R234+0x20000], R3 ;  /* 0x02000003ea007388 */ /* 0x0003e20000000800 */
[--C-:B--2---:R-:W-:Y:S02]  /*6b50*/  FFMA.FTZ R2, R9, c[0x0][0x23c], -R0.reuse ;  /* 0x00008f0009027a23 */ /* 0x104fe40000010800 */
[----:B------:R-:W-:Y:S02]  /*6b60*/  FFMA.FTZ R0, R10, c[0x0][0x23c], -R0 ;  /* 0x00008f000a007a23 */ /* 0x000fe40000010800 */
[----:B------:R2:W-:Y:S10]  /*6b70*/  MUFU.EX2 R41, R2 ;  /* 0x0000000200297308 */ /* 0x0005f40000000800 */
[----:B------:R3:W3:Y:S01]  /*6b80*/  MUFU.EX2 R40, R0 ;  /* 0x0000000000287308 */ /* 0x0006e20000000800 */
[----:B-1----:R-:W-:Y:S02]  /*6b90*/  F2FP.BF16.PACK_AB R3, R54, R31 ;  /* 0x0000001f3603723e */ /* 0x002fe400000010ff */
[----:B--2---:R-:W-:Y:S05]  /*6ba0*/  F2FP.BF16.PACK_AB R2, R246, R205 ;  /* 0x000000cdf602723e */ /* 0x004fea00000010ff */
[----:B------:R1:W-:Y:S04]  /*6bb0*/  STS [R234+0x20400], R2 ;  /* 0x02040002ea007388 */ /* 0x0003e80000000800 */
[----:B------:R2:W-:Y:S01]  /*6bc0*/  STS [R237+0x20000], R3 ;  /* 0x02000003ed007388 */ /* 0x0005e20000000800 */
[----:B---3--:R-:W-:Y:S02]  /*6bd0*/  F2FP.BF16.PACK_AB R0, R251, R252 ;  /* 0x000000fcfb00723e */ /* 0x008fe400000010ff */
[----:B-1----:R-:W-:Y:S02]  /*6be0*/  F2FP.BF16.PACK_AB R2, R52, R53 ;  /* 0x000000353402723e */ /* 0x002fe400000010ff */
[----:B--2---:R-:W-:Y:S03]  /*6bf0*/  F2FP.BF16.PACK_AB R3, R48, R49 ;  /* 0x000000313003723e */ /* 0x004fe600000010ff */
[----:B------:R1:W-:Y:S04]  /*6c00*/  STS [R237+0x20400], R2 ;  /* 0x02040002ed007388 */ /* 0x0003e80000000800 */
        /* <DEDUP_REMOVED lines=23> */
[----:B------:R-:W-:Y:S04]  /*6d80*/  STS [R236+0x21400], R0 ;  /* 0x02140000ec007388 */ /* 0x000fe80000000800 */
[----:B------:R-:W-:Y:S08]  /*6d90*/  LDSM.16.M88.4 R32, [R3+0x8000] ;  /* 0x008000000320783b */ /* 0x000ff00000000200 */
[----:B------:R-:W2:Y:S08]  /*6da0*/  LDSM.16.M88.4 R16, [R193+0x14000] ;  /* 0x01400000c110783b */ /* 0x000eb00000000200 */
[----:B------:R-:W-:Y:S01]  /*6db0*/  LDSM.16.M88.4 R164, [R193+0x14800] ;  /* 0x01480000c1a4783b */ /* 0x000fe20000000200 */
[----:B-1----:R-:W-:Y:S07]  /*6dc0*/  MOV R2, R31 ;  /* 0x0000001f00027202 */ /* 0x002fee0000000f00 */
[----:B------:R-:W1:Y:S08]  /*6dd0*/  LDSM.16.M88.4 R28, [R3+0x9000] ;  /* 0x00900000031c783b */ /* 0x000e700000000200 */
[----:B------:R-:W-:Y:S08]  /*6de0*/  LDSM.16.M88.4 R168, [R184+0x8000] ;  /* 0x00800000b8a8783b */ /* 0x000ff00000000200 */
[----:B------:R-:W3:Y:S01]  /*6df0*/  LDSM.16.M88.4 R172, [R194+0x14000] ;  /* 0x01400000c2ac783b */ /* 0x000ee20000000200 */
[-C--:B--2---:R-:W-:Y:S08]  /*6e00*/  HMMA.16816.F32.BF16 R4, R32, R16.reuse, RZ ;  /* 0x000000102004723c */ /* 0x084ff000000418ff */
[C---:B-1----:R-:W-:Y:S08]  /*6e10*/  HMMA.16816.F32.BF16 R8, R28.reuse, R16, RZ ;  /* 0x000000101c08723c */ /* 0x042ff000000418ff */
[-C--:B------:R-:W-:Y:S08]  /*6e20*/  HMMA.16816.F32.BF16 R12, R28, R18.reuse, RZ ;  /* 0x000000121c0c723c */ /* 0x080ff000000418ff */
[C---:B------:R-:W-:Y:S08]  /*6e30*/  HMMA.16816.F32.BF16 R16, R32.reuse, R18, RZ ;  /* 0x000000122010723c */ /* 0x040ff000000418ff */
[-C--:B------:R-:W-:Y:S08]  /*6e40*/  HMMA.16816.F32.BF16 R20, R32, R164.reuse, RZ ;  /* 0x000000a42014723c */ /* 0x080ff000000418ff */
[C---:B------:R-:W-:Y:S08]  /*6e50*/  HMMA.16816.F32.BF16 R24, R28.reuse, R164, RZ ;  /* 0x000000a41c18723c */ /* 0x040ff000000418ff */
[-C--:B------:R-:W-:Y:S08]  /*6e60*/  HMMA.16816.F32.BF16 R28, R28, R166.reuse, RZ ;  /* 0x000000a61c1c723c */ /* 0x080ff000000418ff */
[----:B------:R-:W-:Y:S01]  /*6e70*/  HMMA.16816.F32.BF16 R32, R32, R166, RZ ;  /* 0x000000a62020723c */ /* 0x000fe200000418ff */
[----:B------:R-:W1:Y:S07]  /*6e80*/  LDSM.16.M88.4 R164, [R184+0x9000] ;  /* 0x00900000b8a4783b */ /* 0x000e6e0000000200 */
[-C--:B---3--:R-:W-:Y:S08]  /*6e90*/  HMMA.16816.F32.BF16 R4, R168, R172.reuse, R4 ;  /* 0x000000aca804723c */ /* 0x088ff00000041804 */
        /* <DEDUP_REMOVED lines=73> */
[----:B------:R-:W-:Y:S01]  /*7330*/  MOV R169, R2 ;  /* 0x0000000200a97202 */ /* 0x000fe20000000f00 */
[----:B------:R-:W-:Y:S01]  /*7340*/  FFMA.FTZ R2, -R177, R177, 1 ;  /* 0x3f800000b1027423 */ /* 0x000fe200000101b1 */
[-C--:B------:R-:W-:Y:S03]  /*7350*/  HMMA.16816.F32.BF16 R12, R172, R170.reuse, R12 ;  /* 0x000000aaac0c723c */ /* 0x080fe6000004180c */
[----:B------:R-:W-:Y:S04]  /*7360*/  FMUL.FTZ R2, R2, c[0x0][0x2ec] ;  /* 0x0000bb0002027a20 */ /* 0x000fe80000410000 */
[C---:B-----5:R-:W-:Y:S01]  /*7370*/  FADD.FTZ R4, -R202.reuse, R4 ;  /* 0x00000004ca047221 */ /* 0x060fe20000010100 */
[C---:B------:R-:W-:Y:S04]  /*7380*/  HMMA.16816.F32.BF16 R16, R164.reuse, R170, R16 ;  /* 0x000000aaa410723c */ /* 0x040fe80000041810 */
[----:B------:R-:W-:Y:S02]  /*7390*/  FADD.FTZ R5, -R202, R5 ;  /* 0x00000005ca057221 */ /* 0x000fe40000010100 */
[----:B------:R-:W-:Y:S02]  /*73a0*/  FADD.FTZ R6, -R201, R6 ;  /* 0x00000006c9067221 */ /* 0x000fe40000010100 */
[----:B------:R-:W-:Y:S04]  /*73b0*/  FMUL.FTZ R204, R204, R4 ;  /* 0x00000004cccc7220 */ /* 0x000fe80000410000 */
[----:B------:R-:W-:Y:S02]  /*73c0*/  FMUL.FTZ R183, R183, R5 ;  /* 0x00000005b7b77220 */ /* 0x000fe40000410000 */
[----:B------:R-:W-:Y:S02]  /*73d0*/  FMUL.FTZ R205, R205, R6 ;  /* 0x00000006cdcd7220 */ /* 0x000fe40000410000 */
[----:B------:R-:W-:Y:S02]  /*73e0*/  FADD.FTZ R0, -R201, R7 ;  /* 0x00000007c9007221 */ /* 0x000fe40000010100 */
[----:B------:R-:W-:Y:S01]  /*73f0*/  FADD.FTZ R10, -R186, R10 ;  /* 0x0000000aba0a7221 */ /* 0x000fe20000010100 */
[----:B------:R-:W1:Y:S01]  /*7400*/  LDSM.16.M88.4 R4, [R195+0x18800] ;  /* 0x01880000c304783b */ /* 0x000e620000000200 */
[----:B------:R-:W-:Y:S02]  /*7410*/  FMUL.FTZ R205, R205, R2 ;  /* 0x00000002cdcd7220 */ /* 0x000fe40000410000 */
[----:B------:R-:W-:Y:S02]  /*7420*/  FFMA.FTZ R2, -R208, R208, 1 ;  /* 0x3f800000d0027423 */ /* 0x000fe400000101d0 */
[----:B------:R-:W-:Y:S02]  /*7430*/  FADD.FTZ R8, -R187, R8 ;  /* 0x00000008bb087221 */ /* 0x000fe40000010100 */
[----:B------:R-:W-:Y:S02]  /*7440*/  FMUL.FTZ R10, R239, R10 ;  /* 0x0000000aef0a7220 */ /* 0x000fe40000410000 */
[----:B------:R-:W-:Y:S02]  /*7450*/  FMUL.FTZ R2, R2, c[0x0][0x2ec] ;  /* 0x0000bb0002027a20 */ /* 0x000fe40000410000 */
[----:B------:R-:W-:Y:S02]  /*7460*/  FADD.FTZ R17, -R202, R17 ;  /* 0x00000011ca117221 */ /* 0x000fe40000010100 */
[----:B------:R-:W-:Y:S02]  /*7470*/  FMUL.FTZ R182, R182, R8 ;  /* 0x00000008b6b67220 */ /* 0x000fe40000410000 */
[----:B------:R-:W-:Y:S02]  /*7480*/  FFMA.FTZ R8, -R181, R181, 1 ;  /* 0x3f800000b5087423 */ /* 0x000fe400000101b5 */
[----:B------:R-:W-:Y:S02]  /*7490*/  FMUL.FTZ R181, R10, R2 ;  /* 0x000000020ab57220 */ /* 0x000fe40000410000 */
[----:B------:R-:W-:Y:S02]  /*74a0*/  FADD.FTZ R18, -R201, R18 ;  /* 0x00000012c9127221 */ /* 0x000fe40000010100 */
[----:B------:R-:W-:Y:S02]  /*74b0*/  FMUL.FTZ R10, R54, R17 ;  /* 0x00000011360a7220 */ /* 0x000fe40000410000 */
[----:B------:R-:W-:Y:S01]  /*74c0*/  FMUL.FTZ R168, R246, R0 ;  /* 0x00000000f6a87220 */ /* 0x000fe20000410000 */
[----:B------:R2:W5:Y:S01]  /*74d0*/  LDL.LU R54, [R1+0xa8] ;  /* 0x0000a80001367983 */ /* 0x0005620000300800 */
[----:B------:R-:W-:Y:S02]  /*74e0*/  FADD.FTZ R9, -R187, R9 ;  /* 0x00000009bb097221 */ /* 0x000fe40000010100 */
[----:B------:R-:W-:Y:S02]  /*74f0*/  FFMA.FTZ R0, -R176, R176, 1 ;  /* 0x3f800000b0007423 */ /* 0x000fe400000101b0 */
[----:B------:R-:W-:Y:S02]  /*7500*/  FADD.FTZ R19, -R201, R19 ;  /* 0x00000013c9137221 */ /* 0x000fe40000010100 */
[----:B------:R-:W-:Y:S02]  /*7510*/  FMUL.FTZ R18, R53, R18 ;  /* 0x0000001235127220 */ /* 0x000fe40000410000 */
[----:B------:R-:W-:Y:S01]  /*7520*/  FADD.FTZ R11, -R186, R11 ;  /* 0x0000000bba0b7221 */ /* 0x000fe20000010100 */
[----:B------:R2:W5:Y:S01]  /*7530*/  LDL.LU R53, [R1+0xa4] ;  /* 0x0000a40001357983 */ /* 0x0005620000300800 */
[----:B------:R-:W-:Y:S02]  /*7540*/  FMUL.FTZ R179, R179, R9 ;  /* 0x00000009b3b37220 */ /* 0x000fe40000410000 */
[----:B------:R-:W-:Y:S02]  /*7550*/  FFMA.FTZ R9, -R206, R206, 1 ;  /* 0x3f800000ce097423 */ /* 0x000fe400000101ce */
[----:B------:R-:W-:Y:S01]  /*7560*/  FMUL.FTZ R0, R0, c[0x0][0x2ec] ;  /* 0x0000bb0000007a20 */ /* 0x000fe20000410000 */
[-C--:B-1----:R-:W-:Y:S03]  /*7570*/  HMMA.16816.F32.BF16 R20, R164, R4.reuse, R20 ;  /* 0x00000004a414723c */ /* 0x082fe60000041814 */
[----:B------:R-:W-:Y:S02]  /*7580*/  FMUL.FTZ R19, R52, R19 ;  /* 0x0000001334137220 */ /* 0x000fe40000410000 */
[----:B------:R-:W-:Y:S01]  /*7590*/  FMUL.FTZ R180, R180, R11 ;  /* 0x0000000bb4b47220 */ /* 0x000fe20000410000 */
[----:B------:R2:W5:Y:S01]  /*75a0*/  LDL.LU R52, [R1+0xa0] ;  /* 0x0000a00001347983 */ /* 0x0005620000300800 */
[----:B------:R-:W-:Y:S01]  /*75b0*/  FMUL.FTZ R9, R9, c[0x0][0x2ec] ;  /* 0x0000bb0009097a20 */ /* 0x000fe20000410000 */
[C---:B------:R-:W-:Y:S04]  /*75c0*/  HMMA.16816.F32.BF16 R24, R172.reuse, R4, R24 ;  /* 0x00000004ac18723c */ /* 0x040fe80000041818 */
[----:B------:R-:W-:Y:S02]  /*75d0*/  FMUL.FTZ R8, R8, c[0x0][0x2ec] ;  /* 0x0000bb0008087a20 */ /* 0x000fe40000410000 */
[----:B------:R-:W-:Y:S02]  /*75e0*/  FMUL.FTZ R11, R168, R0 ;  /* 0x00000000a80b7220 */ /* 0x000fe40000410000 */
[----:B------:R-:W-:Y:S01]  /*75f0*/  FFMA.FTZ R0, -R210, R210, 1 ;  /* 0x3f800000d2007423 */ /* 0x000fe200000101d2 */
[-C--:B------:R-:W-:Y:S03]  /*7600*/  HMMA.16816.F32.BF16 R28, R172, R6.reuse, R28 ;  /* 0x00000006ac1c723c */ /* 0x080fe6000004181c */
[----:B------:R-:W-:Y:S02]  /*7610*/  FMUL.FTZ R204, R204, R9 ;  /* 0x00000009cccc7220 */ /* 0x000fe40000410000 */
[----:B------:R-:W-:Y:S02]  /*7620*/  FMUL.FTZ R183, R183, R8 ;  /* 0x00000008b7b77220 */ /* 0x000fe40000410000 */
[C---:B------:R-:W-:Y:S01]  /*7630*/  FADD.FTZ R20, -R202.reuse, R20 ;  /* 0x00000014ca147221 */ /* 0x040fe20000010100 */
[----:B------:R-:W-:Y:S04]  /*7640*/  HMMA.16816.F32.BF16 R32, R164, R6, R32 ;  /* 0x00000006a420723c */ /* 0x000fe80000041820 */
[----:B------:R-:W-:Y:S02]  /*7650*/  FADD.FTZ R21, -R202, R21 ;  /* 0x00000015ca157221 */ /* 0x000fe40000010100 */
[----:B------:R-:W-:Y:S02]  /*7660*/  FMUL.FTZ R20, R51, R20 ;  /* 0x0000001433147220 */ /* 0x000fe40000410000 */
[----:B------:R-:W-:Y:S01]  /*7670*/  FMUL.FTZ R9, R0, c[0x0][0x2ec] ;  /* 0x0000bb0000097a20 */ /* 0x000fe20000410000 */
[----:B------:R2:W5:Y:S03]  /*7680*/  LDL.LU R51, [R1+0x9c] ;  /* 0x00009c0001337983 */ /* 0x0005660000300800 */
[----:B------:R-:W-:Y:S02]  /*7690*/  FFMA.FTZ R8, -R209, R209, 1 ;  /* 0x3f800000d1087423 */ /* 0x000fe400000101d1 */
[----:B------:R-:W-:Y:S02]  /*76a0*/  FADD.FTZ R22, -R201, R22 ;  /* 0x00000016c9167221 */ /* 0x000fe40000010100 */
[----:B------:R-:W-:Y:S02]  /*76b0*/  FMUL.FTZ R21, R50, R21 ;  /* 0x0000001532157220 */ /* 0x000fe40000410000 */
[----:B------:R-:W-:Y:S01]  /*76c0*/  FFMA.FTZ R0, -R207, R207, 1 ;  /* 0x3f800000cf007423 */ /* 0x000fe200000101cf */
[----:B------:R2:W5:Y:S01]  /*76d0*/  LDL.LU R50, [R1+0x98] ;  /* 0x0000980001327983 */ /* 0x0005620000300800 */
[----:B------:R-:W-:Y:S02]  /*76e0*/  FMUL.FTZ R182, R182, R9 ;  /* 0x00000009b6b67220 */ /* 0x000fe40000410000 */
[----:B------:R-:W-:Y:S02]  /*76f0*/  FMUL.FTZ R8, R8, c[0x0][0x2ec] ;  /* 0x0000bb0008087a20 */ /* 0x000fe40000410000 */
[----:B------:R-:W-:Y:S02]  /*7700*/  FADD.FTZ R23, -R201, R23 ;  /* 0x00000017c9177221 */ /* 0x000fe40000010100 */
[----:B------:R-:W-:Y:S02]  /*7710*/  FMUL.FTZ R9, R49, R22 ;  /* 0x0000001631097220 */ /* 0x000fe40000410000 */
[----:B------:R-:W-:Y:S01]  /*7720*/  FMUL.FTZ R0, R0, c[0x0][0x2ec] ;  /* 0x0000bb0000007a20 */ /* 0x000fe20000410000 */
[----:B------:R2:W5:Y:S01]  /*7730*/  LDL.LU R49, [R1+0x94] ;  /* 0x0000940001317983 */ /* 0x0005620000300800 */
[----:B------:R-:W-:Y:S02]  /*7740*/  FMUL.FTZ R179, R179, R8 ;  /* 0x00000008b3b37220 */ /* 0x000fe40000410000 */
[----:B------:R-:W-:Y:S02]  /*7750*/  FMUL.FTZ R8, R48, R23 ;  /* 0x0000001730087220 */ /* 0x000fe40000410000 */
[C---:B------:R-:W-:Y:S01]  /*7760*/  FADD.FTZ R24, -R187.reuse, R24 ;  /* 0x00000018bb187221 */ /* 0x040fe20000010100 */
[----:B------:R2:W5:Y:S01]  /*7770*/  LDL.LU R48, [R1+0x90] ;  /* 0x0000900001307983 */ /* 0x0005620000300800 */
[C---:B------:R-:W-:Y:S02]  /*7780*/  FADD.FTZ R13, -R187.reuse, R13 ;  /* 0x0000000dbb0d7221 */ /* 0x040fe40000010100 */
[----:B------:R-:W-:Y:S02]  /*7790*/  FADD.FTZ R15, -R186, R15 ;  /* 0x0000000fba0f7221 */ /* 0x000fe40000010100 */
[----:B------:R-:W-:Y:S02]  /*77a0*/  FMUL.FTZ R180, R180, R0 ;  /* 0x00000000b4b47220 */ /* 0x000fe40000410000 */
[----:B------:R-:W-:Y:S02]  /*77b0*/  FFMA.FTZ R4, -R212, R212, 1 ;  /* 0x3f800000d4047423 */ /* 0x000fe400000101d4 */
[----:B------:R-:W-:Y:S02]  /*77c0*/  FFMA.FTZ R0, -R178, R178, 1 ;  /* 0x3f800000b2007423 */ /* 0x000fe400000101b2 */
[----:B------:R-:W-:Y:S02]  /*77d0*/  FADD.FTZ R25, -R187, R25 ;  /* 0x00000019bb197221 */ /* 0x000fe40000010100 */
[----:B------:R-:W-:Y:S02]  /*77e0*/  FMUL.FTZ R22, R47, R24 ;  /* 0x000000182f167220 */ /* 0x000fe40000410000 */
[----:B------:R-:W-:Y:S01]  /*77f0*/  FADD.FTZ R12, -R187, R12 ;  /* 0x0000000cbb0c7221 */ /* 0x000fe20000010100 */
[----:B------:R2:W5:Y:S01]  /*7800*/  LDL.LU R47, [R1+0x8c] ;  /* 0x00008c00012f7983 */ /* 0x0005620000300800 */
[----:B------:R-:W-:Y:S02]  /*7810*/  FADD.FTZ R14, -R186, R14 ;  /* 0x0000000eba0e7221 */ /* 0x000fe40000010100 */
[----:B------:R-:W-:Y:S02]  /*7820*/  FMUL.FTZ R13, R251, R13 ;  /* 0x0000000dfb0d7220 */ /* 0x000fe40000410000 */
[----:B------:R-:W-:Y:S02]  /*7830*/  FMUL.FTZ R15, R247, R15 ;  /* 0x0000000ff70f7220 */ /* 0x000fe40000410000 */
[----:B------:R-:W-:Y:S02]  /*7840*/  FFMA.FTZ R5, -R213, R213, 1 ;  /* 0x3f800000d5057423 */ /* 0x000fe400000101d5 */
[----:B------:R-:W-:Y:S02]  /*7850*/  FFMA.FTZ R2, -R211, R211, 1 ;  /* 0x3f800000d3027423 */ /* 0x000fe400000101d3 */
[----:B------:R-:W-:Y:S02]  /*7860*/  FMUL.FTZ R4, R4, c[0x0][0x2ec] ;  /* 0x0000bb0004047a20 */ /* 0x000fe40000410000 */
[----:B------:R-:W-:Y:S02]  /*7870*/  FMUL.FTZ R0, R0, c[0x0][0x2ec] ;  /* 0x0000bb0000007a20 */ /* 0x000fe40000410000 */
[----:B------:R-:W-:Y:S02]  /*7880*/  FADD.FTZ R26, -R186, R26 ;  /* 0x0000001aba1a7221 */ /* 0x000fe40000010100 */
[----:B------:R-:W-:Y:S02]  /*7890*/  FMUL.FTZ R17, R46, R25 ;  /* 0x000000192e117220 */ /* 0x000fe40000410000 */
[----:B------:R-:W-:Y:S01]  /*78a0*/  FMUL.FTZ R12, R252, R12 ;  /* 0x0000000cfc0c7220 */ /* 0x000fe20000410000 */
[----:B------:R2:W5:Y:S01]  /*78b0*/  LDL.LU R46, [R1+0x88] ;  /* 0x00008800012e7983 */ /* 0x0005620000300800 */
[----:B------:R-:W-:Y:S02]  /*78c0*/  FMUL.FTZ R14, R250, R14 ;  /* 0x0000000efa0e7220 */ /* 0x000fe40000410000 */
[----:B------:R-:W-:Y:S02]  /*78d0*/  FMUL.FTZ R5, R5, c[0x0][0x2ec] ;  /* 0x0000bb0005057a20 */ /* 0x000fe40000410000 */
[----:B------:R-:W-:Y:S02]  /*78e0*/  FMUL.FTZ R2, R2, c[0x0][0x2ec] ;  /* 0x0000bb0002027a20 */ /* 0x000fe40000410000 */
[----:B------:R-:W-:Y:S02]  /*78f0*/  FMUL.FTZ R171, R13, R4 ;  /* 0x000000040dab7220 */ /* 0x000fe40000410000 */
[----:B------:R-:W-:Y:S02]  /*7900*/  FMUL.FTZ R177, R15, R0 ;  /* 0x000000000fb17220 */ /* 0x000fe40000410000 */
[----:B------:R-:W-:Y:S02]  /*7910*/  FFMA.FTZ R4, -R216, R216, 1 ;  /* 0x3f800000d8047423 */ /* 0x000fe400000101d8 */
[----:B------:R-:W-:Y:S02]  /*7920*/  FFMA.FTZ R0, -R214, R214, 1 ;  /* 0x3f800000d6007423 */ /* 0x000fe400000101d6 */
[----:B------:R-:W-:Y:S02]  /*7930*/  FADD.FTZ R27, -R186, R27 ;  /* 0x0000001bba1b7221 */ /* 0x000fe40000010100 */
[----:B------:R-:W-:Y:S02]  /*7940*/  FMUL.FTZ R24, R45, R26 ;  /* 0x0000001a2d187220 */ /* 0x000fe40000410000 */
[----:B------:R-:W-:Y:S01]  /*7950*/  FADD.FTZ R16, -R202, R16 ;  /* 0x00000010ca107221 */ /* 0x000fe20000010100 */
[----:B------:R2:W5:Y:S01]  /*7960*/  LDL.LU R45, [R1+0x84] ;  /* 0x00008400012d7983 */ /* 0x0005620000300800 */
        /* <DEDUP_REMOVED lines=10> */
[----:B------:R-:W-:Y:S02]  /*7a10*/  FMUL.FTZ R5, R5, c[0x0][0x2ec] ;  /* 0x0000bb0005057a20 */ /* 0x000fe40000410000 */
[----:B------:R-:W-:Y:S02]  /*7a20*/  FMUL.FTZ R2, R2, c[0x0][0x2ec] ;  /* 0x0000bb0002027a20 */ /* 0x000fe40000410000 */
[----:B------:R-:W-:Y:S02]  /*7a30*/  FMUL.FTZ R10, R10, R4 ;  /* 0x000000040a0a7220 */ /* 0x000fe40000410000 */
[----:B------:R-:W-:Y:S02]  /*7a40*/  FMUL.FTZ R169, R19, R0 ;  /* 0x0000000013a97220 */ /* 0x000fe40000410000 */
[----:B------:R-:W-:Y:S02]  /*7a50*/  FADD.FTZ R29, -R187, R29 ;  /* 0x0000001dbb1d7221 */ /* 0x000fe40000010100 */
[----:B------:R-:W-:Y:S02]  /*7a60*/  FFMA.FTZ R4, -R221, R221, 1 ;  /* 0x3f800000dd047423 */ /* 0x000fe400000101dd */
[----:B------:R-:W-:Y:S02]  /*7a70*/  FMUL.FTZ R19, R43, R28 ;  /* 0x0000001c2b137220 */ /* 0x000fe40000410000 */
[----:B------:R-:W-:Y:S01]  /*7a80*/  FMUL.FTZ R168, R16, R5 ;  /* 0x0000000510a87220 */ /* 0x000fe20000410000 */
[----:B------:R2:W5:Y:S01]  /*7a90*/  LDL.LU R43, [R1+0x7c] ;  /* 0x00007c00012b7983 */ /* 0x0005620000300800 */
[----:B------:R-:W-:Y:S02]  /*7aa0*/  FMUL.FTZ R170, R18, R2 ;  /* 0x0000000212aa7220 */ /* 0x000fe40000410000 */
[----:B------:R-:W-:Y:S02]  /*7ab0*/  FADD.FTZ R30, -R186, R30 ;  /* 0x0000001eba1e7221 */ /* 0x000fe40000010100 */
[----:B------:R-:W-:Y:S02]  /*7ac0*/  FFMA.FTZ R5, -R223, R223, 1 ;  /* 0x3f800000df057423 */ /* 0x000fe400000101df */
[----:B------:R-:W-:Y:S02]  /*7ad0*/  FMUL.FTZ R4, R4, c[0x0][0x2ec] ;  /* 0x0000bb0004047a20 */ /* 0x000fe40000410000 */
[----:B------:R-:W-:Y:S02]  /*7ae0*/  FMUL.FTZ R18, R42, R29 ;  /* 0x0000001d2a127220 */ /* 0x000fe40000410000 */
[----:B------:R-:W-:Y:S01]  /*7af0*/  FADD.FTZ R31, -R186, R31 ;  /* 0x0000001fba1f7221 */ /* 0x000fe20000010100 */
[----:B------:R2:W5:Y:S01]  /*7b00*/  LDL.LU R42, [R1+0x78] ;  /* 0x00007800012a7983 */ /* 0x0005620000300800 */
[----:B------:R-:W-:Y:S02]  /*7b10*/  FMUL.FTZ R5, R5, c[0x0][0x2ec] ;  /* 0x0000bb0005057a20 */ /* 0x000fe40000410000 */
[----:B------:R-:W-:Y:S02]  /*7b20*/  FMUL.FTZ R25, R21, R4 ;  /* 0x0000000415197220 */ /* 0x000fe40000410000 */
[----:B------:R-:W-:Y:S02]  /*7b30*/  FMUL.FTZ R21, R41, R30 ;  /* 0x0000001e29157220 */ /* 0x000fe40000410000 */
[----:B------:R-:W-:Y:S01]  /*7b40*/  FMUL.FTZ R26, R20, R5 ;  /* 0x00000005141a7220 */ /* 0x000fe20000410000 */
[----:B------:R2:W5:Y:S01]  /*7b50*/  LDL.LU R41, [R1+0x74] ;  /* 0x0000740001297983 */ /* 0x0005620000300800 */
[----:B------:R-:W-:Y:S02]  /*7b60*/  FADD.FTZ R32, -R202, R32 ;  /* 0x00000020ca207221 */ /* 0x000fe40000010100 */
[----:B------:R-:W-:Y:S02]  /*7b70*/  FMUL.FTZ R20, R40, R31 ;  /* 0x0000001f28147220 */ /* 0x000fe40000410000 */
[----:B------:R-:W-:Y:S01]  /*7b80*/  FADD.FTZ R33, -R202, R33 ;  /* 0x00000021ca217221 */ /* 0x000fe20000010100 */
[----:B------:R2:W5:Y:S01]  /*7b90*/  LDL.LU R40, [R1+0x70] ;  /* 0x0000700001287983 */ /* 0x0005620000300800 */
[----:B------:R-:W-:Y:S02]  /*7ba0*/  FMUL.FTZ R14, R39, R32 ;  /* 0x00000020270e7220 */ /* 0x000fe40000410000 */
[C---:B------:R-:W-:Y:S01]  /*7bb0*/  FADD.FTZ R34, -R201.reuse, R34 ;  /* 0x00000022c9227221 */ /* 0x040fe20000010100 */
[----:B------:R2:W5:Y:S01]  /*7bc0*/  LDL.LU R39, [R1+0x6c] ;  /* 0x00006c0001277983 */ /* 0x0005620000300800 */
[----:B------:R-:W-:Y:S02]  /*7bd0*/  FMUL.FTZ R13, R38, R33 ;  /* 0x00000021260d7220 */ /* 0x000fe40000410000 */
[----:B------:R-:W-:Y:S01]  /*7be0*/  FADD.FTZ R35, -R201, R35 ;  /* 0x00000023c9237221 */ /* 0x000fe20000010100 */
[----:B------:R2:W5:Y:S01]  /*7bf0*/  LDL.LU R38, [R1+0x68] ;  /* 0x0000680001267983 */ /* 0x0005620000300800 */
[----:B------:R-:W-:Y:S02]  /*7c00*/  FMUL.FTZ R16, R37, R34 ;  /* 0x0000002225107220 */ /* 0x000fe40000410000 */
[----:B------:R-:W-:Y:S01]  /*7c10*/  FMUL.FTZ R15, R36, R35 ;  /* 0x00000023240f7220 */ /* 0x000fe20000410000 */
[----:B------:R2:W5:Y:S01]  /*7c20*/  LDL.LU R37, [R1+0x64] ;  /* 0x0000640001257983 */ /* 0x0005620000300800 */
[----:B------:R-:W-:Y:S02]  /*7c30*/  FFMA.FTZ R2, -R219, R219, 1 ;  /* 0x3f800000db027423 */ /* 0x000fe400000101db */
[----:B------:R-:W-:Y:S01]  /*7c40*/  FFMA.FTZ R0, -R218, R218, 1 ;  /* 0x3f800000da007423 */ /* 0x000fe200000101da */
[----:B------:R2:W5:Y:S01]  /*7c50*/  LDL.LU R36, [R1+0x60] ;  /* 0x0000600001247983 */ /* 0x0005620000300800 */
[----:B------:R-:W-:Y:S02]  /*7c60*/  FMUL.FTZ R2, R2, c[0x0][0x2ec] ;  /* 0x0000bb0002027a20 */ /* 0x000fe40000410000 */
[----:B------:R-:W-:Y:S01]  /*7c70*/  FMUL.FTZ R0, R0, c[0x0][0x2ec] ;  /* 0x0000bb0000007a20 */ /* 0x000fe20000410000 */
[----:B------:R2:W5:Y:S01]  /*7c80*/  LDL R201, [R1] ;  /* 0x0000000001c97983 */ /* 0x0005620000100800 */
[----:B------:R-:W-:Y:S02]  /*7c90*/  FMUL.FTZ R164, R9, R2 ;  /* 0x0000000209a47220 */ /* 0x000fe40000410000 */
[----:B------:R-:W-:Y:S02]  /*7ca0*/  FMUL.FTZ R27, R8, R0 ;  /* 0x00000000081b7220 */ /* 0x000fe40000410000 */
[----:B------:R-:W-:Y:S02]  /*7cb0*/  FFMA.FTZ R5, -R233, R233, 1 ;  /* 0x3f800000e9057423 */ /* 0x000fe400000101e9 */
[----:B------:R-:W-:Y:S02]  /*7cc0*/  FFMA.FTZ R4, -R229, R229, 1 ;  /* 0x3f800000e5047423 */ /* 0x000fe400000101e5 */
[----:B------:R-:W-:Y:S02]  /*7cd0*/  FFMA.FTZ R2, -R227, R227, 1 ;  /* 0x3f800000e3027423 */ /* 0x000fe400000101e3 */
[----:B------:R-:W-:Y:S02]  /*7ce0*/  FFMA.FTZ R0, -R225, R225, 1 ;  /* 0x3f800000e1007423 */ /* 0x000fe400000101e1 */
        /* <DEDUP_REMOVED lines=33> */
[----:B--2---:R-:W-:Y:S01]  /*7f00*/  ISETP.GE.AND P4, PT, R244, c[0x0][0x220], PT ;  /* 0x00008800f4007a0c */ /* 0x004fe20003f86270 */
        /* <DEDUP_REMOVED lines=54> */
.L_x_1594:
[----:B--2---:R-:W-:Y:S01]  /*8270*/  F2FP.BF16.PACK_AB R12, R183, R204 ;  /* 0x000000ccb70c723e */ /* 0x004fe200000010ff */
        /* <DEDUP_REMOVED lines=46> */
[-C--:B-1---5:R-:W-:Y:S04]  /*8560*/  HMMA.16816.F32.BF16 R36, R4, R8.reuse, R36 ;  /* 0x000000080424723c */ /* 0x0a2fe80000041824 */
        /* <DEDUP_REMOVED lines=119> */
.L_x_1595:
[----:B------:R-:W-:Y:S01]  /*8ce0*/  LDSM.16.M88.4 R32, [R3+0x1c000] ;  /* 0x01c000000320783b */ /* 0x000fe20000000200 */
[----:B-1----:R-:W-:Y:S01]  /*8cf0*/  IMAD.MOV.U32 R2, RZ, RZ, c[0x0][0x22c] ;  /* 0x00008b00ff027624 */ /* 0x002fe200078e00ff */
[----:B------:R-:W-:Y:S02]  /*8d00*/  ULOP3.LUT UR8, UR7, 0x1, URZ, 0xc0, !UPT ;  /* 0x0000000107087892 */ /* 0x000fe4000f8ec03f */
[----:B------:R-:W-:Y:S01]  /*8d10*/  UISETP.GT.AND UP2, UPT, UR7, UR17, UPT ;  /* 0x000000110700728c */ /* 0x000fe2000bf44270 */
[----:B------:R-:W1:Y:S01]  /*8d20*/  LDSM.16.MT88.4 R16, [R189] ;  /* 0x00000000bd10783b */ /* 0x000e620000004200 */
[----:B------:R-:W-:Y:S01]  /*8d30*/  IMAD R2, R2, c[0x0][0x1c0], RZ ;  /* 0x0000700002027a24 */ /* 0x000fe200078e02ff */
[----:B------:R-:W-:Y:S02]  /*8d40*/  UISETP.NE.U32.AND UP0, UPT, UR8, 0x1, UPT ;  /* 0x000000010800788c */ /* 0x000fe4000bf05070 */
[----:B------:R-:W-:Y:S01]  /*8d50*/  UIADD3 UR7, UR7, -0x1, URZ ;  /* 0xffffffff07077890 */ /* 0x000fe2000fffe03f */
[----:B------:R-:W2:Y:S01]  /*8d60*/  LDSM.16.M88.4 R28, [R3+0x1d000] ;  /* 0x01d00000031c783b */ /* 0x000ea20000000200 */
[----:B------:R-:W-:Y:S04]  /*8d70*/  IMAD.U32 R2, R2, -0x40, RZ ;  /* 0xffffffc002027824 */ /* 0x000fe800078e00ff */
[----:B------:R-:W3:Y:S05]  /*8d80*/  LDSM.16.MT88.4 R164, [R189+0x4000] ;  /* 0x00400000bda4783b */ /* 0x000eea0000004200 */
[----:B------:R-:W4:Y:S05]  /*8d90*/  LDL R208, [R1+0x44] ;  /* 0x0000440001d07983 */ /* 0x000f2a0000100800 */
        /* <DEDUP_REMOVED lines=83> */
[----:B------:R1:W5:Y:S07]  /*92d0*/  LDSM.16.M88.4 R176, [R188+0x1f000] ;  /* 0x01f00000bcb0783b */ /* 0x00036e0000000200 */
[-C--:B--2---:R-:W-:Y:S08]  /*92e0*/  HMMA.16816.F32.BF16 R20, R168, R180.reuse, R20 ;  /* 0x000000b4a814723c */ /* 0x084ff00000041814 */
[C---:B------:R-:W-:Y:S07]  /*92f0*/  HMMA.16816.F32.BF16 R24, R184.reuse, R180, R24 ;  /* 0x000000b4b818723c */ /* 0x040fee0000041818 */
[----:B------:R-:W-:Y:S01]  /*9300*/  IMAD.MOV.U32 R181, RZ, RZ, c[0x0][0x22c] ;  /* 0x00008b00ffb57624 */ /* 0x000fe200078e00ff */
[-C--:B------:R-:W-:Y:S01]  /*9310*/  HMMA.16816.F32.BF16 R28, R184, R182.reuse, R28 ;  /* 0x000000b6b81c723c */ /* 0x080fe2000004181c */
[----:B------:R-:W2:Y:S03]  /*9320*/  LDSM.16.MT88.4 R184, [R189+0x7800] ;  /* 0x00780000bdb8783b */ /* 0x000ea60000004200 */
[----:B-1----:R-:W-:Y:S01]  /*9330*/  LEA R188, P0, R2, R248, 0x2 ;  /* 0x000000f802bc7211 */ /* 0x002fe200078010ff */
[----:B------:R-:W-:Y:S02]  /*9340*/  IMAD R181, R181, c[0x0][0x1c0], RZ ;  /* 0x00007000b5b57a24 */ /* 0x000fe400078e02ff */
[----:B------:R-:W-:Y:S01]  /*9350*/  IMAD.MOV.U32 R180, RZ, RZ, c[0x0][0x22c] ;  /* 0x00008b00ffb47624 */ /* 0x000fe200078e00ff */
[----:B------:R-:W-:Y:S04]  /*9360*/  HMMA.16816.F32.BF16 R32, R168, R182, R32 ;  /* 0x000000b6a820723c */ /* 0x000fe80000041820 */
[----:B------:R-:W-:Y:S02]  /*9370*/  IMAD R181, R181, 0x28, RZ ;  /* 0x00000028b5b57824 */ /* 0x000fe400078e02ff */
[----:B------:R-:W-:Y:S01]  /*9380*/  IMAD R180, R180, c[0x0][0x1c0], RZ ;  /* 0x00007000b4b47a24 */ /* 0x000fe200078e02ff */
[----:B----4-:R-:W-:Y:S01]  /*9390*/  @P2 IADD3 R170, P3, R208, UR14, RZ ;  /* 0x0000000ed0aa2c10 */ /* 0x010fe2000ff7e0ff */
[-C--:B---3--:R-:W-:Y:S01]  /*93a0*/  HMMA.16816.F32.BF16 R4, R164, R172.reuse, R4 ;  /* 0x000000aca404723c */ /* 0x088fe20000041804 */
[----:B------:R-:W-:Y:S01]  /*93b0*/  IMAD.MOV.U32 R182, RZ, RZ, c[0x0][0x22c] ;  /* 0x00008b00ffb67624 */ /* 0x000fe200078e00ff */
[----:B------:R-:W-:Y:S02]  /*93c0*/  @UP3 UIADD3 UR14, UP1, UR14, -0x100, URZ ;  /* 0xffffff000e0e3890 */ /* 0x000fe4000ff3e03f */
[----:B------:R-:W-:Y:S01]  /*93d0*/  IMAD.MOV.U32 R208, RZ, RZ, c[0x0][0x22c] ;  /* 0x00008b00ffd07624 */ /* 0x000fe200078e00ff */
[----:B-----5:R-:W-:Y:S01]  /*93e0*/  @P2 IADD3.X R171, R204, UR13, RZ, P3, !PT ;  /* 0x0000000dccab2c10 */ /* 0x020fe20009ffe4ff */
[----:B------:R-:W-:Y:S01]  /*93f0*/  IMAD R180, R180, 0x30, RZ ;  /* 0x00000030b4b47824 */ /* 0x000fe200078e02ff */
[----:B------:R-:W-:Y:S01]  /*9400*/  @UP3 UIADD3.X UR13, UR13, -0x1, URZ, UP1, !UPT ;  /* 0xffffffff0d0d3890 */ /* 0x000fe20008ffe43f */
[C---:B------:R-:W-:Y:S01]  /*9410*/  HMMA.16816.F32.BF16 R8, R176.reuse, R172, R8 ;  /* 0x000000acb008723c */ /* 0x040fe20000041808 */
[----:B------:R-:W-:Y:S01]  /*9420*/  IMAD.MOV.U32 R204, RZ, RZ, c[0x0][0x22c] ;  /* 0x00008b00ffcc7624 */ /* 0x000fe200078e00ff */
[----:B------:R-:W3:Y:S02]  /*9430*/  @P2 LDG.E R205, [R170.64+0x20] ;  /* 0x00002004aacd2981 */ /* 0x000ee4000c1e1900 */
[----:B------:R-:W-:Y:S02]  /*9440*/  IMAD R182, R182, c[0x0][0x1c0], RZ ;  /* 0x00007000b6b67a24 */ /* 0x000fe400078e02ff */
[----:B------:R-:W-:Y:S01]  /*9450*/  IMAD R204, R204, c[0x0][0x1c0], RZ ;  /* 0x00007000cccc7a24 */ /* 0x000fe200078e02ff */
[----:B------:R-:W4:Y:S01]  /*9460*/  @P2 LDG.E R0, [R170.64+0xa0] ;  /* 0x0000a004aa002981 */ /* 0x000f22000c1e1900 */
[-C--:B------:R-:W-:Y:S04]  /*9470*/  HMMA.16816.F32.BF16 R12, R176, R174.reuse, R12 ;  /* 0x000000aeb00c723c */ /* 0x080fe8000004180c */
[----:B------:R-:W5:Y:S01]  /*9480*/  @P2 LDG.E R206, [R170.64+0x80] ;  /* 0x00008004aace2981 */ /* 0x000f62000c1e1900 */
[----:B------:R-:W-:Y:S02]  /*9490*/  IMAD.SHL.U32 R204, R204, 0x8, RZ ;  /* 0x00000008cccc7824 */ /* 0x000fe400078e00ff */
[----:B------:R-:W-:Y:S01]  /*94a0*/  IMAD.SHL.U32 R182, R182, 0x20, RZ ;  /* 0x00000020b6b67824 */ /* 0x000fe200078e00ff */
[C---:B------:R-:W-:Y:S01]  /*94b0*/  HMMA.16816.F32.BF16 R16, R164.reuse, R174, R16 ;  /* 0x000000aea410723c */ /* 0x040fe20000041810 */
[----:B------:R-:W5:Y:S03]  /*94c0*/  @P2 LDG.E R207, [R170.64] ;  /* 0x00000004aacf2981 */ /* 0x000f66000c1e1900 */
[----:B------:R-:W-:Y:S03]  /*94d0*/  IMAD R208, R208, c[0x0][0x1c0], RZ ;  /* 0x00007000d0d07a24 */ /* 0x000fe600078e02ff */
[----:B------:R-:W-:Y:S01]  /*94e0*/  IMAD.MOV.U32 R175, RZ, RZ, c[0x0][0x22c] ;  /* 0x00008b00ffaf7624 */ /* 0x000fe200078e00ff */
[-C--:B--2---:R-:W-:Y:S04]  /*94f0*/  HMMA.16816.F32.BF16 R20, R164, R184.reuse, R20 ;  /* 0x000000b8a414723c */ /* 0x084fe80000041814 */
[----:B------:R-:W-:Y:S02]  /*9500*/  IMAD R175, R175, c[0x0][0x1c0], RZ ;  /* 0x00007000afaf7a24 */ /* 0x000fe400078e02ff */
[----:B------:R-:W-:Y:S02]  /*9510*/  IMAD.SHL.U32 R208, R208, 0x10, RZ ;  /* 0x00000010d0d07824 */ /* 0x000fe400078e00ff */
[C---:B------:R-:W-:Y:S04]  /*9520*/  HMMA.16816.F32.BF16 R24, R176.reuse, R184, R24 ;  /* 0x000000b8b018723c */ /* 0x040fe80000041818 */
[----:B------:R-:W-:Y:S03]  /*9530*/  IMAD R175, R175, 0x38, RZ ;  /* 0x00000038afaf7824 */ /* 0x000fe600078e02ff */
[----:B------:R-:W-:Y:S01]  /*9540*/  LEA.HI.X.SX32 R184, R2, R249, 0x2, P0 ;  /* 0x000000f902b87211 */ /* 0x000fe200000f16ff */
[-C--:B------:R-:W-:Y:S04]  /*9550*/  HMMA.16816.F32.BF16 R28, R176, R186.reuse, R28 ;  /* 0x000000bab01c723c */ /* 0x080fe8000004181c */
[----:B------:R-:W-:Y:S02]  /*9560*/  IMAD.MOV.U32 R2, RZ, RZ, R188 ;  /* 0x000000ffff027224 */ /* 0x000fe400078e00bc */
[----:B------:R-:W-:Y:S02]  /*9570*/  IMAD.MOV.U32 R3, RZ, RZ, R184 ;  /* 0x000000ffff037224 */ /* 0x000fe400078e00b8 */
[----:B------:R-:W-:Y:S03]  /*9580*/  HMMA.16816.F32.BF16 R32, R164, R186, R32 ;  /* 0x000000baa420723c */ /* 0x000fe60000041820 */
[----:B------:R-:W-:Y:S01]  /*9590*/  RED.E.ADD.F32.FTZ.RN.STRONG.GPU [R2.64], R4 ;  /* 0x000000040200798e */ /* 0x000fe2000c10e784 */
[CC--:B------:R-:W-:Y:S04]  /*95a0*/  LEA R168, P3, R204.reuse, R2.reuse, 0x2 ;  /* 0x00000002cca87211 */ /* 0x0c0fe800078610ff */
[-C--:B------:R-:W-:Y:S04]  /*95b0*/  LEA.HI.X.SX32 R169, R204, R3.reuse, 0x2, P3 ;  /* 0x00000003cca97211 */ /* 0x080fe800018f16ff */
[CC--:B------:R-:W-:Y:S01]  /*95c0*/  LEA R164, P3, R181.reuse, R2.reuse, 0x2 ;  /* 0x00000002b5a47211 */ /* 0x0c0fe200078610ff */
[----:B------:R-:W-:Y:S03]  /*95d0*/  RED.E.ADD.F32.FTZ.RN.STRONG.GPU [R168.64], R5 ;  /* 0x00000005a800798e */ /* 0x000fe6000c10e784 */
[-C--:B------:R-:W-:Y:S02]  /*95e0*/  LEA.HI.X.SX32 R165, R181, R3.reuse, 0x2, P3 ;  /* 0x00000003b5a57211 */ /* 0x080fe400018f16ff */
[----:B---3--:R1:W-:Y:S05]  /*95f0*/  @P2 STL [R1+0x10], R205 ;  /* 0x000010cd01002387 */ /* 0x0083ea0000100800 */
[----:B----4-:R2:W-:Y:S05]  /*9600*/  @P2 STL [R1+0x8], R0 ;  /* 0x0000080001002387 */ /* 0x0105ea0000100800 */
[----:B------:R-:W3:Y:S01]  /*9610*/  LDL R174, [R1+0x28] ;  /* 0x0000280001ae7983 */ /* 0x000ee20000100800 */
[----:B-1----:R-:W-:Y:S04]  /*9620*/  IMAD.MOV.U32 R205, RZ, RZ, c[0x0][0x22c] ;  /* 0x00008b00ffcd7624 */ /* 0x002fe800078e00ff */
[----:B------:R-:W-:Y:S01]  /*9630*/  IMAD R205, R205, c[0x0][0x1c0], RZ ;  /* 0x00007000cdcd7a24 */ /* 0x000fe200078e02ff */
[----:B--2---:R-:W2:Y:S03]  /*9640*/  LDL R0, [R1+0x1c] ;  /* 0x00001c0001007983 */ /* 0x004ea60000100800 */
[----:B------:R-:W-:Y:S02]  /*9650*/  IMAD.SHL.U32 R205, R205, 0x10, RZ ;  /* 0x00000010cdcd7824 */ /* 0x000fe400078e00ff */
[----:B-----5:R1:W-:Y:S03]  /*9660*/  @P2 STL [R1+0x4], R206 ;  /* 0x000004ce01002387 */ /* 0x0203e60000100800 */
[CC--:B------:R-:W-:Y:S02]  /*9670*/  LEA R172, P0, R205.reuse, R2.reuse, 0x2 ;  /* 0x00000002cdac7211 */ /* 0x0c0fe400078010ff */
[----:B------:R4:W-:Y:S02]  /*9680*/  @P2 STL [R1+0xc], R207 ;  /* 0x00000ccf01002387 */ /* 0x0009e40000100800 */
[-C--:B------:R-:W-:Y:S02]  /*9690*/  LEA.HI.X.SX32 R173, R205, R3.reuse, 0x2, P0 ;  /* 0x00000003cdad7211 */ /* 0x080fe400000f16ff */
[CC--:B------:R-:W-:Y:S03]  /*96a0*/  LEA R166, P0, R182.reuse, R2.reuse, 0x2 ;  /* 0x00000002b6a67211 */ /* 0x0c0fe600078010ff */
[----:B------:R5:W-:Y:S01]  /*96b0*/  RED.E.ADD.F32.FTZ.RN.STRONG.GPU [R172.64], R6 ;  /* 0x00000006ac00798e */ /* 0x000be2000c10e784 */
[-C--:B------:R-:W-:Y:S01]  /*96c0*/  LEA.HI.X.SX32 R167, R182, R3.reuse, 0x2, P0 ;  /* 0x00000003b6a77211 */ /* 0x080fe200000f16ff */
[----:B-1----:R-:W-:Y:S04]  /*96d0*/  IMAD.MOV.U32 R206, RZ, RZ, c[0x0][0x22c] ;  /* 0x00008b00ffce7624 */ /* 0x002fe800078e00ff */
[----:B------:R-:W-:Y:S02]  /*96e0*/  IMAD R206, R206, c[0x0][0x1c0], RZ ;  /* 0x00007000cece7a24 */ /* 0x000fe400078e02ff */
[----:B----4-:R-:W-:Y:S02]  /*96f0*/  IMAD.MOV.U32 R207, RZ, RZ, c[0x0][0x22c] ;  /* 0x00008b00ffcf7624 */ /* 0x010fe400078e00ff */
[----:B------:R-:W-:Y:S02]  /*9700*/  IMAD R206, R206, 0x18, RZ ;  /* 0x00000018cece7824 */ /* 0x000fe400078e02ff */
[----:B------:R-:W-:Y:S03]  /*9710*/  IMAD R207, R207, c[0x0][0x1c0], RZ ;  /* 0x00007000cfcf7a24 */ /* 0x000fe600078e02ff */
[CC--:B------:R-:W-:Y:S01]  /*9720*/  LEA R170, P2, R206.reuse, R2.reuse, 0x2 ;  /* 0x00000002ceaa7211 */ /* 0x0c0fe200078410ff */
[----:B------:R-:W-:Y:S01]  /*9730*/  IMAD.SHL.U32 R207, R207, 0x10, RZ ;  /* 0x00000010cfcf7824 */ /* 0x000fe200078e00ff */
[-C--:B-----5:R-:W-:Y:S02]  /*9740*/  LEA R6, P0, R175, R2.reuse, 0x2 ;  /* 0x00000002af067211 */ /* 0x0a0fe400078010ff */
[-C--:B------:R-:W-:Y:S01]  /*9750*/  LEA.HI.X.SX32 R171, R206, R3.reuse, 0x2, P2 ;  /* 0x00000003ceab7211 */ /* 0x080fe200010f16ff */
[----:B------:R-:W-:Y:S01]  /*9760*/  IMAD.MOV.U32 R206, RZ, RZ, c[0x0][0x22c] ;  /* 0x00008b00ffce7624 */ /* 0x000fe200078e00ff */
[CC--:B------:R-:W-:Y:S02]  /*9770*/  LEA R4, P2, R180.reuse, R2.reuse, 0x2 ;  /* 0x00000002b4047211 */ /* 0x0c0fe400078410ff */
[C---:B------:R-:W-:Y:S01]  /*9780*/  IADD3 R177, R207.reuse, 0x20, RZ ;  /* 0x00000020cfb17810 */ /* 0x040fe20007ffe0ff */
[----:B------:R1:W-:Y:S01]  /*9790*/  RED.E.ADD.F32.FTZ.RN.STRONG.GPU [R170.64], R7 ;  /* 0x00000007aa00798e */ /* 0x0003e2000c10e784 */
[-C--:B------:R-:W-:Y:S01]  /*97a0*/  LEA.HI.X.SX32 R5, R180, R3.reuse, 0x2, P2 ;  /* 0x00000003b4057211 */ /* 0x080fe200010f16ff */
[----:B------:R-:W-:Y:S01]  /*97b0*/  IMAD R206, R206, c[0x0][0x1c0], RZ ;  /* 0x00007000cece7a24 */ /* 0x000fe200078e02ff */
[----:B------:R-:W-:Y:S02]  /*97c0*/  IADD3 R176, R207, 0x20, RZ ;  /* 0x00000020cfb07810 */ /* 0x000fe40007ffe0ff */
[----:B------:R-:W-:Y:S01]  /*97d0*/  RED.E.ADD.F32.FTZ.RN.STRONG.GPU [R166.64], R8 ;  /* 0x00000008a600798e */ /* 0x000fe2000c10e784 */
[----:B------:R-:W-:Y:S04]  /*97e0*/  IMAD.SHL.U32 R206, R206, 0x8, RZ ;  /* 0x00000008cece7824 */ /* 0x000fe800078e00ff */
[----:B------:R4:W-:Y:S01]  /*97f0*/  RED.E.ADD.F32.FTZ.RN.STRONG.GPU [R164.64], R9 ;  /* 0x00000009a400798e */ /* 0x0009e2000c10e784 */
[C---:B------:R-:W-:Y:S02]  /*9800*/  IMAD.IADD R177, R206.reuse, 0x1, R177 ;  /* 0x00000001ceb17824 */ /* 0x040fe400078e02b1 */
[C---:B------:R-:W-:Y:S02]  /*9810*/  IMAD.IADD R176, R206.reuse, 0x1, R176 ;  /* 0x00000001ceb07824 */ /* 0x040fe400078e02b0 */
[----:B------:R5:W-:Y:S02]  /*9820*/  RED.E.ADD.F32.FTZ.RN.STRONG.GPU [R4.64], R10 ;  /* 0x0000000a0400798e */ /* 0x000be4000c10e784 */
[----:B------:R-:W-:Y:S01]  /*9830*/  IMAD.IADD R176, R206, 0x1, R176 ;  /* 0x00000001ceb07824 */ /* 0x000fe200078e02b0 */
[-C--:B-1----:R-:W-:Y:S02]  /*9840*/  LEA.HI.X.SX32 R7, R175, R3.reuse, 0x2, P0 ;  /* 0x00000003af077211 */ /* 0x082fe400000f16ff */
[----:B------:R-:W-:Y:S01]  /*9850*/  IADD3 R175, R208, 0x20, RZ ;  /* 0x00000020d0af7810 */ /* 0x000fe20007ffe0ff */
[----:B------:R-:W-:Y:S02]  /*9860*/  IMAD.MOV.U32 R208, RZ, RZ, c[0x0][0x22c] ;  /* 0x00008b00ffd07624 */ /* 0x000fe400078e00ff */
[----:B------:R1:W-:Y:S02]  /*9870*/  RED.E.ADD.F32.FTZ.RN.STRONG.GPU [R6.64], R11 ;  /* 0x0000000b0600798e */ /* 0x0003e4000c10e784 */
[----:B------:R-:W-:Y:S03]  /*9880*/  IMAD R208, R208, c[0x0][0x1c0], RZ ;  /* 0x00007000d0d07a24 */ /* 0x000fe600078e02ff */
[----:B----4-:R-:W4:Y:S01]  /*9890*/  LDL R164, [R1+0x18] ;  /* 0x0000180001a47983 */ /* 0x010f220000100800 */
[----:B------:R-:W-:Y:S04]  /*98a0*/  IMAD.SHL.U32 R208, R208, 0x10, RZ ;  /* 0x00000010d0d07824 */ /* 0x000fe800078e00ff */
[----:B------:R1:W-:Y:S01]  /*98b0*/  RED.E.ADD.F32.FTZ.RN.STRONG.GPU [R2.64+0x80], R16 ;  /* 0x000080100200798e */ /* 0x0003e2000c10e784 */
[CC--:B-----5:R-:W-:Y:S02]  /*98c0*/  LEA R4, P0, R175.reuse, R2.reuse, 0x2 ;  /* 0x00000002af047211 */ /* 0x0e0fe400078010ff */
[----:B------:R-:W-:Y:S02]  /*98d0*/  IADD3 R166, R208, 0x40, RZ ;  /* 0x00000040d0a67810 */ /* 0x000fe40007ffe0ff */
[----:B------:R-:W5:Y:S01]  /*98e0*/  LDL R165, [R1+0x24] ;  /* 0x0000240001a57983 */ /* 0x000f620000100800 */
[-C--:B------:R-:W-:Y:S02]  /*98f0*/  LEA.HI.X.SX32 R5, R175, R3.reuse, 0x2, P0 ;  /* 0x00000003af057211 */ /* 0x080fe400000f16ff */
[----:B------:R-:W-:Y:S01]  /*9900*/  IADD3 R175, R207, 0x20, RZ ;  /* 0x00000020cfaf7810 */ /* 0x000fe20007ffe0ff */
[----:B------:R-:W-:Y:S01]  /*9910*/  IMAD.MOV.U32 R207, RZ, RZ, c[0x0][0x22c] ;  /* 0x00008b00ffcf7624 */ /* 0x000fe200078e00ff */
[----:B------:R1:W-:Y:S01]  /*9920*/  RED.E.ADD.F32.FTZ.RN.STRONG.GPU [R168.64+0x80], R17 ;  /* 0x00008011a800798e */ /* 0x0003e2000c10e784 */
[-C--:B------:R-:W-:Y:S02]  /*9930*/  LEA R10, P0, R176, R2.reuse, 0x2 ;  /* 0x00000002b00a7211 */ /* 0x080fe400078010ff */
[C---:B------:R-:W-:Y:S02]  /*9940*/  IMAD.IADD R175, R206.reuse, 0x1, R175 ;  /* 0x00000001ceaf7824 */ /* 0x040fe400078e02af */
[----:B------:R1:W-:Y:S01]  /*9950*/  RED.E.ADD.F32.FTZ.RN.STRONG.GPU [R4.64], R18 ;  /* 0x000000120400798e */ /* 0x0003e2000c10e784 */
[----:B------:R-:W-:Y:S01]  /*9960*/  IMAD R207, R207, c[0x0][0x1c0], RZ ;  /* 0x00007000cfcf7a24 */ /* 0x000fe200078e02ff */
[-C--:B-1----:R-:W-:Y:S01]  /*9970*/  LEA R6, P2, R177, R2.reuse, 0x2 ;  /* 0x00000002b1067211 */ /* 0x082fe200078410ff */
[----:B------:R-:W-:Y:S01]  /*9980*/  IMAD.IADD R175, R206, 0x1, R175 ;  /* 0x00000001ceaf7824 */ /* 0x000fe200078e02af */
[-C--:B------:R-:W-:Y:S01]  /*9990*/  LEA.HI.X.SX32 R11, R176, R3.reuse, 0x2, P0 ;  /* 0x00000003b00b7211 */ /* 0x080fe200000f16ff */
[----:B------:R-:W-:Y:S01]  /*99a0*/  IMAD.SHL.U32 R207, R207, 0x10, RZ ;  /* 0x00000010cfcf7824 */ /* 0x000fe200078e00ff */
[-C--:B------:R-:W-:Y:S01]  /*99b0*/  LEA.HI.X.SX32 R7, R177, R3.reuse, 0x2, P2 ;  /* 0x00000003b1077211 */ /* 0x080fe200010f16ff */
[----:B------:R-:W-:Y:S02]  /*99c0*/  IMAD.IADD R175, R206, 0x1, R175 ;  /* 0x00000001ceaf7824 */ /* 0x000fe400078e02af */
[----:B------:R-:W-:Y:S01]  /*99d0*/  IMAD.MOV.U32 R206, RZ, RZ, c[0x0][0x22c] ;  /* 0x00008b00ffce7624 */ /* 0x000fe200078e00ff */
[----:B------:R-:W-:Y:S01]  /*99e0*/  IADD3 R170, R207, 0x40, RZ ;  /* 0x00000040cfaa7810 */ /* 0x000fe20007ffe0ff */
[----:B------:R1:W-:Y:S01]  /*99f0*/  RED.E.ADD.F32.FTZ.RN.STRONG.GPU [R6.64], R19 ;  /* 0x000000130600798e */ /* 0x0003e2000c10e784 */
[-C--:B------:R-:W-:Y:S01]  /*9a00*/  LEA R8, P3, R175, R2.reuse, 0x2 ;  /* 0x00000002af087211 */ /* 0x080fe200078610ff */
[----:B------:R-:W-:Y:S01]  /*9a10*/  IMAD R206, R206, c[0x0][0x1c0], RZ ;  /* 0x00007000cece7a24 */ /* 0x000fe200078e02ff */
[----:B------:R-:W-:Y:S02]  /*9a20*/  IADD3 R167, R207, 0x40, RZ ;  /* 0x00000040cfa77810 */ /* 0x000fe40007ffe0ff */
[----:B------:R-:W5:Y:S01]  /*9a30*/  LDL R16, [R1+0x14] ;  /* 0x0000140001107983 */ /* 0x000f620000100800 */
[-C--:B------:R-:W-:Y:S01]  /*9a40*/  LEA.HI.X.SX32 R9, R175, R3.reuse, 0x2, P3 ;  /* 0x00000003af097211 */ /* 0x080fe200018f16ff */
[----:B------:R-:W-:Y:S03]  /*9a50*/  IMAD.SHL.U32 R206, R206, 0x8, RZ ;  /* 0x00000008cece7824 */ /* 0x000fe600078e00ff */
[----:B------:R2:W-:Y:S01]  /*9a60*/  RED.E.ADD.F32.FTZ.RN.STRONG.GPU [R10.64], R12 ;  /* 0x0000000c0a00798e */ /* 0x0005e2000c10e784 */
[C---:B------:R-:W-:Y:S01]  /*9a70*/  IMAD.IADD R170, R206.reuse, 0x1, R170 ;  /* 0x00000001ceaa7824 */ /* 0x040fe200078e02aa */
[C---:B------:R-:W-:Y:S01]  /*9a80*/  IADD3 R17, R205.reuse, 0x60, RZ ;  /* 0x00000060cd117810 */ /* 0x040fe20007ffe0ff */
[C---:B------:R-:W-:Y:S02]  /*9a90*/  IMAD.IADD R167, R206.reuse, 0x1, R167 ;  /* 0x00000001cea77824 */ /* 0x040fe400078e02a7 */
[----:B------:R2:W-:Y:S01]  /*9aa0*/  RED.E.ADD.F32.FTZ.RN.STRONG.GPU [R8.64], R13 ;  /* 0x0000000d0800798e */ /* 0x0005e2000c10e784 */
[C---:B------:R-:W-:Y:S01]  /*9ab0*/  IADD3 R18, R205.reuse, 0x60, RZ ;  /* 0x00000060cd127810 */ /* 0x040fe20007ffe0ff */
[----:B------:R-:W-:Y:S02]  /*9ac0*/  IMAD.IADD R167, R206, 0x1, R167 ;  /* 0x00000001cea77824 */ /* 0x000fe400078e02a7 */
[C---:B------:R-:W-:Y:S02]  /*9ad0*/  IMAD.IADD R17, R204.reuse, 0x1, R17 ;  /* 0x00000001cc117824 */ /* 0x040fe400078e0211 */
[C---:B------:R-:W-:Y:S02]  /*9ae0*/  IMAD.IADD R18, R204.reuse, 0x1, R18 ;  /* 0x00000001cc127824 */ /* 0x040fe400078e0212 */
[C---:B------:R-:W-:Y:S02]  /*9af0*/  IMAD.IADD R17, R204.reuse, 0x1, R17 ;  /* 0x00000001cc117824 */ /* 0x040fe400078e0211 */
[C---:B------:R-:W-:Y:S01]  /*9b00*/  IMAD.IADD R18, R204.reuse, 0x1, R18 ;  /* 0x00000001cc127824 */ /* 0x040fe200078e0212 */
[----:B-1----:R-:W-:Y:S01]  /*9b10*/  IADD3 R19, R205, 0x60, RZ ;  /* 0x00000060cd137810 */ /* 0x002fe20007ffe0ff */
[C---:B------:R-:W-:Y:S04]  /*9b20*/  IMAD.IADD R17, R204.reuse, 0x1, R17 ;  /* 0x00000001cc117824 */ /* 0x040fe800078e0211 */
[----:B------:R-:W-:Y:S01]  /*9b30*/  IMAD.IADD R19, R204, 0x1, R19 ;  /* 0x00000001cc137824 */ /* 0x000fe200078e0213 */
[CC--:B---3--:R-:W-:Y:S04]  /*9b40*/  LEA R6, P0, R174.reuse, R2.reuse, 0x2 ;  /* 0x00000002ae067211 */ /* 0x0c8fe800078010ff */
        /* <DEDUP_REMOVED lines=13> */
[CC--:B------:R-:W-:Y:S01]  /*9c20*/  LEA R10, P0, R167.reuse, R2.reuse, 0x2 ;  /* 0x00000002a70a7211 */ /* 0x0c0fe200078010ff */
[----:B------:R-:W-:Y:S02]  /*9c30*/  RED.E.ADD.F32.FTZ.RN.STRONG.GPU [R4.64], R22 ;  /* 0x000000160400798e */ /* 0x000fe4000c10e784 */
        /* <DEDUP_REMOVED lines=12> */
[-C--:B---3--:R-:W-:Y:S02]  /*9d00*/  LEA R10, P4, R18, R2.reuse, 0x2 ;  /* 0x00000002120a7211 */ /* 0x088fe400078810ff */
[-C--:B----4-:R-:W-:Y:S02]  /*9d10*/  LEA R6, P2, R164, R2.reuse, 0x2 ;  /* 0x00000002a4067211 */ /* 0x090fe400078410ff */
[-C--:B------:R-:W-:Y:S02]  /*9d20*/  LEA.HI.X.SX32 R11, R18, R3.reuse, 0x2, P4 ;  /* 0x00000003120b7211 */ /* 0x080fe400020f16ff */
[-C--:B------:R-:W-:Y:S02]  /*9d30*/  LEA.HI.X.SX32 R7, R164, R3.reuse, 0x2, P2 ;  /* 0x00000003a4077211 */ /* 0x080fe400010f16ff */
[----:B------:R-:W-:Y:S03]  /*9d40*/  IADD3 R164, R205, 0x60, RZ ;  /* 0x00000060cda47810 */ /* 0x000fe60007ffe0ff */
[----:B------:R1:W-:Y:S01]  /*9d50*/  RED.E.ADD.F32.FTZ.RN.STRONG.GPU [R6.64], R26 ;  /* 0x0000001a0600798e */ /* 0x0003e2000c10e784 */
[CC--:B-----5:R-:W-:Y:S02]  /*9d60*/  LEA R4, P0, R165.reuse, R2.reuse, 0x2 ;  /* 0x00000002a5047211 */ /* 0x0e0fe400078010ff */
[CC--:B------:R-:W-:Y:S02]  /*9d70*/  LEA R14, P6, R164.reuse, R2.reuse, 0x2 ;  /* 0x00000002a40e7211 */ /* 0x0c0fe400078c10ff */
[-C--:B------:R-:W-:Y:S02]  /*9d80*/  LEA.HI.X.SX32 R5, R165, R3.reuse, 0x2, P0 ;  /* 0x00000003a5057211 */ /* 0x080fe400000f16ff */
[-C--:B------:R-:W-:Y:S02]  /*9d90*/  LEA.HI.X.SX32 R15, R164, R3.reuse, 0x2, P6 ;  /* 0x00000003a40f7211 */ /* 0x080fe400030f16ff */
[CC--:B------:R-:W-:Y:S01]  /*9da0*/  LEA R8, P3, R17.reuse, R2.reuse, 0x2 ;  /* 0x0000000211087211 */ /* 0x0c0fe200078610ff */
[----:B------:R2:W-:Y:S03]  /*9db0*/  RED.E.ADD.F32.FTZ.RN.STRONG.GPU [R4.64], R27 ;  /* 0x0000001b0400798e */ /* 0x0005e6000c10e784 */
[-C--:B------:R-:W-:Y:S02]  /*9dc0*/  LEA.HI.X.SX32 R9, R17, R3.reuse, 0x2, P3 ;  /* 0x0000000311097211 */ /* 0x080fe400018f16ff */
[----:B------:R-:W-:Y:S05]  /*9dd0*/  RED.E.ADD.F32.FTZ.RN.STRONG.GPU [R2.64+0x180], R32 ;  /* 0x000180200200798e */ /* 0x000fea000c10e784 */
[----:B------:R-:W-:Y:S05]  /*9de0*/  RED.E.ADD.F32.FTZ.RN.STRONG.GPU [R168.64+0x180], R33 ;  /* 0x00018021a800798e */ /* 0x000fea000c10e784 */
[----:B------:R-:W-:Y:S01]  /*9df0*/  RED.E.ADD.F32.FTZ.RN.STRONG.GPU [R14.64], R34 ;  /* 0x000000220e00798e */ /* 0x000fe2000c10e784 */
[CC--:B-1----:R-:W-:Y:S04]  /*9e00*/  LEA R6, P2, R16.reuse, R2.reuse, 0x2 ;  /* 0x0000000210067211 */ /* 0x0c2fe800078410ff */
[----:B------:R-:W-:Y:S01]  /*9e10*/  RED.E.ADD.F32.FTZ.RN.STRONG.GPU [R12.64], R35 ;  /* 0x000000230c00798e */ /* 0x000fe2000c10e784 */
[-C--:B------:R-:W-:Y:S02]  /*9e20*/  LEA.HI.X.SX32 R7, R16, R3.reuse, 0x2, P2 ;  /* 0x0000000310077211 */ /* 0x080fe400010f16ff */
[----:B------:R-:W-:Y:S01]  /*9e30*/  PLOP3.LUT P2, PT, PT, PT, UP0, 0x80, 0x0 ;  /* 0x000000000000781c */ /* 0x000fe20003f4f008 */
[----:B------:R-:W-:Y:S01]  /*9e40*/  @UP3 UIADD3 UR16, UP0, UR16, -0x100, URZ ;  /* 0xffffff0010103890 */ /* 0x000fe2000ff1e03f */
[----:B------:R-:W-:Y:S03]  /*9e50*/  RED.E.ADD.F32.FTZ.RN.STRONG.GPU [R10.64], R28 ;  /* 0x0000001c0a00798e */ /* 0x000fe6000c10e784 */
[----:B------:R-:W-:Y:S02]  /*9e60*/  @UP3 UIADD3.X UR15, UR15, -0x1, URZ, UP0, !UPT ;  /* 0xffffffff0f0f3890 */ /* 0x000fe400087fe43f */
[----:B------:R-:W-:Y:S05]  /*9e70*/  RED.E.ADD.F32.FTZ.RN.STRONG.GPU [R8.64], R29 ;  /* 0x0000001d0800798e */ /* 0x000fea000c10e784 */
[----:B------:R-:W-:Y:S05]  /*9e80*/  RED.E.ADD.F32.FTZ.RN.STRONG.GPU [R6.64], R30 ;  /* 0x0000001e0600798e */ /* 0x000fea000c10e784 */
[----:B------:R-:W-:Y:S05]  /*9e90*/  LDSM.16.MT88.4 R8, [R191] ;  /* 0x00000000bf08783b */ /* 0x000fea0000004200 */
[----:B------:R-:W-:Y:S05]  /*9ea0*/  LDSM.16.MT88.4 R12, [R190+0x1e000] ;  /* 0x01e00000be0c783b */ /* 0x000fea0000004200 */
[----:B------:R-:W-:Y:S05]  /*9eb0*/  LDSM.16.MT88.4 R32, [R190+0x1e800] ;  /* 0x01e80000be20783b */ /* 0x000fea0000004200 */
[----:B------:R-:W-:Y:S01]  /*9ec0*/  LDSM.16.MT88.4 R168, [R191+0x2800] ;  /* 0x00280000bfa8783b */ /* 0x000fe20000004200 */
[C---:B--2---:R-:W-:Y:S04]  /*9ed0*/  LEA R4, P0, R0.reuse, R2, 0x2 ;  /* 0x0000000200047211 */ /* 0x044fe800078010ff */
[----:B------:R-:W-:Y:S01]  /*9ee0*/  LEA.HI.X.SX32 R5, R0, R3, 0x2, P0 ;  /* 0x0000000300057211 */ /* 0x000fe200000f16ff */
[----:B------:R-:W-:Y:S01]  /*9ef0*/  IMAD.IADD R0, R197, 0x1, R191 ;  /* 0x00000001c5007824 */ /* 0x000fe200078e02bf */
[----:B------:R-:W-:Y:S03]  /*9f00*/  PLOP3.LUT P0, PT, PT, PT, UP2, 0x80, 0x0 ;  /* 0x000000000000781c */ /* 0x000fe60003f0f028 */
[----:B------:R-:W-:Y:S05]  /*9f10*/  RED.E.ADD.F32.FTZ.RN.STRONG.GPU [R4.64], R31 ;  /* 0x0000001f0400798e */ /* 0x000fea000c10e784 */
        /* <DEDUP_REMOVED lines=306> */
.L_x_1597:
        /* <DEDUP_REMOVED lines=18> */
.L_x_1598:
        /* <DEDUP_REMOVED lines=57> */
.L_x_1600:
[----:B---34-:R-:W-:Y:S05]  /*b6f0*/  BSYNC B0 ;  /* 0x0000000000007941 */ /* 0x018fea0003800000 */
.L_x_1599:
        /* <DEDUP_REMOVED lines=18> */
.L_x_1602:
[----:B------:R-:W-:Y:S05]  /*b820*/  BSYNC B0 ;  /* 0x0000000000007941 */ /* 0x000fea0003800000 */
.L_x_1601:
        /* <DEDUP_REMOVED lines=18> */
.L_x_1604:
[----:B------:R-:W-:Y:S05]  /*b950*/  BSYNC B0 ;  /* 0x0000000000007941 */ /* 0x000fea0003800000 */
.L_x_1603:
        /* <DEDUP_REMOVED lines=18> */
.L_x_1606:
[----:B------:R-:W-:Y:S05]  /*ba80*/  BSYNC B0 ;  /* 0x0000000000007941 */ /* 0x000fea0003800000 */
.L_x_1605:
        /* <DEDUP_REMOVED lines=27> */
.L_x_1608:
[----:B------:R-:W-:Y:S05]  /*bc40*/  BSYNC B0 ;  /* 0x0000000000007941 */ /* 0x000fea0003800000 */
.L_x_1607:
        /* <DEDUP_REMOVED lines=16> */
.L_x_1610:
[----:B------:R-:W-:Y:S05]  /*bd50*/  BSYNC B0 ;  /* 0x0000000000007941 */ /* 0x000fea0003800000 */
.L_x_1609:
        /* <DEDUP_REMOVED lines=16> */
.L_x_1612:
[----:B------:R-:W-:Y:S05]  /*be60*/  BSYNC B0 ;  /* 0x0000000000007941 */ /* 0x000fea0003800000 */
.L_x_1611:
        /* <DEDUP_REMOVED lines=14> */
.L_x_1565:
[----:B------:R-:W-:Y:S05]  /*bf50*/  BSYNC B1 ;  /* 0x0000000000017941 */ /* 0x000fea0003800000 */
.L_x_1543:
        /* <DEDUP_REMOVED lines=11> */
.L_x_1613:
[----:B------:R-:W-:Y:S05]  /*c010*/  EXIT ;  /* 0x000000000000794d */ /* 0x000fea0003800000 */
.L_x_1615:
        /* <DEDUP_REMOVED lines=14> */
.L_x_2083:


//--------------------- .text._ZN5flash44flash_bwd_dq_dk_dv_loop_seqk_parallel_kernelI23Flash_bwd_kernel_traitsILi128ELi64ELi128ELi8ELi2ELi4ELi2ELb0ELb0EN7cutlass10bfloat16_tE19Flash_kernel_traitsILi128ELi64ELi128ELi8ES3_EELb1ELb0ELb0ELb0ELb1ELb1ELb0EEEvNS_16Flash_bwd_paramsE --------------------------
	.section	.text._ZN5flash44flash_bwd_dq_dk_dv_loop_seqk_parallel_kernelI23Flash_bwd_kernel_traitsILi128ELi64ELi128ELi8ELi2ELi4ELi2ELb0ELb0EN7cutlass10bfloat16_tE19Flash_kernel_traitsILi128ELi64ELi128ELi8ES3_EELb1ELb0ELb0ELb0ELb1ELb1ELb0EEEvNS_16Flash_bwd_paramsE,"ax",@progbits
	.sectioninfo	@"SHI_REGISTERS=255"
	.align	128
        .global         _ZN5flash44flash_bwd_dq_dk_dv_loop_seqk_parallel_kernelI23Flash_bwd_kernel_traitsILi128ELi64ELi128ELi8ELi2ELi4ELi2ELb0ELb0EN7cutlass10bfloat16_tE19Flash_kernel_traitsILi128ELi64ELi128ELi8ES3_EELb1ELb0ELb0ELb0ELb1ELb1ELb0EEEvNS_16Flash_bwd_paramsE
        .type           _ZN5flash44flash_bwd_dq_dk_dv_loop_seqk_parallel_kernelI23Flash_bwd_kernel_traitsILi128ELi64ELi128ELi8ELi2ELi4ELi2ELb0ELb0EN7cutlass10bfloat16_tE19Flash_kernel_traitsILi128ELi64ELi128ELi8ES3_EELb1ELb0ELb0ELb0ELb1ELb1ELb0EEEvNS_16Flash_bwd_paramsE,@function
        .size           _ZN5flash44flash_bwd_dq_dk_dv_loop_seqk_parallel_kernelI23Flash_bwd_kernel_traitsILi128ELi64ELi128ELi8ELi2ELi4ELi2ELb0ELb0EN7cutlass10bfloat16_tE19Flash_kernel_traitsILi128ELi64ELi128ELi8ES3_EELb1ELb0ELb0ELb0ELb1ELb1ELb0EEEvNS_16Flash_bwd_paramsE,(.L_x_2084 - _ZN5flash44flash_bwd_dq_dk_dv_loop_seqk_parallel_kernelI23Flash_bwd_kernel_traitsILi128ELi64ELi128ELi8ELi2ELi4ELi2ELb0ELb0EN7cutlass10bfloat16_tE19Flash_kernel_traitsILi128ELi64ELi128ELi8ES3_EELb1ELb0ELb0ELb0ELb1ELb1ELb0EEEvNS_16Flash_bwd_paramsE)
        .other          _ZN5flash44flash_bwd_dq_dk_dv_loop_seqk_parallel_kernelI23Flash_bwd_kernel_traitsILi128ELi64ELi128ELi8ELi2ELi4ELi2ELb0ELb0EN7cutlass10bfloat16_tE19Flash_kernel_traitsILi128ELi64ELi128ELi8ES3_EELb1ELb0ELb0ELb0ELb1ELb1ELb0EEEvNS_16Flash_bwd_paramsE,@"STO_CUDA_ENTRY STV_DEFAULT"
_ZN5flash44flash_bwd_dq_dk_dv_loop_seqk_parallel_kernelI23Flash_bwd_kernel_traitsILi128ELi64ELi128ELi8ELi2ELi4ELi2ELb0ELb0EN7cutlass10bfloat16_tE19Flash_kernel_traitsILi128ELi64ELi128ELi8ES3_EELb1ELb0ELb0ELb0ELb1ELb1ELb0EEEvNS_16Flash_bwd_paramsE:
.text._ZN5flash44flash_bwd_dq_dk_dv_loop_seqk_parallel_kernelI23Flash_bwd_kernel_traitsILi128ELi64ELi128ELi8ELi2ELi4ELi2ELb0ELb0EN7cutlass10bfloat16_tE19Flash_kernel_traitsILi128ELi64ELi128ELi8ES3_EELb1ELb0ELb0ELb0ELb1ELb1ELb0EEEvNS_16Flash_bwd_paramsE:
        /* <DEDUP_REMOVED lines=44> */
[----:B------:R-:W-:Y:S01]  /*02c0*/  IMAD.IADD R10, R8, 0x1, -R5 ;  /* 0x00000001080a7824 */ /* 0x000fe200078e0a05 */
[----:B------:R-:W-:Y:S01]  /*02d0*/  LOP3.LUT R6, R4, 0xfffffff0, RZ, 0xc0, !PT ;  /* 0xfffffff004067812 */ /* 0x000fe200078ec0ff */
[C---:B------:R-:W-:Y:S01]  /*02e0*/  IMAD.IADD R15, R8.reuse, 0x1, -R3 ;  /* 0x00000001080f7824 */ /* 0x040fe200078e0a03 */
[--C-:B------:R-:W-:Y:S01]  /*02f0*/  SHF.R.S32.HI R3, RZ, 0x5, R0.reuse ;  /* 0x00000005ff037819 */ /* 0x100fe20000011400 */
[C---:B------:R-:W-:Y:S01]  /*0300*/  IMAD.IADD R12, R8.reuse, 0x1, -R7 ;  /* 0x00000001080c7824 */ /* 0x040fe200078e0a07 */
[----:B------:R-:W-:Y:S01]  /*0310*/  SHF.R.S32.HI R5, RZ, 0x1f, R0 ;  /* 0x0000001fff057819 */ /* 0x000fe20000011400 */
[----:B------:R-:W-:Y:S01]  /*0320*/  IMAD.IADD R6, R8, 0x1, -R6 ;  /* 0x0000000108067824 */ /* 0x000fe200078e0a06 */
[--C-:B------:R-:W-:Y:S01]  /*0330*/  SHF.R.S32.HI R8, RZ, 0x2, R2.reuse ;  /* 0x00000002ff087819 */ /* 0x100fe20000011402 */
[----:B------:R-:W-:Y:S01]  /*0340*/  ULDC UR12, c[0x0][0x1c0] ;  /* 0x00007000000c7ab9 */ /* 0x000fe20000000800 */
[----:B------:R-:W-:Y:S01]  /*0350*/  SHF.R.S32.HI R2, RZ, 0x1f, R2 ;  /* 0x0000001fff027819 */ /* 0x000fe20000011402 */
[----:B------:R-:W-:Y:S01]  /*0360*/  UMOV UR19, 0xffffc000 ;  /* 0xffffc00000137882 */ /* 0x000fe20000000000 */
[-C--:B------:R-:W-:Y:S01]  /*0370*/  LEA.HI R7, R0, R3.reuse, RZ, 0x1 ;  /* 0x0000000300077211 */ /* 0x080fe200078f08ff */
[----:B------:R-:W-:Y:S01]  /*0380*/  UIMAD UR21, UR4, UR21, URZ ;  /* 0x00000015041572a4 */ /* 0x000fe2000f8e023f */
[----:B------:R-:W-:Y:S01]  /*0390*/  LEA.HI R2, R2, R8, RZ, 0x3 ;  /* 0x0000000802027211 */ /* 0x000fe200078f18ff */
[----:B------:R-:W-:Y:S01]  /*03a0*/  USHF.R.S32.HI UR22, URZ, 0x1f, UR23 ;  /* 0x0000001f3f167899 */ /* 0x000fe20008011417 */
[----:B------:R-:W-:Y:S01]  /*03b0*/  LEA.HI R0, R5, R3, RZ, 0x2 ;  /* 0x0000000305007211 */ /* 0x000fe200078f10ff */
[----:B------:R-:W-:Y:S01]  /*03c0*/  UMOV UR17, 0x6 ;  /* 0x0000000600117882 */ /* 0x000fe20000000000 */
[----:B------:R-:W-:-:S02]  /*03d0*/  LOP3.LUT R5, R7, 0xfffffffe, RZ, 0xc0, !PT ;  /* 0xfffffffe07057812 */ /* 0x000fc400078ec0ff */
[----:B------:R-:W-:Y:S02]  /*03e0*/  LOP3.LUT R2, R2, 0xfffffff8, RZ, 0xc0, !PT ;  /* 0xfffffff802027812 */ /* 0x000fe400078ec0ff */
[----:B------:R-:W-:Y:S01]  /*03f0*/  LOP3.LUT R0, R0, 0xfffffffc, RZ, 0xc0, !PT ;  /* 0xfffffffc00007812 */ /* 0x000fe200078ec0ff */
[C---:B------:R-:W-:Y:S01]  /*0400*/  IMAD.IADD R17, R3.reuse, 0x1, -R5 ;  /* 0x0000000103117824 */ /* 0x040fe200078e0a05 */
[----:B------:R-:W-:Y:S01]  /*0410*/  SHF.R.S32.HI R9, RZ, 0x4, R4 ;  /* 0x00000004ff097819 */ /* 0x000fe20000011404 */
[----:B------:R-:W-:Y:S01]  /*0420*/  IMAD.IADD R5, R8, 0x1, -R2 ;  /* 0x0000000108057824 */ /* 0x000fe200078e0a02 */
[----:B------:R-:W-:Y:S01]  /*0430*/  SHF.R.S32.HI R2, RZ, 0x1f, R6 ;  /* 0x0000001fff027819 */ /* 0x000fe20000011406 */
[----:B------:R-:W-:Y:S01]  /*0440*/  IMAD.IADD R7, R3, 0x1, -R0 ;  /* 0x0000000103077824 */ /* 0x000fe200078e0a00 */
[----:B------:R-:W-:Y:S01]  /*0450*/  SHF.R.S32.HI R0, RZ, 0x1f, R10 ;  /* 0x0000001fff007819 */ /* 0x000fe2000001140a */
[----:B------:R-:W-:Y:S01]  /*0460*/  STL [R1+0x28], R17 ;  /* 0x0000281101007387 */ /* 0x000fe20000100800 */
[----:B------:R-:W-:Y:S01]  /*0470*/  LEA.HI R11, R2, R6, RZ, 0x3 ;  /* 0x00000006020b7211 */ /* 0x000fe200078f18ff */
[----:B------:R-:W-:Y:S01]  /*0480*/  IMAD.SHL.U32 R2, R12, 0x40, RZ ;  /* 0x000000400c027824 */ /* 0x000fe200078e00ff */
[----:B------:R-:W-:-:S02]  /*0490*/  LEA.HI R247, R0, R10, RZ, 0x2 ;  /* 0x0000000a00f77211 */ /* 0x000fc400078f10ff */
[----:B------:R-:W-:Y:S02]  /*04a0*/  LEA.HI R4, R4, R9, RZ, 0x1 ;  /* 0x0000000904047211 */ /* 0x000fe400078f08ff */
[----:B------:R-:W-:Y:S02]  /*04b0*/  LOP3.LUT R0, R11, 0xfffffff8, RZ, 0xc0, !PT ;  /* 0xfffffff80b007812 */ /* 0x000fe400078ec0ff */
[----:B------:R-:W-:Y:S02]  /*04c0*/  LOP3.LUT R4, R4, 0xfffffffe, RZ, 0xc0, !PT ;  /* 0xfffffffe04047812 */ /* 0x000fe400078ec0ff */
[----:B------:R-:W-:Y:S01]  /*04d0*/  SHF.R.S32.HI R19, RZ, 0x6, R13 ;  /* 0x00000006ff137819 */ /* 0x000fe2000001140d */
[----:B------:R-:W-:Y:S01]  /*04e0*/  IMAD.IADD R18, R6, 0x1, -R0 ;  /* 0x0000000106127824 */ /* 0x000fe200078e0a00 */
[----:B------:R-:W-:Y:S01]  /*04f0*/  LOP3.LUT R0, R2, 0x1c0, RZ, 0xc0, !PT ;  /* 0x000001c002007812 */ /* 0x000fe200078ec0ff */
[----:B------:R-:W-:Y:S01]  /*0500*/  IMAD.SHL.U32 R2, R7, 0x10, RZ ;  /* 0x0000001007027824 */ /* 0x000fe200078e00ff */
[----:B------:R-:W-:Y:S01]  /*0510*/  SHF.R.S32.HI R247, RZ, 0x2, R247 ;  /* 0x00000002fff77819 */ /* 0x000fe200000114f7 */
[----:B------:R-:W-:Y:S01]  /*0520*/  IMAD.IADD R9, R9, 0x1, -R4 ;  /* 0x0000000109097824 */ /* 0x000fe200078e0a04 */
[C---:B------:R-:W-:Y:S01]  /*0530*/  LOP3.LUT R217, R0.reuse, 0x8, R14, 0xf8, !PT ;  /* 0x0000000800d97812 */ /* 0x040fe200078ef80e */
[----:B------:R-:W-:Y:S01]  /*0540*/  STL [R1+0x2c], R18 ;  /* 0x00002c1201007387 */ /* 0x000fe20000100800 */
[----:B------:R-:W-:Y:S01]  /*0550*/  LOP3.LUT R209, R0, 0x30, R2, 0xf8, !PT ;  /* 0x0000003000d17812 */ /* 0x000fe200078ef802 */
[----:B------:R-:W-:Y:S01]  /*0560*/  IMAD.SHL.U32 R4, R9, 0x200, RZ ;  /* 0x0000020009047824 */ /* 0x000fe200078e00ff */
[----:B------:R-:W-:Y:S01]  /*0570*/  SHF.R.U32.HI R3, RZ, 0x3, R0 ;  /* 0x00000003ff037819 */ /* 0x000fe20000011600 */
[----:B------:R-:W-:Y:S01]  /*0580*/  IMAD R247, R17, 0x10, R247 ;  /* 0x0000001011f77824 */ /* 0x000fe200078e02f7 */
[----:B------:R-:W-:Y:S01]  /*0590*/  LOP3.LUT R0, R5, 0x1, RZ, 0xc0, !PT ;  /* 0x0000000105007812 */ /* 0x000fe200078ec0ff */
[----:B------:R-:W-:Y:S01]  /*05a0*/  IMAD R2, R19, 0x800, R4 ;  /* 0x0000080013027824 */ /* 0x000fe200078e0204 */
[----:B------:R-:W-:-:S02]  /*05b0*/  LOP3.LUT R217, R217, R3, RZ, 0x3c, !PT ;  /* 0x00000003d9d97212 */ /* 0x000fc400078e3cff */
        /* <DEDUP_REMOVED lines=13> */
[----:B------:R-:W-:Y:S01]  /*0690*/  IMAD.SHL.U32 R5, R19, 0x20, RZ ;  /* 0x0000002013057824 */ /* 0x000fe200078e00ff */
[C---:B------:R-:W-:Y:S01]  /*06a0*/  LOP3.LUT P4, RZ, R12.reuse, 0x2, RZ, 0xc0, !PT ;  /* 0x000000020cff7812 */ /* 0x040fe2000788c0ff */
[--C-:B------:R-:W-:Y:S01]  /*06b0*/  IMAD R10, R7, 0x400, R2.reuse ;  /* 0x00000400070a7824 */ /* 0x100fe200078e0202 */
[----:B------:R-:W-:Y:S01]  /*06c0*/  LOP3.LUT P3, RZ, R12, 0x4, RZ, 0xc0, !PT ;  /* 0x000000040cff7812 */ /* 0x000fe2000786c0ff */
[----:B------:R-:W-:Y:S01]  /*06d0*/  IMAD R7, R0, 0x1000, R2 ;  /* 0x0000100000077824 */ /* 0x000fe200078e0202 */
[----:B------:R-:W-:Y:S01]  /*06e0*/  SEL R238, R238, 0x10, !P0 ;  /* 0x00000010eeee7807 */ /* 0x000fe20004000000 */
[----:B------:R-:W-:Y:S01]  /*06f0*/  IMAD.SHL.U32 R2, R0, 0x8, RZ ;  /* 0x0000000800027824 */ /* 0x000fe200078e00ff */
[----:B------:R-:W-:Y:S01]  /*0700*/  LOP3.LUT R0, R3, 0x1c0, RZ, 0xc0, !PT ;  /* 0x000001c003007812 */ /* 0x000fe200078ec0ff */
[----:B------:R-:W-:-:S02]  /*0710*/  IMAD.SHL.U32 R4, R9, 0x10, RZ ;  /* 0x0000001009047824 */ /* 0x000fc400078e00ff */
[----:B------:R-:W-:Y:S01]  /*0720*/  IMAD.SHL.U32 R209, R209, 0x2, RZ ;  /* 0x00000002d1d17824 */ /* 0x000fe200078e00ff */
[----:B------:R-:W-:Y:S02]  /*0730*/  LOP3.LUT R2, R2, 0x8, RZ, 0xc0, !PT ;  /* 0x0000000802027812 */ /* 0x000fe400078ec0ff */
[----:B------:R-:W-:Y:S02]  /*0740*/  SHF.R.U32.HI R3, RZ, 0x3, R0 ;  /* 0x00000003ff037819 */ /* 0x000fe40000011600 */
[----:B------:R-:W-:Y:S02]  /*0750*/  LOP3.LUT R5, R0, 0x20, R5, 0xf8, !PT ;  /* 0x0000002000057812 */ /* 0x000fe400078ef805 */
[----:B------:R-:W-:Y:S01]  /*0760*/  LOP3.LUT R8, R2, 0x10, R4, 0xf8, !PT ;  /* 0x0000001002087812 */ /* 0x000fe200078ef804 */
[----:B------:R-:W-:Y:S01]  /*0770*/  IMAD.SHL.U32 R4, R11, 0x40, RZ ;  /* 0x000000400b047824 */ /* 0x000fe200078e00ff */
[----:B------:R-:W-:Y:S01]  /*0780*/  LOP3.LUT R6, R3, R0, R2, 0x1e, !PT ;  /* 0x0000000003067212 */ /* 0x000fe200078e1e02 */
[----:B------:R-:W-:Y:S01]  /*0790*/  IMAD R0, R17, 0x400, R7 ;  /* 0x0000040011007824 */ /* 0x000fe200078e0207 */
[----:B------:R-:W-:Y:S01]  /*07a0*/  LOP3.LUT R2, R5, R3, RZ, 0x3c, !PT ;  /* 0x0000000305027212 */ /* 0x000fe200078e3cff */
[----:B------:R-:W-:-:S02]  /*07b0*/  IMAD.SHL.U32 R3, R18, 0x40, RZ ;  /* 0x0000004012037824 */ /* 0x000fc400078e00ff */
[----:B------:R-:W-:Y:S02]  /*07c0*/  IMAD.SHL.U32 R5, R9, 0x8, RZ ;  /* 0x0000000809057824 */ /* 0x000fe400078e00ff */
[----:B------:R-:W-:Y:S01]  /*07d0*/  IMAD.IADD R239, R2, 0x1, R0 ;  /* 0x0000000102ef7824 */ /* 0x000fe200078e0200 */
[----:B------:R-:W-:Y:S01]  /*07e0*/  LOP3.LUT R3, R3, 0x1c0, RZ, 0xc0, !PT ;  /* 0x000001c003037812 */ /* 0x000fe200078ec0ff */
[----:B------:R-:W-:Y:S01]  /*07f0*/  IMAD.IADD R6, R10, 0x1, R6 ;  /* 0x000000010a067824 */ /* 0x000fe200078e0206 */
[----:B------:R-:W-:Y:S01]  /*0800*/  LOP3.LUT R0, R4, 0xfffffe00, RZ, 0xc0, !PT ;  /* 0xfffffe0004007812 */ /* 0x000fe200078ec0ff */
[----:B------:R-:W-:Y:S01]  /*0810*/  IMAD.SHL.U32 R239, R239, 0x2, RZ ;  /* 0x00000002efef7824 */ /* 0x000fe200078e00ff */
[----:B------:R-:W-:Y:S02]  /*0820*/  LOP3.LUT R2, R3, 0x8, R5, 0xf8, !PT ;  /* 0x0000000803027812 */ /* 0x000fe400078ef805 */
[----:B------:R-:W-:Y:S01]  /*0830*/  SHF.R.U32.HI R4, RZ, 0x3, R3 ;  /* 0x00000003ff047819 */ /* 0x000fe20000011603 */
[----:B------:R-:W-:Y:S01]  /*0840*/  IMAD R5, R17, 0x400, R0 ;  /* 0x0000040011057824 */ /* 0x000fe200078e0200 */
[----:B------:R-:W-:Y:S01]  /*0850*/  LEA R6, R6, 0xc000, 0x1 ;  /* 0x0000c00006067811 */ /* 0x000fe200078e08ff */
[----:B------:R-:W-:Y:S01]  /*0860*/  IMAD.IADD R240, R239, 0x1, R238 ;  /* 0x00000001eff07824 */ /* 0x000fe200078e02ee */
[----:B------:R-:W-:-:S02]  /*0870*/  LOP3.LUT R220, R2, R4, RZ, 0x3c, !PT ;  /* 0x0000000402dc7212 */ /* 0x000fc400078e3cff */
[C-C-:B------:R-:W-:Y:S02]  /*0880*/  LOP3.LUT R2, R4.reuse, R8, R3.reuse, 0x1e, !PT ;  /* 0x0000000804027212 */ /* 0x140fe400078e1e03 */
[----:B------:R-:W-:Y:S01]  /*0890*/  LOP3.LUT R208, R4, R208, R3, 0x1e, !PT ;  /* 0x000000d004d07212 */ /* 0x000fe200078e1e03 */
[----:B------:R-:W-:Y:S01]  /*08a0*/  IMAD.MOV.U32 R3, RZ, RZ, 0x40 ;  /* 0x00000040ff037424 */ /* 0x000fe200078e00ff */
[-C--:B------:R-:W-:Y:S01]  /*08b0*/  LOP3.LUT R219, R2, R0.reuse, RZ, 0xfc, !PT ;  /* 0x0000000002db7212 */ /* 0x080fe200078efcff */
[----:B------:R-:W-:Y:S01]  /*08c0*/  IMAD.MOV.U32 R2, RZ, RZ, 0x20 ;  /* 0x00000020ff027424 */ /* 0x000fe200078e00ff */
[----:B------:R-:W-:Y:S01]  /*08d0*/  LOP3.LUT R208, R208, R0, RZ, 0xfc, !PT ;  /* 0x00000000d0d07212 */ /* 0x000fe200078efcff */
[----:B------:R-:W-:Y:S01]  /*08e0*/  IMAD.SHL.U32 R4, R12, 0x8, RZ ;  /* 0x000000080c047824 */ /* 0x000fe200078e00ff */
[----:B------:R-:W-:Y:S01]  /*08f0*/  SHF.R.S32.HI R0, RZ, 0x3, R14 ;  /* 0x00000003ff007819 */ /* 0x000fe2000001140e */
[----:B------:R-:W-:Y:S01]  /*0900*/  IMAD.IADD R220, R5, 0x1, R220 ;  /* 0x0000000105dc7824 */ /* 0x000fe200078e02dc */
[----:B------:R-:W-:-:S02]  /*0910*/  SEL R0, R2, 0xffffffe0, !P4 ;  /* 0xffffffe002007807 */ /* 0x000fc40006000000 */
[----:B------:R-:W-:Y:S01]  /*0920*/  SEL R216, R3, 0xffffffc0, !P3 ;  /* 0xffffffc003d87807 */ /* 0x000fe20005800000 */
[----:B------:R1:W-:Y:S01]  /*0930*/  STL [R1+0x10], R4 ;  /* 0x0000100401007387 */ /* 0x0003e20000100800 */
[----:B------:R-:W-:Y:S01]  /*0940*/  SEL R2, R2, 0xffffffe0, !P1 ;  /* 0xffffffe002027807 */ /* 0x000fe20004800000 */
[----:B------:R-:W-:Y:S01]  /*0950*/  IMAD R215, R217, 0x2, R0 ;  /* 0x00000002d9d77824 */ /* 0x000fe200078e0200 */
[----:B------:R-:W-:Y:S01]  /*0960*/  SEL R3, R3, 0xffffffc0, !P2 ;  /* 0xffffffc003037807 */ /* 0x000fe20005000000 */
[----:B------:R-:W-:Y:S01]  /*0970*/  STL [R1+0x20], R6 ;  /* 0x0000200601007387 */ /* 0x000fe20000100800 */
[----:B------:R-:W-:Y:S01]  /*0980*/  IMAD R217, R217, 0x2, R216 ;  /* 0x00000002d9d97824 */ /* 0x000fe200078e02d8 */
[----:B------:R-:W-:Y:S01]  /*0990*/  LEA R208, R208, 0xc000, 0x1 ;  /* 0x0000c000d0d07811 */ /* 0x000fe200078e08ff */
[----:B------:R-:W-:Y:S02]  /*09a0*/  IMAD.IADD R5, R2, 0x1, R6 ;  /* 0x0000000102057824 */ /* 0x000fe400078e0206 */
[----:B------:R-:W-:-:S02]  /*09b0*/  IMAD.IADD R0, R6, 0x1, R3 ;  /* 0x0000000106007824 */ /* 0x000fc400078e0203 */
[----:B------:R-:W-:Y:S01]  /*09c0*/  IMAD.IADD R233, R239, 0x1, R2 ;  /* 0x00000001efe97824 */ /* 0x000fe200078e0202 */
[----:B------:R-:W-:Y:S01]  /*09d0*/  STL [R1+0x30], R5 ;  /* 0x0000300501007387 */ /* 0x000fe20000100800 */
[----:B------:R-:W-:Y:S02]  /*09e0*/  IMAD.IADD R2, R5, 0x1, R3 ;  /* 0x0000000105027824 */ /* 0x000fe400078e0203 */
[----:B------:R-:W-:Y:S01]  /*09f0*/  IMAD.IADD R216, R216, 0x1, R215 ;  /* 0x00000001d8d87824 */ /* 0x000fe200078e02d7 */
[----:B------:R2:W-:Y:S01]  /*0a00*/  STL [R1+0x24], R0 ;  /* 0x0000240001007387 */ /* 0x0005e20000100800 */
[----:B------:R-:W-:Y:S01]  /*0a10*/  IMAD.IADD R238, R238, 0x1, R233 ;  /* 0x00000001eeee7824 */ /* 0x000fe200078e02e9 */
[C---:B-1----:R-:W-:Y:S02]  /*0a20*/  IADD3 R4, R6.reuse, 0x420, RZ ;  /* 0x0000042006047810 */ /* 0x042fe40007ffe0ff */
[----:B------:R-:W-:-:S05]  /*0a30*/  @P1 IADD3 R4, R6, 0x3e0, RZ ;  /* 0x000003e006041810 */ /* 0x000fca0007ffe0ff */
[----:B------:R1:W-:Y:S04]  /*0a40*/  STL [R1+0x3c], R4 ;  /* 0x00003c0401007387 */ /* 0x0003e80000100800 */
[----:B------:R1:W-:Y:S01]  /*0a50*/  STL [R1+0x34], R2 ;  /* 0x0000340201007387 */ /* 0x0003e20000100800 */
[----:B--2---:R-:W-:-:S05]  /*0a60*/  IMAD.IADD R0, R3, 0x1, R4 ;  /* 0x0000000103007824 */ /* 0x004fca00078e0204 */
[----:B------:R1:W-:Y:S02]  /*0a70*/  STL [R1+0x38], R0 ;  /* 0x0000380001007387 */ /* 0x0003e40000100800 */
.L_x_1624:
        /* <DEDUP_REMOVED lines=8> */
[----:B--2---:R-:W2:Y:S01]  /*0b00*/  @P1 S2R R5, SR_CTAID.Y ;  /* 0x0000000000051919 */ /* 0x004ea20000002600 */
[----:B-1----:R-:W-:-:S06]  /*0b10*/  @P1 IMAD.MOV.U32 R4, RZ, RZ, 0x4 ;  /* 0x00000004ff041424 */ /* 0x002fcc00078e00ff */
[----:B------:R-:W1:Y:S01]  /*0b20*/  @P0 S2R R0, SR_CTAID.Y ;  /* 0x0000000000000919 */ /* 0x000e620000002600 */
[----:B--2---:R-:W-:-:S06]  /*0b30*/  @P1 IMAD.WIDE R4, R5, R4, c[0x0][0x250] ;  /* 0x0000940005041625 */ /* 0x004fcc00078e0204 */
[----:B------:R-:W2:Y:S01]  /*0b40*/  @P1 LDG.E R4, [R4.64] ;  /* 0x0000002604041981 */ /* 0x000ea2000c1e1900 */
[----:B-1----:R-:W1:Y:S02]  /*0b50*/  @P0 R2UR UR5, R0 ;  /* 0x00000000000503c2 */ /* 0x002e6400000e0000 */
[----:B-1----:R-:W-:-:S06]  /*0b60*/  @UP1 UIMAD.WIDE UR4, UR5, UR4, UR6 ;  /* 0x00000004050412a5 */ /* 0x002fcc000f8e0206 */
[----:B------:R-:W-:Y:S02]  /*0b70*/  IMAD.U32 R2, RZ, RZ, UR4 ;  /* 0x00000004ff027e24 */ /* 0x000fe4000f8e00ff */
[----:B------:R-:W-:Y:S01]  /*0b80*/  IMAD.U32 R3, RZ, RZ, UR5 ;  /* 0x00000005ff037e24 */ /* 0x000fe2000f8e00ff */
[----:B------:R-:W-:Y:S02]  /*0b90*/  UMOV UR36, URZ ;  /* 0x0000003f00247c82 */ /* 0x000fe40008000000 */
[----:B------:R-:W-:Y:S02]  /*0ba0*/  ULDC.64 UR4, c[0x0][0x268] ;  /* 0x00009a0000047ab9 */ /* 0x000fe40000000a00 */
[----:B------:R-:W3:Y:S01]  /*0bb0*/  @P0 LDG.E R0, [R2.64] ;  /* 0x0000002602000981 */ /* 0x000ee2000c1e1900 */
[----:B------:R-:W-:-:S04]  /*0bc0*/  @!UP1 UISETP.NE.U32.AND UP0, UPT, URZ, UR4, UPT ;  /* 0x000000043f00928c */ /* 0x000fc8000bf05070 */
[----:B------:R-:W-:-:S03]  /*0bd0*/  @!UP1 UISETP.NE.AND.EX UP0, UPT, URZ, UR5, UPT, UP0 ;  /* 0x000000053f00928c */ /* 0x000fc6000bf05300 */
[----:B------:R-:W-:Y:S02]  /*0be0*/  ULDC.64 UR4, c[0x0][0x218] ;  /* 0x0000860000047ab9 */ /* 0x000fe40000000a00 */
[----:B------:R-:W-:Y:S01]  /*0bf0*/  @!UP1 USEL UR5, URZ, UR5, !UP0 ;  /* 0x000000053f059287 */ /* 0x000fe2000c000000 */
[----:B--2---:R-:W1:Y:S08]  /*0c00*/  @P1 R2UR UR36, R4 ;  /* 0x00000000042413c2 */ /* 0x004e7000000e0000 */
[----:B---3--:R-:W1:Y:S02]  /*0c10*/  @P0 R2UR UR6, R0 ;  /* 0x00000000000603c2 */ /* 0x008e6400000e0000 */
        /* <DEDUP_REMOVED lines=78> */
.L_x_1617:
[----:B------:R-:W-:-:S04]  /*1100*/  UIMAD UR44, UR34, UR16, UR37 ;  /* 0x00000010222c72a4 */ /* 0x000fc8000f8e0225 */
[----:B------:R-:W-:Y:S02]  /*1110*/  UIMAD UR44, UR44, UR15, URZ ;  /* 0x0000000f2c2c72a4 */ /* 0x000fe4000f8e023f */
.L_x_1618:
[----:B------:R-:W2:Y:S01]  /*1120*/  LDL.64 R4, [R1+0x10] ;  /* 0x0000100001047983 */ /* 0x000ea20000100a00 */
[----:B------:R-:W-:-:S03]  /*1130*/  ULDC.64 UR4, c[0x0][0x368] ;  /* 0x0000da0000047ab9 */ /* 0x000fc60000000a00 */
[----:B------:R1:W2:Y:S01]  /*1140*/  LDL.64 R8, [R1+0x10] ;  /* 0x0000100001087983 */ /* 0x0002a20000100a00 */
[----:B------:R-:W-:Y:S01]  /*1150*/  UIADD3 UR36, UP0, UR6, UR36, URZ ;  /* 0x0000002406247290 */ /* 0x000fe2000ff1e03f */
[----:B------:R-:W-:Y:S01]  /*1160*/  CS2R R158, SRZ ;  /* 0x00000000009e7805 */ /* 0x000fe2000001ff00 */
[----:B------:R-:W-:Y:S01]  /*1170*/  UIMAD UR4, UR49, UR4, URZ ;  /* 0x00000004310472a4 */ /* 0x000fe2000f8e023f */
[----:B------:R-:W3:Y:S01]  /*1180*/  S2R R24, SR_TID.X ;  /* 0x0000000000187919 */ /* 0x000ee20000002100 */
[----:B------:R-:W-:Y:S01]  /*1190*/  UIADD3.X UR35, UR8, UR35, URZ, UP0, !UPT ;  /* 0x0000002308237290 */ /* 0x000fe200087fe43f */
[----:B------:R-:W-:Y:S01]  /*11a0*/  CS2R R156, SRZ ;  /* 0x00000000009c7805 */ /* 0x000fe2000001ff00 */
[----:B------:R-:W-:Y:S01]  /*11b0*/  ULDC.64 UR6, c[0x0][0x1a0] ;  /* 0x0000680000067ab9 */ /* 0x000fe20000000a00 */
[----:B------:R-:W4:Y:S01]  /*11c0*/  S2R R25, SR_TID.X ;  /* 0x0000000000197919 */ /* 0x000f220000002100 */
[----:B------:R-:W-:Y:S01]  /*11d0*/  UIMAD UR5, UR34, UR5, UR4 ;  /* 0x00000005220572a4 */ /* 0x000fe2000f8e0204 */
[----:B------:R-:W-:Y:S01]  /*11e0*/  CS2R R162, SRZ ;  /* 0x0000000000a27805 */ /* 0x000fe2000001ff00 */
[----:B------:R-:W-:Y:S01]  /*11f0*/  UIMAD UR4, UR35, UR6, URZ ;  /* 0x00000006230472a4 */ /* 0x000fe2000f8e023f */
[----:B------:R-:W5:Y:S01]  /*1200*/  S2R R19, SR_TID.X ;  /* 0x0000000000137919 */ /* 0x000f620000002100 */
[----:B------:R-:W-:Y:S01]  /*1210*/  ULDC.64 UR10, c[0x0][0x198] ;  /* 0x00006600000a7ab9 */ /* 0x000fe20000000a00 */
[----:B------:R-:W-:Y:S01]  /*1220*/  CS2R R160, SRZ ;  /* 0x0000000000a07805 */ /* 0x000fe2000001ff00 */
[----:B------:R-:W-:Y:S01]  /*1230*/  UIMAD UR4, UR36, UR7, UR4 ;  /* 0x00000007240472a4 */ /* 0x000fe2000f8e0204 */
[----:B------:R-:W1:Y:S01]  /*1240*/  S2R R21, SR_CTAID.Y ;  /* 0x0000000000157919 */ /* 0x000e620000002600 */
[----:B------:R-:W-:Y:S01]  /*1250*/  UIMAD UR8, UR35, UR10, URZ ;  /* 0x0000000a230872a4 */ /* 0x000fe2000f8e023f */
[----:B------:R-:W-:Y:S01]  /*1260*/  CS2R R154, SRZ ;  /* 0x00000000009a7805 */ /* 0x000fe2000001ff00 */
[----:B------:R-:W-:Y:S01]  /*1270*/  UIMAD UR47, UR47, UR13, UR21 ;  /* 0x0000000d2f2f72a4 */ /* 0x000fe2000f8e0215 */
[----:B------:R-:W1:Y:S01]  /*1280*/  S2R R22, SR_TID.X ;  /* 0x0000000000167919 */ /* 0x000e620000002100 */
[----:B------:R-:W-:Y:S01]  /*1290*/  UIMAD UR8, UR36, UR11, UR8 ;  /* 0x0000000b240872a4 */ /* 0x000fe2000f8e0208 */
[----:B------:R-:W-:Y:S01]  /*12a0*/  CS2R R152, SRZ ;  /* 0x0000000000987805 */ /* 0x000fe2000001ff00 */
[----:B------:R-:W-:Y:S01]  /*12b0*/  UIADD3 UR47, UR33, UR47, URZ ;  /* 0x0000002f212f7290 */ /* 0x000fe2000fffe03f */
[----:B------:R-:W1:Y:S01]  /*12c0*/  S2R R23, SR_TID.X ;  /* 0x0000000000177919 */ /* 0x000e620000002100 */
[----:B------:R-:W-:Y:S01]  /*12d0*/  ULEA.HI.SX32 UR46, UR46, 0xffffffff, 0x1a ;  /* 0xffffffff2e2e7891 */ /* 0x000fe2000f8fd23f */
[----:B------:R-:W-:Y:S01]  /*12e0*/  CS2R R150, SRZ ;  /* 0x0000000000967805 */ /* 0x000fe2000001ff00 */
[----:B------:R-:W-:Y:S01]  /*12f0*/  UIADD3 UR45, UR50, UR45, URZ ;  /* 0x0000002d322d7290 */ /* 0x000fe2000fffe03f */
[----:B---3--:R-:W-:Y:S01]  /*1300*/  SHF.R.S32.HI R24, RZ, 0x1f, R24 ;  /* 0x0000001fff187819 */ /* 0x008fe20000011418 */
[----:B------:R-:W-:Y:S01]  /*1310*/  UIADD3 UR44, UR50, UR44, URZ ;  /* 0x0000002c322c7290 */ /* 0x000fe2000fffe03f */
[----:B------:R-:W-:Y:S01]  /*1320*/  CS2R R148, SRZ ;  /* 0x0000000000947805 */ /* 0x000fe2000001ff00 */
[----:B------:R-:W-:Y:S01]  /*1330*/  CS2R R142, SRZ ;  /* 0x00000000008e7805 */ /* 0x000fe2000001ff00 */
[----:B----4-:R-:W-:Y:S01]  /*1340*/  LEA.HI R24, R24, R25, RZ, 0x3 ;  /* 0x0000001918187211 */ /* 0x010fe200078f18ff */
[----:B------:R-:W-:Y:S01]  /*1350*/  CS2R R140, SRZ ;  /* 0x00000000008c7805 */ /* 0x000fe2000001ff00 */
[----:B------:R-:W-:Y:S01]  /*1360*/  CS2R R146, SRZ ;  /* 0x0000000000927805 */ /* 0x000fe2000001ff00 */
[----:B------:R-:W-:Y:S01]  /*1370*/  CS2R R144, SRZ ;  /* 0x0000000000907805 */ /* 0x000fe2000001ff00 */
[----:B------:R-:W-:Y:S01]  /*1380*/  SHF.R.S32.HI R24, RZ, 0x3, R24 ;  /* 0x00000003ff187819 */ /* 0x000fe20000011418 */
[----:B------:R-:W-:Y:S01]  /*1390*/  CS2R R138, SRZ ;  /* 0x00000000008a7805 */ /* 0x000fe2000001ff00 */
[----:B-----5:R-:W-:Y:S01]  /*13a0*/  SHF.R.S32.HI R13, RZ, 0x1f, R19 ;  /* 0x0000001fff0d7819 */ /* 0x020fe20000011413 */
[----:B------:R-:W-:Y:S01]  /*13b0*/  CS2R R136, SRZ ;  /* 0x0000000000887805 */ /* 0x000fe2000001ff00 */
[----:B------:R-:W-:Y:S01]  /*13c0*/  SHF.R.S32.HI R20, RZ, 0x1f, R24 ;  /* 0x0000001fff147819 */ /* 0x000fe20000011418 */
[C---:B------:R-:W-:Y:S01]  /*13d0*/  IMAD.SHL.U32 R2, R24.reuse, 0x40, RZ ;  /* 0x0000004018027824 */ /* 0x040fe200078e00ff */
[----:B------:R-:W-:Y:S01]  /*13e0*/  IADD3 R10, P0, R24, UR50, RZ ;  /* 0x00000032180a7c10 */ /* 0x000fe2000ff1e0ff */
[----:B------:R-:W-:Y:S01]  /*13f0*/  CS2R R134, SRZ ;  /* 0x0000000000867805 */ /* 0x000fe2000001ff00 */
[----:B------:R-:W-:Y:S01]  /*1400*/  LEA.HI R13, R13, R19, RZ, 0x5 ;  /* 0x000000130d0d7211 */ /* 0x000fe200078f28ff */
[----:B------:R-:W-:Y:S01]  /*1410*/  CS2R R132, SRZ ;  /* 0x0000000000847805 */ /* 0x000fe2000001ff00 */
[----:B------:R-:W-:Y:S01]  /*1420*/  LOP3.LUT R2, R2, 0x1c0, RZ, 0xc0, !PT ;  /* 0x000001c002027812 */ /* 0x000fe200078ec0ff */
[----:B------:R-:W-:Y:S01]  /*1430*/  CS2R R126, SRZ ;  /* 0x00000000007e7805 */ /* 0x000fe2000001ff00 */
[----:B------:R-:W-:Y:S01]  /*1440*/  IADD3.X R11, R20, UR51, RZ, P0, !PT ;  /* 0x00000033140b7c10 */ /* 0x000fe200087fe4ff */
[----:B------:R-:W-:Y:S01]  /*1450*/  CS2R R124, SRZ ;  /* 0x00000000007c7805 */ /* 0x000fe2000001ff00 */
[----:B------:R-:W-:Y:S01]  /*1460*/  LOP3.LUT R15, R13, 0xffffffe0, RZ, 0xc0, !PT ;  /* 0xffffffe00d0f7812 */ /* 0x000fe200078ec0ff */
[----:B------:R-:W-:Y:S01]  /*1470*/  CS2R R130, SRZ ;  /* 0x0000000000827805 */ /* 0x000fe2000001ff00 */
[----:B-1----:R-:W-:Y:S01]  /*1480*/  SHF.R.S32.HI R22, RZ, 0x1f, R22 ;  /* 0x0000001fff167819 */ /* 0x002fe20000011416 */
[C---:B------:R-:W-:Y:S01]  /*1490*/  IMAD R12, R11.reuse, c[0x0][0x190], RZ ;  /* 0x000064000b0c7a24 */ /* 0x040fe200078e02ff */
[----:B------:R-:W-:Y:S01]  /*14a0*/  CS2R R128, SRZ ;  /* 0x0000000000807805 */ /* 0x000fe2000001ff00 */
[----:B------:R-:W-:Y:S01]  /*14b0*/  IMAD R11, R11, c[0x0][0x370], RZ ;  /* 0x0000dc000b0b7a24 */ /* 0x000fe200078e02ff */
[----:B------:R-:W-:Y:S01]  /*14c0*/  LEA.HI R22, R22, R23, RZ, 0x6 ;  /* 0x0000001716167211 */ /* 0x000fe200078f30ff */
[----:B------:R-:W-:Y:S01]  /*14d0*/  IMAD.IADD R19, R19, 0x1, -R15 ;  /* 0x0000000113137824 */ /* 0x000fe200078e0a0f */
[----:B------:R-:W-:Y:S01]  /*14e0*/  CS2R R122, SRZ ;  /* 0x00000000007a7805 */ /* 0x000fe2000001ff00 */
[----:B------:R-:W1:Y:S01]  /*14f0*/  S2R R15, SR_CTAID.Z ;  /* 0x00000000000f7919 */ /* 0x000e620000002700 */
[C---:B------:R-:W-:Y:S01]  /*1500*/  IMAD R12, R10.reuse, c[0x0][0x194], R12 ;  /* 0x000065000a0c7a24 */ /* 0x040fe200078e020c */
[----:B------:R-:W-:Y:S01]  /*1510*/  SHF.R.S32.HI R22, RZ, 0x6, R22 ;  /* 0x00000006ff167819 */ /* 0x000fe20000011416 */
[----:B------:R-:W-:Y:S01]  /*1520*/  IMAD R11, R10, c[0x0][0x374], R11 ;  /* 0x0000dd000a0b7a24 */ /* 0x000fe200078e020b */
        /* <DEDUP_REMOVED lines=43> */
[----:B--2---:R-:W-:-:S02]  /*17e0*/  IMAD.MOV.U32 R8, RZ, RZ, R4 ;  /* 0x000000ffff087224 */ /* 0x004fc400078e0004 */
[----:B------:R-:W-:-:S03]  /*17f0*/  IMAD.U32 R4, RZ, RZ, UR36 ;  /* 0x00000024ff047e24 */ /* 0x000fc6000f8e00ff */
[----:B------:R-:W-:Y:S02]  /*1800*/  LOP3.LUT R3, R2, 0x38, R8, 0xf8, !PT ;  /* 0x0000003802037812 */ /* 0x000fe400078ef808 */
[----:B------:R-:W-:Y:S02]  /*1810*/  SHF.R.U32.HI R2, RZ, 0x3, R2 ;  /* 0x00000003ff027819 */ /* 0x000fe40000011602 */
[--C-:B------:R-:W-:Y:S02]  /*1820*/  SHF.R.S32.HI R9, RZ, 0x1f, R8.reuse ;  /* 0x0000001fff097819 */ /* 0x100fe40000011408 */
[----:B------:R-:W-:Y:S01]  /*1830*/  LOP3.LUT R18, R3, R2, RZ, 0x3c, !PT ;  /* 0x0000000203127212 */ /* 0x000fe200078e3cff */
[----:B------:R-:W-:Y:S02]  /*1840*/  IMAD.U32 R2, RZ, RZ, UR36 ;  /* 0x00000024ff027e24 */ /* 0x000fe4000f8e00ff */
[--C-:B------:R-:W-:Y:S01]  /*1850*/  IMAD.WIDE.U32 R6, R21, c[0x0][0x368], R8.reuse ;  /* 0x0000da0015067a25 */ /* 0x100fe200078e0008 */
[----:B------:R2:W-:Y:S03]  /*1860*/  STL [R1+0x14], R9 ;  /* 0x0000140901007387 */ /* 0x0005e60000100800 */
[----:B------:R-:W-:Y:S01]  /*1870*/  IMAD.WIDE.U32 R2, R2, c[0x0][0x1a0], R8 ;  /* 0x0000680002027a25 */ /* 0x000fe200078e0008 */
[----:B------:R-:W-:-:S03]  /*1880*/  IADD3 R7, R7, UR5, RZ ;  /* 0x0000000507077c10 */ /* 0x000fc6000fffe0ff */
[----:B------:R-:W-:Y:S01]  /*1890*/  IMAD.WIDE.U32 R4, R4, c[0x0][0x198], R8 ;  /* 0x0000660004047a25 */ /* 0x000fe200078e0008 */
[----:B------:R-:W-:Y:S01]  /*18a0*/  IADD3 R3, R3, UR4, RZ ;  /* 0x0000000403037c10 */ /* 0x000fe2000fffe0ff */
[----:B------:R-:W-:Y:S02]  /*18b0*/  ULDC.64 UR4, c[0x0][0x178] ;  /* 0x00005e0000047ab9 */ /* 0x000fe40000000a00 */
[----:B------:R-:W-:Y:S01]  /*18c0*/  UIMAD UR4, UR49, UR4, URZ ;  /* 0x00000004310472a4 */ /* 0x000fe2000f8e023f */
[----:B------:R-:W-:Y:S01]  /*18d0*/  IADD3 R5, R5, UR8, RZ ;  /* 0x0000000805057c10 */ /* 0x000fe2000fffe0ff */
[----:B------:R-:W-:Y:S01]  /*18e0*/  IMAD.WIDE.U32 R6, R10, c[0x0][0x370], R6 ;  /* 0x0000dc000a067a25 */ /* 0x000fe200078e0006 */
[----:B------:R-:W-:Y:S02]  /*18f0*/  ULDC.64 UR8, c[0x0][0x180] ;  /* 0x0000600000087ab9 */ /* 0x000fe40000000a00 */
[----:B------:R-:W-:Y:S01]  /*1900*/  UIMAD UR52, UR34, UR5, UR4 ;  /* 0x00000005223472a4 */ /* 0x000fe2000f8e0204 */
[----:B------:R-:W-:Y:S01]  /*1910*/  IMAD.WIDE.U32 R4, R21, c[0x0][0x180], R4 ;  /* 0x0000600015047a25 */ /* 0x000fe200078e0004 */
[----:B------:R-:W-:-:S02]  /*1920*/  UIMAD UR8, UR49, UR8, URZ ;  /* 0x00000008310872a4 */ /* 0x000fc4000f8e023f */
[----:B------:R-:W-:Y:S01]  /*1930*/  ULDC.64 UR4, c[0x0][0x188] ;  /* 0x0000620000047ab9 */ /* 0x000fe20000000a00 */
[----:B------:R-:W-:Y:S01]  /*1940*/  IMAD.WIDE.U32 R2, R21, c[0x0][0x188], R2 ;  /* 0x0000620015027a25 */ /* 0x000fe200078e0002 */
[----:B------:R-:W-:Y:S02]  /*1950*/  UIMAD UR4, UR49, UR4, URZ ;  /* 0x00000004310472a4 */ /* 0x000fe4000f8e023f */
[----:B------:R-:W-:Y:S01]  /*1960*/  UIMAD UR8, UR34, UR9, UR8 ;  /* 0x00000009220872a4 */ /* 0x000fe2000f8e0208 */
[----:B--2---:R-:W-:Y:S01]  /*1970*/  IMAD.WIDE.U32 R8, R10, c[0x0][0x190], R8 ;  /* 0x000064000a087a25 */ /* 0x004fe200078e0008 */
[----:B------:R-:W-:Y:S01]  /*1980*/  SHF.R.S32.HI R10, RZ, 0x5, R13 ;  /* 0x00000005ff0a7819 */ /* 0x000fe2000001140d */
[----:B------:R-:W-:Y:S02]  /*1990*/  UIMAD UR9, UR34, UR5, UR4 ;  /* 0x00000005220972a4 */ /* 0x000fe4000f8e0204 */
[----:B------:R-:W-:Y:S01]  /*19a0*/  IMAD.IADD R9, R9, 0x1, R12 ;  /* 0x0000000109097824 */ /* 0x000fe200078e020c */
[----:B------:R-:W-:Y:S01]  /*19b0*/  ULDC.64 UR4, c[0x0][0x378] ;  /* 0x0000de0000047ab9 */ /* 0x000fe20000000a00 */
[----:B------:R-:W-:Y:S01]  /*19c0*/  IMAD.U32 R12, RZ, RZ, UR53 ;  /* 0x00000035ff0c7e24 */ /* 0x000fe2000f8e00ff */
[----:B------:R-:W-:Y:S01]  /*19d0*/  UIMAD UR4, UR43, UR4, URZ ;  /* 0x000000042b0472a4 */ /* 0x000fe2000f8e023f */
[----:B------:R-:W-:Y:S01]  /*19e0*/  IMAD R10, R10, UR24, R19 ;  /* 0x000000180a0a7c24 */ /* 0x000fe2000f8e0213 */
[----:B------:R-:W-:Y:S01]  /*19f0*/  IADD3 R5, R5, UR8, RZ ;  /* 0x0000000805057c10 */ /* 0x000fe2000fffe0ff */
[----:B------:R-:W-:Y:S01]  /*1a00*/  IMAD.U32 R13, RZ, RZ, UR48 ;  /* 0x00000030ff0d7e24 */ /* 0x000fe2000f8e00ff */
[----:B------:R-:W-:Y:S01]  /*1a10*/  UIMAD UR8, UR37, UR5, UR4 ;  /* 0x00000005250872a4 */ /* 0x000fe2000f8e0204 */
[----:B------:R-:W-:Y:S01]  /*1a20*/  IMAD.WIDE.U32 R8, R21, c[0x0][0x178], R8 ;  /* 0x00005e0015087a25 */ /* 0x000fe200078e0008 */
[----:B------:R-:W-:Y:S01]  /*1a30*/  @P3 BAR.SYNC.DEFER_BLOCKING 0x0 ;  /* 0x0000000000003b1d */ /* 0x000fe20000010000 */
[----:B------:R-:W-:Y:S01]  /*1a40*/  IADD3 R12, P1, P0, R10, UR23, R12 ;  /* 0x000000170a0c7c10 */ /* 0x000fe2000f83e00c */
[----:B------:R-:W-:Y:S01]  /*1a50*/  UIMAD.WIDE UR48, UR34, UR14, UR50 ;  /* 0x0000000e223072a5 */ /* 0x000fe2000f8e0232 */
[----:B------:R-:W-:Y:S01]  /*1a60*/  SHF.R.S32.HI R10, RZ, 0x1f, R10 ;  /* 0x0000001fff0a7819 */ /* 0x000fe2000001140a */
[----:B------:R-:W-:Y:S01]  /*1a70*/  IMAD.IADD R7, R7, 0x1, R11 ;  /* 0x0000000107077824 */ /* 0x000fe200078e020b */
[----:B------:R-:W-:Y:S01]  /*1a80*/  IADD3 R9, R9, UR52, RZ ;  /* 0x0000003409097c10 */ /* 0x000fe2000fffe0ff */
[----:B------:R-:W-:Y:S01]  /*1a90*/  ULDC.64 UR4, c[0x0][0x1a8] ;  /* 0x00006a0000047ab9 */ /* 0x000fe20000000a00 */
[----:B------:R-:W-:Y:S01]  /*1aa0*/  IADD3.X R10, R10, UR22, R13, P1, P0 ;  /* 0x000000160a0a7c10 */ /* 0x000fe20008fe040d */
[----:B------:R-:W-:Y:S01]  /*1ab0*/  UIMAD UR4, UR43, UR4, URZ ;  /* 0x000000042b0472a4 */ /* 0x000fe2000f8e023f */
[----:B------:R-:W-:Y:S01]  /*1ac0*/  IADD3 R12, P0, R12, R17, RZ ;  /* 0x000000110c0c7210 */ /* 0x000fe20007f1e0ff */
[----:B------:R-:W-:Y:S01]  /*1ad0*/  UIADD3 UR42, UP0, UR48, UR42, URZ ;  /* 0x0000002a302a7290 */ /* 0x000fe2000ff1e03f */
[----:B------:R-:W-:Y:S01]  /*1ae0*/  IADD3 R3, R3, UR9, RZ ;  /* 0x0000000903037c10 */ /* 0x000fe2000fffe0ff */
[----:B------:R-:W-:Y:S01]  /*1af0*/  UIMAD UR4, UR37, UR5, UR4 ;  /* 0x00000005250472a4 */ /* 0x000fe2000f8e0204 */
[----:B-1----:R-:W-:Y:S01]  /*1b00*/  IMAD.WIDE.U32 R8, R15, c[0x0][0x1a8], R8 ;  /* 0x00006a000f087a25 */ /* 0x002fe200078e0008 */
[----:B------:R-:W-:-:S02]  /*1b10*/  UIADD3.X UR41, UR49, UR41, URZ, UP0, !UPT ;  /* 0x0000002931297290 */ /* 0x000fc400087fe43f */
[----:B------:R-:W-:Y:S01]  /*1b20*/  UIMAD UR47, UR47, UR42, URZ ;  /* 0x0000002a2f2f72a4 */ /* 0x000fe2000f8e023f */
[----:B------:R-:W-:Y:S01]  /*1b30*/  IMAD.X R13, R10, 0x1, R16, P0 ;  /* 0x000000010a0d7824 */ /* 0x000fe200000e0610 */
[----:B------:R-:W-:Y:S01]  /*1b40*/  LEA R234, P1, R8, c[0x0][0x160], 0x1 ;  /* 0x0000580008ea7a11 */ /* 0x000fe200078208ff */
[----:B------:R-:W-:Y:S01]  /*1b50*/  IMAD.WIDE.U32 R10, R15, c[0x0][0x378], R6 ;  /* 0x0000de000f0a7a25 */ /* 0x000fe200078e0006 */
[----:B------:R-:W-:Y:S02]  /*1b60*/  UIMAD UR41, UR41, UR32, UR47 ;  /* 0x00000020292972a4 */ /* 0x000fe4000f8e022f */
[----:B------:R-:W-:Y:S01]  /*1b70*/  USHF.L.U32 UR5, UR6, 0x6, URZ ;  /* 0x0000000606057899 */ /* 0x000fe2000800063f */
[----:B------:R-:W-:Y:S01]  /*1b80*/  IMAD R7, R14, c[0x0][0x1b0], RZ ;  /* 0x00006c000e077a24 */ /* 0x000fe200078e02ff */
[----:B------:R-:W-:Y:S01]  /*1b90*/  LEA R236, P0, R10, c[0x0][0x330], 0x1 ;  /* 0x0000cc000aec7a11 */ /* 0x000fe200078008ff */
[----:B------:R-:W-:Y:S01]  /*1ba0*/  IMAD R6, R14, c[0x0][0x1b8], RZ ;  /* 0x00006e000e067a24 */ /* 0x000fe200078e02ff */
[----:B------:R-:W-:Y:S01]  /*1bb0*/  USHF.L.U64.HI UR6, UR6, UR20, UR7 ;  /* 0x0000001406067299 */ /* 0x000fe20008010207 */
[----:B------:R-:W-:-:S02]  /*1bc0*/  IMAD.U32 R16, RZ, RZ, UR32 ;  /* 0x00000020ff107e24 */ /* 0x000fc4000f8e00ff */
[C---:B------:R-:W-:Y:S02]  /*1bd0*/  IMAD R14, R0.reuse, c[0x0][0x1b4], R7 ;  /* 0x00006d00000e7a24 */ /* 0x040fe400078e0207 */
[C---:B------:R-:W-:Y:S02]  /*1be0*/  IMAD R15, R0.reuse, c[0x0][0x1bc], R6 ;  /* 0x00006f00000f7a24 */ /* 0x040fe400078e0206 */
[----:B------:R-:W-:-:S04]  /*1bf0*/  IMAD.WIDE.U32 R4, R0, c[0x0][0x1b0], R4 ;  /* 0x00006c0000047a25 */ /* 0x000fc800078e0004 */
[----:B------:R-:W-:Y:S01]  /*1c00*/  IMAD.WIDE.U32 R6, R0, c[0x0][0x1b8], R2 ;  /* 0x00006e0000067a25 */ /* 0x000fe200078e0002 */
[----:B------:R-:W-:Y:S02]  /*1c10*/  IADD3 R0, R11, UR8, RZ ;  /* 0x000000080b007c10 */ /* 0x000fe4000fffe0ff */
[----:B------:R-:W-:Y:S01]  /*1c20*/  IADD3 R2, R9, UR4, RZ ;  /* 0x0000000409027c10 */ /* 0x000fe2000fffe0ff */
[----:B------:R-:W-:Y:S01]  /*1c30*/  IMAD.WIDE.U32 R12, R16, UR42, R12 ;  /* 0x0000002a100c7c25 */ /* 0x000fe2000f8e000c */
[----:B------:R-:W-:Y:S01]  /*1c40*/  LEA.HI.X R237, R10, c[0x0][0x334], R0, 0x1, P0 ;  /* 0x0000cd000aed7a11 */ /* 0x000fe200000f0c00 */
[----:B------:R-:W-:Y:S01]  /*1c50*/  ULEA.HI UR4, UR46, UR46, URZ, 0x1 ;  /* 0x0000002e2e047291 */ /* 0x000fe2000f8f083f */
[----:B------:R-:W-:Y:S01]  /*1c60*/  LEA.HI.X R235, R8, c[0x0][0x164], R2, 0x1, P1 ;  /* 0x0000590008eb7a11 */ /* 0x000fe200008f0c02 */
[----:B------:R-:W-:Y:S01]  /*1c70*/  IMAD.MOV.U32 R2, RZ, RZ, R4 ;  /* 0x000000ffff027224 */ /* 0x000fe200078e0004 */
[----:B------:R-:W-:Y:S01]  /*1c80*/  IADD3 R0, R13, UR41, RZ ;  /* 0x000000290d007c10 */ /* 0x000fe2000fffe0ff */
[----:B------:R-:W-:Y:S01]  /*1c90*/  IMAD.IADD R3, R5, 0x1, R14 ;  /* 0x0000000105037824 */ /* 0x000fe200078e020e */
[----:B------:R-:W-:Y:S01]  /*1ca0*/  LEA R224, P0, R12, c[0x0][0x350], 0x2 ;  /* 0x0000d4000ce07a11 */ /* 0x000fe200078010ff */
[----:B------:R-:W-:Y:S01]  /*1cb0*/  IMAD R4, R20, c[0x0][0x198], RZ ;  /* 0x0000660014047a24 */ /* 0x000fe200078e02ff */
[----:B------:R-:W-:Y:S01]  /*1cc0*/  ULOP3.LUT UR4, UR4, 0xfffffffe, URZ, 0xc0, !UPT ;  /* 0xfffffffe04047892 */ /* 0x000fe2000f8ec03f */
[----:B------:R-:W-:Y:S01]  /*1cd0*/  IMAD.MOV.U32 R5, RZ, RZ, c[0x0][0x370] ;  /* 0x0000dc00ff057624 */ /* 0x000fe200078e00ff */
[----:B------:R-:W-:Y:S01]  /*1ce0*/  LEA.HI.X R225, R12, c[0x0][0x354], R0, 0x2, P0 ;  /* 0x0000d5000ce17a11 */ /* 0x000fe200000f1400 */
[C---:B------:R-:W-:Y:S01]  /*1cf0*/  IMAD R0, R24.reuse, c[0x0][0x19c], R4 ;  /* 0x0000670018007a24 */ /* 0x040fe200078e0204 */
[----:B------:R-:W-:Y:S01]  /*1d00*/  UIADD3 UR4, UR46, -UR4, URZ ;  /* 0x800000042e047290 */ /* 0x000fe2000fffe03f */
[----:B------:R-:W-:Y:S01]  /*1d10*/  IMAD.WIDE.U32 R2, R24, c[0x0][0x198], R2 ;  /* 0x0000660018027a25 */ /* 0x000fe200078e0002 */
[----:B------:R-:W-:-:S02]  /*1d20*/  LEA R12, P1, R5, R236, 0x6 ;  /* 0x000000ec050c7211 */ /* 0x000fc400078230ff */
[----:B------:R-:W-:Y:S01]  /*1d30*/  UISETP.NE.AND UP0, UPT, UR4, 0x1, UPT ;  /* 0x000000010400788c */ /* 0x000fe2000bf05270 */
[----:B------:R-:W-:Y:S01]  /*1d40*/  IMAD.MOV.U32 R8, RZ, RZ, c[0x0][0x374] ;  /* 0x0000dd00ff087624 */ /* 0x000fe200078e00ff */
[----:B------:R-:W-:Y:S01]  /*1d50*/  LEA R4, P0, R2, c[0x0][0x168], 0x1 ;  /* 0x00005a0002047a11 */ /* 0x000fe200078008ff */
[----:B------:R-:W-:Y:S01]  /*1d60*/  IMAD.IADD R3, R3, 0x1, R0 ;  /* 0x0000000103037824 */ /* 0x000fe200078e0200 */
[----:B------:R-:W-:Y:S01]  /*1d70*/  USHF.L.U32 UR4, UR10, 0x6, URZ ;  /* 0x000000060a047899 */ /* 0x000fe2000800063f */
[----:B------:R-:W-:Y:S01]  /*1d80*/  IMAD.IADD R7, R7, 0x1, R15 ;  /* 0x0000000107077824 */ /* 0x000fe200078e020f */
[----:B------:R-:W-:Y:S01]  /*1d90*/  LEA.HI.X R13, R5, R237, R8, 0x6, P1 ;  /* 0x000000ed050d7211 */ /* 0x000fe200008f3408 */
[----:B------:R-:W-:Y:S01]  /*1da0*/  IMAD R0, R20, c[0x0][0x1a0], RZ ;  /* 0x0000680014007a24 */ /* 0x000fe200078e02ff */
[----:B------:R-:W-:Y:S01]  /*1db0*/  LEA.HI.X R5, R2, c[0x0][0x16c], R3, 0x1, P0 ;  /* 0x00005b0002057a11 */ /* 0x000fe200000f0c03 */
[----:B------:R-:W-:Y:S01]  /*1dc0*/  IMAD.WIDE.U32 R6, R24, c[0x0][0x1a0], R6 ;  /* 0x0000680018067a25 */ /* 0x000fe200078e0006 */
[----:B------:R-:W-:Y:S01]  /*1dd0*/  PLOP3.LUT P0, PT, PT, PT, UP0, 0x80, 0x0 ;  /* 0x000000000000781c */ /* 0x000fe20003f0f008 */
[----:B------:R-:W-:-:S02]  /*1de0*/  USHF.L.U64.HI UR10, UR10, UR20, UR11 ;  /* 0x000000140a0a7299 */ /* 0x000fc4000801020b */
[----:B------:R-:W-:Y:S01]  /*1df0*/  IMAD R2, R24, c[0x0][0x1a4], R0 ;  /* 0x0000690018027a24 */ /* 0x000fe200078e0200 */
[----:B------:R-:W-:Y:S01]  /*1e00*/  LEA R8, P1, R6, c[0x0][0x170], 0x1 ;  /* 0x00005c0006087a11 */ /* 0x000fe200078208ff */
[----:B------:R-:W-:Y:S01]  /*1e10*/  IMAD R0, R22, 0x200, R18 ;  /* 0x0000020016007824 */ /* 0x000fe200078e0212 */
[----:B------:R-:W-:Y:S01]  /*1e20*/  UISETP.GE.AND UP0, UPT, UR40, 0x1, UPT ;  /* 0x000000012800788c */ /* 0x000fe2000bf06270 */
[----:B------:R-:W-:Y:S01]  /*1e30*/  IMAD.IADD R2, R7, 0x1, R2 ;  /* 0x0000000107027824 */ /* 0x000fe200078e0202 */
[----:B------:R-:W-:Y:S01]  /*1e40*/  UIMAD.WIDE UR40, UR45, UR18, UR30 ;  /* 0x000000122d2872a5 */ /* 0x000fe2000f8e021e */
[----:B------:R-:W-:Y:S01]  /*1e50*/  IMAD.MOV.U32 R11, RZ, RZ, c[0x0][0x190] ;  /* 0x00006400ff0b7624 */ /* 0x000fe200078e00ff */
[----:B------:R-:W-:Y:S01]  /*1e60*/  IADD3 R3, R0, 0x2000, RZ ;  /* 0x0000200000037810 */ /* 0x000fe20007ffe0ff */
[----:B------:R-:W-:Y:S01]  /*1e70*/  IMAD.MOV.U32 R14, RZ, RZ, c[0x0][0x194] ;  /* 0x00006500ff0e7624 */ /* 0x000fe200078e00ff */
[----:B------:R-:W-:Y:S01]  /*1e80*/  LEA.HI.X R9, R6, c[0x0][0x174], R2, 0x1, P1 ;  /* 0x00005d0006097a11 */ /* 0x000fe200008f0c02 */
[----:B------:R-:W-:Y:S01]  /*1e90*/  IMAD.U32 R17, RZ, RZ, UR33 ;  /* 0x00000021ff117e24 */ /* 0x000fe2000f8e00ff */
[----:B------:R-:W-:Y:S01]  /*1ea0*/  SEL R2, R3, R0, !P0 ;  /* 0x0000000003027207 */ /* 0x000fe20004000000 */
[----:B------:R-:W-:Y:S01]  /*1eb0*/  IMAD.SHL.U32 R0, R0, 0x2, RZ ;  /* 0x0000000200007824 */ /* 0x000fe200078e00ff */
[----:B------:R-:W-:Y:S01]  /*1ec0*/  LEA R10, P2, R11, R234, 0x6 ;  /* 0x000000ea0b0a7211 */ /* 0x000fe200078430ff */
[----:B------:R-:W-:-:S02]  /*1ed0*/  UIMAD.WIDE UR44, UR44, UR18, UR28 ;  /* 0x000000122c2c72a5 */ /* 0x000fc4000f8e021c */
[----:B------:R-:W-:Y:S01]  /*1ee0*/  IMAD.SHL.U32 R241, R2, 0x2, RZ ;  /* 0x0000000202f17824 */ /* 0x000fe200078e00ff */
[----:B------:R-:W-:Y:S01]  /*1ef0*/  @!PT LDS RZ, [RZ] ;  /* 0x00000000fffff984 */ /* 0x000fe20000000800 */
[----:B------:R-:W-:Y:S01]  /*1f00*/  @!PT LDS RZ, [RZ] ;  /* 0x00000000fffff984 */ /* 0x000fe20000000800 */
[----:B------:R-:W-:Y:S01]  /*1f10*/  @!PT LDS RZ, [RZ] ;  /* 0x00000000fffff984 */ /* 0x000fe20000000800 */
[----:B------:R1:W-:Y:S01]  /*1f20*/  LDGSTS.E.BYPASS.LTC128B.128 [R0+0x8000], [R236.64] ;  /* 0x08000000ec007fae */ /* 0x0003e2000b901d66 */
[----:B------:R-:W-:Y:S02]  /*1f30*/  IADD3 R2, P1, R4, UR4, RZ ;  /* 0x0000000404027c10 */ /* 0x000fe4000ff3e0ff */
[----:B------:R-:W-:Y:S01]  /*1f40*/  LEA.HI.X R11, R11, R235, R14, 0x6, P2 ;  /* 0x000000eb0b0b7211 */ /* 0x000fe200010f340e */
[----:B------:R1:W-:Y:S01]  /*1f50*/  LDGSTS.E.BYPASS.LTC128B.128 [R0+0xa000], [R236.64+0x80] ;  /* 0x0a000080ec007fae */ /* 0x0003e2000b901d66 */
[----:B------:R-:W-:Y:S02]  /*1f60*/  IADD3.X R3, R5, UR10, RZ, P1, !PT ;  /* 0x0000000a05037c10 */ /* 0x000fe40008ffe4ff */
[----:B------:R-:W-:Y:S01]  /*1f70*/  IADD3 R6, P1, R2, UR4, RZ ;  /* 0x0000000402067c10 */ /* 0x000fe2000ff3e0ff */
[----:B------:R1:W-:Y:S03]  /*1f80*/  LDGSTS.E.BYPASS.LTC128B.128 [R0+0x9000], [R12.64] ;  /* 0x090000000c007fae */ /* 0x0003e6000b901d66 */
[----:B------:R-:W-:Y:S01]  /*1f90*/  IADD3.X R7, R3, UR10, RZ, P1, !PT ;  /* 0x0000000a03077c10 */ /* 0x000fe20008ffe4ff */
        /* <DEDUP_REMOVED lines=9> */
[----:B------:R5:W-:Y:S04]  /*2030*/  LDGSTS.E.BYPASS.LTC128B.128 [R0+0xe000], [R6.64] ;  /* 0x0e00000006007fae */ /* 0x000be8000b901d66 */
[----:B------:R5:W-:Y:S01]  /*2040*/  LDGSTS.E.BYPASS.LTC128B.128 [R0+0x12000], [R6.64+0x80] ;  /* 0x1200008006007fae */ /* 0x000be2000b901d66 */
[----:B--2---:R-:W-:-:S04]  /*2050*/  IADD3 R10, P2, R6, UR4, RZ ;  /* 0x00000004060a7c10 */ /* 0x004fc8000ff5e0ff */
[----:B------:R-:W-:Y:S02]  /*2060*/  IADD3.X R11, R7, UR10, RZ, P2, !PT ;  /* 0x0000000a070b7c10 */ /* 0x000fe400097fe4ff */
[----:B---3--:R-:W-:-:S03]  /*2070*/  IADD3 R4, P1, R8, UR5, RZ ;  /* 0x0000000508047c10 */ /* 0x008fc6000ff3e0ff */
[----:B------:R1:W-:Y:S01]  /*2080*/  LDGSTS.E.BYPASS.LTC128B.128 [R0+0xf000], [R10.64] ;  /* 0x0f0000000a007fae */ /* 0x0003e2000b901d66 */
[----:B------:R-:W-:-:S03]  /*2090*/  IADD3.X R5, R9, UR6, RZ, P1, !PT ;  /* 0x0000000609057c10 */ /* 0x000fc60008ffe4ff */
[----:B------:R1:W-:Y:S01]  /*20a0*/  LDGSTS.E.BYPASS.LTC128B.128 [R0+0x13000], [R10.64+0x80] ;  /* 0x130000800a007fae */ /* 0x0003e2000b901d66 */
[----:B----4-:R-:W-:-:S03]  /*20b0*/  IADD3 R2, P1, R4, UR5, RZ ;  /* 0x0000000504027c10 */ /* 0x010fc6000ff3e0ff */
[----:B------:R1:W-:Y:S01]  /*20c0*/  LDGSTS.E.BYPASS.LTC128B.128 [R0+0x14000], [R8.64] ;  /* 0x1400000008007fae */ /* 0x0003e2000b901d66 */
[----:B------:R-:W-:-:S03]  /*20d0*/  IADD3.X R3, R5, UR6, RZ, P1, !PT ;  /* 0x0000000605037c10 */ /* 0x000fc60008ffe4ff */
[----:B------:R1:W-:Y:S01]  /*20e0*/  LDGSTS.E.BYPASS.LTC128B.128 [R0+0x18000], [R8.64+0x80] ;  /* 0x1800008008007fae */ /* 0x0003e2000b901d66 */
[----:B-----5:R-:W-:-:S03]  /*20f0*/  IADD3 R6, P1, R2, UR5, RZ ;  /* 0x0000000502067c10 */ /* 0x020fc6000ff3e0ff */
[----:B------:R1:W-:Y:S01]  /*2100*/  LDGSTS.E.BYPASS.LTC128B.128 [R0+0x15000], [R4.64] ;  /* 0x1500000004007fae */ /* 0x0003e2000b901d66 */
[----:B------:R-:W-:-:S03]  /*2110*/  IADD3.X R7, R3, UR6, RZ, P1, !PT ;  /* 0x0000000603077c10 */ /* 0x000fc60008ffe4ff */
[----:B------:R1:W-:Y:S01]  /*2120*/  LDGSTS.E.BYPASS.LTC128B.128 [R0+0x19000], [R4.64+0x80] ;  /* 0x1900008004007fae */ /* 0x0003e2000b901d66 */
[----:B------:R-:W-:-:S03]  /*2130*/  PLOP3.LUT P1, PT, PT, PT, UP0, 0x80, 0x0 ;  /* 0x000000000000781c */ /* 0x000fc60003f2f008 */
[----:B------:R1:W-:Y:S04]  /*2140*/  LDGSTS.E.BYPASS.LTC128B.128 [R0+0x16000], [R2.64] ;  /* 0x1600000002007fae */ /* 0x0003e8000b901d66 */
[----:B------:R1:W-:Y:S04]  /*2150*/  LDGSTS.E.BYPASS.LTC128B.128 [R0+0x1a000], [R2.64+0x80] ;  /* 0x1a00008002007fae */ /* 0x0003e8000b901d66 */
[----:B------:R1:W-:Y:S04]  /*2160*/  LDGSTS.E.BYPASS.LTC128B.128 [R0+0x17000], [R6.64] ;  /* 0x1700000006007fae */ /* 0x0003e8000b901d66 */
[----:B------:R1:W-:Y:S04]  /*2170*/  LDGSTS.E.BYPASS.LTC128B.128 [R0+0x1b000], [R6.64+0x80] ;  /* 0x1b00008006007fae */ /* 0x0003e8000b901d66 */
[----:B------:R-:W0:Y:S01]  /*2180*/  LDGDEPBAR ;  /* 0x00000000000079af */ /* 0x000e220000000000 */
[----:B------:R-:W-:Y:S05]  /*2190*/  @!P1 BRA `(.L_x_1619) ;  /* 0x00004d7000009947 */ /* 0x000fea0003800000 */
[----:B-1----:R-:W-:Y:S02]  /*21a0*/  IMAD.MOV.U32 R4, RZ, RZ, c[0x0][0x308] ;  /* 0x0000c200ff047624 */ /* 0x002fe400078e00ff */
[----:B------:R-:W-:-:S05]  /*21b0*/  IMAD.MOV.U32 R5, RZ, RZ, c[0x0][0x30c] ;  /* 0x0000c300ff057624 */ /* 0x000fca00078e00ff */
[----:B------:R1:W2:Y:S04]  /*21c0*/  LDG.E.64 R6, [R4.64] ;  /* 0x0000002604067981 */ /* 0x0002a8000c1e1b00 */
[----:B-1----:R-:W3:Y:S01]  /*21d0*/  LDG.E.64 R4, [R4.64+0x8] ;  /* 0x0000082604047981 */ /* 0x002ee2000c1e1b00 */
[----:B------:R-:W-:Y:S01]  /*21e0*/  UIMAD UR5, UR34, UR12, UR37 ;  /* 0x0000000c220572a4 */ /* 0x000fe2000f8e0225 */
[----:B------:R-:W-:-:S03]  /*21f0*/  IMAD.MOV.U32 R2, RZ, RZ, 0x4 ;  /* 0x00000004ff027424 */ /* 0x000fc600078e00ff */
[----:B------:R-:W-:Y:S01]  /*2200*/  USHF.L.U32 UR5, UR5, 0x5, URZ ;  /* 0x0000000505057899 */ /* 0x000fe2000800063f */
[----:B------:R-:W-:Y:S01]  /*2210*/  SHF.R.S32.HI R0, RZ, 0x1f, R19 ;  /* 0x0000001fff007819 */ /* 0x000fe20000011413 */
[----:B------:R-:W-:Y:S02]  /*2220*/  IMAD.WIDE R2, R247, R2, UR40 ;  /* 0x00000028f7027e25 */ /* 0x000fe4000f8e0202 */
[----:B------:R-:W-:-:S03]  /*2230*/  USHF.R.S32.HI UR4, URZ, 0x1f, UR5 ;  /* 0x0000001f3f047899 */ /* 0x000fc60008011405 */
[----:B------:R1:W5:Y:S04]  /*2240*/  LDG.E R246, [R2.64] ;  /* 0x0000002602f67981 */ /* 0x000368000c1e1900 */
[----:B------:R1:W5:Y:S04]  /*2250*/  LDG.E R245, [R2.64+0x20] ;  /* 0x0000202602f57981 */ /* 0x000368000c1e1900 */
[----:B------:R1:W5:Y:S04]  /*2260*/  LDG.E R244, [R2.64+0x80] ;  /* 0x0000802602f47981 */ /* 0x000368000c1e1900 */
[----:B------:R1:W5:Y:S01]  /*2270*/  LDG.E R243, [R2.64+0xa0] ;  /* 0x0000a02602f37981 */ /* 0x000362000c1e1900 */
[----:B------:R-:W-:Y:S01]  /*2280*/  IMAD.MOV.U32 R159, RZ, RZ, RZ ;  /* 0x000000ffff9f7224 */ /* 0x000fe200078e00ff */
[----:B-1----:R-:W-:Y:S01]  /*2290*/  IADD3 R2, R219, 0x2000, RZ ;  /* 0x00002000db027810 */ /* 0x002fe20007ffe0ff */
[----:B------:R-:W-:-:S03]  /*22a0*/  IMAD.U32 R3, RZ, RZ, UR27 ;  /* 0x0000001bff037e24 */ /* 0x000fc6000f8e00ff */
[----:B------:R-:W-:Y:S01]  /*22b0*/  SEL R2, R2, R219, !P0 ;  /* 0x000000db02027207 */ /* 0x000fe20004000000 */
[----:B------:R-:W-:-:S04]  /*22c0*/  IMAD R3, R3, 0x4, R22 ;  /* 0x0000000403037824 */ /* 0x000fc800078e0216 */
[----:B------:R-:W-:Y:S01]  /*22d0*/  IMAD.SHL.U32 R210, R2, 0x2, RZ ;  /* 0x0000000202d27824 */ /* 0x000fe200078e00ff */
[----:B--2---:R-:W1:Y:S08]  /*22e0*/  R2UR UR11, R6 ;  /* 0x00000000060b73c2 */ /* 0x004e7000000e0000 */
[----:B------:R-:W2:Y:S01]  /*22f0*/  R2UR UR10, R7 ;  /* 0x00000000070a73c2 */ /* 0x000ea200000e0000 */
[----:B---3--:R-:W-:Y:S01]  /*2300*/  IADD3 R19, P2, P1, R4, UR5, R19 ;  /* 0x0000000504137c10 */ /* 0x008fe2000f95e013 */
[----:B------:R-:W-:-:S03]  /*2310*/  UMOV UR5, UR45 ;  /* 0x0000002d00057c82 */ /* 0x000fc60008000000 */
[----:B------:R-:W-:Y:S01]  /*2320*/  IADD3.X R4, R5, UR4, R0, P2, P1 ;  /* 0x0000000405047c10 */ /* 0x000fe200097e2400 */
[----:B------:R-:W-:Y:S01]  /*2330*/  UMOV UR4, UR44 ;  /* 0x0000002c00047c82 */ /* 0x000fe20008000000 */
[----:B------:R-:W-:Y:S02]  /*2340*/  IADD3 R0, R220, 0x2000, RZ ;  /* 0x00002000dc007810 */ /* 0x000fe40007ffe0ff */
[----:B--2---:R-:W-:Y:S02]  /*2350*/  LOP3.LUT R3, R3, UR10, RZ, 0x3c, !PT ;  /* 0x0000000a03037c12 */ /* 0x004fe4000f8e3cff */
[----:B------:R-:W-:-:S05]  /*2360*/  SEL R0, R0, R220, !P0 ;  /* 0x000000dc00007207 */ /* 0x000fca0004000000 */
[----:B------:R-:W-:Y:S01]  /*2370*/  IMAD.SHL.U32 R213, R0, 0x2, RZ ;  /* 0x0000000200d57824 */ /* 0x000fe200078e00ff */
[----:B-1----:R-:W-:-:S05]  /*2380*/  LOP3.LUT R0, R4, UR11, RZ, 0x3c, !PT ;  /* 0x0000000b04007c12 */ /* 0x002fca000f8e3cff */
[----:B------:R1:W-:Y:S02]  /*2390*/  STL [R1+0x8], R0 ;  /* 0x0000080001007387 */ /* 0x0003e40000100800 */
[----:B-1----:R-:W-:Y:S01]  /*23a0*/  IMAD.MOV.U32 R0, RZ, RZ, c[0x0][0x22c] ;  /* 0x00008b00ff007624 */ /* 0x002fe200078e00ff */
[----:B------:R-:W-:Y:S01]  /*23b0*/  SHF.L.U32 R212, R220, 0x1, RZ ;  /* 0x00000001dcd47819 */ /* 0x000fe200000006ff */
[----:B------:R-:W-:Y:S01]  /*23c0*/  IMAD.WIDE.U32 R4, R19, -0x2daee0ad, RZ ;  /* 0xd2511f5313047825 */ /* 0x000fe200078e00ff */
[----:B------:R-:W-:-:S03]  /*23d0*/  MOV R221, 0x40 ;  /* 0x0000004000dd7802 */ /* 0x000fc60000000f00 */
[----:B------:R-:W-:Y:S01]  /*23e0*/  IMAD R0, R0, c[0x0][0x1c0], RZ ;  /* 0x0000700000007a24 */ /* 0x000fe200078e02ff */
[----:B------:R1:W-:Y:S01]  /*23f0*/  STL.64 [R1+0x18], R4 ;  /* 0x0000180401007387 */ /* 0x0003e20000100a00 */
[----:B------:R-:W-:Y:S01]  /*2400*/  LOP3.LUT R3, R5, R3, RZ, 0x3c, !PT ;  /* 0x0000000305037212 */ /* 0x000fe200078e3cff */
[----:B------:R-:W-:Y:S02]  /*2410*/  IMAD.MOV.U32 R222, RZ, RZ, 0x20 ;  /* 0x00000020ffde7424 */ /* 0x000fe400078e00ff */
[----:B------:R-:W-:Y:S02]  /*2420*/  SHF.L.U32 R242, R0, 0x3, RZ ;  /* 0x0000000300f27819 */ /* 0x000fe400000006ff */
[----:B------:R-:W-:-:S04]  /*2430*/  IMAD.WIDE.U32 R248, R3, -0x326172a9, RZ ;  /* 0xcd9e8d5703f87825 */ /* 0x000fc800078e00ff */
[----:B-1----:R-:W-:-:S05]  /*2440*/  IMAD.SHL.U32 R5, R0, 0x10, RZ ;  /* 0x0000001000057824 */ /* 0x002fca00078e00ff */
[C---:B------:R-:W-:Y:S02]  /*2450*/  IADD3 R2, R5.reuse, 0x20, RZ ;  /* 0x0000002005027810 */ /* 0x040fe40007ffe0ff */
[C---:B------:R-:W-:Y:S02]  /*2460*/  IADD3 R4, R5.reuse, 0x40, RZ ;  /* 0x0000004005047810 */ /* 0x040fe40007ffe0ff */
[----:B------:R-:W-:Y:S01]  /*2470*/  IADD3 R5, R5, 0x60, RZ ;  /* 0x0000006005057810 */ /* 0x000fe20007ffe0ff */
[C---:B------:R-:W-:Y:S01]  /*2480*/  IMAD.IADD R2, R242.reuse, 0x1, R2 ;  /* 0x00000001f2027824 */ /* 0x040fe200078e0202 */
[----:B------:R-:W-:-:S03]  /*2490*/  IADD3 R4, R242, R4, RZ ;  /* 0x00000004f2047210 */ /* 0x000fc60007ffe0ff */
[C---:B------:R-:W-:Y:S01]  /*24a0*/  IMAD.IADD R5, R242.reuse, 0x1, R5 ;  /* 0x00000001f2057824 */ /* 0x040fe200078e0205 */
[C---:B------:R-:W-:Y:S01]  /*24b0*/  IADD3 R2, R242.reuse, R2, RZ ;  /* 0x00000002f2027210 */ /* 0x040fe20007ffe0ff */
[----:B------:R-:W-:-:S03]  /*24c0*/  IMAD.IADD R4, R242, 0x1, R4 ;  /* 0x00000001f2047824 */ /* 0x000fc600078e0204 */
[C---:B------:R-:W-:Y:S01]  /*24d0*/  IADD3 R5, R242.reuse, R5, RZ ;  /* 0x00000005f2057210 */ /* 0x040fe20007ffe0ff */
[C---:B------:R-:W-:Y:S01]  /*24e0*/  IMAD.IADD R2, R242.reuse, 0x1, R2 ;  /* 0x00000001f2027824 */ /* 0x040fe200078e0202 */
[----:B------:R-:W-:-:S03]  /*24f0*/  IADD3 R4, R242, R4, RZ ;  /* 0x00000004f2047210 */ /* 0x000fc60007ffe0ff */
[C---:B------:R-:W-:Y:S01]  /*2500*/  IMAD.IADD R251, R242.reuse, 0x1, R5 ;  /* 0x00000001f2fb7824 */ /* 0x040fe200078e0205 */
[C---:B------:R-:W-:Y:S01]  /*2510*/  IADD3 R2, R242.reuse, R2, RZ ;  /* 0x00000002f2027210 */ /* 0x040fe20007ffe0ff */
[----:B------:R-:W-:-:S03]  /*2520*/  IMAD.IADD R252, R242, 0x1, R4 ;  /* 0x00000001f2fc7824 */ /* 0x000fc600078e0204 */
[C---:B------:R-:W-:Y:S01]  /*2530*/  IADD3 R250, R242.reuse, R251, RZ ;  /* 0x000000fbf2fa7210 */ /* 0x040fe20007ffe0ff */
[C---:B------:R-:W-:Y:S01]  /*2540*/  IMAD.IADD R3, R242.reuse, 0x1, R2 ;  /* 0x00000001f2037824 */ /* 0x040fe200078e0202 */
[----:B------:R1:W-:Y:S03]  /*2550*/  STL [R1], R2 ;  /* 0x0000000201007387 */ /* 0x0003e60000100800 */
[C---:B------:R-:W-:Y:S01]  /*2560*/  IMAD.IADD R0, R242.reuse, 0x1, R250 ;  /* 0x00000001f2007824 */ /* 0x040fe200078e02fa */
[----:B------:R2:W-:Y:S01]  /*2570*/  STL [R1+0x4], R3 ;  /* 0x0000040301007387 */ /* 0x0005e20000100800 */
[----:B-1----:R-:W-:-:S04]  /*2580*/  IADD3 R2, R242, R252, RZ ;  /* 0x000000fcf2027210 */ /* 0x002fc80007ffe0ff */
.L_x_1622:
[----:B------:R-:W3:Y:S01]  /*2590*/  LDL R0, [R1+0x2c] ;  /* 0x00002c0001007983 */ /* 0x000ee20000100800 */
[----:B------:R-:W-:Y:S02]  /*25a0*/  UIADD3 UR6, UR11, -0x61c88647, URZ ;  /* 0x9e3779b90b067890 */ /* 0x000fe4000fffe03f */
[----:B------:R-:W-:Y:S01]  /*25b0*/  UIADD3 UR7, UR10, -0x4498517b, URZ ;  /* 0xbb67ae850a077890 */ /* 0x000fe2000fffe03f */
[----:B------:R-:W0:Y:S01]  /*25c0*/  LDGDEPBAR ;  /* 0x00000000000079af */ /* 0x000e220000000000 */
[----:B------:R-:W-:Y:S02]  /*25d0*/  UIADD3 UR8, UR10, -0x56f99767, URZ ;  /* 0xa90668990a087890 */ /* 0x000fe4000fffe03f */
[----:B------:R-:W-:Y:S02]  /*25e0*/  UIADD3 UR9, UR10, 0x646e171e, URZ ;  /* 0x646e171e0a097890 */ /* 0x000fe4000fffe03f */
[----:B------:R-:W-:Y:S03]  /*25f0*/  UISETP.GE.AND UP2, UPT, UR46, 0x1, UPT ;  /* 0x000000012e00788c */ /* 0x000fe6000bf46270 */
[----:B------:R-:W4:Y:S04]  /*2600*/  LDL R228, [R1+0x28] ;  /* 0x0000280001e47983 */ /* 0x000f280000100800 */
[----:B--2---:R-:W2:Y:S01]  /*2610*/  LDL.64 R226, [R1+0x18] ;  /* 0x0000180001e27983 */ /* 0x004ea20000100a00 */
[----:B------:R-:W-:Y:S05]  /*2620*/  DEPBAR.LE SB0, 0x0 ;  /* 0x000080000000791a */ /* 0x000fea0000000000 */
[----:B------:R-:W-:Y:S08]  /*2630*/  BAR.SYNC.DEFER_BLOCKING 0x0 ;  /* 0x0000000000007b1d */ /* 0x000ff00000010000 */
[----:B------:R-:W-:Y:S08]  /*2640*/  LDSM.16.M88.4 R32, [R213] ;  /* 0x00000000d520783b */ /* 0x000ff00000000200 */
[----:B------:R-:W1:Y:S08]  /*2650*/  LDSM.16.M88.4 R16, [R218+0xc000] ;  /* 0x00c00000da10783b */ /* 0x000e700000000200 */
[----:B------:R-:W1:Y:S08]  /*2660*/  LDSM.16.M88.4 R28, [R213+0x1000] ;  /* 0x00100000d51c783b */ /* 0x000e700000000200 */
[----:B------:R-:W1:Y:S08]  /*2670*/  LDSM.16.M88.4 R164, [R218+0xc800] ;  /* 0x00c80000daa4783b */ /* 0x000e700000000200 */
[----:B------:R-:W-:Y:S08]  /*2680*/  LDSM.16.M88.4 R172, [R215+0xc000] ;  /* 0x00c00000d7ac783b */ /* 0x000ff00000000200 */
[----:B------:R-:W-:Y:S01]  /*2690*/  LDSM.16.M88.4 R180, [R215+0xc800] ;  /* 0x00c80000d7b4783b */ /* 0x000fe20000000200 */
[-C--:B-1----:R-:W-:Y:S07]  /*26a0*/  HMMA.16816.F32.BF16 R4, R32, R16.reuse, RZ ;  /* 0x000000102004723c */ /* 0x082fee00000418ff */
[----:B------:R-:W-:Y:S01]  /*26b0*/  LDSM.16.M88.4 R188, [R217+0xc000] ;  /* 0x00c00000d9bc783b */ /* 0x000fe20000000200 */
[C---:B------:R-:W-:Y:S07]  /*26c0*/  HMMA.16816.F32.BF16 R8, R28.reuse, R16, RZ ;  /* 0x000000101c08723c */ /* 0x040fee00000418ff */
[----:B------:R-:W-:Y:S01]  /*26d0*/  LDSM.16.M88.4 R200, [R216+0xc000] ;  /* 0x00c00000d8c8783b */ /* 0x000fe20000000200 */
[-C--:B------:R-:W-:Y:S08]  /*26e0*/  HMMA.16816.F32.BF16 R12, R28, R18.reuse, RZ ;  /* 0x000000121c0c723c */ /* 0x080ff000000418ff */
[C---:B------:R-:W-:Y:S08]  /*26f0*/  HMMA.16816.F32.BF16 R16, R32.reuse, R18, RZ ;  /* 0x000000122010723c */ /* 0x040ff000000418ff */
[-C--:B------:R-:W-:Y:S08]  /*2700*/  HMMA.16816.F32.BF16 R20, R32, R164.reuse, RZ ;  /* 0x000000a42014723c */ /* 0x080ff000000418ff */
[C---:B------:R-:W-:Y:S08]  /*2710*/  HMMA.16816.F32.BF16 R24, R28.reuse, R164, RZ ;  /* 0x000000a41c18723c */ /* 0x040ff000000418ff */
[-C--:B------:R-:W-:Y:S08]  /*2720*/  HMMA.16816.F32.BF16 R28, R28, R166.reuse, RZ ;  /* 0x000000a61c1c723c */ /* 0x080ff000000418ff */
[----:B------:R-:W-:Y:S01]  /*2730*/  HMMA.16816.F32.BF16 R32, R32, R166, RZ ;  /* 0x000000a62020723c */ /* 0x000fe200000418ff */
[----:B------:R-:W-:Y:S01]  /*2740*/  LDSM.16.M88.4 R164, [R217+0xc800] ;  /* 0x00c80000d9a4783b */ /* 0x000fe20000000200 */
[----:B---3--:R-:W-:Y:S02]  /*2750*/  R2P PR, R0, 0x6 ;  /* 0x0000000600007804 */ /* 0x008fe40000000000 */
[----:B-----5:R-:W-:Y:S03]  /*2760*/  FSETP.NEU.FTZ.AND P0, PT, R246, -INF , PT ;  /* 0xff800000f600780b */ /* 0x020fe60003f1d000 */
[----:B------:R-:W-:Y:S02]  /*2770*/  SEL R211, R222, 0xffffffe0, !P1 ;  /* 0xffffffe0ded37807 */ /* 0x000fe40004800000 */
[----:B------:R-:W-:Y:S03]  /*2780*/  SEL R214, R221, 0xffffffc0, !P2 ;  /* 0xffffffc0ddd67807 */ /* 0x000fe60005000000 */
[C---:B------:R-:W-:Y:S02]  /*2790*/  IMAD.IADD R0, R213.reuse, 0x1, R211 ;  /* 0x00000001d5007824 */ /* 0x040fe400078e02d3 */
[----:B------:R-:W-:Y:S02]  /*27a0*/  IMAD.IADD R3, R213, 0x1, R214 ;  /* 0x00000001d5037824 */ /* 0x000fe400078e02d6 */
[----:B------:R-:W-:Y:S01]  /*27b0*/  IMAD.IADD R2, R214, 0x1, R0 ;  /* 0x00000001d6027824 */ /* 0x000fe200078e0200 */
[----:B------:R-:W1:Y:S08]  /*27c0*/  LDSM.16.M88.4 R168, [R0] ;  /* 0x0000000000a8783b */ /* 0x000e700000000200 */
[----:B------:R-:W3:Y:S08]  /*27d0*/  LDSM.16.M88.4 R176, [R0+0x1000] ;  /* 0x0010000000b0783b */ /* 0x000ef00000000200 */
[----:B------:R-:W2:Y:S08]  /*27e0*/  LDSM.16.M88.4 R184, [R3] ;  /* 0x0000000003b8783b */ /* 0x000eb00000000200 */
[----:B------:R-:W2:Y:S08]  /*27f0*/  LDSM.16.M88.4 R192, [R3+0x1000] ;  /* 0x0010000003c0783b */ /* 0x000eb00000000200 */
[----:B------:R-:W2:Y:S01]  /*2800*/  LDSM.16.M88.4 R196, [R2] ;  /* 0x0000000002c4783b */ /* 0x000ea20000000200 */
[-C--:B-1----:R-:W-:Y:S07]  /*2810*/  HMMA.16816.F32.BF16 R4, R168, R172.reuse, R4 ;  /* 0x000000aca804723c */ /* 0x082fee0000041804 */
[----:B------:R-:W1:Y:S01]  /*2820*/  LDSM.16.M88.4 R204, [R2+0x1000] ;  /* 0x0010000002cc783b */ /* 0x000e620000000200 */
        /* <DEDUP_REMOVED lines=10> */
[-C--:B--2---:R-:W-:Y:S01]  /*28d0*/  HMMA.16816.F32.BF16 R4, R184, R188.reuse, R4 ;  /* 0x000000bcb804723c */ /* 0x084fe20000041804 */
[----:B------:R-:W2:Y:S07]  /*28e0*/  LDSM.16.M88.4 R180, [R213+0x3000] ;  /* 0x00300000d5b4783b */ /* 0x000eae0000000200 */
        /* <DEDUP_REMOVED lines=12> */
[C---:B-1----:R-:W-:Y:S01]  /*29b0*/  HMMA.16816.F32.BF16 R8, R204.reuse, R200, R8 ;  /* 0x000000c8cc08723c */ /* 0x042fe20000041808 */
[----:B------:R-:W4:Y:S07]  /*29c0*/  LDL R201, [R1+0x8] ;  /* 0x0000080001c97983 */ /* 0x000f2e0000100800 */
[-C--:B------:R-:W-:Y:S08]  /*29d0*/  HMMA.16816.F32.BF16 R12, R204, R202.reuse, R12 ;  /* 0x000000cacc0c723c */ /* 0x080ff0000004180c */
[C---:B------:R-:W-:Y:S04]  /*29e0*/  HMMA.16816.F32.BF16 R16, R196.reuse, R202, R16 ;  /* 0x000000cac410723c */ /* 0x040fe80000041810 */
[----:B---3--:R-:W-:Y:S04]  /*29f0*/  FMUL.FTZ R0, R243, 1.4426950216293334961 ;  /* 0x3fb8aa3bf3007820 */ /* 0x008fe80000410000 */
        /* <DEDUP_REMOVED lines=32> */
[----:B------:R-:W-:Y:S01]  /*2c00*/  FSETP.NEU.FTZ.AND P0, PT, R244, -INF , PT ;  /* 0xff800000f400780b */ /* 0x000fe20003f1d000 */
[----:B------:R-:W-:Y:S01]  /*2c10*/  IMAD.IADD R185, R212, 0x1, R214 ;  /* 0x00000001d4b97824 */ /* 0x000fe200078e02d6 */
[-C--:B---3--:R-:W-:Y:S08]  /*2c20*/  HMMA.16816.F32.BF16 R4, R164, R172.reuse, R4 ;  /* 0x000000aca404723c */ /* 0x088ff00000041804 */
        /* <DEDUP_REMOVED lines=13> */
[--C-:B------:R-:W-:Y:S01]  /*2d00*/  FFMA.FTZ R4, R4, c[0x0][0x23c], -R168.reuse ;  /* 0x00008f0004047a23 */ /* 0x100fe200000108a8 */
[----:B------:R-:W-:Y:S01]  /*2d10*/  FSEL R0, R0, RZ, P0 ;  /* 0x000000ff00007208 */ /* 0x000fe20000000000 */
[----:B------:R-:W-:Y:S01]  /*2d20*/  FFMA.FTZ R5, R5, c[0x0][0x23c], -R168 ;  /* 0x00008f0005057a23 */ /* 0x000fe200000108a8 */
[----:B------:R1:W-:Y:S01]  /*2d30*/  MUFU.EX2 R204, R6 ;  /* 0x0000000600cc7308 */ /* 0x0003e20000000800 */
[--C-:B------:R-:W-:Y:S01]  /*2d40*/  FFMA.FTZ R7, R7, c[0x0][0x23c], -R3.reuse ;  /* 0x00008f0007077a23 */ /* 0x100fe20000010803 */
[C---:B---3--:R-:W-:Y:S08]  /*2d50*/  HMMA.16816.F32.BF16 R8, R164.reuse, R192, R8 ;  /* 0x000000c0a408723c */ /* 0x048ff00000041808 */
[----:B------:R2:W-:Y:S01]  /*2d60*/  MUFU.EX2 R206, R4 ;  /* 0x0000000400ce7308 */ /* 0x0005e20000000800 */
[-C--:B------:R-:W-:Y:S08]  /*2d70*/  HMMA.16816.F32.BF16 R12, R164, R194.reuse, R12 ;  /* 0x000000c2a40c723c */ /* 0x080ff0000004180c */
[C---:B------:R-:W-:Y:S01]  /*2d80*/  HMMA.16816.F32.BF16 R16, R188.reuse, R194, R16 ;  /* 0x000000c2bc10723c */ /* 0x040fe20000041810 */
[----:B------:R3:W-:Y:S03]  /*2d90*/  MUFU.EX2 R205, R5 ;  /* 0x0000000500cd7308 */ /* 0x0007e60000000800 */
[----:B-1----:R-:W-:Y:S03]  /*2da0*/  IMAD.U32 R6, RZ, RZ, UR46 ;  /* 0x0000002eff067e24 */ /* 0x002fe6000f8e00ff */
[--C-:B------:R-:W-:Y:S04]  /*2db0*/  FFMA.FTZ R8, R8, c[0x0][0x23c], -R2.reuse ;  /* 0x00008f0008087a23 */ /* 0x100fe80000010802 */
[----:B------:R1:W-:Y:S01]  /*2dc0*/  MUFU.EX2 R223, R7 ;  /* 0x0000000700df7308 */ /* 0x0003e20000000800 */
[----:B------:R-:W-:Y:S02]  /*2dd0*/  FFMA.FTZ R9, R9, c[0x0][0x23c], -R2 ;  /* 0x00008f0009097a23 */ /* 0x000fe40000010802 */
[----:B------:R-:W-:Y:S02]  /*2de0*/  FFMA.FTZ R10, R10, c[0x0][0x23c], -R0 ;  /* 0x00008f000a0a7a23 */ /* 0x000fe40000010800 */
[----:B----4-:R-:W-:Y:S02]  /*2df0*/  IMAD R6, R6, 0x4, R228 ;  /* 0x0000000406067824 */ /* 0x010fe400078e02e4 */
[----:B------:R-:W-:Y:S02]  /*2e00*/  FFMA.FTZ R11, R11, c[0x0][0x23c], -R0 ;  /* 0x00008f000b0b7a23 */ /* 0x000fe40000010800 */
[--C-:B------:R-:W-:Y:S01]  /*2e10*/  FFMA.FTZ R12, R12, c[0x0][0x23c], -R2.reuse ;  /* 0x00008f000c0c7a23 */ /* 0x100fe20000010802 */
[----:B------:R4:W-:Y:S01]  /*2e20*/  MUFU.EX2 R230, R8 ;  /* 0x0000000800e67308 */ /* 0x0009e20000000800 */
[----:B--2---:R-:W-:Y:S01]  /*2e30*/  IADD3 R4, R6, 0x2, RZ ;  /* 0x0000000206047810 */ /* 0x004fe20007ffe0ff */
[----:B------:R-:W-:Y:S02]  /*2e40*/  FFMA.FTZ R13, R13, c[0x0][0x23c], -R2 ;  /* 0x00008f000d0d7a23 */ /* 0x000fe40000010802 */
[----:B------:R-:W-:Y:S02]  /*2e50*/  FFMA.FTZ R14, R14, c[0x0][0x23c], -R0 ;  /* 0x00008f000e0e7a23 */ /* 0x000fe40000010800 */
[----:B---3--:R-:W-:Y:S04]  /*2e60*/  IMAD.WIDE.U32 R4, R4, -0x326172a9, RZ ;  /* 0xcd9e8d5704047825 */ /* 0x008fe800078e00ff */
[----:B------:R2:W-:Y:S01]  /*2e70*/  MUFU.EX2 R229, R9 ;  /* 0x0000000900e57308 */ /* 0x0005e20000000800 */
[----:B------:R-:W-:Y:S01]  /*2e80*/  LOP3.LUT R169, R249, UR6, R4, 0x96, !PT ;  /* 0x00000006f9a97c12 */ /* 0x000fe2000f8e9604 */
[--C-:B------:R-:W-:Y:S02]  /*2e90*/  FFMA.FTZ R16, R16, c[0x0][0x23c], -R168.reuse ;  /* 0x00008f0010107a23 */ /* 0x100fe400000108a8 */
[----:B-1----:R-:W-:Y:S04]  /*2ea0*/  IMAD.WIDE.U32 R6, R6, -0x326172a9, RZ ;  /* 0xcd9e8d5706067825 */ /* 0x002fe800078e00ff */
[----:B------:R-:W-:Y:S02]  /*2eb0*/  IMAD.WIDE.U32 R176, R169, -0x2daee0ad, RZ ;  /* 0xd2511f53a9b07825 */ /* 0x000fe400078e00ff */
[----:B------:R1:W-:Y:S02]  /*2ec0*/  MUFU.EX2 R232, R10 ;  /* 0x0000000a00e87308 */ /* 0x0003e40000000800 */
[----:B------:R-:W-:Y:S01]  /*2ed0*/  FFMA.FTZ R17, R17, c[0x0][0x23c], -R168 ;  /* 0x00008f0011117a23 */ /* 0x000fe200000108a8 */
[-C--:B----4-:R-:W-:Y:S01]  /*2ee0*/  LOP3.LUT R8, R5, R201.reuse, RZ, 0x3c, !PT ;  /* 0x000000c905087212 */ /* 0x090fe200078e3cff */
[----:B------:R-:W-:Y:S02]  /*2ef0*/  FFMA.FTZ R169, R15, c[0x0][0x23c], -R0 ;  /* 0x00008f000fa97a23 */ /* 0x000fe40000010800 */
[--C-:B------:R-:W-:Y:S02]  /*2f00*/  FFMA.FTZ R18, R18, c[0x0][0x23c], -R3.reuse ;  /* 0x00008f0012127a23 */ /* 0x100fe40000010803 */
[--C-:B------:R-:W-:Y:S02]  /*2f10*/  FFMA.FTZ R19, R19, c[0x0][0x23c], -R3.reuse ;  /* 0x00008f0013137a23 */ /* 0x100fe40000010803 */
[----:B------:R3:W-:Y:S01]  /*2f20*/  MUFU.EX2 R231, R11 ;  /* 0x0000000b00e77308 */ /* 0x0007e20000000800 */
[----:B--2---:R-:W-:Y:S01]  /*2f30*/  LOP3.LUT R9, R249, UR6, R6, 0x96, !PT ;  /* 0x00000006f9097c12 */ /* 0x004fe2000f8e9606 */
[----:B------:R-:W-:Y:S04]  /*2f40*/  UIADD3 UR6, UR10, 0x76cf5d0a, URZ ;  /* 0x76cf5d0a0a067890 */ /* 0x000fe8000fffe03f */
[----:B------:R-:W-:Y:S04]  /*2f50*/  IMAD.WIDE.U32 R170, R9, -0x2daee0ad, RZ ;  /* 0xd2511f5309aa7825 */ /* 0x000fe800078e00ff */
[----:B------:R2:W-:Y:S01]  /*2f60*/  MUFU.EX2 R228, R12 ;  /* 0x0000000c00e47308 */ /* 0x0005e20000000800 */
[----:B------:R-:W-:Y:S01]  /*2f70*/  IMAD.WIDE.U32 R8, R8, -0x2daee0ad, RZ ;  /* 0xd2511f5308087825 */ /* 0x000fe200078e00ff */
[----:B-1----:R-:W-:Y:S02]  /*2f80*/  LOP3.LUT R10, R7, R201, RZ, 0x3c, !PT ;  /* 0x000000c9070a7212 */ /* 0x002fe400078e3cff */
[----:B------:R-:W1:Y:S02]  /*2f90*/  LDSM.16.M88.4 R4, [R216+0x10800] ;  /* 0x01080000d804783b */ /* 0x000e640000000200 */
[----:B------:R-:W-:Y:S04]  /*2fa0*/  LOP3.LUT R174, R177, UR6, R8, 0x96, !PT ;  /* 0x00000006b1ae7c12 */ /* 0x000fe8000f8e9608 */
[----:B------:R4:W-:Y:S01]  /*2fb0*/  MUFU.EX2 R207, R13 ;  /* 0x0000000d00cf7308 */ /* 0x0009e20000000800 */
[----:B------:R-:W-:Y:S04]  /*2fc0*/  IMAD.WIDE.U32 R174, R174, -0x326172a9, RZ ;  /* 0xcd9e8d57aeae7825 */ /* 0x000fe800078e00ff */
[----:B---3--:R-:W-:Y:S05]  /*2fd0*/  IMAD.WIDE.U32 R10, R10, -0x2daee0ad, RZ ;  /* 0xd2511f530a0a7825 */ /* 0x008fea00078e00ff */
[----:B------:R3:W-:Y:S01]  /*2fe0*/  MUFU.EX2 R227, R14 ;  /* 0x0000000e00e37308 */ /* 0x0007e20000000800 */
[----:B--2---:R-:W-:Y:S01]  /*2ff0*/  LOP3.LUT R12, R226, UR7, RZ, 0x3c, !PT ;  /* 0x00000007e20c7c12 */ /* 0x004fe2000f8e3cff */
[----:B------:R-:W-:Y:S03]  /*3000*/  UIADD3 UR7, UR11, 0x3c6ef372, URZ ;  /* 0x3c6ef3720b077890 */ /* 0x000fe6000fffe03f */
[C---:B------:R-:W-:Y:S05]  /*3010*/  LOP3.LUT R11, R12.reuse, R11, RZ, 0x3c, !PT ;  /* 0x0000000b0c0b7212 */ /* 0x040fea00078e3cff */
[----:B------:R-:W-:Y:S01]  /*3020*/  MUFU.EX2 R200, R19 ;  /* 0x0000001300c87308 */ /* 0x000fe20000000800 */
[----:B------:R-:W-:Y:S02]  /*3030*/  LOP3.LUT R9, R12, R9, RZ, 0x3c, !PT ;  /* 0x000000090c097212 */ /* 0x000fe400078e3cff */
[----:B----4-:R-:W-:Y:S01]  /*3040*/  LOP3.LUT R13, R171, UR6, R10, 0x96, !PT ;  /* 0x00000006ab0d7c12 */ /* 0x010fe2000f8e960a */
[----:B------:R-:W-:Y:S02]  /*3050*/  UIADD3 UR6, UR11, -0x255992d5, URZ ;  /* 0xdaa66d2b0b067890 */ /* 0x000fe4000fffe03f */
[----:B------:R-:W-:Y:S04]  /*3060*/  IMAD.WIDE.U32 R8, R9, -0x326172a9, RZ ;  /* 0xcd9e8d5709087825 */ /* 0x000fe800078e00ff */
[----:B------:R2:W-:Y:S01]  /*3070*/  MUFU.EX2 R203, R16 ;  /* 0x0000001000cb7308 */ /* 0x0005e20000000800 */
[----:B------:R-:W-:Y:S01]  /*3080*/  LOP3.LUT R172, R175, UR6, R8, 0x96, !PT ;  /* 0x00000006afac7c12 */ /* 0x000fe2000f8e9608 */
[----:B------:R-:W-:Y:S01]  /*3090*/  IMAD.WIDE.U32 R12, R13, -0x326172a9, RZ ;  /* 0xcd9e8d570d0c7825 */ /* 0x000fe200078e00ff */
[----:B---3--:R-:W-:Y:S01]  /*30a0*/  LOP3.LUT R14, R248, UR7, RZ, 0x3c, !PT ;  /* 0x00000007f80e7c12 */ /* 0x008fe2000f8e3cff */
[----:B------:R-:W-:Y:S01]  /*30b0*/  UIADD3 UR7, UR10, -0x126145ec, URZ ;  /* 0xed9eba140a077890 */ /* 0x000fe2000fffe03f */
[-C--:B-1----:R-:W-:Y:S03]  /*30c0*/  HMMA.16816.F32.BF16 R20, R188, R4.reuse, R20 ;  /* 0x00000004bc14723c */ /* 0x082fe60000041814 */
[----:B------:R-:W-:Y:S02]  /*30d0*/  IMAD.WIDE.U32 R10, R11, -0x326172a9, RZ ;  /* 0xcd9e8d570b0a7825 */ /* 0x000fe400078e00ff */
[----:B------:R1:W-:Y:S01]  /*30e0*/  MUFU.EX2 R202, R17 ;  /* 0x0000001100ca7308 */ /* 0x0003e20000000800 */
[----:B------:R-:W-:Y:S01]  /*30f0*/  LOP3.LUT R9, R14, R9, RZ, 0x3c, !PT ;  /* 0x000000090e097212 */ /* 0x000fe200078e3cff */
[----:B------:R-:W-:Y:S01]  /*3100*/  IMAD.WIDE.U32 R172, R172, -0x2daee0ad, RZ ;  /* 0xd2511f53acac7825 */ /* 0x000fe200078e00ff */
[C---:B------:R-:W-:Y:S04]  /*3110*/  HMMA.16816.F32.BF16 R24, R164.reuse, R4, R24 ;  /* 0x00000004a418723c */ /* 0x040fe80000041818 */
[----:B------:R-:W-:Y:S01]  /*3120*/  LOP3.LUT R11, R14, R11, RZ, 0x3c, !PT ;  /* 0x0000000b0e0b7212 */ /* 0x000fe200078e3cff */
[----:B------:R-:W-:Y:S01]  /*3130*/  IMAD.WIDE.U32 R8, R9, -0x2daee0ad, RZ ;  /* 0xd2511f5309087825 */ /* 0x000fe200078e00ff */
[----:B------:R-:W-:Y:S01]  /*3140*/  LOP3.LUT R15, R13, UR6, R10, 0x96, !PT ;  /* 0x000000060d0f7c12 */ /* 0x000fe2000f8e960a */
[----:B------:R-:W-:Y:S01]  /*3150*/  UIADD3 UR6, UR10, 0x32370b8f, URZ ;  /* 0x32370b8f0a067890 */ /* 0x000fe2000fffe03f */
[-C--:B------:R-:W-:Y:S01]  /*3160*/  HMMA.16816.F32.BF16 R28, R164, R6.reuse, R28 ;  /* 0x00000006a41c723c */ /* 0x080fe2000004181c */
[----:B------:R3:W-:Y:S03]  /*3170*/  MUFU.EX2 R226, R169 ;  /* 0x000000a900e27308 */ /* 0x0007e60000000800 */
[----:B------:R-:W-:Y:S01]  /*3180*/  IMAD.WIDE.U32 R10, R11, -0x2daee0ad, RZ ;  /* 0xd2511f530b0a7825 */ /* 0x000fe200078e00ff */
[----:B------:R-:W-:Y:S02]  /*3190*/  LOP3.LUT R13, R9, UR6, R176, 0x96, !PT ;  /* 0x00000006090d7c12 */ /* 0x000fe4000f8e96b0 */
[----:B--2---:R-:W-:Y:S01]  /*31a0*/  LOP3.LUT R16, R173, UR7, R8, 0x96, !PT ;  /* 0x00000007ad107c12 */ /* 0x004fe2000f8e9608 */
[----:B------:R-:W-:Y:S03]  /*31b0*/  HMMA.16816.F32.BF16 R32, R188, R6, R32 ;  /* 0x00000006bc20723c */ /* 0x000fe60000041820 */
[----:B------:R2:W-:Y:S01]  /*31c0*/  MUFU.EX2 R201, R18 ;  /* 0x0000001200c97308 */ /* 0x0005e20000000800 */
[----:B------:R-:W-:Y:S01]  /*31d0*/  IMAD.WIDE.U32 R14, R15, -0x2daee0ad, RZ ;  /* 0xd2511f530f0e7825 */ /* 0x000fe200078e00ff */
[----:B------:R-:W-:Y:S01]  /*31e0*/  LOP3.LUT R11, R11, UR6, R170, 0x96, !PT ;  /* 0x000000060b0b7c12 */ /* 0x000fe2000f8e96aa */
[----:B------:R-:W-:Y:S02]  /*31f0*/  UIADD3 UR6, UR11, 0x78dde6e4, URZ ;  /* 0x78dde6e40b067890 */ /* 0x000fe4000fffe03f */
[----:B------:R-:W-:Y:S01]  /*3200*/  FFMA.FTZ R20, R20, c[0x0][0x23c], -R168 ;  /* 0x00008f0014147a23 */ /* 0x000fe200000108a8 */
[----:B------:R-:W-:Y:S01]  /*3210*/  LOP3.LUT R170, R15, UR7, R10, 0x96, !PT ;  /* 0x000000070faa7c12 */ /* 0x000fe2000f8e960a */
[----:B------:R-:W-:Y:S02]  /*3220*/  UIADD3 UR7, UR11, 0x1715609d, URZ ;  /* 0x1715609d0b077890 */ /* 0x000fe4000fffe03f */
[----:B------:R-:W-:Y:S01]  /*3230*/  IMAD.WIDE.U32 R10, R11, -0x326172a9, RZ ;  /* 0xcd9e8d570b0a7825 */ /* 0x000fe200078e00ff */
[----:B------:R4:W2:Y:S03]  /*3240*/  MUFU.EX2 R199, R20 ;  /* 0x0000001400c77308 */ /* 0x0008a60000000800 */
[----:B------:R-:W-:Y:S01]  /*3250*/  IMAD.WIDE.U32 R170, R170, -0x326172a9, RZ ;  /* 0xcd9e8d57aaaa7825 */ /* 0x000fe200078e00ff */
[----:B------:R-:W-:Y:S03]  /*3260*/  LOP3.LUT R8, R11, UR6, R12, 0x96, !PT ;  /* 0x000000060b087c12 */ /* 0x000fe6000f8e960c */
[----:B------:R-:W-:Y:S01]  /*3270*/  IMAD.WIDE.U32 R12, R13, -0x326172a9, RZ ;  /* 0xcd9e8d570d0c7825 */ /* 0x000fe200078e00ff */
[----:B------:R-:W-:Y:S03]  /*3280*/  LOP3.LUT R10, R171, UR7, R10, 0x96, !PT ;  /* 0x00000007ab0a7c12 */ /* 0x000fe6000f8e960a */
[----:B-1----:R-:W-:Y:S01]  /*3290*/  IMAD.WIDE.U32 R16, R16, -0x326172a9, RZ ;  /* 0xcd9e8d5710107825 */ /* 0x002fe200078e00ff */
[----:B------:R-:W-:Y:S01]  /*32a0*/  LOP3.LUT R15, R13, UR6, R174, 0x96, !PT ;  /* 0x000000060d0f7c12 */ /* 0x000fe2000f8e96ae */
[----:B------:R-:W-:Y:S02]  /*32b0*/  ULDC.U8 UR6, c[0x0][0x2d8] ;  /* 0x0000b60000067ab9 */ /* 0x000fe40000000000 */
[----:B------:R-:W-:Y:S01]  /*32c0*/  IMAD.WIDE.U32 R8, R8, -0x2daee0ad, RZ ;  /* 0xd2511f5308087825 */ /* 0x000fe200078e00ff */
[----:B------:R-:W-:Y:S01]  /*32d0*/  LOP3.LUT R12, R17, UR7, R12, 0x96, !PT ;  /* 0x00000007110c7c12 */ /* 0x000fe2000f8e960c */
[----:B------:R-:W-:Y:S02]  /*32e0*/  UIADD3 UR7, UR11, -0x4ab325aa, URZ ;  /* 0xb54cda560b077890 */ /* 0x000fe4000fffe03f */
[----:B------:R-:W-:Y:S01]  /*32f0*/  IMAD.WIDE.U32 R10, R10, -0x2daee0ad, RZ ;  /* 0xd2511f530a0a7825 */ /* 0x000fe200078e00ff */
[----:B---3--:R-:W-:Y:S03]  /*3300*/  LOP3.LUT R169, R9, UR8, R14, 0x96, !PT ;  /* 0x0000000809a97c12 */ /* 0x008fe6000f8e960e */
[----:B------:R-:W-:Y:S01]  /*3310*/  IMAD.WIDE.U32 R14, R15, -0x2daee0ad, RZ ;  /* 0xd2511f530f0e7825 */ /* 0x000fe200078e00ff */
[----:B------:R-:W-:Y:S02]  /*3320*/  SHF.R.U32.HI R176, RZ, 0x10, R10 ;  /* 0x00000010ffb07819 */ /* 0x000fe4000001160a */
[----:B------:R-:W-:Y:S01]  /*3330*/  LOP3.LUT R175, R10, 0xffff, RZ, 0xc0, !PT ;  /* 0x0000ffff0aaf7812 */ /* 0x000fe200078ec0ff */
[--C-:B------:R-:W-:Y:S01]  /*3340*/  FFMA.FTZ R28, R28, c[0x0][0x23c], -R2.reuse ;  /* 0x00008f001c1c7a23 */ /* 0x100fe20000010802 */
[----:B--2---:R-:W-:Y:S01]  /*3350*/  LOP3.LUT R18, R10, 0xff, RZ, 0xc0, !PT ;  /* 0x000000ff0a127812 */ /* 0x004fe200078ec0ff */
[----:B------:R-:W-:Y:S01]  /*3360*/  FFMA.FTZ R24, R24, c[0x0][0x23c], -R2 ;  /* 0x00008f0018187a23 */ /* 0x000fe20000010802 */
[----:B------:R-:W-:Y:S01]  /*3370*/  SHF.R.U32.HI R17, RZ, 0x18, R10 ;  /* 0x00000018ff117819 */ /* 0x000fe2000001160a */
[----:B------:R-:W-:Y:S01]  /*3380*/  FFMA.FTZ R25, R25, c[0x0][0x23c], -R2 ;  /* 0x00008f0019197a23 */ /* 0x000fe20000010802 */
[----:B------:R-:W-:Y:S01]  /*3390*/  LOP3.LUT R13, R11, UR9, R8, 0x96, !PT ;  /* 0x000000090b0d7c12 */ /* 0x000fe2000f8e9608 */
[----:B------:R-:W-:Y:S01]  /*33a0*/  IMAD.WIDE.U32 R8, R12, -0x2daee0ad, RZ ;  /* 0xd2511f530c087825 */ /* 0x000fe200078e00ff */
[----:B------:R-:W-:Y:S01]  /*33b0*/  LOP3.LUT R172, R15, UR8, R172, 0x96, !PT ;  /* 0x000000080fac7c12 */ /* 0x000fe2000f8e96ac */
[----:B------:R-:W-:Y:S01]  /*33c0*/  MUFU.EX2 R197, R24 ;  /* 0x0000001800c57308 */ /* 0x000fe20000000800 */
[----:B------:R-:W-:Y:S01]  /*33d0*/  ISETP.LE.U32.AND P5, PT, R17, UR6, PT ;  /* 0x0000000611007c0c */ /* 0x000fe2000bfa3070 */
[----:B------:R-:W-:Y:S01]  /*33e0*/  IMAD.WIDE.U32 R10, R169, -0x326172a9, RZ ;  /* 0xcd9e8d57a90a7825 */ /* 0x000fe200078e00ff */
[----:B------:R-:W-:Y:S02]  /*33f0*/  LOP3.LUT R171, R8, 0xffff, RZ, 0xc0, !PT ;  /* 0x0000ffff08ab7812 */ /* 0x000fe400078ec0ff */
[----:B------:R-:W-:Y:S01]  /*3400*/  LOP3.LUT R12, R9, UR9, R14, 0x96, !PT ;  /* 0x00000009090c7c12 */ /* 0x000fe2000f8e960e */
[----:B------:R-:W-:Y:S01]  /*3410*/  IMAD.WIDE.U32 R4, R172, -0x326172a9, RZ ;  /* 0xcd9e8d57ac047825 */ /* 0x000fe200078e00ff */
[----:B------:R-:W-:Y:S02]  /*3420*/  LOP3.LUT R9, R11, UR7, R170, 0x96, !PT ;  /* 0x000000070b097c12 */ /* 0x000fe4000f8e96aa */
[----:B------:R-:W-:Y:S01]  /*3430*/  LOP3.LUT R169, R8, 0xff, RZ, 0xc0, !PT ;  /* 0x000000ff08a97812 */ /* 0x000fe200078ec0ff */
[----:B------:R-:W-:Y:S01]  /*3440*/  FFMA.FTZ R2, R29, c[0x0][0x23c], -R2 ;  /* 0x00008f001d027a23 */ /* 0x000fe20000010802 */
[----:B------:R-:W-:Y:S01]  /*3450*/  SHF.R.U32.HI R173, RZ, 0x18, R8 ;  /* 0x00000018ffad7819 */ /* 0x000fe20000011608 */
[----:B------:R-:W-:Y:S01]  /*3460*/  FFMA.FTZ R21, R21, c[0x0][0x23c], -R168 ;  /* 0x00008f0015157a23 */ /* 0x000fe200000108a8 */
[----:B------:R-:W-:Y:S01]  /*3470*/  SHF.R.U32.HI R174, RZ, 0x10, R8 ;  /* 0x00000010ffae7819 */ /* 0x000fe20000011608 */
[----:B------:R-:W-:Y:S01]  /*3480*/  MUFU.EX2 R188, R2 ;  /* 0x0000000200bc7308 */ /* 0x000fe20000000800 */
[----:B------:R-:W-:Y:S01]  /*3490*/  LOP3.LUT R17, R10, 0xffff, RZ, 0xc0, !PT ;  /* 0x0000ffff0a117812 */ /* 0x000fe200078ec0ff */
[--C-:B------:R-:W-:Y:S01]  /*34a0*/  FFMA.FTZ R22, R22, c[0x0][0x23c], -R3.reuse ;  /* 0x00008f0016167a23 */ /* 0x100fe20000010803 */
[----:B------:R-:W-:Y:S01]  /*34b0*/  LOP3.LUT R8, R13, 0xff, RZ, 0xc0, !PT ;  /* 0x000000ff0d087812 */ /* 0x000fe200078ec0ff */
[----:B------:R-:W-:Y:S01]  /*34c0*/  FFMA.FTZ R32, R32, c[0x0][0x23c], -R168 ;  /* 0x00008f0020207a23 */ /* 0x000fe200000108a8 */
[----:B------:R-:W-:Y:S01]  /*34d0*/  LOP3.LUT R11, R9, 0xffff, RZ, 0xc0, !PT ;  /* 0x0000ffff090b7812 */ /* 0x000fe200078ec0ff */
[--C-:B------:R-:W-:Y:S01]  /*34e0*/  FFMA.FTZ R34, R34, c[0x0][0x23c], -R3.reuse ;  /* 0x00008f0022227a23 */ /* 0x100fe20000010803 */
[----:B------:R-:W-:Y:S01]  /*34f0*/  LOP3.LUT R19, R10, 0xff, RZ, 0xc0, !PT ;  /* 0x000000ff0a137812 */ /* 0x000fe200078ec0ff */
[--C-:B------:R-:W-:Y:S01]  /*3500*/  FFMA.FTZ R23, R23, c[0x0][0x23c], -R3.reuse ;  /* 0x00008f0017177a23 */ /* 0x100fe20000010803 */
[----:B------:R-:W-:Y:S01]  /*3510*/  ISETP.LE.U32.AND P1, PT, R18, UR6, PT ;  /* 0x0000000612007c0c */ /* 0x000fe2000bf23070 */
[----:B------:R-:W-:Y:S01]  /*3520*/  MUFU.EX2 R192, R21 ;  /* 0x0000001500c07308 */ /* 0x000fe20000000800 */
[--C-:B------:R-:W-:Y:S01]  /*3530*/  SHF.R.U32.HI R18, RZ, 0x10, R10.reuse ;  /* 0x00000010ff127819 */ /* 0x100fe2000001160a */
[----:B------:R-:W-:Y:S01]  /*3540*/  FFMA.FTZ R3, R35, c[0x0][0x23c], -R3 ;  /* 0x00008f0023037a23 */ /* 0x000fe20000010803 */
[----:B----4-:R-:W-:Y:S01]  /*3550*/  SHF.R.U32.HI R20, RZ, 0x18, R10 ;  /* 0x00000018ff147819 */ /* 0x010fe2000001160a */
[----:B------:R-:W-:Y:S01]  /*3560*/  FFMA.FTZ R168, R33, c[0x0][0x23c], -R168 ;  /* 0x00008f0021a87a23 */ /* 0x000fe200000108a8 */
[----:B------:R-:W-:Y:S01]  /*3570*/  LOP3.LUT R10, R9, 0xff, RZ, 0xc0, !PT ;  /* 0x000000ff090a7812 */ /* 0x000fe200078ec0ff */
[--C-:B------:R-:W-:Y:S01]  /*3580*/  FFMA.FTZ R30, R30, c[0x0][0x23c], -R0.reuse ;  /* 0x00008f001e1e7a23 */ /* 0x100fe20000010800 */
[----:B------:R-:W-:Y:S01]  /*3590*/  ISETP.LE.U32.AND P4, PT, R8, UR6, PT ;  /* 0x0000000608007c0c */ /* 0x000fe2000bf83070 */
[----:B------:R-:W-:Y:S01]  /*35a0*/  FFMA.FTZ R26, R26, c[0x0][0x23c], -R0 ;  /* 0x00008f001a1a7a23 */ /* 0x000fe20000010800 */
[----:B------:R-:W-:Y:S01]  /*35b0*/  LOP3.LUT R8, R5, UR7, R16, 0x96, !PT ;  /* 0x0000000705087c12 */ /* 0x000fe2000f8e9610 */
[----:B------:R-:W-:Y:S01]  /*35c0*/  MUFU.EX2 R194, R22 ;  /* 0x0000001600c27308 */ /* 0x000fe20000000800 */
[----:B------:R-:W-:Y:S01]  /*35d0*/  LOP3.LUT R14, R4, 0xffff, RZ, 0xc0, !PT ;  /* 0x0000ffff040e7812 */ /* 0x000fe200078ec0ff */
[--C-:B------:R-:W-:Y:S01]  /*35e0*/  FFMA.FTZ R27, R27, c[0x0][0x23c], -R0.reuse ;  /* 0x00008f001b1b7a23 */ /* 0x100fe20000010800 */
[----:B------:R-:W-:Y:S01]  /*35f0*/  SHF.R.U32.HI R5, RZ, 0x8, R11 ;  /* 0x00000008ff057819 */ /* 0x000fe2000001160b */
[----:B------:R-:W-:Y:S01]  /*3600*/  FFMA.FTZ R0, R31, c[0x0][0x23c], -R0 ;  /* 0x00008f001f007a23 */ /* 0x000fe20000010800 */
[----:B------:R-:W-:Y:S01]  /*3610*/  ISETP.LE.U32.AND P2, PT, R10, UR6, PT ;  /* 0x000000060a007c0c */ /* 0x000fe2000bf43070 */
[----:B------:R-:W-:Y:S01]  /*3620*/  IMAD.MOV.U32 R191, RZ, RZ, c[0x0][0x1c0] ;  /* 0x00007000ffbf7624 */ /* 0x000fe200078e00ff */
[--C-:B------:R-:W-:Y:S02]  /*3630*/  SHF.R.U32.HI R10, RZ, 0x10, R9.reuse ;  /* 0x00000010ff0a7819 */ /* 0x100fe40000011609 */
[----:B------:R-:W-:Y:S01]  /*3640*/  LOP3.LUT R5, R5, 0xffff, RZ, 0xc0, !PT ;  /* 0x0000ffff05057812 */ /* 0x000fe200078ec0ff */
[----:B------:R-:W-:Y:S01]  /*3650*/  @!P4 FADD.FTZ R199, -R199, -RZ ;  /* 0x800000ffc7c7c221 */ /* 0x000fe20000010100 */
[----:B------:R-:W-:Y:S01]  /*3660*/  LOP3.LUT R10, R10, 0xff, RZ, 0xc0, !PT ;  /* 0x000000ff0a0a7812 */ /* 0x000fe200078ec0ff */
[----:B------:R-:W1:Y:S01]  /*3670*/  MUFU.EX2 R183, R32 ;  /* 0x0000002000b77308 */ /* 0x000e620000000800 */
[--C-:B------:R-:W-:Y:S01]  /*3680*/  SHF.R.U32.HI R16, RZ, 0x18, R4.reuse ;  /* 0x00000018ff107819 */ /* 0x100fe20000011604 */
[----:B------:R-:W-:Y:S01]  /*3690*/  IMAD R191, R191, c[0x0][0x22c], RZ ;  /* 0x00008b00bfbf7a24 */ /* 0x000fe200078e02ff */
[----:B------:R-:W-:Y:S02]  /*36a0*/  LOP3.LUT R15, R4, 0xff, RZ, 0xc0, !PT ;  /* 0x000000ff040f7812 */ /* 0x000fe400078ec0ff */
[----:B------:R-:W-:Y:S01]  /*36b0*/  SHF.R.U32.HI R11, RZ, 0x10, R4 ;  /* 0x00000010ff0b7819 */ /* 0x000fe20000011604 */
[----:B------:R-:W-:Y:S01]  /*36c0*/  @!P2 FADD.FTZ R206, -R206, -RZ ;  /* 0x800000ffcecea221 */ /* 0x000fe20000010100 */
[----:B------:R-:W-:Y:S01]  /*36d0*/  LOP3.LUT R4, R8, 0xffff, RZ, 0xc0, !PT ;  /* 0x0000ffff08047812 */ /* 0x000fe200078ec0ff */
[----:B------:R-:W-:Y:S01]  /*36e0*/  IMAD.U32 R191, R191, -0x40, RZ ;  /* 0xffffffc0bfbf7824 */ /* 0x000fe200078e00ff */
[----:B------:R-:W-:Y:S01]  /*36f0*/  ISETP.LE.U32.AND P0, PT, R5, UR6, PT ;  /* 0x0000000605007c0c */ /* 0x000fe2000bf03070 */
[----:B------:R-:W2:Y:S01]  /*3700*/  MUFU.EX2 R180, R3 ;  /* 0x0000000300b47308 */ /* 0x000ea20000000800 */
[----:B------:R-:W-:Y:S02]  /*3710*/  ISETP.LE.U32.AND P6, PT, R10, UR6, PT ;  /* 0x000000060a007c0c */ /* 0x000fe4000bfc3070 */
[----:B------:R-:W-:Y:S02]  /*3720*/  LOP3.LUT R5, R8, 0xff, RZ, 0xc0, !PT ;  /* 0x000000ff08057812 */ /* 0x000fe400078ec0ff */
[----:B------:R-:W-:Y:S02]  /*3730*/  SHF.R.U32.HI R4, RZ, 0x8, R4 ;  /* 0x00000008ff047819 */ /* 0x000fe40000011604 */
[----:B------:R-:W-:Y:S02]  /*3740*/  ISETP.LE.U32.AND P2, PT, R5, UR6, PT ;  /* 0x0000000605007c0c */ /* 0x000fe4000bf43070 */
[----:B------:R-:W-:Y:S01]  /*3750*/  LOP3.LUT R5, R4, 0xffff, RZ, 0xc0, !PT ;  /* 0x0000ffff04057812 */ /* 0x000fe200078ec0ff */
[----:B------:R-:W-:Y:S01]  /*3760*/  MUFU.EX2 R181, R168 ;  /* 0x000000a800b57308 */ /* 0x000fe20000000800 */
[----:B------:R-:W-:Y:S01]  /*3770*/  SHF.R.U32.HI R4, RZ, 0x10, R8 ;  /* 0x00000010ff047819 */ /* 0x000fe20000011608 */
[----:B------:R-:W-:Y:S01]  /*3780*/  @!P0 FADD.FTZ R205, -R205, -RZ ;  /* 0x800000ffcdcd8221 */ /* 0x000fe20000010100 */
[----:B------:R-:W-:Y:S01]  /*3790*/  SHF.R.U32.HI R9, RZ, 0x18, R9 ;  /* 0x00000018ff097819 */ /* 0x000fe20000011609 */
[----:B------:R-:W-:Y:S01]  /*37a0*/  @!P6 FADD.FTZ R204, -R204, -RZ ;  /* 0x800000ffcccce221 */ /* 0x000fe20000010100 */
[----:B------:R-:W-:Y:S01]  /*37b0*/  LOP3.LUT R4, R4, 0xff, RZ, 0xc0, !PT ;  /* 0x000000ff04047812 */ /* 0x000fe200078ec0ff */
[----:B-1----:R-:W-:Y:S01]  /*37c0*/  @!P1 FADD.FTZ R183, -R183, -RZ ;  /* 0x800000ffb7b79221 */ /* 0x002fe20000010100 */
[----:B------:R-:W-:Y:S02]  /*37d0*/  ISETP.LE.U32.AND P0, PT, R5, UR6, PT ;  /* 0x0000000605007c0c */ /* 0x000fe4000bf03070 */
[----:B------:R-:W-:Y:S01]  /*37e0*/  ISETP.LE.U32.AND P6, PT, R4, UR6, PT ;  /* 0x0000000604007c0c */ /* 0x000fe2000bfc3070 */
[----:B------:R-:W-:Y:S01]  /*37f0*/  @!P2 FADD.FTZ R230, -R230, -RZ ;  /* 0x800000ffe6e6a221 */ /* 0x000fe20000010100 */
[----:B------:R-:W-:Y:S01]  /*3800*/  ISETP.LE.U32.AND P3, PT, R9, UR6, PT ;  /* 0x0000000609007c0c */ /* 0x000fe2000bf63070 */
[----:B------:R-:W-:Y:S01]  /*3810*/  MUFU.EX2 R186, R0 ;  /* 0x0000000000ba7308 */ /* 0x000fe20000000800 */
[----:B------:R-:W-:Y:S01]  /*3820*/  SHF.R.U32.HI R4, RZ, 0x8, R14 ;  /* 0x00000008ff047819 */ /* 0x000fe2000001160e */
[----:B--2---:R-:W-:Y:S01]  /*3830*/  @!P5 FADD.FTZ R180, -R180, -RZ ;  /* 0x800000ffb4b4d221 */ /* 0x004fe20000010100 */
[----:B------:R-:W-:Y:S02]  /*3840*/  ISETP.LE.U32.AND P2, PT, R15, UR6, PT ;  /* 0x000000060f007c0c */ /* 0x000fe4000bf43070 */
[----:B------:R-:W-:Y:S02]  /*3850*/  LOP3.LUT R5, R4, 0xffff, RZ, 0xc0, !PT ;  /* 0x0000ffff04057812 */ /* 0x000fe400078ec0ff */
[----:B------:R-:W-:Y:S01]  /*3860*/  LOP3.LUT R4, R11, 0xff, RZ, 0xc0, !PT ;  /* 0x000000ff0b047812 */ /* 0x000fe200078ec0ff */
[----:B------:R-:W-:Y:S01]  /*3870*/  @!P0 FADD.FTZ R229, -R229, -RZ ;  /* 0x800000ffe5e58221 */ /* 0x000fe20000010100 */
[----:B------:R-:W-:Y:S01]  /*3880*/  ISETP.LE.U32.AND P0, PT, R5, UR6, PT ;  /* 0x0000000605007c0c */ /* 0x000fe2000bf03070 */
[----:B------:R-:W-:Y:S01]  /*3890*/  @!P6 FADD.FTZ R232, -R232, -RZ ;  /* 0x800000ffe8e8e221 */ /* 0x000fe20000010100 */
[----:B------:R-:W-:Y:S01]  /*38a0*/  SHF.R.U32.HI R8, RZ, 0x18, R8 ;  /* 0x00000018ff087819 */ /* 0x000fe20000011608 */
[----:B------:R-:W-:Y:S01]  /*38b0*/  @!P3 FADD.FTZ R223, -R223, -RZ ;  /* 0x800000ffdfdfb221 */ /* 0x000fe20000010100 */
[----:B------:R-:W-:Y:S01]  /*38c0*/  ISETP.LE.U32.AND P6, PT, R4, UR6, PT ;  /* 0x0000000604007c0c */ /* 0x000fe2000bfc3070 */
[----:B------:R-:W1:Y:S01]  /*38d0*/  MUFU.EX2 R193, R23 ;  /* 0x0000001700c17308 */ /* 0x000e620000000800 */
[----:B------:R-:W-:Y:S01]  /*38e0*/  ISETP.LE.U32.AND P3, PT, R8, UR6, PT ;  /* 0x0000000608007c0c */ /* 0x000fe2000bf63070 */
[----:B------:R-:W-:Y:S01]  /*38f0*/  @!P2 FADD.FTZ R228, -R228, -RZ ;  /* 0x800000ffe4e4a221 */ /* 0x000fe20000010100 */
[----:B------:R-:W-:Y:S02]  /*3900*/  SHF.R.U32.HI R4, RZ, 0x8, R17 ;  /* 0x00000008ff047819 */ /* 0x000fe40000011611 */
[----:B------:R-:W-:Y:S02]  /*3910*/  ISETP.LE.U32.AND P2, PT, R19, UR6, PT ;  /* 0x0000000613007c0c */ /* 0x000fe4000bf43070 */
[----:B------:R-:W-:Y:S01]  /*3920*/  LOP3.LUT R5, R18, 0xff, RZ, 0xc0, !PT ;  /* 0x000000ff12057812 */ /* 0x000fe200078ec0ff */
[----:B------:R-:W-:Y:S01]  /*3930*/  @!P0 FADD.FTZ R207, -R207, -RZ ;  /* 0x800000ffcfcf8221 */ /* 0x000fe20000010100 */
[----:B------:R-:W-:Y:S01]  /*3940*/  LOP3.LUT R4, R4, 0xffff, RZ, 0xc0, !PT ;  /* 0x0000ffff04047812 */ /* 0x000fe200078ec0ff */
[----:B------:R-:W2:Y:S01]  /*3950*/  MUFU.EX2 R198, R26 ;  /* 0x0000001a00c67308 */ /* 0x000ea20000000800 */
[----:B------:R-:W-:Y:S01]  /*3960*/  ISETP.LE.U32.AND P0, PT, R5, UR6, PT ;  /* 0x0000000605007c0c */ /* 0x000fe2000bf03070 */
[----:B------:R-:W-:Y:S01]  /*3970*/  @!P6 FADD.FTZ R227, -R227, -RZ ;  /* 0x800000ffe3e3e221 */ /* 0x000fe20000010100 */
[----:B------:R-:W-:Y:S01]  /*3980*/  ISETP.LE.U32.AND P6, PT, R4, UR6, PT ;  /* 0x0000000604007c0c */ /* 0x000fe2000bfc3070 */
[----:B------:R-:W-:Y:S01]  /*3990*/  @!P3 FADD.FTZ R231, -R231, -RZ ;  /* 0x800000ffe7e7b221 */ /* 0x000fe20000010100 */
[----:B------:R-:W-:Y:S02]  /*39a0*/  LOP3.LUT R4, R13, 0xffff, RZ, 0xc0, !PT ;  /* 0x0000ffff0d047812 */ /* 0x000fe400078ec0ff */
[----:B------:R-:W-:Y:S01]  /*39b0*/  ISETP.LE.U32.AND P3, PT, R16, UR6, PT ;  /* 0x0000000610007c0c */ /* 0x000fe2000bf63070 */
[----:B------:R-:W-:Y:S01]  /*39c0*/  @!P2 FADD.FTZ R203, -R203, -RZ ;  /* 0x800000ffcbcba221 */ /* 0x000fe20000010100 */
[----:B------:R-:W-:Y:S01]  /*39d0*/  SHF.R.U32.HI R2, RZ, 0x8, R4 ;  /* 0x00000008ff027819 */ /* 0x000fe20000011604 */
[----:B------:R-:W3:Y:S01]  /*39e0*/  MUFU.EX2 R195, R25 ;  /* 0x0000001900c37308 */ /* 0x000ee20000000800 */
[----:B------:R-:W-:Y:S02]  /*39f0*/  ISETP.LE.U32.AND P2, PT, R20, UR6, PT ;  /* 0x0000000614007c0c */ /* 0x000fe4000bf43070 */
[--C-:B------:R-:W-:Y:S01]  /*3a00*/  SHF.R.U32.HI R5, RZ, 0x18, R13.reuse ;  /* 0x00000018ff057819 */ /* 0x100fe2000001160d */
[----:B------:R-:W-:Y:S01]  /*3a10*/  @!P0 FADD.FTZ R201, -R201, -RZ ;  /* 0x800000ffc9c98221 */ /* 0x000fe20000010100 */
[----:B------:R-:W-:Y:S01]  /*3a20*/  SHF.R.U32.HI R13, RZ, 0x10, R13 ;  /* 0x00000010ff0d7819 */ /* 0x000fe2000001160d */
[----:B------:R-:W-:Y:S01]  /*3a30*/  @!P6 FADD.FTZ R202, -R202, -RZ ;  /* 0x800000ffcacae221 */ /* 0x000fe20000010100 */
[----:B------:R-:W-:Y:S02]  /*3a40*/  LOP3.LUT R2, R2, 0xffff, RZ, 0xc0, !PT ;  /* 0x0000ffff02027812 */ /* 0x000fe400078ec0ff */
[----:B------:R-:W-:Y:S01]  /*3a50*/  LOP3.LUT R13, R13, 0xff, RZ, 0xc0, !PT ;  /* 0x000000ff0d0d7812 */ /* 0x000fe200078ec0ff */
[----:B------:R-:W-:Y:S01]  /*3a60*/  @!P3 FADD.FTZ R226, -R226, -RZ ;  /* 0x800000ffe2e2b221 */ /* 0x000fe20000010100 */
[----:B------:R-:W-:Y:S01]  /*3a70*/  ISETP.LE.U32.AND P0, PT, R2, UR6, PT ;  /* 0x0000000602007c0c */ /* 0x000fe2000bf03070 */
[----:B------:R-:W4:Y:S01]  /*3a80*/  MUFU.EX2 R182, R34 ;  /* 0x0000002200b67308 */ /* 0x000f220000000800 */
[----:B------:R-:W-:Y:S01]  /*3a90*/  LOP3.LUT R2, R12, 0xffff, RZ, 0xc0, !PT ;  /* 0x0000ffff0c027812 */ /* 0x000fe200078ec0ff */
[----:B------:R-:W-:Y:S01]  /*3aa0*/  @!P2 FADD.FTZ R200, -R200, -RZ ;  /* 0x800000ffc8c8a221 */ /* 0x000fe20000010100 */
[----:B------:R-:W-:Y:S02]  /*3ab0*/  ISETP.LE.U32.AND P3, PT, R5, UR6, PT ;  /* 0x0000000605007c0c */ /* 0x000fe4000bf63070 */
[----:B------:R-:W-:Y:S02]  /*3ac0*/  LOP3.LUT R5, R12, 0xff, RZ, 0xc0, !PT ;  /* 0x000000ff0c057812 */ /* 0x000fe400078ec0ff */
[----:B------:R-:W-:Y:S02]  /*3ad0*/  ISETP.LE.U32.AND P6, PT, R13, UR6, PT ;  /* 0x000000060d007c0c */ /* 0x000fe4000bfc3070 */
[----:B------:R-:W-:Y:S01]  /*3ae0*/  SHF.R.U32.HI R4, RZ, 0x10, R12 ;  /* 0x00000010ff047819 */ /* 0x000fe2000001160c */
[----:B------:R-:W-:Y:S01]  /*3af0*/  MUFU.EX2 R196, R27 ;  /* 0x0000001b00c47308 */ /* 0x000fe20000000800 */
[----:B------:R-:W-:Y:S01]  /*3b00*/  SHF.R.U32.HI R2, RZ, 0x8, R2 ;  /* 0x00000008ff027819 */ /* 0x000fe20000011602 */
[----:B------:R-:W-:Y:S01]  /*3b10*/  @!P0 FADD.FTZ R192, -R192, -RZ ;  /* 0x800000ffc0c08221 */ /* 0x000fe20000010100 */
[----:B------:R-:W-:Y:S02]  /*3b20*/  ISETP.LE.U32.AND P2, PT, R5, UR6, PT ;  /* 0x0000000605007c0c */ /* 0x000fe4000bf43070 */
[----:B------:R-:W-:Y:S01]  /*3b30*/  LOP3.LUT R4, R4, 0xff, RZ, 0xc0, !PT ;  /* 0x000000ff04047812 */ /* 0x000fe200078ec0ff */
[----:B-1----:R-:W-:Y:S01]  /*3b40*/  @!P3 FADD.FTZ R193, -R193, -RZ ;  /* 0x800000ffc1c1b221 */ /* 0x002fe20000010100 */
[----:B------:R-:W-:Y:S02]  /*3b50*/  LOP3.LUT R2, R2, 0xffff, RZ, 0xc0, !PT ;  /* 0x0000ffff02027812 */ /* 0x000fe400078ec0ff */
[----:B------:R-:W-:Y:S01]  /*3b60*/  ISETP.LE.U32.AND P4, PT, R4, UR6, PT ;  /* 0x0000000604007c0c */ /* 0x000fe2000bf83070 */
[----:B------:R-:W-:Y:S01]  /*3b70*/  @!P6 FADD.FTZ R194, -R194, -RZ ;  /* 0x800000ffc2c2e221 */ /* 0x000fe20000010100 */
[----:B------:R-:W-:Y:S01]  /*3b80*/  SHF.R.U32.HI R4, RZ, 0x8, R175 ;  /* 0x00000008ff047819 */ /* 0x000fe200000116af */
[----:B------:R-:W-:Y:S01]  /*3b90*/  MUFU.EX2 R189, R28 ;  /* 0x0000001c00bd7308 */ /* 0x000fe20000000800 */
[----:B------:R-:W-:Y:S02]  /*3ba0*/  ISETP.LE.U32.AND P0, PT, R2, UR6, PT ;  /* 0x0000000602007c0c */ /* 0x000fe4000bf03070 */
[----:B------:R-:W-:Y:S01]  /*3bb0*/  LOP3.LUT R2, R176, 0xff, RZ, 0xc0, !PT ;  /* 0x000000ffb0027812 */ /* 0x000fe200078ec0ff */
[----:B------:R-:W-:Y:S01]  /*3bc0*/  @!P2 FADD.FTZ R197, -R197, -RZ ;  /* 0x800000ffc5c5a221 */ /* 0x000fe20000010100 */
[----:B------:R-:W-:Y:S02]  /*3bd0*/  LOP3.LUT R5, R174, 0xff, RZ, 0xc0, !PT ;  /* 0x000000ffae057812 */ /* 0x000fe400078ec0ff */
[----:B------:R-:W-:Y:S02]  /*3be0*/  ISETP.LE.U32.AND P6, PT, R2, UR6, PT ;  /* 0x0000000602007c0c */ /* 0x000fe4000bfc3070 */
[----:B------:R-:W-:Y:S01]  /*3bf0*/  LOP3.LUT R2, R4, 0xffff, RZ, 0xc0, !PT ;  /* 0x0000ffff04027812 */ /* 0x000fe200078ec0ff */
[----:B------:R-:W1:Y:S01]  /*3c00*/  MUFU.EX2 R187, R30 ;  /* 0x0000001e00bb7308 */ /* 0x000e620000000800 */
[----:B------:R-:W-:Y:S01]  /*3c10*/  SHF.R.U32.HI R4, RZ, 0x8, R171 ;  /* 0x00000008ff047819 */ /* 0x000fe200000116ab */
[----:B--2---:R-:W-:Y:S01]  /*3c20*/  @!P4 FADD.FTZ R198, -R198, -RZ ;  /* 0x800000ffc6c6c221 */ /* 0x004fe20000010100 */
[----:B------:R-:W-:Y:S01]  /*3c30*/  ISETP.LE.U32.AND P2, PT, R2, UR6, PT ;  /* 0x0000000602007c0c */ /* 0x000fe2000bf43070 */
[----:B---3--:R-:W-:Y:S01]  /*3c40*/  @!P0 FADD.FTZ R195, -R195, -RZ ;  /* 0x800000ffc3c38221 */ /* 0x008fe20000010100 */
[----:B------:R-:W-:Y:S02]  /*3c50*/  F2FP.RELU.BF16.PACK_AB R2, R205, R206 ;  /* 0x000000cecd02723e */ /* 0x000fe400000018ff */
[----:B------:R-:W-:Y:S02]  /*3c60*/  ISETP.LE.U32.AND P1, PT, R5, UR6, PT ;  /* 0x0000000605007c0c */ /* 0x000fe4000bf23070 */
[----:B------:R-:W-:Y:S01]  /*3c70*/  F2FP.RELU.BF16.PACK_AB R5, R223, R204 ;  /* 0x000000ccdf05723e */ /* 0x000fe200000018ff */
[----:B------:R2:W-:Y:S01]  /*3c80*/  STS [R239+0x20000], R2 ;  /* 0x02000002ef007388 */ /* 0x0005e20000000800 */
[----:B------:R-:W-:Y:S01]  /*3c90*/  F2FP.RELU.BF16.PACK_AB R3, R202, R203 ;  /* 0x000000cbca03723e */ /* 0x000fe200000018ff */
[----:B----4-:R-:W-:Y:S01]  /*3ca0*/  @!P6 FADD.FTZ R182, -R182, -RZ ;  /* 0x800000ffb6b6e221 */ /* 0x010fe20000010100 */
[----:B------:R-:W-:Y:S01]  /*3cb0*/  LOP3.LUT R4, R4, 0xffff, RZ, 0xc0, !PT ;  /* 0x0000ffff04047812 */ /* 0x000fe200078ec0ff */
[----:B------:R3:W-:Y:S01]  /*3cc0*/  STS [R239+0x20400], R5 ;  /* 0x02040005ef007388 */ /* 0x0007e20000000800 */
[----:B------:R-:W-:Y:S01]  /*3cd0*/  F2FP.RELU.BF16.PACK_AB R0, R231, R232 ;  /* 0x000000e8e700723e */ /* 0x000fe200000018ff */
[----:B------:R-:W-:Y:S01]  /*3ce0*/  @!P2 FADD.FTZ R181, -R181, -RZ ;  /* 0x800000ffb5b5a221 */ /* 0x000fe20000010100 */
[----:B------:R-:W-:Y:S01]  /*3cf0*/  ISETP.LE.U32.AND P2, PT, R4, UR6, PT ;  /* 0x0000000604007c0c */ /* 0x000fe2000bf43070 */
[----:B------:R4:W-:Y:S01]  /*3d00*/  STS [R240+0x20000], R3 ;  /* 0x02000003f0007388 */ /* 0x0009e20000000800 */
[----:B------:R-:W-:Y:S02]  /*3d10*/  F2FP.RELU.BF16.PACK_AB R4, R229, R230 ;  /* 0x000000e6e504723e */ /* 0x000fe400000018ff */
[----:B------:R-:W-:Y:S02]  /*3d20*/  SHF.R.U32.HI R12, RZ, 0x18, R12 ;  /* 0x00000018ff0c7819 */ /* 0x000fe4000001160c */
[----:B------:R-:W-:Y:S01]  /*3d30*/  ISETP.LE.U32.AND P3, PT, R169, UR6, PT ;  /* 0x00000006a9007c0c */ /* 0x000fe2000bf63070 */
[----:B-1----:R-:W-:Y:S01]  /*3d40*/  @!P1 FADD.FTZ R187, -R187, -RZ ;  /* 0x800000ffbbbb9221 */ /* 0x002fe20000010100 */
[----:B------:R-:W-:Y:S02]  /*3d50*/  ISETP.LE.U32.AND P4, PT, R12, UR6, PT ;  /* 0x000000060c007c0c */ /* 0x000fe4000bf83070 */
[----:B------:R-:W-:Y:S02]  /*3d60*/  ISETP.LE.U32.AND P0, PT, R173, UR6, PT ;  /* 0x00000006ad007c0c */ /* 0x000fe4000bf03070 */
[----:B------:R-:W-:Y:S01]  /*3d70*/  FSETP.GE.FTZ.AND P1, PT, R205, RZ, PT ;  /* 0x000000ffcd00720b */ /* 0x000fe20003f36000 */
[----:B------:R-:W-:Y:S01]  /*3d80*/  @!P2 FADD.FTZ R188, -R188, -RZ ;  /* 0x800000ffbcbca221 */ /* 0x000fe20000010100 */
[----:B------:R-:W-:Y:S02]  /*3d90*/  FSETP.GE.FTZ.AND P2, PT, R206, RZ, PT ;  /* 0x000000ffce00720b */ /* 0x000fe40003f56000 */
[----:B------:R-:W-:Y:S02]  /*3da0*/  FSETP.GE.FTZ.AND P5, PT, R203, RZ, PT ;  /* 0x000000ffcb00720b */ /* 0x000fe40003fb6000 */
[----:B--2---:R-:W-:Y:S01]  /*3db0*/  F2FP.RELU.BF16.PACK_AB R2, R200, R201 ;  /* 0x000000c9c802723e */ /* 0x004fe200000018ff */
[----:B------:R-:W-:Y:S01]  /*3dc0*/  @!P3 FADD.FTZ R189, -R189, -RZ ;  /* 0x800000ffbdbdb221 */ /* 0x000fe20000010100 */
[----:B------:R-:W-:Y:S01]  /*3dd0*/  FSETP.GE.FTZ.AND P3, PT, R199, RZ, PT ;  /* 0x000000ffc700720b */ /* 0x000fe20003f76000 */
[----:B------:R-:W-:Y:S01]  /*3de0*/  @!P4 FADD.FTZ R196, -R196, -RZ ;  /* 0x800000ffc4c4c221 */ /* 0x000fe20000010100 */
[----:B---3--:R-:W-:Y:S01]  /*3df0*/  F2FP.RELU.BF16.PACK_AB R5, R207, R228 ;  /* 0x000000e4cf05723e */ /* 0x008fe200000018ff */
[----:B------:R1:W-:Y:S01]  /*3e00*/  STS [R240+0x20400], R2 ;  /* 0x02040002f0007388 */ /* 0x0003e20000000800 */
[----:B------:R-:W-:Y:S01]  /*3e10*/  @!P0 FADD.FTZ R186, -R186, -RZ ;  /* 0x800000ffbaba8221 */ /* 0x000fe20000010100 */
[----:B------:R-:W-:Y:S02]  /*3e20*/  FSETP.GE.FTZ.AND P4, PT, R202, RZ, PT ;  /* 0x000000ffca00720b */ /* 0x000fe40003f96000 */
[----:B------:R2:W-:Y:S01]  /*3e30*/  STS [R239+0x21000], R4 ;  /* 0x02100004ef007388 */ /* 0x0005e20000000800 */
[----:B----4-:R-:W-:Y:S03]  /*3e40*/  F2FP.RELU.BF16.PACK_AB R3, R192, R199 ;  /* 0x000000c7c003723e */ /* 0x010fe600000018ff */
[----:B------:R3:W-:Y:S04]  /*3e50*/  STS [R239+0x21400], R0 ;  /* 0x02140000ef007388 */ /* 0x0007e80000000800 */
[----:B------:R4:W-:Y:S01]  /*3e60*/  STS [R240+0x21000], R5 ;  /* 0x02100005f0007388 */ /* 0x0009e20000000800 */
[----:B-1----:R-:W-:Y:S02]  /*3e70*/  F2FP.RELU.BF16.PACK_AB R2, R193, R194 ;  /* 0x000000c2c102723e */ /* 0x002fe400000018ff */
[----:B--2---:R-:W-:Y:S02]  /*3e80*/  F2FP.RELU.BF16.PACK_AB R4, R226, R227 ;  /* 0x000000e3e204723e */ /* 0x004fe400000018ff */
[----:B---3--:R-:W-:Y:S03]  /*3e90*/  F2FP.RELU.BF16.PACK_AB R0, R181, R183 ;  /* 0x000000b7b500723e */ /* 0x008fe600000018ff */
[----:B------:R1:W-:Y:S01]  /*3ea0*/  STS [R240+0x21400], R4 ;  /* 0x02140004f0007388 */ /* 0x0003e20000000800 */
[----:B----4-:R-:W-:Y:S03]  /*3eb0*/  F2FP.RELU.BF16.PACK_AB R5, R195, R197 ;  /* 0x000000c5c305723e */ /* 0x010fe600000018ff */
        /* <DEDUP_REMOVED lines=14> */
[----:B------:R-:W1:Y:S01]  /*3fa0*/  LDSM.16.M88.4 R16, [R218+0x14000] ;  /* 0x01400000da10783b */ /* 0x000e620000000200 */
[----:B------:R-:W-:Y:S07]  /*3fb0*/  IMAD.IADD R184, R214, 0x1, R3 ;  /* 0x00000001d6b87824 */ /* 0x000fee00078e0203 */
        /* <DEDUP_REMOVED lines=102> */
[----:B------:R-:W-:Y:S03]  /*4620*/  FSEL R0, R0, R176, P0 ;  /* 0x000000b000007208 */ /* 0x000fe60000000000 */
[----:B------:R-:W-:Y:S01]  /*4630*/  FMUL.FTZ R205, R205, R2 ;  /* 0x00000002cdcd7220 */ /* 0x000fe20000410000 */
[----:B------:R-:W-:Y:S01]  /*4640*/  FSEL R4, R4, R177, P2 ;  /* 0x000000b104047208 */ /* 0x000fe20001000000 */
[----:B------:R-:W-:Y:S01]  /*4650*/  FMUL.FTZ R204, R204, R0 ;  /* 0x00000000cccc7220 */ /* 0x000fe20000410000 */
[----:B------:R-:W2:Y:S01]  /*4660*/  LDG.E R2, [R178.64+0x80] ;  /* 0x00008026b2027981 */ /* 0x000ea2000c1e1900 */
[C---:B------:R-:W-:Y:S02]  /*4670*/  LEA R224, P0, R191.reuse, R224, 0x2 ;  /* 0x000000e0bfe07211 */ /* 0x040fe400078010ff */
[----:B------:R-:W-:Y:S01]  /*4680*/  FMUL.FTZ R206, R206, R4 ;  /* 0x00000004cece7220 */ /* 0x000fe20000410000 */
[----:B------:R-:W3:Y:S01]  /*4690*/  LDG.E R0, [R178.64+0xa0] ;  /* 0x0000a026b2007981 */ /* 0x000ee2000c1e1900 */
[----:B------:R-:W-:Y:S02]  /*46a0*/  LEA.HI.X.SX32 R225, R191, R225, 0x2, P0 ;  /* 0x000000e1bfe17211 */ /* 0x000fe400000f16ff */
[----:B------:R-:W-:Y:S02]  /*46b0*/  FSETP.GE.FTZ.AND P0, PT, R181, RZ, PT ;  /* 0x000000ffb500720b */ /* 0x000fe40003f16000 */
[C---:B------:R-:W-:Y:S01]  /*46c0*/  FADD.FTZ R4, -R177.reuse, R16 ;  /* 0x00000010b1047221 */ /* 0x040fe20000010100 */
[----:B------:R-:W-:Y:S01]  /*46d0*/  FSETP.GE.FTZ.AND P2, PT, R192, RZ, PT ;  /* 0x000000ffc000720b */ /* 0x000fe20003f56000 */
        /* <DEDUP_REMOVED lines=18> */
[----:B------:R-:W-:Y:S02]  /*4800*/  FADD.FTZ R6, -R176, R7 ;  /* 0x00000007b0067221 */ /* 0x000fe40000010100 */
        /* <DEDUP_REMOVED lines=41> */
[----:B------:R-:W-:Y:S01]  /*4aa0*/  FADD.FTZ R24, -R2, R24 ;  /* 0x0000001802187221 */ /* 0x000fe20000010100 */
[----:B------:R-:W-:Y:S01]  /*4ab0*/  FSETP.GE.FTZ.AND P1, PT, R228, RZ, PT ;  /* 0x000000ffe400720b */ /* 0x000fe20003f36000 */
[----:B------:R-:W-:Y:S01]  /*4ac0*/  FADD.FTZ R28, -R2, R28 ;  /* 0x0000001c021c7221 */ /* 0x000fe20000010100 */
[----:B------:R-:W-:Y:S01]  /*4ad0*/  FSEL R13, R13, R2, P3 ;  /* 0x000000020d0d7208 */ /* 0x000fe20001800000 */
[----:B------:R-:W-:Y:S01]  /*4ae0*/  FMUL.FTZ R22, R229, R4 ;  /* 0x00000004e5167220 */ /* 0x000fe20000410000 */
[-C--:B------:R-:W-:Y:S01]  /*4af0*/  FSEL R12, R12, R2.reuse, P1 ;  /* 0x000000020c0c7208 */ /* 0x080fe20000800000 */
[C---:B---3--:R-:W-:Y:S01]  /*4b00*/  FADD.FTZ R4, -R0.reuse, R14 ;  /* 0x0000000e00047221 */ /* 0x048fe20000010100 */
        /* <DEDUP_REMOVED lines=66> */
.L_x_1620:
        /* <DEDUP_REMOVED lines=125> */
[----:B------:R-:W2:Y:S01]  /*5700*/  LDL.64 R178, [R1+0x10] ;  /* 0x0000100001b27983 */ /* 0x000ea20000100a00 */
[----:B------:R-:W-:Y:S02]  /*5710*/  IMAD.MOV.U32 R6, RZ, RZ, c[0x0][0x370] ;  /* 0x0000dc00ff067624 */ /* 0x000fe400078e00ff */
[----:B------:R-:W-:Y:S01]  /*5720*/  IMAD.MOV.U32 R7, RZ, RZ, c[0x0][0x374] ;  /* 0x0000dd00ff077624 */ /* 0x000fe200078e00ff */
[----:B------:R-:W1:Y:S01]  /*5730*/  S2R R180, SR_TID.X ;  /* 0x0000000000b47919 */ /* 0x000e620000002100 */
[----:B------:R-:W-:Y:S03]  /*5740*/  IMAD.U32 R2, R6, -0x40, RZ ;  /* 0xffffffc006027824 */ /* 0x000fe600078e00ff */
[----:B------:R-:W3:Y:S02]  /*5750*/  S2R R181, SR_TID.X ;  /* 0x0000000000b57919 */ /* 0x000ee40000002100 */
[C---:B------:R-:W-:Y:S04]  /*5760*/  LEA R5, P1, R2.reuse, R236, 0x1 ;  /* 0x000000ec02057211 */ /* 0x040fe800078208ff */
[----:B------:R-:W-:Y:S01]  /*5770*/  LEA.HI.X.SX32 R2, R2, R237, 0x1, P1 ;  /* 0x000000ed02027211 */ /* 0x000fe200008f0eff */
[----:B------:R-:W-:Y:S04]  /*5780*/  IMAD.MOV.U32 R236, RZ, RZ, R5 ;  /* 0x000000ffffec7224 */ /* 0x000fe800078e0005 */
[----:B------:R-:W-:Y:S01]  /*5790*/  IMAD.MOV.U32 R237, RZ, RZ, R2 ;  /* 0x000000ffffed7224 */ /* 0x000fe200078e0002 */
[----:B--2---:R-:W2:Y:S01]  /*57a0*/  S2R R179, SR_TID.X ;  /* 0x0000000000b37919 */ /* 0x004ea20000002100 */
[----:B-1----:R-:W-:Y:S04]  /*57b0*/  SHF.R.S32.HI R180, RZ, 0x1f, R180 ;  /* 0x0000001fffb47819 */ /* 0x002fe800000114b4 */
[----:B---3--:R-:W-:Y:S04]  /*57c0*/  LEA.HI R180, R180, R181, RZ, 0x3 ;  /* 0x000000b5b4b47211 */ /* 0x008fe800078f18ff */
[----:B------:R-:W-:Y:S05]  /*57d0*/  SHF.R.S32.HI R180, RZ, 0x3, R180 ;  /* 0x00000003ffb47819 */ /* 0x000fea00000114b4 */
[----:B------:R-:W-:Y:S05]  /*57e0*/  IMAD.SHL.U32 R0, R180, 0x40, RZ ;  /* 0x00000040b4007824 */ /* 0x000fea00078e00ff */
[----:B------:R-:W-:Y:S04]  /*57f0*/  LOP3.LUT R0, R0, 0x1c0, RZ, 0xc0, !PT ;  /* 0x000001c000007812 */ /* 0x000fe800078ec0ff */
[----:B------:R-:W-:Y:S02]  /*5800*/  LOP3.LUT R4, R0, 0x38, R178, 0xf8, !PT ;  /* 0x0000003800047812 */ /* 0x000fe400078ef8b2 */
[----:B------:R-:W1:Y:S01]  /*5810*/  S2R R178, SR_TID.X ;  /* 0x0000000000b27919 */ /* 0x000e620000002100 */
[----:B------:R-:W-:Y:S04]  /*5820*/  SHF.R.U32.HI R0, RZ, 0x3, R0 ;  /* 0x00000003ff007819 */ /* 0x000fe80000011600 */
[----:B------:R-:W-:Y:S02]  /*5830*/  LOP3.LUT R0, R4, R0, RZ, 0x3c, !PT ;  /* 0x0000000004007212 */ /* 0x000fe400078e3cff */
[C---:B------:R-:W-:Y:S04]  /*5840*/  LEA R4, P1, R6.reuse, R236, 0x6 ;  /* 0x000000ec06047211 */ /* 0x040fe800078230ff */
[----:B------:R-:W-:Y:S02]  /*5850*/  LEA.HI.X R5, R6, R237, R7, 0x6, P1 ;  /* 0x000000ed06057211 */ /* 0x000fe400008f3407 */
[----:B-1----:R-:W-:Y:S04]  /*5860*/  SHF.R.S32.HI R178, RZ, 0x1f, R178 ;  /* 0x0000001fffb27819 */ /* 0x002fe800000114b2 */
[----:B--2---:R-:W-:Y:S04]  /*5870*/  LEA.HI R178, R178, R179, RZ, 0x6 ;  /* 0x000000b3b2b27211 */ /* 0x004fe800078f30ff */
[----:B------:R-:W-:Y:S05]  /*5880*/  SHF.R.S32.HI R178, RZ, 0x6, R178 ;  /* 0x00000006ffb27819 */ /* 0x000fea00000114b2 */
[----:B------:R-:W-:Y:S04]  /*5890*/  IMAD R0, R178, 0x200, R0 ;  /* 0x00000200b2007824 */ /* 0x000fe800078e0200 */
[----:B------:R-:W-:Y:S05]  /*58a0*/  IMAD.SHL.U32 R0, R0, 0x2, RZ ;  /* 0x0000000200007824 */ /* 0x000fea00078e00ff */
        /* <DEDUP_REMOVED lines=8> */
.L_x_1621:
[----:B------:R-:W-:Y:S01]  /*5930*/  LDSM.16.M88.4 R32, [R212+0x1c000] ;  /* 0x01c00000d420783b */ /* 0x000fe20000000200 */
[----:B-1----:R-:W-:Y:S01]  /*5940*/  IMAD.MOV.U32 R0, RZ, RZ, 0x4 ;  /* 0x00000004ff007424 */ /* 0x002fe200078e00ff */
[----:B------:R-:W-:Y:S01]  /*5950*/  LEA R2, P1, R242, R224, 0x2 ;  /* 0x000000e0f2027211 */ /* 0x000fe200078210ff */
[----:B------:R-:W-:Y:S01]  /*5960*/  IMAD.MOV.U32 R188, RZ, RZ, c[0x0][0x22c] ;  /* 0x00008b00ffbc7624 */ /* 0x000fe200078e00ff */
[----:B------:R-:W-:Y:S01]  /*5970*/  ULOP3.LUT UR6, UR46, 0x1, URZ, 0xc0, !UPT ;  /* 0x000000012e067892 */ /* 0x000fe2000f8ec03f */
[----:B------:R-:W1:Y:S01]  /*5980*/  LDSM.16.MT88.4 R16, [R208] ;  /* 0x00000000d010783b */ /* 0x000e620000004200 */
[----:B------:R-:W-:Y:S01]  /*5990*/  IMAD.MOV.U32 R189, RZ, RZ, c[0x0][0x22c] ;  /* 0x00008b00ffbd7624 */ /* 0x000fe200078e00ff */
[----:B------:R-:W-:Y:S01]  /*59a0*/  @UP2 UIADD3 UR7, UP1, UR40, -0x100, URZ ;  /* 0xffffff0028072890 */ /* 0x000fe2000ff3e03f */
[----:B------:R-:W-:Y:S01]  /*59b0*/  IMAD R188, R188, c[0x0][0x1c0], RZ ;  /* 0x00007000bcbc7a24 */ /* 0x000fe200078e02ff */
[----:B------:R-:W-:Y:S01]  /*59c0*/  UISETP.NE.U32.AND UP0, UPT, UR6, 0x1, UPT ;  /* 0x000000010600788c */ /* 0x000fe2000bf05070 */
[----:B------:R-:W2:Y:S01]  /*59d0*/  LDSM.16.M88.4 R28, [R212+0x1d000] ;  /* 0x01d00000d41c783b */ /* 0x000ea20000000200 */
[----:B------:R-:W-:Y:S01]  /*59e0*/  IMAD R189, R189, c[0x0][0x1c0], RZ ;  /* 0x00007000bdbd7a24 */ /* 0x000fe200078e02ff */
[----:B------:R-:W-:Y:S01]  /*59f0*/  UIADD3 UR8, UR46, -0x1, URZ ;  /* 0xffffffff2e087890 */ /* 0x000fe2000fffe03f */
[----:B------:R-:W-:Y:S01]  /*5a00*/  IMAD.SHL.U32 R188, R188, 0x10, RZ ;  /* 0x00000010bcbc7824 */ /* 0x000fe200078e00ff */
[----:B------:R-:W-:Y:S01]  /*5a10*/  @UP2 UIADD3.X UR6, UR41, -0x1, URZ, UP1, !UPT ;  /* 0xffffffff29062890 */ /* 0x000fe20008ffe43f */
[----:B------:R-:W3:Y:S01]  /*5a20*/  LDSM.16.MT88.4 R164, [R208+0x4000] ;  /* 0x00400000d0a4783b */ /* 0x000ee20000004200 */
[----:B------:R-:W-:Y:S02]  /*5a30*/  IMAD R189, R189, 0x18, RZ ;  /* 0x00000018bdbd7824 */ /* 0x000fe400078e02ff */
[----:B------:R-:W-:Y:S02]  /*5a40*/  IMAD.MOV.U32 R192, RZ, RZ, c[0x0][0x22c] ;  /* 0x00008b00ffc07624 */ /* 0x000fe400078e00ff */
[----:B------:R-:W-:Y:S01]  /*5a50*/  LDSM.16.M88.4 R168, [R3+0x1c000] ;  /* 0x01c0000003a8783b */ /* 0x000fe20000000200 */
[----:B------:R-:W-:Y:S02]  /*5a60*/  IMAD.MOV.U32 R190, RZ, RZ, c[0x0][0x22c] ;  /* 0x00008b00ffbe7624 */ /* 0x000fe400078e00ff */
[----:B------:R-:W-:Y:S02]  /*5a70*/  IMAD R192, R192, c[0x0][0x1c0], RZ ;  /* 0x00007000c0c07a24 */ /* 0x000fe400078e02ff */
[----:B------:R-:W4:Y:S01]  /*5a80*/  LDSM.16.MT88.4 R172, [R208+0x800] ;  /* 0x00080000d0ac783b */ /* 0x000f220000004200 */
[----:B------:R-:W-:Y:S02]  /*5a90*/  IMAD R190, R190, c[0x0][0x1c0], RZ ;  /* 0x00007000bebe7a24 */ /* 0x000fe400078e02ff */
[----:B------:R-:W-:Y:S02]  /*5aa0*/  IMAD.SHL.U32 R192, R192, 0x20, RZ ;  /* 0x00000020c0c07824 */ /* 0x000fe400078e00ff */
[----:B------:R-:W3:Y:S01]  /*5ab0*/  LDSM.16.M88.4 R176, [R3+0x1d000] ;  /* 0x01d0000003b0783b */ /* 0x000ee20000000200 */
[----:B------:R-:W-:Y:S02]  /*5ac0*/  IMAD R190, R190, 0x28, RZ ;  /* 0x00000028bebe7824 */ /* 0x000fe400078e02ff */
[----:B------:R-:W-:Y:S02]  /*5ad0*/  IMAD.MOV.U32 R191, RZ, RZ, c[0x0][0x22c] ;  /* 0x00008b00ffbf7624 */ /* 0x000fe400078e00ff */
[----:B------:R-:W3:Y:S02]  /*5ae0*/  LDSM.16.MT88.4 R180, [R208+0x4800] ;  /* 0x00480000d0b4783b */ /* 0x000ee40000004200 */
[----:B------:R-:W-:Y:S04]  /*5af0*/  IMAD R191, R191, c[0x0][0x1c0], RZ ;  /* 0x00007000bfbf7a24 */ /* 0x000fe800078e02ff */
[----:B------:R-:W-:Y:S01]  /*5b00*/  IMAD R191, R191, 0x38, RZ ;  /* 0x00000038bfbf7824 */ /* 0x000fe200078e02ff */
        /* <DEDUP_REMOVED lines=57> */
[-C--:B-1----:R-:W-:Y:S05]  /*5ea0*/  HMMA.16816.F32.BF16 R4, R172, R176.reuse, R4 ;  /* 0x000000b0ac04723c */ /* 0x082fea0000041804 */
[-C--:B--2---:R-:W-:Y:S03]  /*5eb0*/  LEA.HI.X.SX32 R3, R242, R225.reuse, 0x2, P1 ;  /* 0x000000e1f2037211 */ /* 0x084fe600008f16ff */
[C---:B---3--:R-:W-:Y:S08]  /*5ec0*/  HMMA.16816.F32.BF16 R8, R180.reuse, R176, R8 ;  /* 0x000000b0b408723c */ /* 0x048ff00000041808 */
[-C--:B------:R-:W-:Y:S08]  /*5ed0*/  HMMA.16816.F32.BF16 R12, R180, R178.reuse, R12 ;  /* 0x000000b2b40c723c */ /* 0x080ff0000004180c */
[C---:B------:R-:W-:Y:S01]  /*5ee0*/  HMMA.16816.F32.BF16 R16, R172.reuse, R178, R16 ;  /* 0x000000b2ac10723c */ /* 0x040fe20000041810 */
[----:B------:R-:W1:Y:S07]  /*5ef0*/  LDSM.16.MT88.4 R176, [R208+0x3000] ;  /* 0x00300000d0b0783b */ /* 0x000e6e0000004200 */
[-C--:B----4-:R-:W-:Y:S08]  /*5f00*/  HMMA.16816.F32.BF16 R20, R172, R164.reuse, R20 ;  /* 0x000000a4ac14723c */ /* 0x090ff00000041814 */
        /* <DEDUP_REMOVED lines=14> */
[----:B------:R-:W-:Y:S01]  /*5ff0*/  @P0 IADD3 R164, R247, -0x40, RZ ;  /* 0xffffffc0f7a40810 */ /* 0x000fe20007ffe0ff */
[-C--:B------:R-:W-:Y:S01]  /*6000*/  HMMA.16816.F32.BF16 R28, R180, R166.reuse, R28 ;  /* 0x000000a6b41c723c */ /* 0x080fe2000004181c */
[----:B------:R-:W2:Y:S03]  /*6010*/  LDSM.16.MT88.4 R180, [R208+0x7800] ;  /* 0x00780000d0b4783b */ /* 0x000ea60000004200 */
[----:B------:R-:W-:Y:S01]  /*6020*/  @P0 IMAD.WIDE R164, R164, R0, UR40 ;  /* 0x00000028a4a40e25 */ /* 0x000fe2000f8e0200 */
[----:B------:R-:W-:Y:S01]  /*6030*/  @UP2 UMOV UR40, UR7 ;  /* 0x0000000700282c82 */ /* 0x000fe20008000000 */
[----:B------:R-:W3:Y:S01]  /*6040*/  LDL R0, [R1] ;  /* 0x0000000001007983 */ /* 0x000ee20000100800 */
[----:B------:R-:W-:Y:S01]  /*6050*/  @UP2 UMOV UR41, UR6 ;  /* 0x0000000600292c82 */ /* 0x000fe20008000000 */
[----:B------:R-:W-:Y:S03]  /*6060*/  HMMA.16816.F32.BF16 R32, R168, R166, R32 ;  /* 0x000000a6a820723c */ /* 0x000fe60000041820 */
[----:B------:R4:W5:Y:S04]  /*6070*/  @P0 LDG.E R246, [R164.64] ;  /* 0x00000026a4f60981 */ /* 0x000968000c1e1900 */
[CC--:B------:R-:W-:Y:S01]  /*6080*/  LEA R168, P1, R189.reuse, R224.reuse, 0x2 ;  /* 0x000000e0bda87211 */ /* 0x0c0fe200078210ff */
[----:B------:R4:W5:Y:S01]  /*6090*/  @P0 LDG.E R245, [R164.64+0x20] ;  /* 0x00002026a4f50981 */ /* 0x000962000c1e1900 */
[-C--:B-1----:R-:W-:Y:S04]  /*60a0*/  HMMA.16816.F32.BF16 R4, R172, R176.reuse, R4 ;  /* 0x000000b0ac04723c */ /* 0x082fe80000041804 */
[----:B------:R4:W5:Y:S01]  /*60b0*/  @P0 LDG.E R244, [R164.64+0x80] ;  /* 0x00008026a4f40981 */ /* 0x000962000c1e1900 */
[-C--:B------:R-:W-:Y:S01]  /*60c0*/  LEA.HI.X.SX32 R169, R189, R225.reuse, 0x2, P1 ;  /* 0x000000e1bda97211 */ /* 0x080fe200008f16ff */
[----:B------:R-:W-:Y:S02]  /*60d0*/  IMAD.MOV.U32 R189, RZ, RZ, c[0x0][0x22c] ;  /* 0x00008b00ffbd7624 */ /* 0x000fe400078e00ff */
[C---:B------:R-:W-:Y:S01]  /*60e0*/  HMMA.16816.F32.BF16 R8, R184.reuse, R176, R8 ;  /* 0x000000b0b808723c */ /* 0x040fe20000041808 */
[----:B------:R-:W3:Y:S03]  /*60f0*/  LDL R176, [R1+0x4] ;  /* 0x0000040001b07983 */ /* 0x000ee60000100800 */
[----:B------:R-:W-:Y:S02]  /*6100*/  IMAD R189, R189, c[0x0][0x1c0], RZ ;  /* 0x00007000bdbd7a24 */ /* 0x000fe400078e02ff */
[----:B------:R4:W5:Y:S01]  /*6110*/  @P0 LDG.E R243, [R164.64+0xa0] ;  /* 0x0000a026a4f30981 */ /* 0x000962000c1e1900 */
[CC--:B------:R-:W-:Y:S01]  /*6120*/  LEA R170, P0, R188.reuse, R224.reuse, 0x2 ;  /* 0x000000e0bcaa7211 */ /* 0x0c0fe200078010ff */
        /* <DEDUP_REMOVED lines=9> */
[----:B------:R2:W-:Y:S05]  /*61c0*/  RED.E.ADD.F32.FTZ.RN.STRONG.GPU [R170.64], R6 ;  /* 0x00000006aa00798e */ /* 0x0005ea000c10e7a6 */
[----:B------:R2:W-:Y:S01]  /*61d0*/  RED.E.ADD.F32.FTZ.RN.STRONG.GPU [R168.64], R7 ;  /* 0x00000007a800798e */ /* 0x0005e2000c10e7a6 */
[CC--:B----4-:R-:W-:Y:S01]  /*61e0*/  LEA R164, P2, R190.reuse, R224.reuse, 0x2 ;  /* 0x000000e0bea47211 */ /* 0x0d0fe200078410ff */
[C---:B------:R-:W-:Y:S03]  /*61f0*/  HMMA.16816.F32.BF16 R24, R184.reuse, R180, R24 ;  /* 0x000000b4b818723c */ /* 0x040fe60000041818 */
[----:B------:R-:W-:Y:S01]  /*6200*/  RED.E.ADD.F32.FTZ.RN.STRONG.GPU [R166.64], R8 ;  /* 0x00000008a600798e */ /* 0x000fe2000c10e7a6 */
[-C--:B------:R-:W-:Y:S01]  /*6210*/  LEA.HI.X.SX32 R165, R190, R225.reuse, 0x2, P2 ;  /* 0x000000e1bea57211 */ /* 0x080fe200010f16ff */
[----:B------:R-:W-:Y:S03]  /*6220*/  IMAD.MOV.U32 R190, RZ, RZ, c[0x0][0x22c] ;  /* 0x00008b00ffbe7624 */ /* 0x000fe600078e00ff */
[-C--:B------:R-:W-:Y:S01]  /*6230*/  HMMA.16816.F32.BF16 R28, R184, R182.reuse, R28 ;  /* 0x000000b6b81c723c */ /* 0x080fe2000004181c */
[----:B------:R-:W-:Y:S03]  /*6240*/  RED.E.ADD.F32.FTZ.RN.STRONG.GPU [R164.64], R9 ;  /* 0x00000009a400798e */ /* 0x000fe6000c10e7a6 */
[CC--:B-1----:R-:W-:Y:S01]  /*6250*/  LEA R4, P1, R189.reuse, R224.reuse, 0x2 ;  /* 0x000000e0bd047211 */ /* 0x0c2fe200078210ff */
[----:B------:R-:W-:Y:S03]  /*6260*/  IMAD R190, R190, c[0x0][0x1c0], RZ ;  /* 0x00007000bebe7a24 */ /* 0x000fe600078e02ff */
[----:B------:R-:W-:Y:S04]  /*6270*/  HMMA.16816.F32.BF16 R32, R172, R182, R32 ;  /* 0x000000b6ac20723c */ /* 0x000fe80000041820 */
[-C--:B------:R-:W-:Y:S01]  /*6280*/  LEA.HI.X.SX32 R5, R189, R225.reuse, 0x2, P1 ;  /* 0x000000e1bd057211 */ /* 0x080fe200008f16ff */
[----:B------:R-:W-:Y:S01]  /*6290*/  IMAD.SHL.U32 R190, R190, 0x10, RZ ;  /* 0x00000010bebe7824 */ /* 0x000fe200078e00ff */
[CC--:B--2---:R-:W-:Y:S01]  /*62a0*/  LEA R6, P0, R191.reuse, R224.reuse, 0x2 ;  /* 0x000000e0bf067211 */ /* 0x0c4fe200078010ff */
[----:B------:R-:W-:Y:S02]  /*62b0*/  IMAD.MOV.U32 R189, RZ, RZ, c[0x0][0x22c] ;  /* 0x00008b00ffbd7624 */ /* 0x000fe400078e00ff */
[----:B------:R1:W-:Y:S03]  /*62c0*/  RED.E.ADD.F32.FTZ.RN.STRONG.GPU [R4.64], R10 ;  /* 0x0000000a0400798e */ /* 0x0003e6000c10e7a6 */
[-C--:B------:R-:W-:Y:S01]  /*62d0*/  LEA.HI.X.SX32 R7, R191, R225.reuse, 0x2, P0 ;  /* 0x000000e1bf077211 */ /* 0x080fe200000f16ff */
[----:B------:R-:W-:Y:S01]  /*62e0*/  IMAD R189, R189, c[0x0][0x1c0], RZ ;  /* 0x00007000bdbd7a24 */ /* 0x000fe200078e02ff */
[----:B------:R-:W-:Y:S03]  /*62f0*/  IADD3 R177, R190, 0x20, RZ ;  /* 0x00000020beb17810 */ /* 0x000fe60007ffe0ff */
[----:B------:R2:W-:Y:S01]  /*6300*/  RED.E.ADD.F32.FTZ.RN.STRONG.GPU [R6.64], R11 ;  /* 0x0000000b0600798e */ /* 0x0005e2000c10e7a6 */
[----:B------:R-:W-:Y:S04]  /*6310*/  IMAD.SHL.U32 R189, R189, 0x10, RZ ;  /* 0x00000010bdbd7824 */ /* 0x000fe800078e00ff */
[----:B------:R4:W-:Y:S01]  /*6320*/  RED.E.ADD.F32.FTZ.RN.STRONG.GPU [R224.64+0x80], R16 ;  /* 0x00008010e000798e */ /* 0x0009e2000c10e7a6 */
[C---:B------:R-:W-:Y:S02]  /*6330*/  IADD3 R179, R189.reuse, 0x20, RZ ;  /* 0x00000020bdb37810 */ /* 0x040fe40007ffe0ff */
[----:B------:R-:W-:Y:S02]  /*6340*/  IADD3 R178, R189, 0x20, RZ ;  /* 0x00000020bdb27810 */ /* 0x000fe40007ffe0ff */
[----:B------:R4:W-:Y:S01]  /*6350*/  RED.E.ADD.F32.FTZ.RN.STRONG.GPU [R2.64+0x80], R17 ;  /* 0x000080110200798e */ /* 0x0009e2000c10e7a6 */
[C---:B------:R-:W-:Y:S02]  /*6360*/  IMAD.IADD R179, R242.reuse, 0x1, R179 ;  /* 0x00000001f2b37824 */ /* 0x040fe400078e02b3 */
[C---:B------:R-:W-:Y:S04]  /*6370*/  IMAD.IADD R178, R242.reuse, 0x1, R178 ;  /* 0x00000001f2b27824 */ /* 0x040fe800078e02b2 */
[----:B------:R-:W-:Y:S01]  /*6380*/  IMAD.IADD R178, R242, 0x1, R178 ;  /* 0x00000001f2b27824 */ /* 0x000fe200078e02b2 */
[CC--:B-1----:R-:W-:Y:S04]  /*6390*/  LEA R4, P0, R177.reuse, R224.reuse, 0x2 ;  /* 0x000000e0b1047211 */ /* 0x0c2fe800078010ff */
[-C--:B------:R-:W-:Y:S02]  /*63a0*/  LEA.HI.X.SX32 R5, R177, R225.reuse, 0x2, P0 ;  /* 0x000000e1b1057211 */ /* 0x080fe400000f16ff */
[----:B------:R-:W-:Y:S01]  /*63b0*/  IADD3 R177, R189, 0x20, RZ ;  /* 0x00000020bdb17810 */ /* 0x000fe20007ffe0ff */
[----:B------:R-:W-:Y:S01]  /*63c0*/  IMAD.MOV.U32 R189, RZ, RZ, c[0x0][0x22c] ;  /* 0x00008b00ffbd7624 */ /* 0x000fe200078e00ff */
[CC--:B--2---:R-:W-:Y:S01]  /*63d0*/  LEA R6, P1, R179.reuse, R224.reuse, 0x2 ;  /* 0x000000e0b3067211 */ /* 0x0c4fe200078210ff */
[----:B------:R-:W-:Y:S01]  /*63e0*/  RED.E.ADD.F32.FTZ.RN.STRONG.GPU [R4.64], R18 ;  /* 0x000000120400798e */ /* 0x000fe2000c10e7a6 */
[-C--:B------:R-:W-:Y:S01]  /*63f0*/  LEA R10, P0, R178, R224.reuse, 0x2 ;  /* 0x000000e0b20a7211 */ /* 0x080fe200078010ff */
[----:B------:R-:W-:Y:S01]  /*6400*/  IMAD.IADD R177, R242, 0x1, R177 ;  /* 0x00000001f2b17824 */ /* 0x000fe200078e02b1 */
[-C--:B------:R-:W-:Y:S01]  /*6410*/  LEA.HI.X.SX32 R7, R179, R225.reuse, 0x2, P1 ;  /* 0x000000e1b3077211 */ /* 0x080fe200008f16ff */
[----:B------:R-:W-:Y:S01]  /*6420*/  IMAD R189, R189, c[0x0][0x1c0], RZ ;  /* 0x00007000bdbd7a24 */ /* 0x000fe200078e02ff */
[-C--:B------:R-:W-:Y:S01]  /*6430*/  LEA.HI.X.SX32 R11, R178, R225.reuse, 0x2, P0 ;  /* 0x000000e1b20b7211 */ /* 0x080fe200000f16ff */
[----:B------:R-:W-:Y:S01]  /*6440*/  IMAD.IADD R177, R242, 0x1, R177 ;  /* 0x00000001f2b17824 */ /* 0x000fe200078e02b1 */
[C---:B----4-:R-:W-:Y:S01]  /*6450*/  IADD3 R16, R188.reuse, 0x60, RZ ;  /* 0x00000060bc107810 */ /* 0x050fe20007ffe0ff */
[----:B------:R-:W-:Y:S01]  /*6460*/  RED.E.ADD.F32.FTZ.RN.STRONG.GPU [R6.64], R19 ;  /* 0x000000130600798e */ /* 0x000fe2000c10e7a6 */
[----:B------:R-:W-:Y:S01]  /*6470*/  IMAD.SHL.U32 R189, R189, 0x10, RZ ;  /* 0x00000010bdbd7824 */ /* 0x000fe200078e00ff */
[----:B------:R-:W-:Y:S01]  /*6480*/  IADD3 R17, R188, 0x60, RZ ;  /* 0x00000060bc117810 */ /* 0x000fe20007ffe0ff */
[C---:B------:R-:W-:Y:S02]  /*6490*/  IMAD.IADD R177, R242.reuse, 0x1, R177 ;  /* 0x00000001f2b17824 */ /* 0x040fe400078e02b1 */
[----:B------:R-:W-:Y:S01]  /*64a0*/  RED.E.ADD.F32.FTZ.RN.STRONG.GPU [R10.64], R12 ;  /* 0x0000000c0a00798e */ /* 0x000fe2000c10e7a6 */
[----:B------:R-:W-:Y:S01]  /*64b0*/  IADD3 R167, R189, 0x40, RZ ;  /* 0x00000040bda77810 */ /* 0x000fe20007ffe0ff */
[C---:B------:R-:W-:Y:S01]  /*64c0*/  IMAD.IADD R16, R242.reuse, 0x1, R16 ;  /* 0x00000001f2107824 */ /* 0x040fe200078e0210 */
[-C--:B------:R-:W-:Y:S02]  /*64d0*/  LEA R8, P2, R177, R224.reuse, 0x2 ;  /* 0x000000e0b1087211 */ /* 0x080fe400078410ff */
[----:B------:R-:W-:Y:S01]  /*64e0*/  IADD3 R166, R189, 0x40, RZ ;  /* 0x00000040bda67810 */ /* 0x000fe20007ffe0ff */
[C---:B------:R-:W-:Y:S01]  /*64f0*/  IMAD.IADD R167, R242.reuse, 0x1, R167 ;  /* 0x00000001f2a77824 */ /* 0x040fe200078e02a7 */
[-C--:B------:R-:W-:Y:S01]  /*6500*/  LEA.HI.X.SX32 R9, R177, R225.reuse, 0x2, P2 ;  /* 0x000000e1b1097211 */ /* 0x080fe200010f16ff */
[C---:B------:R-:W-:Y:S02]  /*6510*/  IMAD.IADD R16, R242.reuse, 0x1, R16 ;  /* 0x00000001f2107824 */ /* 0x040fe400078e0210 */
[C---:B------:R-:W-:Y:S02]  /*6520*/  IMAD.IADD R166, R242.reuse, 0x1, R166 ;  /* 0x00000001f2a67824 */ /* 0x040fe400078e02a6 */
[----:B------:R1:W-:Y:S01]  /*6530*/  RED.E.ADD.F32.FTZ.RN.STRONG.GPU [R8.64], R13 ;  /* 0x0000000d0800798e */ /* 0x0003e2000c10e7a6 */
[C---:B------:R-:W-:Y:S02]  /*6540*/  IMAD.IADD R167, R242.reuse, 0x1, R167 ;  /* 0x00000001f2a77824 */ /* 0x040fe400078e02a7 */
[C---:B------:R-:W-:Y:S04]  /*6550*/  IMAD.IADD R166, R242.reuse, 0x1, R166 ;  /* 0x00000001f2a67824 */ /* 0x040fe800078e02a6 */
[----:B------:R-:W-:Y:S05]  /*6560*/  IMAD.IADD R166, R242, 0x1, R166 ;  /* 0x00000001f2a67824 */ /* 0x000fea00078e02a6 */
[CC--:B-1----:R-:W-:Y:S04]  /*6570*/  LEA R8, P2, R166.reuse, R224.reuse, 0x2 ;  /* 0x000000e0a6087211 */ /* 0x0c2fe800078410ff */
[-C--:B------:R-:W-:Y:S02]  /*6580*/  LEA.HI.X.SX32 R9, R166, R225.reuse, 0x2, P2 ;  /* 0x000000e1a6097211 */ /* 0x080fe400010f16ff */
[CC--:B---3--:R-:W-:Y:S04]  /*6590*/  LEA R4, P1, R0.reuse, R224.reuse, 0x2 ;  /* 0x000000e000047211 */ /* 0x0c8fe800078210ff */
[-C--:B------:R-:W-:Y:S01]  /*65a0*/  LEA.HI.X.SX32 R5, R0, R225.reuse, 0x2, P1 ;  /* 0x000000e100057211 */ /* 0x080fe200008f16ff */
[----:B------:R-:W-:Y:S04]  /*65b0*/  IMAD.MOV.U32 R0, RZ, RZ, c[0x0][0x22c] ;  /* 0x00008b00ff007624 */ /* 0x000fe800078e00ff */
[----:B------:R1:W-:Y:S01]  /*65c0*/  RED.E.ADD.F32.FTZ.RN.STRONG.GPU [R4.64], R14 ;  /* 0x0000000e0400798e */ /* 0x0003e2000c10e7a6 */
[----:B------:R-:W-:Y:S04]  /*65d0*/  IMAD R0, R0, c[0x0][0x1c0], RZ ;  /* 0x0000700000007a24 */ /* 0x000fe800078e02ff */
[----:B------:R-:W-:Y:S05]  /*65e0*/  IMAD.SHL.U32 R0, R0, 0x10, RZ ;  /* 0x0000001000007824 */ /* 0x000fea00078e00ff */
[----:B------:R-:W-:Y:S02]  /*65f0*/  IADD3 R168, R0, 0x40, RZ ;  /* 0x0000004000a87810 */ /* 0x000fe40007ffe0ff */
[CC--:B------:R-:W-:Y:S02]  /*6600*/  LEA R6, P0, R176.reuse, R224.reuse, 0x2 ;  /* 0x000000e0b0067211 */ /* 0x0c0fe400078010ff */
[----:B------:R-:W-:Y:S02]  /*6610*/  IADD3 R0, R189, 0x40, RZ ;  /* 0x00000040bd007810 */ /* 0x000fe40007ffe0ff */
[-C--:B------:R-:W-:Y:S03]  /*6620*/  LEA.HI.X.SX32 R7, R176, R225.reuse, 0x2, P0 ;  /* 0x000000e1b0077211 */ /* 0x080fe600000f16ff */
[----:B------:R-:W-:Y:S02]  /*6630*/  IMAD.IADD R0, R242, 0x1, R0 ;  /* 0x00000001f2007824 */ /* 0x000fe400078e0200 */
[----:B------:R2:W-:Y:S05]  /*6640*/  RED.E.ADD.F32.FTZ.RN.STRONG.GPU [R6.64], R15 ;  /* 0x0000000f0600798e */ /* 0x0005ea000c10e7a6 */
[----:B------:R-:W-:Y:S01]  /*6650*/  RED.E.ADD.F32.FTZ.RN.STRONG.GPU [R224.64+0x100], R20 ;  /* 0x00010014e000798e */ /* 0x000fe2000c10e7a6 */
[CC--:B-1----:R-:W-:Y:S04]  /*6660*/  LEA R4, P0, R168.reuse, R224.reuse, 0x2 ;  /* 0x000000e0a8047211 */ /* 0x0c2fe800078010ff */
[----:B------:R-:W-:Y:S01]  /*6670*/  RED.E.ADD.F32.FTZ.RN.STRONG.GPU [R2.64+0x100], R21 ;  /* 0x000100150200798e */ /* 0x000fe2000c10e7a6 */
[-C--:B------:R-:W-:Y:S02]  /*6680*/  LEA.HI.X.SX32 R5, R168, R225.reuse, 0x2, P0 ;  /* 0x000000e1a8057211 */ /* 0x080fe400000f16ff */
[CC--:B------:R-:W-:Y:S02]  /*6690*/  LEA R10, P0, R167.reuse, R224.reuse, 0x2 ;  /* 0x000000e0a70a7211 */ /* 0x0c0fe400078010ff */
[----:B------:R-:W-:Y:S02]  /*66a0*/  LDSM.16.MT88.4 R12, [R209+0x1e000] ;  /* 0x01e00000d10c783b */ /* 0x000fe40000004200 */
[-C--:B------:R-:W-:Y:S03]  /*66b0*/  LEA.HI.X.SX32 R11, R167, R225.reuse, 0x2, P0 ;  /* 0x000000e1a70b7211 */ /* 0x080fe600000f16ff */
[----:B------:R1:W-:Y:S05]  /*66c0*/  RED.E.ADD.F32.FTZ.RN.STRONG.GPU [R4.64], R22 ;  /* 0x000000160400798e */ /* 0x0003ea000c10e7a6 */
[----:B------:R-:W-:Y:S01]  /*66d0*/  LDSM.16.MT88.4 R168, [R210+0x2800] ;  /* 0x00280000d2a8783b */ /* 0x000fe20000004200 */
[CC--:B--2---:R-:W-:Y:S04]  /*66e0*/  LEA R6, P1, R0.reuse, R224.reuse, 0x2 ;  /* 0x000000e000067211 */ /* 0x0c4fe800078210ff */
[-C--:B------:R-:W-:Y:S01]  /*66f0*/  LEA.HI.X.SX32 R7, R0, R225.reuse, 0x2, P1 ;  /* 0x000000e100077211 */ /* 0x080fe200008f16ff */
[----:B------:R-:W-:Y:S04]  /*6700*/  IMAD.IADD R0, R242, 0x1, R252 ;  /* 0x00000001f2007824 */ /* 0x000fe800078e02fc */
[----:B------:R2:W-:Y:S05]  /*6710*/  RED.E.ADD.F32.FTZ.RN.STRONG.GPU [R6.64], R23 ;  /* 0x000000170600798e */ /* 0x0005ea000c10e7a6 */
[----:B------:R-:W-:Y:S05]  /*6720*/  RED.E.ADD.F32.FTZ.RN.STRONG.GPU [R10.64], R24 ;  /* 0x000000180a00798e */ /* 0x000fea000c10e7a6 */
[----:B------:R3:W-:Y:S01]  /*6730*/  RED.E.ADD.F32.FTZ.RN.STRONG.GPU [R8.64], R25 ;  /* 0x000000190800798e */ /* 0x0007e2000c10e7a6 */
[CC--:B-1----:R-:W-:Y:S04]  /*6740*/  LEA R4, P1, R252.reuse, R224.reuse, 0x2 ;  /* 0x000000e0fc047211 */ /* 0x0c2fe800078210ff */
[-C--:B------:R-:W-:Y:S01]  /*6750*/  LEA.HI.X.SX32 R5, R252, R225.reuse, 0x2, P1 ;  /* 0x000000e1fc057211 */ /* 0x080fe200008f16ff */
[----:B------:R-:W-:Y:S05]  /*6760*/  LDSM.16.MT88.4 R20, [R210+0x2000] ;  /* 0x00200000d214783b */ /* 0x000fea0000004200 */
[----:B------:R1:W-:Y:S01]  /*6770*/  RED.E.ADD.F32.FTZ.RN.STRONG.GPU [R4.64], R26 ;  /* 0x0000001a0400798e */ /* 0x0003e2000c10e7a6 */
[CC--:B--2---:R-:W-:Y:S04]  /*6780*/  LEA R6, P0, R0.reuse, R224.reuse, 0x2 ;  /* 0x000000e000067211 */ /* 0x0c4fe800078010ff */
[-C--:B------:R-:W-:Y:S02]  /*6790*/  LEA.HI.X.SX32 R7, R0, R225.reuse, 0x2, P0 ;  /* 0x000000e100077211 */ /* 0x080fe400000f16ff */
[----:B------:R-:W-:Y:S03]  /*67a0*/  IADD3 R0, R188, 0x60, RZ ;  /* 0x00000060bc007810 */ /* 0x000fe60007ffe0ff */
[----:B------:R2:W-:Y:S01]  /*67b0*/  RED.E.ADD.F32.FTZ.RN.STRONG.GPU [R6.64], R27 ;  /* 0x0000001b0600798e */ /* 0x0005e2000c10e7a6 */
[-C--:B---3--:R-:W-:Y:S01]  /*67c0*/  LEA R8, P3, R16, R224.reuse, 0x2 ;  /* 0x000000e010087211 */ /* 0x088fe200078610ff */
[----:B------:R-:W-:Y:S03]  /*67d0*/  IMAD.IADD R0, R242, 0x1, R0 ;  /* 0x00000001f2007824 */ /* 0x000fe600078e0200 */
[----:B------:R-:W-:Y:S01]  /*67e0*/  RED.E.ADD.F32.FTZ.RN.STRONG.GPU [R224.64+0x180], R32 ;  /* 0x00018020e000798e */ /* 0x000fe2000c10e7a6 */
[-C--:B------:R-:W-:Y:S02]  /*67f0*/  LEA.HI.X.SX32 R9, R16, R225.reuse, 0x2, P3 ;  /* 0x000000e110097211 */ /* 0x080fe400018f16ff */
[CC--:B------:R-:W-:Y:S02]  /*6800*/  LEA R10, P0, R0.reuse, R224.reuse, 0x2 ;  /* 0x000000e0000a7211 */ /* 0x0c0fe400078010ff */
[----:B------:R3:W-:Y:S01]  /*6810*/  RED.E.ADD.F32.FTZ.RN.STRONG.GPU [R2.64+0x180], R33 ;  /* 0x000180210200798e */ /* 0x0007e2000c10e7a6 */
[CC--:B-1----:R-:W-:Y:S02]  /*6820*/  LEA R4, P1, R17.reuse, R224.reuse, 0x2 ;  /* 0x000000e011047211 */ /* 0x0c2fe400078210ff */
[-C--:B------:R-:W-:Y:S01]  /*6830*/  LEA.HI.X.SX32 R11, R0, R225.reuse, 0x2, P0 ;  /* 0x000000e1000b7211 */ /* 0x080fe200000f16ff */
[----:B------:R-:W-:Y:S01]  /*6840*/  IMAD.IADD R0, R242, 0x1, R250 ;  /* 0x00000001f2007824 */ /* 0x000fe200078e02fa */
[-C--:B------:R-:W-:Y:S05]  /*6850*/  LEA.HI.X.SX32 R5, R17, R225.reuse, 0x2, P1 ;  /* 0x000000e111057211 */ /* 0x080fea00008f16ff */
[----:B------:R1:W-:Y:S05]  /*6860*/  RED.E.ADD.F32.FTZ.RN.STRONG.GPU [R4.64], R34 ;  /* 0x000000220400798e */ /* 0x0003ea000c10e7a6 */
[----:B------:R-:W-:Y:S01]  /*6870*/  RED.E.ADD.F32.FTZ.RN.STRONG.GPU [R10.64], R35 ;  /* 0x000000230a00798e */ /* 0x000fe2000c10e7a6 */
[CC--:B--2---:R-:W-:Y:S04]  /*6880*/  LEA R6, P2, R251.reuse, R224.reuse, 0x2 ;  /* 0x000000e0fb067211 */ /* 0x0c4fe800078410ff */
[----:B------:R-:W-:Y:S01]  /*6890*/  RED.E.ADD.F32.FTZ.RN.STRONG.GPU [R8.64], R28 ;  /* 0x0000001c0800798e */ /* 0x000fe2000c10e7a6 */
[-C--:B------:R-:W-:Y:S04]  /*68a0*/  LEA.HI.X.SX32 R7, R251, R225.reuse, 0x2, P2 ;  /* 0x000000e1fb077211 */ /* 0x080fe800010f16ff */
[----:B------:R-:W-:Y:S01]  /*68b0*/  LDSM.16.MT88.4 R8, [R210] ;  /* 0x00000000d208783b */ /* 0x000fe20000004200 */
[CC--:B---3--:R-:W-:Y:S04]  /*68c0*/  LEA R2, P0, R0.reuse, R224.reuse, 0x2 ;  /* 0x000000e000027211 */ /* 0x0c8fe800078010ff */
[----:B------:R-:W-:Y:S01]  /*68d0*/  RED.E.ADD.F32.FTZ.RN.STRONG.GPU [R6.64], R29 ;  /* 0x0000001d0600798e */ /* 0x000fe2000c10e7a6 */
[-C--:B------:R-:W-:Y:S01]  /*68e0*/  LEA.HI.X.SX32 R3, R0, R225.reuse, 0x2, P0 ;  /* 0x000000e100037211 */ /* 0x080fe200000f16ff */
[----:B------:R-:W-:Y:S01]  /*68f0*/  IMAD.IADD R0, R214, 0x1, R210 ;  /* 0x00000001d6007824 */ /* 0x000fe200078e02d2 */
[----:B------:R-:W-:Y:S01]  /*6900*/  PLOP3.LUT P0, PT, PT, PT, UP0, 0x80, 0x0 ;  /* 0x000000000000781c */ /* 0x000fe20003f0f008 */
[----:B------:R-:W-:Y:S01]  /*6910*/  @UP2 UIADD3 UR4, UP0, UR4, -0x100, URZ ;  /* 0xffffff0004042890 */ /* 0x000fe2000ff1e03f */
[----:B------:R-:W-:Y:S01]  /*6920*/  LDSM.16.MT88.4 R32, [R209+0x1e800] ;  /* 0x01e80000d120783b */ /* 0x000fe20000004200 */
[C---:B-1----:R-:W-:Y:S02]  /*6930*/  LEA R4, P1, R250.reuse, R224, 0x2 ;  /* 0x000000e0fa047211 */ /* 0x042fe400078210ff */
[----:B------:R-:W-:Y:S02]  /*6940*/  @UP2 UIADD3.X UR5, UR5, -0x1, URZ, UP0, !UPT ;  /* 0xffffffff05052890 */ /* 0x000fe400087fe43f */
[----:B------:R-:W-:Y:S01]  /*6950*/  LDSM.16.MT88.4 R16, [R0] ;  /* 0x000000000010783b */ /* 0x000fe20000004200 */
[----:B------:R-:W-:Y:S02]  /*6960*/  LEA.HI.X.SX32 R5, R250, R225, 0x2, P1 ;  /* 0x000000e1fa057211 */ /* 0x000fe400008f16ff */
[----:B------:R-:W-:Y:S01]  /*6970*/  ISETP.LT.AND P1, PT, RZ, UR46, PT ;  /* 0x0000002eff007c0c */ /* 0x000fe2000bf21270 */
[----:B------:R-:W-:Y:S01]  /*6980*/  UMOV UR46, UR8 ;  /* 0x00000008002e7c82 */ /* 0x000fe20008000000 */
[----:B------:R-:W-:Y:S05]  /*6990*/  LDSM.16.MT88.4 R24, [R0+0x2000] ;  /* 0x002000000018783b */ /* 0x000fea0000004200 */
[----:B------:R-:W-:Y:S05]  /*69a0*/  RED.E.ADD.F32.FTZ.RN.STRONG.GPU [R4.64], R30 ;  /* 0x0000001e0400798e */ /* 0x000fea000c10e7a6 */
        /* <DEDUP_REMOVED lines=86> */
.L_x_1619:
[----:B------:R-:W2:Y:S04]  /*6f10*/  LDL R173, [R1+0x20] ;  /* 0x0000200001ad7983 */ /* 0x000ea80000100800 */
[----:B------:R-:W3:Y:S04]  /*6f20*/  LDL R172, [R1+0x30] ;  /* 0x0000300001ac7983 */ /* 0x000ee80000100800 */
[----:B------:R-:W4:Y:S01]  /*6f30*/  LDL R174, [R1+0x3c] ;  /* 0x00003c0001ae7983 */ /* 0x000f220000100800 */
[----:B------:R-:W-:Y:S01]  /*6f40*/  FMUL.FTZ R27, R55, c[0x0][0x2dc] ;  /* 0x0000b700371b7a20 */ /* 0x000fe20000410000 */
[----:B------:R-:W-:-:S02]  /*6f50*/  ULDC.64 UR6, c[0x0][0x3a0] ;  /* 0x0000e80000067ab9 */ /* 0x000fc40000000a00 */
[----:B------:R-:W4:Y:S04]  /*6f60*/  LDL R171, [R1+0x24] ;  /* 0x0000240001ab7983 */ /* 0x000f280000100800 */
[----:B------:R-:W4:Y:S04]  /*6f70*/  LDL R170, [R1+0x34] ;  /* 0x0000340001aa7983 */ /* 0x000f280000100800 */
[----:B------:R-:W4:Y:S01]  /*6f80*/  LDL.64 R176, [R1+0x10] ;  /* 0x0000100001b07983 */ /* 0x000f220000100a00 */
[----:B------:R-:W-:Y:S01]  /*6f90*/  FMUL.FTZ R100, R100, c[0x0][0x2e0] ;  /* 0x0000b80064647a20 */ /* 0x000fe20000410000 */
[----:B------:R-:W-:-:S02]  /*6fa0*/  ULDC.64 UR4, c[0x0][0x3a8] ;  /* 0x0000ea0000047ab9 */ /* 0x000fc40000000a00 */
[----:B------:R-:W4:Y:S01]  /*6fb0*/  LDL R55, [R1+0x38] ;  /* 0x0000380001377983 */ /* 0x000f220000100800 */
[----:B-1----:R-:W-:Y:S02]  /*6fc0*/  FMUL.FTZ R2, R101, c[0x0][0x2e0] ;  /* 0x0000b80065027a20 */ /* 0x002fe40000410000 */
[----:B------:R-:W-:Y:S02]  /*6fd0*/  FMUL.FTZ R102, R102, c[0x0][0x2e0] ;  /* 0x0000b80066667a20 */ /* 0x000fe40000410000 */
[----:B------:R-:W-:Y:S02]  /*6fe0*/  FMUL.FTZ R0, R103, c[0x0][0x2e0] ;  /* 0x0000b80067007a20 */ /* 0x000fe40000410000 */
[----:B------:R-:W-:Y:S02]  /*6ff0*/  FMUL.FTZ R112, R112, c[0x0][0x2e0] ;  /* 0x0000b80070707a20 */ /* 0x000fe40000410000 */
[----:B------:R-:W-:Y:S02]  /*7000*/  FMUL.FTZ R6, R113, c[0x0][0x2e0] ;  /* 0x0000b80071067a20 */ /* 0x000fe40000410000 */
[----:B------:R-:W-:-:S02]  /*7010*/  FMUL.FTZ R34, R41, c[0x0][0x2dc] ;  /* 0x0000b70029227a20 */ /* 0x000fc40000410000 */
[----:B------:R-:W-:Y:S02]  /*7020*/  FMUL.FTZ R114, R114, c[0x0][0x2e0] ;  /* 0x0000b80072727a20 */ /* 0x000fe40000410000 */
[----:B------:R-:W-:Y:S01]  /*7030*/  FMUL.FTZ R8, R115, c[0x0][0x2e0] ;  /* 0x0000b80073087a20 */ /* 0x000fe20000410000 */
[----:B------:R-:W-:Y:S01]  /*7040*/  F2FP.BF16.PACK_AB R2, R2, R100 ;  /* 0x000000640202723e */ /* 0x000fe200000010ff */
[----:B------:R-:W-:Y:S01]  /*7050*/  BAR.SYNC.DEFER_BLOCKING 0x0 ;  /* 0x0000000000007b1d */ /* 0x000fe20000010000 */
[----:B------:R-:W-:Y:S02]  /*7060*/  FMUL.FTZ R104, R104, c[0x0][0x2e0] ;  /* 0x0000b80068687a20 */ /* 0x000fe40000410000 */
[----:B------:R-:W-:Y:S01]  /*7070*/  FMUL.FTZ R41, R105, c[0x0][0x2e0] ;  /* 0x0000b80069297a20 */ /* 0x000fe20000410000 */
[----:B------:R-:W-:Y:S01]  /*7080*/  F2FP.BF16.PACK_AB R0, R0, R102 ;  /* 0x000000660000723e */ /* 0x000fe200000010ff */
[----:B------:R-:W-:Y:S02]  /*7090*/  FMUL.FTZ R4, R44, c[0x0][0x2dc] ;  /* 0x0000b7002c047a20 */ /* 0x000fe40000410000 */
        /* <DEDUP_REMOVED lines=29> */
[----:B------:R-:W-:Y:S02]  /*7270*/  FMUL.FTZ R120, R120, c[0x0][0x2e0] ;  /* 0x0000b80078787a20 */ /* 0x000fe40000410000 */
        /* <DEDUP_REMOVED lines=58> */
[----:B------:R-:W1:Y:S01]  /*7620*/  S2R R168, SR_TID.X ;  /* 0x0000000000a87919 */ /* 0x000e620000002100 */
        /* <DEDUP_REMOVED lines=10> */
[----:B------:R-:W1:Y:S01]  /*76d0*/  S2R R169, SR_TID.X ;  /* 0x0000000000a97919 */ /* 0x000e620000002100 */
[----:B------:R-:W-:-:S02]  /*76e0*/  F2FP.BF16.PACK_AB R36, R36, R167 ;  /* 0x000000a72424723e */ /* 0x000fc400000010ff */
        /* <DEDUP_REMOVED lines=40> */
[----:B------:R-:W2:Y:S01]  /*7970*/  S2R R52, SR_CTAID.Y ;  /* 0x0000000000347919 */ /* 0x000ea20000002600 */
        /* <DEDUP_REMOVED lines=9> */
[----:B-1----:R-:W-:Y:S01]  /*7a10*/  SHF.R.S32.HI R168, RZ, 0x1f, R168 ;  /* 0x0000001fffa87819 */ /* 0x002fe200000114a8 */
[----:B------:R-:W-:Y:S01]  /*7a20*/  FMUL.FTZ R13, R79, c[0x0][0x2dc] ;  /* 0x0000b7004f0d7a20 */ /* 0x000fe20000410000 */
[----:B------:R-:W-:Y:S02]  /*7a30*/  F2FP.BF16.PACK_AB R18, R18, R72 ;  /* 0x000000481212723e */ /* 0x000fe400000010ff */
[----:B------:R-:W-:Y:S01]  /*7a40*/  F2FP.BF16.PACK_AB R17, R17, R74 ;  /* 0x0000004a1111723e */ /* 0x000fe200000010ff */
[----:B--2---:R-:W-:Y:S04]  /*7a50*/  STS [R173], R2 ;  /* 0x00000002ad007388 */ /* 0x004fe80000000800 */
[----:B------:R1:W-:Y:S04]  /*7a60*/  STS [R173+0x400], R0 ;  /* 0x00040000ad007388 */ /* 0x0003e80000000800 */
[----:B---3--:R-:W-:Y:S04]  /*7a70*/  STS [R172], R6 ;  /* 0x00000006ac007388 */ /* 0x008fe80000000800 */
[----:B----4-:R-:W-:Y:S04]  /*7a80*/  STS [R174], R8 ;  /* 0x00000008ae007388 */ /* 0x010fe80000000800 */
[----:B------:R-:W-:Y:S04]  /*7a90*/  STS [R173+0x2000], R41 ;  /* 0x00200029ad007388 */ /* 0x000fe80000000800 */
[----:B------:R-:W-:Y:S04]  /*7aa0*/  STS [R173+0x2400], R9 ;  /* 0x00240009ad007388 */ /* 0x000fe80000000800 */
[----:B------:R-:W-:Y:S04]  /*7ab0*/  STS [R172+0x2000], R44 ;  /* 0x0020002cac007388 */ /* 0x000fe80000000800 */
[----:B------:R-:W-:Y:S04]  /*7ac0*/  STS [R172+0x2400], R43 ;  /* 0x0024002bac007388 */ /* 0x000fe80000000800 */
        /* <DEDUP_REMOVED lines=38> */
[----:B------:R-:W-:-:S03]  /*7d30*/  F2FP.BF16.PACK_AB R14, R14, R76 ;  /* 0x0000004c0e0e723e */ /* 0x000fc600000010ff */
[----:B------:R-:W-:Y:S01]  /*7d40*/  STS [R170+0xa000], R22 ;  /* 0x00a00016aa007388 */ /* 0x000fe20000000800 */
[----:B------:R-:W-:-:S03]  /*7d50*/  F2FP.BF16.PACK_AB R13, R13, R78 ;  /* 0x0000004e0d0d723e */ /* 0x000fc600000010ff */
[----:B------:R-:W-:Y:S01]  /*7d60*/  STS [R55+0xa000], R21 ;  /* 0x00a0001537007388 */ /* 0x000fe20000000800 */
[----:B------:R-:W-:-:S03]  /*7d70*/  LEA.HI R168, R168, R169, RZ, 0x3 ;  /* 0x000000a9a8a87211 */ /* 0x000fc600078f18ff */
[----:B------:R-:W-:Y:S04]  /*7d80*/  STS [R173+0xc000], R20 ;  /* 0x00c00014ad007388 */ /* 0x000fe80000000800 */
[----:B------:R-:W-:Y:S04]  /*7d90*/  STS [R173+0xc400], R19 ;  /* 0x00c40013ad007388 */ /* 0x000fe80000000800 */
[----:B------:R-:W-:Y:S01]  /*7da0*/  STS [R172+0xc000], R16 ;  /* 0x00c00010ac007388 */ /* 0x000fe20000000800 */
[----:B------:R-:W-:-:S03]  /*7db0*/  SHF.R.S32.HI R168, RZ, 0x3, R168 ;  /* 0x00000003ffa87819 */ /* 0x000fc600000114a8 */
[----:B------:R-:W-:Y:S04]  /*7dc0*/  STS [R172+0xc400], R15 ;  /* 0x00c4000fac007388 */ /* 0x000fe80000000800 */
[----:B------:R-:W-:Y:S04]  /*7dd0*/  STS [R173+0xe000], R18 ;  /* 0x00e00012ad007388 */ /* 0x000fe80000000800 */
[----:B------:R2:W-:Y:S04]  /*7de0*/  STS [R173+0xe400], R17 ;  /* 0x00e40011ad007388 */ /* 0x0005e80000000800 */
[----:B------:R-:W-:Y:S01]  /*7df0*/  STS [R172+0xe000], R14 ;  /* 0x00e0000eac007388 */ /* 0x000fe20000000800 */
[----:B-1----:R-:W-:-:S03]  /*7e00*/  SHF.L.U32 R0, R168, 0x6, RZ ;  /* 0x00000006a8007819 */ /* 0x002fc600000006ff */
[----:B------:R1:W-:Y:S01]  /*7e10*/  STS [R172+0xe400], R13 ;  /* 0x00e4000dac007388 */ /* 0x0003e20000000800 */
[----:B------:R-:W-:Y:S02]  /*7e20*/  FMUL.FTZ R84, R84, c[0x0][0x2dc] ;  /* 0x0000b70054547a20 */ /* 0x000fe40000410000 */
[----:B------:R-:W-:Y:S01]  /*7e30*/  FMUL.FTZ R12, R85, c[0x0][0x2dc] ;  /* 0x0000b700550c7a20 */ /* 0x000fe20000410000 */
[----:B------:R-:W3:Y:S01]  /*7e40*/  S2R R53, SR_CTAID.Z ;  /* 0x0000000000357919 */ /* 0x000ee20000002700 */
[----:B------:R-:W-:Y:S01]  /*7e50*/  FMUL.FTZ R86, R86, c[0x0][0x2dc] ;  /* 0x0000b70056567a20 */ /* 0x000fe20000410000 */
[----:B------:R-:W-:Y:S01]  /*7e60*/  SHF.R.S32.HI R3, RZ, 0x1f, R176 ;  /* 0x0000001fff037819 */ /* 0x000fe200000114b0 */
[----:B------:R-:W-:Y:S01]  /*7e70*/  FMUL.FTZ R11, R87, c[0x0][0x2dc] ;  /* 0x0000b700570b7a20 */ /* 0x000fe20000410000 */
[----:B------:R-:W-:Y:S01]  /*7e80*/  MOV R4, UR36 ;  /* 0x0000002400047c02 */ /* 0x000fe20008000f00 */
[----:B------:R-:W-:Y:S01]  /*7e90*/  FMUL.FTZ R96, R96, c[0x0][0x2dc] ;  /* 0x0000b70060607a20 */ /* 0x000fe20000410000 */
[----:B------:R-:W-:Y:S01]  /*7ea0*/  UIMAD UR8, UR35, UR6, URZ ;  /* 0x00000006230872a4 */ /* 0x000fe2000f8e023f */
[----:B------:R-:W-:Y:S01]  /*7eb0*/  FMUL.FTZ R10, R97, c[0x0][0x2dc] ;  /* 0x0000b700610a7a20 */ /* 0x000fe20000410000 */
[----:B------:R-:W-:Y:S01]  /*7ec0*/  MOV R2, R176 ;  /* 0x000000b000027202 */ /* 0x000fe20000000f00 */
[----:B------:R-:W-:Y:S01]  /*7ed0*/  FMUL.FTZ R98, R98, c[0x0][0x2dc] ;  /* 0x0000b70062627a20 */ /* 0x000fe20000410000 */
[----:B------:R-:W-:Y:S01]  /*7ee0*/  LOP3.LUT R0, R0, 0x1c0, RZ, 0xc0, !PT ;  /* 0x000001c000007812 */ /* 0x000fe200078ec0ff */
[----:B------:R-:W-:Y:S01]  /*7ef0*/  FMUL.FTZ R7, R99, c[0x0][0x2dc] ;  /* 0x0000b70063077a20 */ /* 0x000fe20000410000 */
[----:B--2---:R-:W2:Y:S01]  /*7f00*/  S2R R173, SR_TID.X ;  /* 0x0000000000ad7919 */ /* 0x004ea20000002100 */
[----:B------:R-:W-:-:S03]  /*7f10*/  FMUL.FTZ R88, R88, c[0x0][0x2dc] ;  /* 0x0000b70058587a20 */ /* 0x000fc60000410000 */
[----:B-1----:R-:W1:Y:S01]  /*7f20*/  S2R R172, SR_TID.X ;  /* 0x0000000000ac7919 */ /* 0x002e620000002100 */
[----:B------:R-:W-:Y:S01]  /*7f30*/  FMUL.FTZ R39, R89, c[0x0][0x2dc] ;  /* 0x0000b70059277a20 */ /* 0x000fe20000410000 */
[----:B------:R-:W-:Y:S01]  /*7f40*/  F2FP.BF16.PACK_AB R12, R12, R84 ;  /* 0x000000540c0c723e */ /* 0x000fe200000010ff */
[----:B------:R-:W-:Y:S01]  /*7f50*/  FMUL.FTZ R90, R90, c[0x0][0x2dc] ;  /* 0x0000b7005a5a7a20 */ /* 0x000fe20000410000 */
[----:B------:R-:W-:Y:S01]  /*7f60*/  F2FP.BF16.PACK_AB R11, R11, R86 ;  /* 0x000000560b0b723e */ /* 0x000fe200000010ff */
[----:B------:R-:W-:Y:S01]  /*7f70*/  FMUL.FTZ R38, R91, c[0x0][0x2dc] ;  /* 0x0000b7005b267a20 */ /* 0x000fe20000410000 */
[----:B------:R-:W-:Y:S01]  /*7f80*/  MOV R42, UR36 ;  /* 0x00000024002a7c02 */ /* 0x000fe20008000f00 */
[----:B------:R-:W-:Y:S01]  /*7f90*/  FMUL.FTZ R92, R92, c[0x0][0x2dc] ;  /* 0x0000b7005c5c7a20 */ /* 0x000fe20000410000 */
[----:B------:R-:W-:Y:S01]  /*7fa0*/  UIMAD UR8, UR36, UR7, UR8 ;  /* 0x00000007240872a4 */ /* 0x000fe2000f8e0208 */
[----:B------:R-:W-:Y:S01]  /*7fb0*/  FMUL.FTZ R37, R93, c[0x0][0x2dc] ;  /* 0x0000b7005d257a20 */ /* 0x000fe20000410000 */
[----:B------:R-:W-:Y:S01]  /*7fc0*/  F2FP.BF16.PACK_AB R10, R10, R96 ;  /* 0x000000600a0a723e */ /* 0x000fe200000010ff */
[----:B------:R-:W-:Y:S01]  /*7fd0*/  FMUL.FTZ R94, R94, c[0x0][0x2dc] ;  /* 0x0000b7005e5e7a20 */ /* 0x000fe20000410000 */
[----:B------:R-:W-:Y:S01]  /*7fe0*/  UIMAD UR35, UR35, UR4, URZ ;  /* 0x00000004232372a4 */ /* 0x000fe2000f8e023f */
[----:B------:R-:W-:Y:S01]  /*7ff0*/  FMUL.FTZ R40, R95, c[0x0][0x2dc] ;  /* 0x0000b7005f287a20 */ /* 0x000fe20000410000 */
[----:B------:R-:W-:Y:S01]  /*8000*/  LOP3.LUT R6, R0, 0x38, R176, 0xf8, !PT ;  /* 0x0000003800067812 */ /* 0x000fe200078ef8b0 */
[----:B------:R-:W-:Y:S01]  /*8010*/  IMAD.WIDE.U32 R4, R4, c[0x0][0x3a0], R2 ;  /* 0x0000e80004047a25 */ /* 0x000fe200078e0002 */
[----:B------:R-:W-:-:S02]  /*8020*/  F2FP.BF16.PACK_AB R7, R7, R98 ;  /* 0x000000620707723e */ /* 0x000fc400000010ff */
[----:B------:R-:W-:Y:S02]  /*8030*/  SHF.R.U32.HI R0, RZ, 0x3, R0 ;  /* 0x00000003ff007819 */ /* 0x000fe40000011600 */
[----:B------:R-:W-:Y:S01]  /*8040*/  SHF.R.S32.HI R54, RZ, 0x1f, R52 ;  /* 0x0000001fff367819 */ /* 0x000fe20000011434 */
[----:B------:R-:W-:Y:S01]  /*8050*/  STS [R171+0xc000], R12 ;  /* 0x00c0000cab007388 */ /* 0x000fe20000000800 */
[----:B------:R-:W-:Y:S01]  /*8060*/  F2FP.BF16.PACK_AB R39, R39, R88 ;  /* 0x000000582727723e */ /* 0x000fe200000010ff */
[----:B------:R-:W-:Y:S01]  /*8070*/  UIMAD UR35, UR36, UR5, UR35 ;  /* 0x00000005242372a4 */ /* 0x000fe2000f8e0223 */
[----:B------:R-:W-:Y:S01]  /*8080*/  F2FP.BF16.PACK_AB R38, R38, R90 ;  /* 0x0000005a2626723e */ /* 0x000fe200000010ff */
[----:B------:R-:W-:Y:S01]  /*8090*/  IMAD.WIDE.U32 R2, R42, c[0x0][0x3a8], R2 ;  /* 0x0000ea002a027a25 */ /* 0x000fe200078e0002 */
[----:B------:R-:W-:Y:S01]  /*80a0*/  F2FP.BF16.PACK_AB R37, R37, R92 ;  /* 0x0000005c2525723e */ /* 0x000fe200000010ff */
[----:B------:R-:W-:Y:S01]  /*80b0*/  STS [R171+0xc400], R11 ;  /* 0x00c4000bab007388 */ /* 0x000fe20000000800 */
[----:B------:R-:W-:-:S02]  /*80c0*/  F2FP.BF16.PACK_AB R40, R40, R94 ;  /* 0x0000005e2828723e */ /* 0x000fc400000010ff */
[----:B------:R-:W-:Y:S01]  /*80d0*/  IADD3 R5, R5, UR8, RZ ;  /* 0x0000000805057c10 */ /* 0x000fe2000fffe0ff */
[----:B------:R4:W-:Y:S01]  /*80e0*/  STS [R170+0xc000], R10 ;  /* 0x00c0000aaa007388 */ /* 0x0009e20000000800 */
[----:B------:R-:W-:Y:S01]  /*80f0*/  LOP3.LUT R42, R6, R0, RZ, 0x3c, !PT ;  /* 0x00000000062a7212 */ /* 0x000fe200078e3cff */
[----:B------:R-:W-:Y:S02]  /*8100*/  IMAD R6, R54, c[0x0][0x388], RZ ;  /* 0x0000e20036067a24 */ /* 0x000fe400078e02ff */
[----:B------:R4:W-:Y:S01]  /*8110*/  STS [R170+0xc400], R7 ;  /* 0x00c40007aa007388 */ /* 0x0009e20000000800 */
[----:B------:R-:W-:-:S03]  /*8120*/  IADD3 R3, R3, UR35, RZ ;  /* 0x0000002303037c10 */ /* 0x000fc6000fffe0ff */
[----:B------:R-:W-:Y:S01]  /*8130*/  STS [R171+0xe000], R39 ;  /* 0x00e00027ab007388 */ /* 0x000fe20000000800 */
[----:B------:R-:W-:-:S03]  /*8140*/  IMAD R6, R52, c[0x0][0x38c], R6 ;  /* 0x0000e30034067a24 */ /* 0x000fc600078e0206 */
[----:B------:R-:W-:Y:S01]  /*8150*/  STS [R171+0xe400], R38 ;  /* 0x00e40026ab007388 */ /* 0x000fe20000000800 */
[----:B------:R-:W-:-:S03]  /*8160*/  IMAD.WIDE.U32 R4, R52, c[0x0][0x388], R4 ;  /* 0x0000e20034047a25 */ /* 0x000fc600078e0004 */
[----:B------:R-:W-:Y:S01]  /*8170*/  STS [R170+0xe000], R37 ;  /* 0x00e00025aa007388 */ /* 0x000fe20000000800 */
[----:B------:R-:W-:-:S03]  /*8180*/  IMAD R0, R54, c[0x0][0x390], RZ ;  /* 0x0000e40036007a24 */ /* 0x000fc600078e02ff */
[----:B------:R-:W-:Y:S01]  /*8190*/  STS [R170+0xe400], R40 ;  /* 0x00e40028aa007388 */ /* 0x000fe20000000800 */
[----:B-1----:R-:W-:Y:S01]  /*81a0*/  SHF.R.S32.HI R172, RZ, 0x1f, R172 ;  /* 0x0000001fffac7819 */ /* 0x002fe200000114ac */
[C---:B------:R-:W-:Y:S01]  /*81b0*/  IMAD R0, R52.reuse, c[0x0][0x394], R0 ;  /* 0x0000e50034007a24 */ /* 0x040fe200078e0200 */
[----:B------:R-:W-:Y:S01]  /*81c0*/  IADD3 R5, R5, R6, RZ ;  /* 0x0000000605057210 */ /* 0x000fe20007ffe0ff */
[----:B------:R-:W-:Y:S01]  /*81d0*/  IMAD.WIDE.U32 R2, R52, c[0x0][0x390], R2 ;  /* 0x0000e40034027a25 */ /* 0x000fe200078e0002 */
[----:B---3--:R-:W-:Y:S02]  /*81e0*/  SHF.R.S32.HI R6, RZ, 0x1f, R53 ;  /* 0x0000001fff067819 */ /* 0x008fe40000011435 */
[----:B--2---:R-:W-:Y:S02]  /*81f0*/  LEA.HI R172, R172, R173, RZ, 0x6 ;  /* 0x000000adacac7211 */ /* 0x004fe400078f30ff */
[----:B------:R-:W-:Y:S01]  /*8200*/  IADD3 R3, R3, R0, RZ ;  /* 0x0000000003037210 */ /* 0x000fe20007ffe0ff */
[C---:B------:R-:W-:Y:S01]  /*8210*/  IMAD R0, R6.reuse, c[0x0][0x3b8], RZ ;  /* 0x0000ee0006007a24 */ /* 0x040fe200078e02ff */
[----:B------:R-:W-:Y:S01]  /*8220*/  SHF.R.S32.HI R172, RZ, 0x6, R172 ;  /* 0x00000006ffac7819 */ /* 0x000fe200000114ac */
[----:B------:R-:W-:-:S02]  /*8230*/  IMAD R41, R6, c[0x0][0x3c0], RZ ;  /* 0x0000f00006297a24 */ /* 0x000fc400078e02ff */
[----:B------:R-:W-:Y:S01]  /*8240*/  IMAD R6, R53, c[0x0][0x3bc], R0 ;  /* 0x0000ef0035067a24 */ /* 0x000fe200078e0200 */
[----:B------:R-:W-:-:S04]  /*8250*/  LEA R0, R172, R42, 0x9 ;  /* 0x0000002aac007211 */ /* 0x000fc800078e48ff */
[----:B------:R-:W-:Y:S01]  /*8260*/  SHF.L.U32 R0, R0, 0x1, RZ ;  /* 0x0000000100007819 */ /* 0x000fe200000006ff */
[----:B------:R-:W-:Y:S01]  /*8270*/  BAR.SYNC.DEFER_BLOCKING 0x0 ;  /* 0x0000000000007b1d */ /* 0x000fe20000010000 */
[----:B------:R-:W-:Y:S01]  /*8280*/  IMAD.WIDE.U32 R4, R53, c[0x0][0x3b8], R4 ;  /* 0x0000ee0035047a25 */ /* 0x000fe200078e0004 */
[----:B----4-:R-:W-:-:S03]  /*8290*/  SHF.R.S32.HI R10, RZ, 0x1f, R168 ;  /* 0x0000001fff0a7819 */ /* 0x010fc600000114a8 */
[----:B------:R-:W-:Y:S01]  /*82a0*/  IMAD.WIDE.U32 R8, R53, c[0x0][0x3c0], R2 ;  /* 0x0000f00035087a25 */ /* 0x000fe200078e0002 */
[----:B------:R-:W-:Y:S02]  /*82b0*/  IADD3 R3, R5, R6, RZ ;  /* 0x0000000605037210 */ /* 0x000fe40007ffe0ff */
[----:B------:R-:W-:Y:S01]  /*82c0*/  MOV R2, R4 ;  /* 0x0000000400027202 */ /* 0x000fe20000000f00 */
[----:B------:R-:W-:Y:S02]  /*82d0*/  IMAD R41, R53, c[0x0][0x3c4], R41 ;  /* 0x0000f10035297a24 */ /* 0x000fe400078e0229 */
[----:B------:R-:W-:Y:S01]  /*82e0*/  IMAD R6, R10, c[0x0][0x3a0], RZ ;  /* 0x0000e8000a067a24 */ /* 0x000fe200078e02ff */
[----:B------:R-:W1:Y:S04]  /*82f0*/  LDS.128 R68, [R0+0xc000] ;  /* 0x00c0000000447984 */ /* 0x000e680000000c00 */
[----:B------:R-:W2:Y:S04]  /*8300*/  LDS.128 R72, [R0+0x10000] ;  /* 0x0100000000487984 */ /* 0x000ea80000000c00 */
[----:B------:R-:W3:Y:S04]  /*8310*/  LDS.128 R64, [R0+0xd000] ;  /* 0x00d0000000407984 */ /* 0x000ee80000000c00 */
[----:B------:R-:W4:Y:S04]  /*8320*/  LDS.128 R56, [R0+0x11000] ;  /* 0x0110000000387984 */ /* 0x000f280000000c00 */
[----:B------:R-:W1:Y:S04]  /*8330*/  LDS.128 R48, [R0+0xe000] ;  /* 0x00e0000000307984 */ /* 0x000e680000000c00 */
[----:B------:R-:W1:Y:S01]  /*8340*/  LDS.128 R52, [R0+0x12000] ;  /* 0x0120000000347984 */ /* 0x000e620000000c00 */
[----:B------:R-:W-:-:S02]  /*8350*/  IMAD R6, R168, c[0x0][0x3a4], R6 ;  /* 0x0000e900a8067a24 */ /* 0x000fc400078e0206 */
[----:B------:R-:W-:Y:S01]  /*8360*/  IMAD.WIDE.U32 R4, R168, c[0x0][0x3a0], R2 ;  /* 0x0000e800a8047a25 */ /* 0x000fe200078e0002 */
[----:B------:R-:W1:Y:S04]  /*8370*/  LDS.128 R60, [R0+0xf000] ;  /* 0x00f00000003c7984 */ /* 0x000e680000000c00 */
[----:B------:R-:W1:Y:S01]  /*8380*/  LDS.128 R44, [R0+0x13000] ;  /* 0x01300000002c7984 */ /* 0x000e620000000c00 */
[----:B------:R-:W-:Y:S02]  /*8390*/  IADD3 R3, R9, R41, RZ ;  /* 0x0000002909037210 */ /* 0x000fe40007ffe0ff */
[----:B------:R-:W-:Y:S01]  /*83a0*/  IADD3 R7, R5, R6, RZ ;  /* 0x0000000605077210 */ /* 0x000fe20007ffe0ff */
[----:B------:R-:W-:Y:S01]  /*83b0*/  IMAD R5, R10, c[0x0][0x3a8], RZ ;  /* 0x0000ea000a057a24 */ /* 0x000fe200078e02ff */
[----:B------:R-:W-:Y:S01]  /*83c0*/  MOV R2, R8 ;  /* 0x0000000800027202 */ /* 0x000fe20000000f00 */
[----:B------:R-:W1:Y:S01]  /*83d0*/  LDS.128 R40, [R0+0x14000] ;  /* 0x0140000000287984 */ /* 0x000e620000000c00 */
[----:B------:R-:W-:Y:S01]  /*83e0*/  USHF.L.U64.HI UR7, UR6, UR17, UR7 ;  /* 0x0000001106077299 */ /* 0x000fe20008010207 */
[----:B------:R-:W-:-:S02]  /*83f0*/  LEA R6, P0, R4, c[0x0][0x340], 0x1 ;  /* 0x0000d00004067a11 */ /* 0x000fc400078008ff */
[----:B------:R-:W2:Y:S01]  /*8400*/  LDS.128 R24, [R0+0x18000] ;  /* 0x0180000000187984 */ /* 0x000ea20000000c00 */
[C---:B------:R-:W-:Y:S01]  /*8410*/  IMAD R5, R168.reuse, c[0x0][0x3ac], R5 ;  /* 0x0000eb00a8057a24 */ /* 0x040fe200078e0205 */
[----:B------:R-:W-:Y:S01]  /*8420*/  USHF.L.U32 UR6, UR6, 0x6, URZ ;  /* 0x0000000606067899 */ /* 0x000fe2000800063f */
[----:B------:R-:W-:Y:S01]  /*8430*/  IMAD.WIDE.U32 R2, R168, c[0x0][0x3a8], R2 ;  /* 0x0000ea00a8027a25 */ /* 0x000fe200078e0002 */
[----:B------:R-:W3:Y:S04]  /*8440*/  LDS.128 R36, [R0+0x15000] ;  /* 0x0150000000247984 */ /* 0x000ee80000000c00 */
[----:B------:R-:W4:Y:S04]  /*8450*/  LDS.128 R20, [R0+0x19000] ;  /* 0x0190000000147984 */ /* 0x000f280000000c00 */
[----:B------:R-:W4:Y:S04]  /*8460*/  LDS.128 R32, [R0+0x16000] ;  /* 0x0160000000207984 */ /* 0x000f280000000c00 */
[----:B------:R-:W4:Y:S01]  /*8470*/  LDS.128 R16, [R0+0x1a000] ;  /* 0x01a0000000107984 */ /* 0x000f220000000c00 */
[----:B------:R-:W-:-:S03]  /*8480*/  LEA.HI.X R7, R4, c[0x0][0x344], R7, 0x1, P0 ;  /* 0x0000d10004077a11 */ /* 0x000fc600000f0c07 */
[----:B------:R-:W4:Y:S04]  /*8490*/  LDS.128 R28, [R0+0x17000] ;  /* 0x01700000001c7984 */ /* 0x000f280000000c00 */
[----:B------:R-:W4:Y:S01]  /*84a0*/  LDS.128 R12, [R0+0x1b000] ;  /* 0x01b00000000c7984 */ /* 0x000f220000000c00 */
[----:B------:R-:W-:Y:S02]  /*84b0*/  IADD3 R5, R3, R5, RZ ;  /* 0x0000000503057210 */ /* 0x000fe40007ffe0ff */
[----:B------:R-:W-:Y:S02]  /*84c0*/  LEA R8, P0, R2, c[0x0][0x348], 0x1 ;  /* 0x0000d20002087a11 */ /* 0x000fe400078008ff */
[----:B------:R-:W-:Y:S02]  /*84d0*/  IADD3 R4, P1, R6, UR6, RZ ;  /* 0x0000000606047c10 */ /* 0x000fe4000ff3e0ff */
[----:B------:R-:W-:-:S02]  /*84e0*/  LEA.HI.X R9, R2, c[0x0][0x34c], R5, 0x1, P0 ;  /* 0x0000d30002097a11 */ /* 0x000fc400000f0c05 */
[----:B------:R-:W-:Y:S02]  /*84f0*/  IADD3.X R5, R7, UR7, RZ, P1, !PT ;  /* 0x0000000707057c10 */ /* 0x000fe40008ffe4ff */
[----:B------:R-:W-:Y:S01]  /*8500*/  IADD3 R2, P0, R4, UR6, RZ ;  /* 0x0000000604027c10 */ /* 0x000fe2000ff1e0ff */
[----:B-1----:R-:W-:Y:S03]  /*8510*/  STG.E.128 [R6.64], R68 ;  /* 0x0000004406007986 */ /* 0x002fe6000c101d26 */
[----:B------:R-:W-:Y:S01]  /*8520*/  IADD3.X R3, R5, UR7, RZ, P0, !PT ;  /* 0x0000000705037c10 */ /* 0x000fe200087fe4ff */
[----:B--2---:R1:W-:Y:S04]  /*8530*/  STG.E.128 [R6.64+0x80], R72 ;  /* 0x0000804806007986 */ /* 0x0043e8000c101d26 */
[----:B---3--:R-:W-:Y:S04]  /*8540*/  STG.E.128 [R4.64], R64 ;  /* 0x0000004004007986 */ /* 0x008fe8000c101d26 */
[----:B----4-:R2:W-:Y:S04]  /*8550*/  STG.E.128 [R4.64+0x80], R56 ;  /* 0x0000803804007986 */ /* 0x0105e8000c101d26 */
[----:B------:R-:W-:Y:S04]  /*8560*/  STG.E.128 [R2.64], R48 ;  /* 0x0000003002007986 */ /* 0x000fe8000c101d26 */
[----:B------:R3:W-:Y:S01]  /*8570*/  STG.E.128 [R2.64+0x80], R52 ;  /* 0x0000803402007986 */ /* 0x0007e2000c101d26 */
[----:B-1----:R-:W-:Y:S01]  /*8580*/  IADD3 R6, P0, R2, UR6, RZ ;  /* 0x0000000602067c10 */ /* 0x002fe2000ff1e0ff */
[----:B------:R-:W-:-:S02]  /*8590*/  USHF.L.U32 UR6, UR4, 0x6, URZ ;  /* 0x0000000604067899 */ /* 0x000fc4000800063f */
[----:B------:R-:W-:Y:S01]  /*85a0*/  USHF.L.U64.HI UR4, UR4, UR17, UR5 ;  /* 0x0000001104047299 */ /* 0x000fe20008010205 */
[----:B------:R-:W-:-:S03]  /*85b0*/  IADD3.X R7, R3, UR7, RZ, P0, !PT ;  /* 0x0000000703077c10 */ /* 0x000fc600087fe4ff */
[----:B--2---:R-:W-:-:S04]  /*85c0*/  IADD3 R4, P0, R8, UR6, RZ ;  /* 0x0000000608047c10 */ /* 0x004fc8000ff1e0ff */
[----:B------:R-:W-:Y:S02]  /*85d0*/  IADD3.X R5, R9, UR4, RZ, P0, !PT ;  /* 0x0000000409057c10 */ /* 0x000fe400087fe4ff */
[----:B---3--:R-:W-:Y:S01]  /*85e0*/  IADD3 R2, P0, R4, UR6, RZ ;  /* 0x0000000604027c10 */ /* 0x008fe2000ff1e0ff */
[----:B------:R-:W-:Y:S03]  /*85f0*/  STG.E.128 [R6.64], R60 ;  /* 0x0000003c06007986 */ /* 0x000fe6000c101d26 */
[----:B------:R-:W-:Y:S01]  /*8600*/  IADD3.X R3, R5, UR4, RZ, P0, !PT ;  /* 0x0000000405037c10 */ /* 0x000fe200087fe4ff */
[----:B------:R1:W-:Y:S04]  /*8610*/  STG.E.128 [R6.64+0x80], R44 ;  /* 0x0000802c06007986 */ /* 0x0003e8000c101d26 */
[----:B------:R2:W-:Y:S04]  /*8620*/  STG.E.128 [R8.64], R40 ;  /* 0x0000002808007986 */ /* 0x0005e8000c101d26 */
[----:B------:R2:W-:Y:S04]  /*8630*/  STG.E.128 [R8.64+0x80], R24 ;  /* 0x0000801808007986 */ /* 0x0005e8000c101d26 */
[----:B------:R2:W-:Y:S04]  /*8640*/  STG.E.128 [R4.64], R36 ;  /* 0x0000002404007986 */ /* 0x0005e8000c101d26 */
[----:B------:R2:W-:Y:S04]  /*8650*/  STG.E.128 [R4.64+0x80], R20 ;  /* 0x0000801404007986 */ /* 0x0005e8000c101d26 */
[----:B------:R2:W-:Y:S04]  /*8660*/  STG.E.128 [R2.64], R32 ;  /* 0x0000002002007986 */ /* 0x0005e8000c101d26 */
[----:B------:R2:W-:Y:S01]  /*8670*/  STG.E.128 [R2.64+0x80], R16 ;  /* 0x0000801002007986 */ /* 0x0005e2000c101d26 */
[----:B-1----:R-:W-:-:S04]  /*8680*/  IADD3 R6, P0, R2, UR6, RZ ;  /* 0x0000000602067c10 */ /* 0x002fc8000ff1e0ff */
[----:B------:R-:W-:-:S05]  /*8690*/  IADD3.X R7, R3, UR4, RZ, P0, !PT ;  /* 0x0000000403077c10 */ /* 0x000fca00087fe4ff */
[----:B------:R2:W-:Y:S04]  /*86a0*/  STG.E.128 [R6.64], R28 ;  /* 0x0000001c06007986 */ /* 0x0005e8000c101d26 */
[----:B------:R2:W-:Y:S02]  /*86b0*/  STG.E.128 [R6.64+0x80], R12 ;  /* 0x0000800c06007986 */ /* 0x0005e4000c101d26 */
.L_x_1616:
        /* <DEDUP_REMOVED lines=11> */
.L_x_1623:
[----:B------:R-:W-:Y:S05]  /*8770*/  EXIT ;  /* 0x000000000000794d */ /* 0x000fea0003800000 */
.L_x_1625:
        /* <DEDUP_REMOVED lines=16> */
.L_x_2084:


//--------------------- .text._ZN5flash44flash_bwd_dq_dk_dv_loop_seqk_parallel_kernelI23Flash_bwd_kernel_traitsILi128ELi64ELi128ELi8ELi2ELi4ELi2ELb0ELb0EN7cutlass10bfloat16_tE19Flash_kernel_traitsILi128ELi64ELi128ELi8ES3_EELb0ELb0ELb0ELb0ELb1ELb1ELb1EEEvNS_16Flash_bwd_paramsE --------------------------
	.section	.text._ZN5flash44flash_bwd_dq_dk_dv_loop_seqk_parallel_kernelI23Flash_bwd_kernel_traitsILi128ELi64ELi128ELi8ELi2ELi4ELi2ELb0ELb0EN7cutlass10bfloat16_tE19Flash_kernel_traitsILi128ELi64ELi128ELi8ES3_EELb0ELb0ELb0ELb0ELb1ELb1ELb1EEEvNS_16Flash_bwd_paramsE,"ax",@progbits
	.sectioninfo	@"SHI_REGISTERS=255"
	.align	128
        .global         _ZN5flash44flash_bwd_dq_dk_dv_loop_seqk_parallel_kernelI23Flash_bwd_kernel_traitsILi128ELi64ELi128ELi8ELi2ELi4ELi2ELb0ELb0EN7cutlass10bfloat16_tE19Flash_kernel_traitsILi128ELi64ELi128ELi8ES3_EELb0ELb0ELb0ELb0ELb1ELb1ELb1EEEvNS_16Flash_bwd_paramsE
        .type           _ZN5flash44flash_bwd_dq_dk_dv_loop_seqk_parallel_kernelI23Flash_bwd_kernel_traitsILi128ELi64ELi128ELi8ELi2ELi4ELi2ELb0ELb0EN7cutlass10bfloat16_tE19Flash_kernel_traitsILi128ELi64ELi128ELi8ES3_EELb0ELb0ELb0ELb0ELb1ELb1ELb1EEEvNS_16Flash_bwd_paramsE,@function
        .size           _ZN5flash44flash_bwd_dq_dk_dv_loop_seqk_parallel_kernelI23Flash_bwd_kernel_traitsILi128ELi64ELi128ELi8ELi2ELi4ELi2ELb0ELb0EN7cutlass10bfloat16_tE19Flash_kernel_traitsILi128ELi64ELi128ELi8ES3_EELb0ELb0ELb0ELb0ELb1ELb1ELb1EEEvNS_16Flash_bwd_paramsE,(.L_x_2085 - _ZN5flash44flash_bwd_dq_dk_dv_loop_seqk_parallel_kernelI23Flash_bwd_kernel_traitsILi128ELi64ELi128ELi8ELi2ELi4ELi2ELb0ELb0EN7cutlass10bfloat16_tE19Flash_kernel_traitsILi128ELi64ELi128ELi8ES3_EELb0ELb0ELb0ELb0ELb1ELb1ELb1EEEvNS_16Flash_bwd_paramsE)
        .other          _ZN5flash44flash_bwd_dq_dk_dv_loop_seqk_parallel_kernelI23Flash_bwd_kernel_traitsILi128ELi64ELi128ELi8ELi2ELi4ELi2ELb0ELb0EN7cutlass10bfloat16_tE19Flash_kernel_traitsILi128ELi64ELi128ELi8ES3_EELb0ELb0ELb0ELb0ELb1ELb1ELb1EEEvNS_16Flash_bwd_paramsE,@"STO_CUDA_ENTRY STV_DEFAULT"
_ZN5flash44flash_bwd_dq_dk_dv_loop_seqk_parallel_kernelI23Flash_bwd_kernel_traitsILi128ELi64ELi128ELi8ELi2ELi4ELi2ELb0ELb0EN7cutlass10bfloat16_tE19Flash_kernel_traitsILi128ELi64ELi128ELi8ES3_EELb0ELb0ELb0ELb0ELb1ELb1ELb1EEEvNS_16Flash_bwd_paramsE:
.text._ZN5flash44flash_bwd_dq_dk_dv_loop_seqk_parallel_kernelI23Flash_bwd_kernel_traitsILi128ELi64ELi128ELi8ELi2ELi4ELi2ELb0ELb0EN7cutlass10bfloat16_tE19Flash_kernel_traitsILi128ELi64ELi128ELi8ES3_EELb0ELb0ELb0ELb0ELb1ELb1ELb1EEEvNS_16Flash_bwd_paramsE:
        /* <DEDUP_REMOVED lines=119> */
[----:B------:R1:W-:Y:S01]  /*0770*/  STL [R1+0x28], R4 ;  /* 0x0000280401007387 */ /* 0x0003e20000100800 */
        /* <DEDUP_REMOVED lines=60> */
.L_x_1634:
        /* <DEDUP_REMOVED lines=31> */
[----:B------:R-:W-:Y:S05]  /*0d30*/  @P0 BRA `(.L_x_1626) ;  /* 0x000071c000000947 */ /* 0x000fea0003800000 */
        /* <DEDUP_REMOVED lines=72> */
.L_x_1627:
[----:B------:R-:W-:-:S04]  /*11c0*/  UIMAD UR41, UR38, UR15, UR37 ;  /* 0x0000000f262972a4 */ /* 0x000fc8000f8e0225 */
[----:B------:R-:W-:Y:S02]  /*11d0*/  UIMAD UR41, UR41, UR14, URZ ;  /* 0x0000000e292972a4 */ /* 0x000fe4000f8e023f */
.L_x_1628:
        /* <DEDUP_REMOVED lines=44> */
[----:B------:R-:W3:Y:S01]  /*14a0*/  LDL R22, [R1+0x28] ;  /* 0x0000280001167983 */ /* 0x000ee20000100800 */
        /* <DEDUP_REMOVED lines=213> */
[----:B------:R1:W2:Y:S04]  /*2200*/  LDG.E R6, [R2.64] ;  /* 0x0000002202067981 */ /* 0x0002a8000c1e1900 */
[----:B------:R1:W3:Y:S04]  /*2210*/  LDG.E R5, [R2.64+0x20] ;  /* 0x0000202202057981 */ /* 0x0002e8000c1e1900 */
[----:B------:R1:W4:Y:S04]  /*2220*/  LDG.E R4, [R2.64+0x80] ;  /* 0x0000802202047981 */ /* 0x000328000c1e1900 */
[----:B-1----:R1:W5:Y:S01]  /*2230*/  LDG.E R3, [R2.64+0xa0] ;  /* 0x0000a02202037981 */ /* 0x002362000c1e1900 */
[----:B------:R-:W-:Y:S01]  /*2240*/  IADD3 R210, R216, 0x2000, RZ ;  /* 0x00002000d8d27810 */ /* 0x000fe20007ffe0ff */
[----:B------:R-:W-:Y:S01]  /*2250*/  IMAD.MOV.U32 R159, RZ, RZ, RZ ;  /* 0x000000ffff9f7224 */ /* 0x000fe200078e00ff */
[----:B------:R-:W-:-:S02]  /*2260*/  UMOV UR8, UR6 ;  /* 0x0000000600087c82 */ /* 0x000fc40008000000 */
[----:B------:R-:W-:-:S05]  /*2270*/  SEL R210, R210, R216, !P0 ;  /* 0x000000d8d2d27207 */ /* 0x000fca0004000000 */
[----:B------:R-:W-:Y:S01]  /*2280*/  IMAD.SHL.U32 R210, R210, 0x2, RZ ;  /* 0x00000002d2d27824 */ /* 0x000fe200078e00ff */
[----:B-1----:R-:W-:-:S04]  /*2290*/  IADD3 R2, R215, 0x2000, RZ ;  /* 0x00002000d7027810 */ /* 0x002fc80007ffe0ff */
[----:B------:R-:W-:-:S05]  /*22a0*/  SEL R2, R2, R215, !P0 ;  /* 0x000000d702027207 */ /* 0x000fca0004000000 */
[----:B------:R-:W-:Y:S01]  /*22b0*/  IMAD.SHL.U32 R206, R2, 0x2, RZ ;  /* 0x0000000202ce7824 */ /* 0x000fe200078e00ff */
[----:B-----5:R1:W-:Y:S04]  /*22c0*/  STL [R1], R3 ;  /* 0x0000000301007387 */ /* 0x0203e80000100800 */
[----:B----4-:R1:W-:Y:S04]  /*22d0*/  STL [R1+0x4], R4 ;  /* 0x0000040401007387 */ /* 0x0103e80000100800 */
[----:B---3--:R1:W-:Y:S04]  /*22e0*/  STL [R1+0x8], R5 ;  /* 0x0000080501007387 */ /* 0x0083e80000100800 */
[----:B--2---:R1:W-:Y:S02]  /*22f0*/  STL [R1+0xc], R6 ;  /* 0x00000c0601007387 */ /* 0x0043e40000100800 */
[----:B------:R-:W-:Y:S01]  /*2300*/  IMAD.MOV.U32 R2, RZ, RZ, c[0x0][0x22c] ;  /* 0x00008b00ff027624 */ /* 0x000fe200078e00ff */
[----:B-1----:R-:W-:Y:S01]  /*2310*/  SHF.L.U64.HI R3, R13, 0x2, R0 ;  /* 0x000000020d037819 */ /* 0x002fe20000010200 */
[----:B------:R-:W-:Y:S01]  /*2320*/  IMAD.MOV.U32 R218, RZ, RZ, 0x20 ;  /* 0x00000020ffda7424 */ /* 0x000fe200078e00ff */
[----:B------:R-:W-:Y:S01]  /*2330*/  SHF.L.U32 R208, R216, 0x1, RZ ;  /* 0x00000001d8d07819 */ /* 0x000fe200000006ff */
[----:B------:R-:W-:-:S02]  /*2340*/  IMAD R0, R2, c[0x0][0x1c0], RZ ;  /* 0x0000700002007a24 */ /* 0x000fc400078e02ff */
[----:B------:R-:W-:Y:S01]  /*2350*/  IMAD.SHL.U32 R2, R13, 0x4, RZ ;  /* 0x000000040d027824 */ /* 0x000fe200078e00ff */
[----:B------:R1:W-:Y:S01]  /*2360*/  STL [R1+0x2c], R3 ;  /* 0x00002c0301007387 */ /* 0x0003e20000100800 */
[----:B------:R-:W-:Y:S01]  /*2370*/  IMAD.MOV.U32 R217, RZ, RZ, 0x40 ;  /* 0x00000040ffd97424 */ /* 0x000fe200078e00ff */
[C---:B------:R-:W-:Y:S02]  /*2380*/  SHF.L.U32 R5, R0.reuse, 0x4, RZ ;  /* 0x0000000400057819 */ /* 0x040fe400000006ff */
[----:B------:R-:W-:Y:S01]  /*2390*/  SHF.L.U32 R249, R0, 0x3, RZ ;  /* 0x0000000300f97819 */ /* 0x000fe200000006ff */
[----:B------:R2:W-:Y:S01]  /*23a0*/  STL [R1+0x30], R2 ;  /* 0x0000300201007387 */ /* 0x0005e20000100800 */
[----:B------:R-:W-:-:S05]  /*23b0*/  IADD3 R4, R5, 0x20, RZ ;  /* 0x0000002005047810 */ /* 0x000fca0007ffe0ff */
[----:B------:R-:W-:-:S05]  /*23c0*/  IMAD.IADD R4, R249, 0x1, R4 ;  /* 0x00000001f9047824 */ /* 0x000fca00078e0204 */
[----:B------:R-:W-:-:S05]  /*23d0*/  IADD3 R4, R249, R4, RZ ;  /* 0x00000004f9047210 */ /* 0x000fca0007ffe0ff */
[----:B------:R-:W-:Y:S01]  /*23e0*/  IMAD.IADD R4, R249, 0x1, R4 ;  /* 0x00000001f9047824 */ /* 0x000fe200078e0204 */
[----:B-1----:R-:W-:-:S04]  /*23f0*/  IADD3 R3, R5, 0x40, RZ ;  /* 0x0000004005037810 */ /* 0x002fc80007ffe0ff */
[C---:B------:R-:W-:Y:S02]  /*2400*/  IADD3 R4, R249.reuse, R4, RZ ;  /* 0x00000004f9047210 */ /* 0x040fe40007ffe0ff */
[----:B------:R-:W-:Y:S02]  /*2410*/  IADD3 R3, R249, R3, RZ ;  /* 0x00000003f9037210 */ /* 0x000fe40007ffe0ff */
[----:B--2---:R-:W-:Y:S01]  /*2420*/  IADD3 R2, R5, 0x60, RZ ;  /* 0x0000006005027810 */ /* 0x004fe20007ffe0ff */
[C---:B------:R-:W-:Y:S01]  /*2430*/  IMAD.IADD R0, R249.reuse, 0x1, R4 ;  /* 0x00000001f9007824 */ /* 0x040fe200078e0204 */
[----:B------:R-:W-:Y:S01]  /*2440*/  STL [R1+0x18], R4 ;  /* 0x0000180401007387 */ /* 0x000fe20000100800 */
[C---:B------:R-:W-:Y:S02]  /*2450*/  IMAD.IADD R3, R249.reuse, 0x1, R3 ;  /* 0x00000001f9037824 */ /* 0x040fe400078e0203 */
[----:B------:R-:W-:-:S03]  /*2460*/  IMAD.IADD R2, R249, 0x1, R2 ;  /* 0x00000001f9027824 */ /* 0x000fc600078e0202 */
[C---:B------:R-:W-:Y:S02]  /*2470*/  IADD3 R3, R249.reuse, R3, RZ ;  /* 0x00000003f9037210 */ /* 0x040fe40007ffe0ff */
[----:B------:R-:W-:-:S03]  /*2480*/  IADD3 R2, R249, R2, RZ ;  /* 0x00000002f9027210 */ /* 0x000fc60007ffe0ff */
[C---:B------:R-:W-:Y:S02]  /*2490*/  IMAD.IADD R3, R249.reuse, 0x1, R3 ;  /* 0x00000001f9037824 */ /* 0x040fe400078e0203 */
[----:B------:R-:W-:-:S03]  /*24a0*/  IMAD.IADD R2, R249, 0x1, R2 ;  /* 0x00000001f9027824 */ /* 0x000fc600078e0202 */
[----:B------:R1:W-:Y:S02]  /*24b0*/  STL [R1+0x14], R3 ;  /* 0x0000140301007387 */ /* 0x0003e40000100800 */
[C---:B------:R-:W-:Y:S02]  /*24c0*/  IADD3 R2, R249.reuse, R2, RZ ;  /* 0x00000002f9027210 */ /* 0x040fe40007ffe0ff */
[----:B------:R2:W-:Y:S04]  /*24d0*/  STL [R1+0x24], R0 ;  /* 0x0000240001007387 */ /* 0x0005e80000100800 */
[----:B------:R3:W-:Y:S01]  /*24e0*/  STL [R1+0x10], R2 ;  /* 0x0000100201007387 */ /* 0x0007e20000100800 */
[C---:B-1----:R-:W-:Y:S01]  /*24f0*/  IADD3 R3, R249.reuse, R3, RZ ;  /* 0x00000003f9037210 */ /* 0x042fe20007ffe0ff */
[----:B--2---:R-:W-:-:S04]  /*2500*/  IMAD.IADD R0, R249, 0x1, R2 ;  /* 0x00000001f9007824 */ /* 0x004fc800078e0202 */
[----:B------:R3:W-:Y:S04]  /*2510*/  STL [R1+0x20], R3 ;  /* 0x0000200301007387 */ /* 0x0007e80000100800 */
[----:B------:R3:W-:Y:S02]  /*2520*/  STL [R1+0x1c], R0 ;  /* 0x00001c0001007387 */ /* 0x0007e40000100800 */
.L_x_1632:
[----:B---3--:R-:W2:Y:S01]  /*2530*/  LDL R0, [R1+0x44] ;  /* 0x0000440001007983 */ /* 0x008ea20000100800 */
[----:B------:R-:W-:Y:S03]  /*2540*/  UISETP.GE.AND UP2, UPT, UR45, 0x1, UPT ;  /* 0x000000012d00788c */ /* 0x000fe6000bf46270 */
[----:B------:R-:W0:Y:S08]  /*2550*/  LDGDEPBAR ;  /* 0x00000000000079af */ /* 0x000e300000000000 */
        /* <DEDUP_REMOVED lines=10> */
[----:B------:R-:W-:Y:S04]  /*2600*/  STL [R1+0x74], R40 ;  /* 0x0000742801007387 */ /* 0x000fe80000100800 */
[----:B------:R-:W-:Y:S04]  /*2610*/  STL [R1+0x70], R39 ;  /* 0x0000702701007387 */ /* 0x000fe80000100800 */
[----:B------:R-:W-:Y:S04]  /*2620*/  STL [R1+0x6c], R38 ;  /* 0x00006c2601007387 */ /* 0x000fe80000100800 */
[----:B------:R3:W-:Y:S04]  /*2630*/  STL [R1+0x68], R37 ;  /* 0x0000682501007387 */ /* 0x0007e80000100800 */
[----:B------:R4:W-:Y:S04]  /*2640*/  STL [R1+0x64], R36 ;  /* 0x0000642401007387 */ /* 0x0009e80000100800 */
[----:B-1----:R-:W2:Y:S04]  /*2650*/  LDL R41, [R1+0x8] ;  /* 0x0000080001297983 */ /* 0x002ea80000100800 */
[----:B---3--:R-:W3:Y:S04]  /*2660*/  LDL R37, [R1+0xc] ;  /* 0x00000c0001257983 */ /* 0x008ee80000100800 */
[----:B----4-:R-:W4:Y:S01]  /*2670*/  LDL R36, [R1+0x4] ;  /* 0x0000040001247983 */ /* 0x010f220000100800 */
[----:B------:R-:W-:Y:S04]  /*2680*/  DEPBAR.LE SB0, 0x0 ;  /* 0x000080000000791a */ /* 0x000fe80000000000 */
        /* <DEDUP_REMOVED lines=16> */
[----:B------:R-:W-:Y:S02]  /*2790*/  HMMA.16816.F32.BF16 R32, R32, R166, RZ ;  /* 0x000000a62020723c */ /* 0x000fe400000418ff */
[----:B--2---:R-:W-:Y:S05]  /*27a0*/  R2P PR, R0, 0x6 ;  /* 0x0000000600007804 */ /* 0x004fea0000000000 */
[----:B------:R-:W-:Y:S02]  /*27b0*/  SEL R207, R218, 0xffffffe0, !P1 ;  /* 0xffffffe0dacf7807 */ /* 0x000fe40004800000 */
[----:B------:R-:W-:Y:S03]  /*27c0*/  SEL R209, R217, 0xffffffc0, !P2 ;  /* 0xffffffc0d9d17807 */ /* 0x000fe60005000000 */
[C---:B------:R-:W-:Y:S02]  /*27d0*/  IADD3 R0, R210.reuse, R207, RZ ;  /* 0x000000cfd2007210 */ /* 0x040fe40007ffe0ff */
[----:B------:R-:W-:Y:S02]  /*27e0*/  IADD3 R3, R210, R209, RZ ;  /* 0x000000d1d2037210 */ /* 0x000fe40007ffe0ff */
[----:B------:R-:W-:Y:S01]  /*27f0*/  IADD3 R2, R209, R0, RZ ;  /* 0x00000000d1027210 */ /* 0x000fe20007ffe0ff */
[----:B------:R-:W1:Y:S08]  /*2800*/  LDSM.16.M88.4 R168, [R0] ;  /* 0x0000000000a8783b */ /* 0x000e700000000200 */
[----:B------:R-:W2:Y:S08]  /*2810*/  LDSM.16.M88.4 R176, [R0+0x1000] ;  /* 0x0010000000b0783b */ /* 0x000eb00000000200 */
[----:B------:R-:W2:Y:S08]  /*2820*/  LDSM.16.M88.4 R184, [R3] ;  /* 0x0000000003b8783b */ /* 0x000eb00000000200 */
[----:B------:R-:W3:Y:S08]  /*2830*/  LDSM.16.M88.4 R192, [R3+0x1000] ;  /* 0x0010000003c0783b */ /* 0x000ef00000000200 */
[----:B------:R-:W-:Y:S01]  /*2840*/  LDSM.16.M88.4 R164, [R2] ;  /* 0x0000000002a4783b */ /* 0x000fe20000000200 */
[-C--:B-1----:R-:W-:Y:S07]  /*2850*/  HMMA.16816.F32.BF16 R4, R168, R172.reuse, R4 ;  /* 0x000000aca804723c */ /* 0x082fee0000041804 */
[----:B------:R-:W-:Y:S01]  /*2860*/  LDSM.16.M88.4 R200, [R2+0x1000] ;  /* 0x0010000002c8783b */ /* 0x000fe20000000200 */
[C---:B--2---:R-:W-:Y:S08]  /*2870*/  HMMA.16816.F32.BF16 R8, R176.reuse, R172, R8 ;  /* 0x000000acb008723c */ /* 0x044ff00000041808 */
[-C--:B------:R-:W-:Y:S08]  /*2880*/  HMMA.16816.F32.BF16 R12, R176, R174.reuse, R12 ;  /* 0x000000aeb00c723c */ /* 0x080ff0000004180c */
[C---:B------:R-:W-:Y:S01]  /*2890*/  HMMA.16816.F32.BF16 R16, R168.reuse, R174, R16 ;  /* 0x000000aea810723c */ /* 0x040fe20000041810 */
[----:B------:R-:W1:Y:S07]  /*28a0*/  LDSM.16.M88.4 R172, [R213+0xc000] ;  /* 0x00c00000d5ac783b */ /* 0x000e6e0000000200 */
[-C--:B------:R-:W-:Y:S03]  /*28b0*/  HMMA.16816.F32.BF16 R20, R168, R180.reuse, R20 ;  /* 0x000000b4a814723c */ /* 0x080fe60000041814 */
[----:B---3--:R-:W-:Y:S05]  /*28c0*/  FSETP.NEU.FTZ.AND P0, PT, R37, -INF , PT ;  /* 0xff8000002500780b */ /* 0x008fea0003f1d000 */
[C---:B------:R-:W-:Y:S08]  /*28d0*/  HMMA.16816.F32.BF16 R24, R176.reuse, R180, R24 ;  /* 0x000000b4b018723c */ /* 0x040ff00000041818 */
[-C--:B------:R-:W-:Y:S01]  /*28e0*/  HMMA.16816.F32.BF16 R28, R176, R182.reuse, R28 ;  /* 0x000000b6b01c723c */ /* 0x080fe2000004181c */
[----:B------:R-:W2:Y:S07]  /*28f0*/  LDSM.16.M88.4 R176, [R213+0xc800] ;  /* 0x00c80000d5b0783b */ /* 0x000eae0000000200 */
[----:B------:R-:W-:Y:S01]  /*2900*/  HMMA.16816.F32.BF16 R32, R168, R182, R32 ;  /* 0x000000b6a820723c */ /* 0x000fe20000041820 */
[----:B------:R-:W-:Y:S07]  /*2910*/  LDSM.16.M88.4 R168, [R210+0x2000] ;  /* 0x00200000d2a8783b */ /* 0x000fee0000000200 */
[-C--:B------:R-:W-:Y:S01]  /*2920*/  HMMA.16816.F32.BF16 R4, R184, R188.reuse, R4 ;  /* 0x000000bcb804723c */ /* 0x080fe20000041804 */
[----:B------:R-:W3:Y:S07]  /*2930*/  LDSM.16.M88.4 R180, [R211+0x10000] ;  /* 0x01000000d3b4783b */ /* 0x000eee0000000200 */
[C---:B------:R-:W-:Y:S08]  /*2940*/  HMMA.16816.F32.BF16 R8, R192.reuse, R188, R8 ;  /* 0x000000bcc008723c */ /* 0x040ff00000041808 */
[-C--:B------:R-:W-:Y:S08]  /*2950*/  HMMA.16816.F32.BF16 R12, R192, R190.reuse, R12 ;  /* 0x000000bec00c723c */ /* 0x080ff0000004180c */
[C---:B------:R-:W-:Y:S01]  /*2960*/  HMMA.16816.F32.BF16 R16, R184.reuse, R190, R16 ;  /* 0x000000beb810723c */ /* 0x040fe20000041810 */
[----:B------:R-:W2:Y:S07]  /*2970*/  LDSM.16.M88.4 R188, [R210+0x3000] ;  /* 0x00300000d2bc783b */ /* 0x000eae0000000200 */
[-C--:B------:R-:W-:Y:S08]  /*2980*/  HMMA.16816.F32.BF16 R20, R184, R196.reuse, R20 ;  /* 0x000000c4b814723c */ /* 0x080ff00000041814 */
[C---:B------:R-:W-:Y:S08]  /*2990*/  HMMA.16816.F32.BF16 R24, R192.reuse, R196, R24 ;  /* 0x000000c4c018723c */ /* 0x040ff00000041818 */
[-C--:B------:R-:W-:Y:S01]  /*29a0*/  HMMA.16816.F32.BF16 R28, R192, R198.reuse, R28 ;  /* 0x000000c6c01c723c */ /* 0x080fe2000004181c */
[----:B------:R-:W2:Y:S07]  /*29b0*/  LDSM.16.M88.4 R192, [R211+0x10800] ;  /* 0x01080000d3c0783b */ /* 0x000eae0000000200 */
[----:B------:R-:W-:Y:S01]  /*29c0*/  HMMA.16816.F32.BF16 R32, R184, R198, R32 ;  /* 0x000000c6b820723c */ /* 0x000fe20000041820 */
[----:B------:R-:W-:Y:S07]  /*29d0*/  LDSM.16.M88.4 R184, [R212+0x10000] ;  /* 0x01000000d4b8783b */ /* 0x000fee0000000200 */
[-C--:B-1----:R-:W-:Y:S01]  /*29e0*/  HMMA.16816.F32.BF16 R4, R164, R172.reuse, R4 ;  /* 0x000000aca404723c */ /* 0x082fe20000041804 */
[----:B------:R-:W-:Y:S07]  /*29f0*/  LDSM.16.M88.4 R196, [R0+0x3000] ;  /* 0x0030000000c4783b */ /* 0x000fee0000000200 */
[C---:B------:R-:W-:Y:S08]  /*2a00*/  HMMA.16816.F32.BF16 R8, R200.reuse, R172, R8 ;  /* 0x000000acc808723c */ /* 0x040ff00000041808 */
[-C--:B------:R-:W-:Y:S08]  /*2a10*/  HMMA.16816.F32.BF16 R12, R200, R174.reuse, R12 ;  /* 0x000000aec80c723c */ /* 0x080ff0000004180c */
[C---:B------:R-:W-:Y:S01]  /*2a20*/  HMMA.16816.F32.BF16 R16, R164.reuse, R174, R16 ;  /* 0x000000aea410723c */ /* 0x040fe20000041810 */
[----:B------:R-:W1:Y:S07]  /*2a30*/  LDSM.16.M88.4 R172, [R0+0x2000] ;  /* 0x0020000000ac783b */ /* 0x000e6e0000000200 */
[-C--:B--2---:R-:W-:Y:S08]  /*2a40*/  HMMA.16816.F32.BF16 R20, R164, R176.reuse, R20 ;  /* 0x000000b0a414723c */ /* 0x084ff00000041814 */
[C---:B------:R-:W-:Y:S08]  /*2a50*/  HMMA.16816.F32.BF16 R24, R200.reuse, R176, R24 ;  /* 0x000000b0c818723c */ /* 0x040ff00000041818 */
[-C--:B------:R-:W-:Y:S01]  /*2a60*/  HMMA.16816.F32.BF16 R28, R200, R178.reuse, R28 ;  /* 0x000000b2c81c723c */ /* 0x080fe2000004181c */
[----:B------:R-:W-:Y:S07]  /*2a70*/  LDSM.16.M88.4 R200, [R213+0x10000] ;  /* 0x01000000d5c8783b */ /* 0x000fee0000000200 */
[----:B------:R-:W-:Y:S01]  /*2a80*/  HMMA.16816.F32.BF16 R32, R164, R178, R32 ;  /* 0x000000b2a420723c */ /* 0x000fe20000041820 */
[----:B------:R-:W2:Y:S07]  /*2a90*/  LDSM.16.M88.4 R164, [R212+0x10800] ;  /* 0x01080000d4a4783b */ /* 0x000eae0000000200 */
[-C--:B---3--:R-:W-:Y:S01]  /*2aa0*/  HMMA.16816.F32.BF16 R4, R168, R180.reuse, R4 ;  /* 0x000000b4a804723c */ /* 0x088fe20000041804 */
[----:B------:R-:W-:Y:S07]  /*2ab0*/  LDSM.16.M88.4 R176, [R3+0x2000] ;  /* 0x0020000003b0783b */ /* 0x000fee0000000200 */
[C---:B------:R-:W-:Y:S08]  /*2ac0*/  HMMA.16816.F32.BF16 R8, R188.reuse, R180, R8 ;  /* 0x000000b4bc08723c */ /* 0x040ff00000041808 */
[-C--:B------:R-:W-:Y:S08]  /*2ad0*/  HMMA.16816.F32.BF16 R12, R188, R182.reuse, R12 ;  /* 0x000000b6bc0c723c */ /* 0x080ff0000004180c */
[C---:B------:R-:W-:Y:S01]  /*2ae0*/  HMMA.16816.F32.BF16 R16, R168.reuse, R182, R16 ;  /* 0x000000b6a810723c */ /* 0x040fe20000041810 */
[----:B------:R-:W3:Y:S07]  /*2af0*/  LDSM.16.M88.4 R180, [R214+0x10000] ;  /* 0x01000000d6b4783b */ /* 0x000eee0000000200 */
[-C--:B------:R-:W-:Y:S08]  /*2b00*/  HMMA.16816.F32.BF16 R20, R168, R192.reuse, R20 ;  /* 0x000000c0a814723c */ /* 0x080ff00000041814 */
[C---:B------:R-:W-:Y:S08]  /*2b10*/  HMMA.16816.F32.BF16 R24, R188.reuse, R192, R24 ;  /* 0x000000c0bc18723c */ /* 0x040ff00000041818 */
[-C--:B------:R-:W-:Y:S01]  /*2b20*/  HMMA.16816.F32.BF16 R28, R188, R194.reuse, R28 ;  /* 0x000000c2bc1c723c */ /* 0x080fe2000004181c */
[----:B------:R-:W-:Y:S07]  /*2b30*/  LDSM.16.M88.4 R188, [R214+0x10800] ;  /* 0x01080000d6bc783b */ /* 0x000fee0000000200 */
[----:B------:R-:W-:Y:S01]  /*2b40*/  HMMA.16816.F32.BF16 R32, R168, R194, R32 ;  /* 0x000000c2a820723c */ /* 0x000fe20000041820 */
[----:B------:R2:W3:Y:S07]  /*2b50*/  LDSM.16.M88.4 R168, [R3+0x3000] ;  /* 0x0030000003a8783b */ /* 0x0004ee0000000200 */
[-C--:B-1----:R-:W-:Y:S01]  /*2b60*/  HMMA.16816.F32.BF16 R4, R172, R184.reuse, R4 ;  /* 0x000000b8ac04723c */ /* 0x082fe20000041804 */
[----:B------:R-:W1:Y:S07]  /*2b70*/  LDSM.16.M88.4 R192, [R2+0x2000] ;  /* 0x0020000002c0783b */ /* 0x000e6e0000000200 */
[C---:B------:R-:W-:Y:S08]  /*2b80*/  HMMA.16816.F32.BF16 R8, R196.reuse, R184, R8 ;  /* 0x000000b8c408723c */ /* 0x040ff00000041808 */
[-C--:B------:R-:W-:Y:S04]  /*2b90*/  HMMA.16816.F32.BF16 R12, R196, R186.reuse, R12 ;  /* 0x000000bac40c723c */ /* 0x080fe8000004180c */
[----:B--2---:R-:W-:Y:S04]  /*2ba0*/  FMUL.FTZ R3, R41, 1.4426950216293334961 ;  /* 0x3fb8aa3b29037820 */ /* 0x004fe80000410000 */
[C---:B------:R-:W-:Y:S08]  /*2bb0*/  HMMA.16816.F32.BF16 R16, R172.reuse, R186, R16 ;  /* 0x000000baac10723c */ /* 0x040ff00000041810 */
[-C--:B------:R-:W-:Y:S08]  /*2bc0*/  HMMA.16816.F32.BF16 R20, R172, R164.reuse, R20 ;  /* 0x000000a4ac14723c */ /* 0x080ff00000041814 */
[C---:B------:R-:W-:Y:S08]  /*2bd0*/  HMMA.16816.F32.BF16 R24, R196.reuse, R164, R24 ;  /* 0x000000a4c418723c */ /* 0x040ff00000041818 */
[-C--:B------:R-:W-:Y:S08]  /*2be0*/  HMMA.16816.F32.BF16 R28, R196, R166.reuse, R28 ;  /* 0x000000a6c41c723c */ /* 0x080ff0000004181c */
[----:B------:R-:W-:Y:S01]  /*2bf0*/  HMMA.16816.F32.BF16 R32, R172, R166, R32 ;  /* 0x000000a6ac20723c */ /* 0x000fe20000041820 */
[----:B------:R4:W2:Y:S07]  /*2c00*/  LDSM.16.M88.4 R164, [R2+0x3000] ;  /* 0x0030000002a4783b */ /* 0x0008ae0000000200 */
[-C--:B---3--:R-:W-:Y:S08]  /*2c10*/  HMMA.16816.F32.BF16 R4, R176, R180.reuse, R4 ;  /* 0x000000b4b004723c */ /* 0x088ff00000041804 */
[C---:B------:R-:W-:Y:S08]  /*2c20*/  HMMA.16816.F32.BF16 R8, R168.reuse, R180, R8 ;  /* 0x000000b4a808723c */ /* 0x040ff00000041808 */
[-C--:B------:R-:W-:Y:S04]  /*2c30*/  HMMA.16816.F32.BF16 R12, R168, R182.reuse, R12 ;  /* 0x000000b6a80c723c */ /* 0x080fe8000004180c */
[----:B----4-:R-:W-:Y:S04]  /*2c40*/  FMUL.FTZ R2, R36, 1.4426950216293334961 ;  /* 0x3fb8aa3b24027820 */ /* 0x010fe80000410000 */
[C---:B------:R-:W-:Y:S08]  /*2c50*/  HMMA.16816.F32.BF16 R16, R176.reuse, R182, R16 ;  /* 0x000000b6b010723c */ /* 0x040ff00000041810 */
[-C--:B------:R-:W-:Y:S08]  /*2c60*/  HMMA.16816.F32.BF16 R20, R176, R188.reuse, R20 ;  /* 0x000000bcb014723c */ /* 0x080ff00000041814 */
[C---:B------:R-:W-:Y:S08]  /*2c70*/  HMMA.16816.F32.BF16 R24, R168.reuse, R188, R24 ;  /* 0x000000bca818723c */ /* 0x040ff00000041818 */
[-C--:B------:R-:W-:Y:S08]  /*2c80*/  HMMA.16816.F32.BF16 R28, R168, R190.reuse, R28 ;  /* 0x000000bea81c723c */ /* 0x080ff0000004181c */
[----:B------:R-:W-:Y:S08]  /*2c90*/  HMMA.16816.F32.BF16 R32, R176, R190, R32 ;  /* 0x000000beb020723c */ /* 0x000ff00000041820 */
[-C--:B-1----:R-:W-:Y:S08]  /*2ca0*/  HMMA.16816.F32.BF16 R4, R192, R200.reuse, R4 ;  /* 0x000000c8c004723c */ /* 0x082ff00000041804 */
[C---:B--2---:R-:W-:Y:S08]  /*2cb0*/  HMMA.16816.F32.BF16 R8, R164.reuse, R200, R8 ;  /* 0x000000c8a408723c */ /* 0x044ff00000041808 */
[-C--:B------:R-:W-:Y:S08]  /*2cc0*/  HMMA.16816.F32.BF16 R12, R164, R202.reuse, R12 ;  /* 0x000000caa40c723c */ /* 0x080ff0000004180c */
[----:B------:R-:W-:Y:S01]  /*2cd0*/  FMUL.FTZ R4, R4, c[0x0][0x2ec] ;  /* 0x0000bb0004047a20 */ /* 0x000fe20000410000 */
[C---:B------:R-:W-:Y:S03]  /*2ce0*/  HMMA.16816.F32.BF16 R16, R192.reuse, R202, R16 ;  /* 0x000000cac010723c */ /* 0x040fe60000041810 */
[----:B------:R-:W1:Y:S01]  /*2cf0*/  MUFU.TANH R245, R4 ;  /* 0x0000000400f57308 */ /* 0x000e620000002400 */
[----:B------:R-:W-:Y:S02]  /*2d00*/  FMUL.FTZ R5, R5, c[0x0][0x2ec] ;  /* 0x0000bb0005057a20 */ /* 0x000fe40000410000 */
[----:B------:R-:W-:Y:S02]  /*2d10*/  FMUL.FTZ R6, R6, c[0x0][0x2ec] ;  /* 0x0000bb0006067a20 */ /* 0x000fe40000410000 */
[----:B------:R-:W-:Y:S04]  /*2d20*/  FMUL.FTZ R10, R10, c[0x0][0x2ec] ;  /* 0x0000bb000a0a7a20 */ /* 0x000fe80000410000 */
[----:B------:R-:W-:Y:S01]  /*2d30*/  FMUL.FTZ R7, R7, c[0x0][0x2ec] ;  /* 0x0000bb0007077a20 */ /* 0x000fe20000410000 */
[----:B------:R2:W-:Y:S01]  /*2d40*/  MUFU.TANH R40, R10 ;  /* 0x0000000a00287308 */ /* 0x0005e20000002400 */
[----:B------:R-:W-:Y:S02]  /*2d50*/  FMUL.FTZ R8, R8, c[0x0][0x2ec] ;  /* 0x0000bb0008087a20 */ /* 0x000fe40000410000 */
[----:B------:R-:W-:Y:S02]  /*2d60*/  FMUL.FTZ R12, R12, c[0x0][0x2ec] ;  /* 0x0000bb000c0c7a20 */ /* 0x000fe40000410000 */
[----:B------:R-:W-:Y:S02]  /*2d70*/  FMUL.FTZ R13, R13, c[0x0][0x2ec] ;  /* 0x0000bb000d0d7a20 */ /* 0x000fe40000410000 */
[----:B------:R-:W-:Y:S02]  /*2d80*/  FMUL.FTZ R14, R14, c[0x0][0x2ec] ;  /* 0x0000bb000e0e7a20 */ /* 0x000fe40000410000 */
[----:B------:R-:W-:Y:S01]  /*2d90*/  FMUL.FTZ R15, R15, c[0x0][0x2ec] ;  /* 0x0000bb000f0f7a20 */ /* 0x000fe20000410000 */
[----:B------:R-:W3:Y:S01]  /*2da0*/  MUFU.TANH R250, R5 ;  /* 0x0000000500fa7308 */ /* 0x000ee20000002400 */
[----:B------:R-:W-:Y:S02]  /*2db0*/  FMUL.FTZ R16, R16, c[0x0][0x2ec] ;  /* 0x0000bb0010107a20 */ /* 0x000fe40000410000 */
[----:B------:R-:W-:Y:S02]  /*2dc0*/  FMUL.FTZ R17, R17, c[0x0][0x2ec] ;  /* 0x0000bb0011117a20 */ /* 0x000fe40000410000 */
[----:B------:R-:W-:Y:S02]  /*2dd0*/  FMUL.FTZ R18, R18, c[0x0][0x2ec] ;  /* 0x0000bb0012127a20 */ /* 0x000fe40000410000 */
[----:B------:R-:W-:Y:S02]  /*2de0*/  FMUL.FTZ R19, R19, c[0x0][0x2ec] ;  /* 0x0000bb0013137a20 */ /* 0x000fe40000410000 */
[----:B------:R-:W-:Y:S01]  /*2df0*/  FMUL.FTZ R9, R9, c[0x0][0x2ec] ;  /* 0x0000bb0009097a20 */ /* 0x000fe20000410000 */
[----:B------:R4:W-:Y:S01]  /*2e00*/  MUFU.TANH R48, R8 ;  /* 0x0000000800307308 */ /* 0x0009e20000002400 */
[----:B------:R-:W-:Y:S01]  /*2e10*/  FMUL.FTZ R11, R11, c[0x0][0x2ec] ;  /* 0x0000bb000b0b7a20 */ /* 0x000fe20000410000 */
[----:B--2---:R-:W2:Y:S08]  /*2e20*/  LDL R10, [R1] ;  /* 0x00000000010a7983 */ /* 0x004eb00000100800 */
[----:B------:R-:W1:Y:S10]  /*2e30*/  MUFU.TANH R185, R6 ;  /* 0x0000000600b97308 */ /* 0x000e740000002400 */
[----:B------:R3:W-:Y:S01]  /*2e40*/  MUFU.TANH R184, R7 ;  /* 0x0000000700b87308 */ /* 0x0007e20000002400 */
[----:B----4-:R-:W-:Y:S05]  /*2e50*/  FMUL.FTZ R8, R37, 1.4426950216293334961 ;  /* 0x3fb8aa3b25087820 */ /* 0x010fea0000410000 */
[----:B------:R-:W-:Y:S04]  /*2e60*/  FSEL R8, R8, RZ, P0 ;  /* 0x000000ff08087208 */ /* 0x000fe80000000000 */
[----:B------:R-:W4:Y:S01]  /*2e70*/  MUFU.TANH R46, R12 ;  /* 0x0000000c002e7308 */ /* 0x000f220000002400 */
[----:B------:R-:W-:Y:S01]  /*2e80*/  FSETP.NEU.FTZ.AND P0, PT, R41, -INF , PT ;  /* 0xff8000002900780b */ /* 0x000fe20003f1d000 */
[--C-:B-1----:R-:W-:Y:S03]  /*2e90*/  FFMA.FTZ R0, R245, c[0x0][0x23c], -R8.reuse ;  /* 0x00008f00f5007a23 */ /* 0x102fe60000010808 */
[----:B------:R-:W-:Y:S02]  /*2ea0*/  FSEL R3, R3, RZ, P0 ;  /* 0x000000ff03037208 */ /* 0x000fe40000000000 */
[----:B------:R-:W-:Y:S03]  /*2eb0*/  FSETP.NEU.FTZ.AND P0, PT, R36, -INF , PT ;  /* 0xff8000002400780b */ /* 0x000fe60003f1d000 */
[----:B------:R1:W-:Y:S01]  /*2ec0*/  MUFU.EX2 R191, R0 ;  /* 0x0000000000bf7308 */ /* 0x0003e20000000800 */
[----:B------:R-:W-:Y:S01]  /*2ed0*/  FSEL R2, R2, RZ, P0 ;  /* 0x000000ff02027208 */ /* 0x000fe20000000000 */
[----:B---3--:R-:W3:Y:S08]  /*2ee0*/  LDSM.16.M88.4 R4, [R213+0x10800] ;  /* 0x01080000d504783b */ /* 0x008ef00000000200 */
[----:B------:R-:W3:Y:S10]  /*2ef0*/  MUFU.TANH R45, R13 ;  /* 0x0000000d002d7308 */ /* 0x000ef40000002400 */
[----:B------:R-:W-:Y:S01]  /*2f00*/  MUFU.TANH R38, R14 ;  /* 0x0000000e00267308 */ /* 0x000fe20000002400 */
[----:B-1----:R-:W-:Y:S09]  /*2f10*/  FFMA.FTZ R0, R250, c[0x0][0x23c], -R8 ;  /* 0x00008f00fa007a23 */ /* 0x002ff20000010808 */
[----:B------:R1:W-:Y:S10]  /*2f20*/  MUFU.EX2 R190, R0 ;  /* 0x0000000000be7308 */ /* 0x0003f40000000800 */
[----:B------:R-:W-:Y:S01]  /*2f30*/  MUFU.TANH R37, R15 ;  /* 0x0000000f00257308 */ /* 0x000fe20000002400 */
[-C--:B---3--:R-:W-:Y:S09]  /*2f40*/  HMMA.16816.F32.BF16 R20, R192, R4.reuse, R20 ;  /* 0x00000004c014723c */ /* 0x088ff20000041814 */
[----:B------:R-:W-:Y:S01]  /*2f50*/  MUFU.TANH R248, R16 ;  /* 0x0000001000f87308 */ /* 0x000fe20000002400 */
[C---:B------:R-:W-:Y:S04]  /*2f60*/  HMMA.16816.F32.BF16 R24, R164.reuse, R4, R24 ;  /* 0x00000004a418723c */ /* 0x040fe80000041818 */
[--C-:B-1----:R-:W-:Y:S03]  /*2f70*/  FFMA.FTZ R0, R185, c[0x0][0x23c], -R3.reuse ;  /* 0x00008f00b9007a23 */ /* 0x102fe60000010803 */
[--C-:B----4-:R-:W-:Y:S01]  /*2f80*/  FFMA.FTZ R4, R46, c[0x0][0x23c], -R2.reuse ;  /* 0x00008f002e047a23 */ /* 0x110fe20000010802 */
[-C--:B------:R-:W-:Y:S01]  /*2f90*/  HMMA.16816.F32.BF16 R28, R164, R6.reuse, R28 ;  /* 0x00000006a41c723c */ /* 0x080fe2000004181c */
[----:B------:R1:W-:Y:S07]  /*2fa0*/  MUFU.EX2 R202, R0 ;  /* 0x0000000000ca7308 */ /* 0x0003ee0000000800 */
[----:B------:R-:W-:Y:S03]  /*2fb0*/  HMMA.16816.F32.BF16 R32, R192, R6, R32 ;  /* 0x00000006c020723c */ /* 0x000fe60000041820 */
[----:B------:R3:W-:Y:S01]  /*2fc0*/  MUFU.EX2 R222, R4 ;  /* 0x0000000400de7308 */ /* 0x0007e20000000800 */
[----:B------:R-:W-:Y:S02]  /*2fd0*/  FMUL.FTZ R20, R20, c[0x0][0x2ec] ;  /* 0x0000bb0014147a20 */ /* 0x000fe40000410000 */
[----:B------:R-:W-:Y:S02]  /*2fe0*/  FMUL.FTZ R21, R21, c[0x0][0x2ec] ;  /* 0x0000bb0015157a20 */ /* 0x000fe40000410000 */
[----:B------:R-:W-:Y:S04]  /*2ff0*/  FMUL.FTZ R22, R22, c[0x0][0x2ec] ;  /* 0x0000bb0016167a20 */ /* 0x000fe80000410000 */
[----:B------:R-:W-:Y:S01]  /*3000*/  FMUL.FTZ R23, R23, c[0x0][0x2ec] ;  /* 0x0000bb0017177a20 */ /* 0x000fe20000410000 */
[----:B------:R-:W-:Y:S01]  /*3010*/  MUFU.TANH R247, R17 ;  /* 0x0000001100f77308 */ /* 0x000fe20000002400 */
[----:B------:R-:W-:Y:S02]  /*3020*/  FMUL.FTZ R5, R24, c[0x0][0x2ec] ;  /* 0x0000bb0018057a20 */ /* 0x000fe40000410000 */
[----:B------:R-:W-:Y:S02]  /*3030*/  FMUL.FTZ R25, R25, c[0x0][0x2ec] ;  /* 0x0000bb0019197a20 */ /* 0x000fe40000410000 */
[--C-:B-1----:R-:W-:Y:S02]  /*3040*/  FFMA.FTZ R0, R184, c[0x0][0x23c], -R3.reuse ;  /* 0x00008f00b8007a23 */ /* 0x102fe40000010803 */
[----:B------:R-:W-:Y:S02]  /*3050*/  FMUL.FTZ R26, R26, c[0x0][0x2ec] ;  /* 0x0000bb001a1a7a20 */ /* 0x000fe40000410000 */
[----:B------:R-:W-:Y:S01]  /*3060*/  FMUL.FTZ R27, R27, c[0x0][0x2ec] ;  /* 0x0000bb001b1b7a20 */ /* 0x000fe20000410000 */
[----:B------:R1:W-:Y:S01]  /*3070*/  MUFU.EX2 R201, R0 ;  /* 0x0000000000c97308 */ /* 0x0003e20000000800 */
[----:B------:R-:W-:Y:S02]  /*3080*/  FMUL.FTZ R29, R29, c[0x0][0x2ec] ;  /* 0x0000bb001d1d7a20 */ /* 0x000fe40000410000 */
[----:B------:R-:W-:Y:S02]  /*3090*/  FMUL.FTZ R30, R30, c[0x0][0x2ec] ;  /* 0x0000bb001e1e7a20 */ /* 0x000fe40000410000 */
[--C-:B---3--:R-:W-:Y:S02]  /*30a0*/  FFMA.FTZ R4, R45, c[0x0][0x23c], -R2.reuse ;  /* 0x00008f002d047a23 */ /* 0x108fe40000010802 */
[----:B------:R-:W-:Y:S02]  /*30b0*/  FMUL.FTZ R34, R34, c[0x0][0x2ec] ;  /* 0x0000bb0022227a20 */ /* 0x000fe40000410000 */
[----:B------:R-:W-:Y:S01]  /*30c0*/  FMUL.FTZ R31, R31, c[0x0][0x2ec] ;  /* 0x0000bb001f1f7a20 */ /* 0x000fe20000410000 */
[----:B------:R-:W-:Y:S01]  /*30d0*/  MUFU.EX2 R219, R4 ;  /* 0x0000000400db7308 */ /* 0x000fe20000000800 */
[----:B------:R-:W-:Y:S02]  /*30e0*/  FMUL.FTZ R35, R35, c[0x0][0x2ec] ;  /* 0x0000bb0023237a20 */ /* 0x000fe40000410000 */
[----:B------:R-:W-:Y:S07]  /*30f0*/  FMUL.FTZ R33, R33, c[0x0][0x2ec] ;  /* 0x0000bb0021217a20 */ /* 0x000fee0000410000 */
[----:B------:R-:W-:Y:S01]  /*3100*/  MUFU.TANH R50, R18 ;  /* 0x0000001200327308 */ /* 0x000fe20000002400 */
[--C-:B-1----:R-:W-:Y:S09]  /*3110*/  FFMA.FTZ R0, R48, c[0x0][0x23c], -R2.reuse ;  /* 0x00008f0030007a23 */ /* 0x102ff20000010802 */
[----:B------:R-:W-:Y:S10]  /*3120*/  MUFU.EX2 R226, R0 ;  /* 0x0000000000e27308 */ /* 0x000ff40000000800 */
[----:B------:R-:W-:Y:S10]  /*3130*/  MUFU.TANH R49, R19 ;  /* 0x0000001300317308 */ /* 0x000ff40000002400 */
[----:B------:R-:W-:Y:S10]  /*3140*/  MUFU.TANH R246, R20 ;  /* 0x0000001400f67308 */ /* 0x000ff40000002400 */
[----:B------:R-:W-:Y:S10]  /*3150*/  MUFU.TANH R244, R21 ;  /* 0x0000001500f47308 */ /* 0x000ff40000002400 */
[----:B------:R-:W-:Y:S10]  /*3160*/  MUFU.TANH R252, R22 ;  /* 0x0000001600fc7308 */ /* 0x000ff40000002400 */
[----:B------:R-:W-:Y:S10]  /*3170*/  MUFU.TANH R251, R23 ;  /* 0x0000001700fb7308 */ /* 0x000ff40000002400 */
[----:B------:R1:W-:Y:S10]  /*3180*/  MUFU.TANH R44, R5 ;  /* 0x00000005002c7308 */ /* 0x0003f40000002400 */
[----:B------:R-:W-:Y:S10]  /*3190*/  MUFU.TANH R43, R25 ;  /* 0x00000019002b7308 */ /* 0x000ff40000002400 */
[----:B------:R-:W-:Y:S01]  /*31a0*/  MUFU.TANH R36, R26 ;  /* 0x0000001a00247308 */ /* 0x000fe20000002400 */
[----:B-1----:R-:W-:Y:S09]  /*31b0*/  FMUL.FTZ R5, R28, c[0x0][0x2ec] ;  /* 0x0000bb001c057a20 */ /* 0x002ff20000410000 */
[----:B------:R-:W-:Y:S10]  /*31c0*/  MUFU.TANH R217, R27 ;  /* 0x0000001b00d97308 */ /* 0x000ff40000002400 */
[----:B------:R-:W1:Y:S10]  /*31d0*/  MUFU.TANH R47, R9 ;  /* 0x00000009002f7308 */ /* 0x000e740000002400 */
[----:B------:R3:W-:Y:S10]  /*31e0*/  MUFU.TANH R42, R5 ;  /* 0x00000005002a7308 */ /* 0x0007f40000002400 */
[----:B------:R-:W-:Y:S01]  /*31f0*/  MUFU.TANH R41, R29 ;  /* 0x0000001d00297308 */ /* 0x000fe20000002400 */
[----:B-1----:R-:W-:Y:S09]  /*3200*/  FFMA.FTZ R9, R47, c[0x0][0x23c], -R2 ;  /* 0x00008f002f097a23 */ /* 0x002ff20000010802 */
[----:B------:R-:W-:Y:S01]  /*3210*/  MUFU.TANH R218, R30 ;  /* 0x0000001e00da7308 */ /* 0x000fe20000002400 */
[----:B---3--:R-:W-:Y:S09]  /*3220*/  FMUL.FTZ R5, R32, c[0x0][0x2ec] ;  /* 0x0000bb0020057a20 */ /* 0x008ff20000410000 */
[----:B------:R1:W-:Y:S01]  /*3230*/  MUFU.TANH R241, R5 ;  /* 0x0000000500f17308 */ /* 0x0003e20000002400 */
[C---:B--2---:R-:W-:Y:S01]  /*3240*/  FMUL.FTZ R0, R10.reuse, 1.4426950216293334961 ;  /* 0x3fb8aa3b0a007820 */ /* 0x044fe20000410000 */
[----:B------:R-:W-:Y:S04]  /*3250*/  FSETP.NEU.FTZ.AND P0, PT, R10, -INF , PT ;  /* 0xff8000000a00780b */ /* 0x000fe80003f1d000 */
[----:B------:R-:W-:Y:S04]  /*3260*/  FSEL R0, R0, RZ, P0 ;  /* 0x000000ff00007208 */ /* 0x000fe80000000000 */
[----:B------:R-:W-:Y:S01]  /*3270*/  MUFU.TANH R243, R34 ;  /* 0x0000002200f37308 */ /* 0x000fe20000002400 */
[--C-:B------:R-:W-:Y:S09]  /*3280*/  FFMA.FTZ R4, R38, c[0x0][0x23c], -R0.reuse ;  /* 0x00008f0026047a23 */ /* 0x100ff20000010800 */
[----:B------:R2:W-:Y:S01]  /*3290*/  MUFU.EX2 R228, R4 ;  /* 0x0000000400e47308 */ /* 0x0005e20000000800 */
[----:B-1----:R-:W-:Y:S05]  /*32a0*/  F2FP.BF16.PACK_AB R5, R201, R202 ;  /* 0x000000cac905723e */ /* 0x002fea00000010ff */
[----:B------:R1:W-:Y:S04]  /*32b0*/  STS [R231+0x20400], R5 ;  /* 0x02040005e7007388 */ /* 0x0003e80000000800 */
[----:B------:R3:W-:Y:S10]  /*32c0*/  MUFU.EX2 R225, R9 ;  /* 0x0000000900e17308 */ /* 0x0007f40000000800 */
[----:B------:R-:W4:Y:S01]  /*32d0*/  MUFU.TANH R39, R11 ;  /* 0x0000000b00277308 */ /* 0x000f220000002400 */
[--C-:B--2---:R-:W-:Y:S09]  /*32e0*/  FFMA.FTZ R4, R37, c[0x0][0x23c], -R0.reuse ;  /* 0x00008f0025047a23 */ /* 0x104ff20000010800 */
[----:B------:R2:W-:Y:S01]  /*32f0*/  MUFU.EX2 R227, R4 ;  /* 0x0000000400e37308 */ /* 0x0005e20000000800 */
[----:B---3--:R-:W-:Y:S01]  /*3300*/  FFMA.FTZ R9, R40, c[0x0][0x23c], -R0 ;  /* 0x00008f0028097a23 */ /* 0x008fe20000010800 */
[----:B-1----:R-:W-:Y:S08]  /*3310*/  F2FP.BF16.PACK_AB R5, R219, R222 ;  /* 0x000000dedb05723e */ /* 0x002ff000000010ff */
[----:B------:R-:W1:Y:S10]  /*3320*/  MUFU.TANH R249, R31 ;  /* 0x0000001f00f97308 */ /* 0x000e740000002400 */
[----:B------:R4:W-:Y:S01]  /*3330*/  MUFU.EX2 R230, R9 ;  /* 0x0000000900e67308 */ /* 0x0009e20000000800 */
[----:B--2---:R-:W-:Y:S09]  /*3340*/  FFMA.FTZ R4, R248, c[0x0][0x23c], -R8 ;  /* 0x00008f00f8047a23 */ /* 0x004ff20000010808 */
[----:B------:R2:W-:Y:S10]  /*3350*/  MUFU.EX2 R187, R4 ;  /* 0x0000000400bb7308 */ /* 0x0005f40000000800 */
[----:B------:R-:W-:Y:S01]  /*3360*/  MUFU.TANH R242, R35 ;  /* 0x0000002300f27308 */ /* 0x000fe20000002400 */
[----:B----4-:R-:W-:Y:S09]  /*3370*/  FFMA.FTZ R9, R39, c[0x0][0x23c], -R0 ;  /* 0x00008f0027097a23 */ /* 0x010ff20000010800 */
[----:B------:R-:W-:Y:S01]  /*3380*/  MUFU.EX2 R229, R9 ;  /* 0x0000000900e57308 */ /* 0x000fe20000000800 */
[--C-:B--2---:R-:W-:Y:S09]  /*3390*/  FFMA.FTZ R4, R247, c[0x0][0x23c], -R8.reuse ;  /* 0x00008f00f7047a23 */ /* 0x104ff20000010808 */
[----:B------:R2:W-:Y:S10]  /*33a0*/  MUFU.EX2 R186, R4 ;  /* 0x0000000400ba7308 */ /* 0x0005f40000000800 */
[----:B------:R-:W3:Y:S01]  /*33b0*/  MUFU.TANH R240, R33 ;  /* 0x0000002100f07308 */ /* 0x000ee20000002400 */
[--C-:B--2---:R-:W-:Y:S09]  /*33c0*/  FFMA.FTZ R4, R50, c[0x0][0x23c], -R3.reuse ;  /* 0x00008f0032047a23 */ /* 0x104ff20000010803 */
[----:B------:R2:W-:Y:S02]  /*33d0*/  MUFU.EX2 R197, R4 ;  /* 0x0000000400c57308 */ /* 0x0005e40000000800 */
[--C-:B--2---:R-:W-:Y:S08]  /*33e0*/  FFMA.FTZ R4, R49, c[0x0][0x23c], -R3.reuse ;  /* 0x00008f0031047a23 */ /* 0x104ff00000010803 */
[----:B------:R2:W4:Y:S02]  /*33f0*/  MUFU.EX2 R196, R4 ;  /* 0x0000000400c47308 */ /* 0x0005240000000800 */
[--C-:B--2---:R-:W-:Y:S08]  /*3400*/  FFMA.FTZ R4, R246, c[0x0][0x23c], -R8.reuse ;  /* 0x00008f00f6047a23 */ /* 0x104ff00000010808 */
[----:B------:R2:W-:Y:S02]  /*3410*/  MUFU.EX2 R183, R4 ;  /* 0x0000000400b77308 */ /* 0x0005e40000000800 */
[----:B--2---:R-:W-:Y:S08]  /*3420*/  FFMA.FTZ R4, R244, c[0x0][0x23c], -R8 ;  /* 0x00008f00f4047a23 */ /* 0x004ff00000010808 */
        /* <DEDUP_REMOVED lines=8> */
[----:B------:R2:W-:Y:S02]  /*34b0*/  MUFU.EX2 R198, R4 ;  /* 0x0000000400c67308 */ /* 0x0005e40000000800 */
[--C-:B--2---:R-:W-:Y:S08]  /*34c0*/  FFMA.FTZ R4, R36, c[0x0][0x23c], -R0.reuse ;  /* 0x00008f0024047a23 */ /* 0x104ff00000010800 */
[----:B------:R2:W-:Y:S02]  /*34d0*/  MUFU.EX2 R224, R4 ;  /* 0x0000000400e07308 */ /* 0x0005e40000000800 */
[----:B--2---:R-:W-:Y:S08]  /*34e0*/  FFMA.FTZ R4, R217, c[0x0][0x23c], -R0 ;  /* 0x00008f00d9047a23 */ /* 0x004ff00000010800 */
[----:B------:R2:W-:Y:S02]  /*34f0*/  MUFU.EX2 R223, R4 ;  /* 0x0000000400df7308 */ /* 0x0005e40000000800 */
[--C-:B--2---:R-:W-:Y:S02]  /*3500*/  FFMA.FTZ R4, R42, c[0x0][0x23c], -R2.reuse ;  /* 0x00008f002a047a23 */ /* 0x104fe40000010802 */
[----:B------:R-:W-:Y:S06]  /*3510*/  FFMA.FTZ R2, R41, c[0x0][0x23c], -R2 ;  /* 0x00008f0029027a23 */ /* 0x000fec0000010802 */
[----:B------:R2:W-:Y:S10]  /*3520*/  MUFU.EX2 R195, R4 ;  /* 0x0000000400c37308 */ /* 0x0005f40000000800 */
[----:B------:R1:W-:Y:S01]  /*3530*/  MUFU.EX2 R194, R2 ;  /* 0x0000000200c27308 */ /* 0x0003e20000000800 */
[----:B--2---:R-:W-:Y:S01]  /*3540*/  F2FP.BF16.PACK_AB R4, R225, R226 ;  /* 0x000000e2e104723e */ /* 0x004fe200000010ff */
[--C-:B-1----:R-:W-:Y:S02]  /*3550*/  FFMA.FTZ R2, R218, c[0x0][0x23c], -R0.reuse ;  /* 0x00008f00da027a23 */ /* 0x102fe40000010800 */
[----:B------:R-:W-:Y:S06]  /*3560*/  FFMA.FTZ R0, R249, c[0x0][0x23c], -R0 ;  /* 0x00008f00f9007a23 */ /* 0x000fec0000010800 */
[----:B------:R1:W-:Y:S10]  /*3570*/  MUFU.EX2 R203, R2 ;  /* 0x0000000200cb7308 */ /* 0x0003f40000000800 */
[----:B------:R4:W-:Y:S01]  /*3580*/  MUFU.EX2 R200, R0 ;  /* 0x0000000000c87308 */ /* 0x0009e20000000800 */
[--C-:B-1----:R-:W-:Y:S02]  /*3590*/  FFMA.FTZ R2, R241, c[0x0][0x23c], -R8.reuse ;  /* 0x00008f00f1027a23 */ /* 0x102fe40000010808 */
[----:B---3--:R-:W-:Y:S07]  /*35a0*/  FFMA.FTZ R8, R240, c[0x0][0x23c], -R8 ;  /* 0x00008f00f0087a23 */ /* 0x008fee0000010808 */
[----:B------:R1:W-:Y:S01]  /*35b0*/  MUFU.EX2 R181, R2 ;  /* 0x0000000200b57308 */ /* 0x0003e20000000800 */
[----:B----4-:R-:W-:Y:S09]  /*35c0*/  F2FP.BF16.PACK_AB R0, R196, R197 ;  /* 0x000000c5c400723e */ /* 0x010ff200000010ff */
[----:B------:R-:W2:Y:S01]  /*35d0*/  MUFU.EX2 R180, R8 ;  /* 0x0000000800b47308 */ /* 0x000ea20000000800 */
[--C-:B-1----:R-:W-:Y:S02]  /*35e0*/  FFMA.FTZ R2, R243, c[0x0][0x23c], -R3.reuse ;  /* 0x00008f00f3027a23 */ /* 0x102fe40000010803 */
[----:B------:R-:W-:Y:S07]  /*35f0*/  FFMA.FTZ R3, R242, c[0x0][0x23c], -R3 ;  /* 0x00008f00f2037a23 */ /* 0x000fee0000010803 */
[----:B------:R1:W-:Y:S10]  /*3600*/  MUFU.EX2 R189, R2 ;  /* 0x0000000200bd7308 */ /* 0x0003f40000000800 */
[----:B------:R3:W4:Y:S01]  /*3610*/  MUFU.EX2 R188, R3 ;  /* 0x0000000300bc7308 */ /* 0x0007220000000800 */
[----:B-1----:R-:W-:Y:S05]  /*3620*/  F2FP.BF16.PACK_AB R2, R190, R191 ;  /* 0x000000bfbe02723e */ /* 0x002fea00000010ff */
        /* <DEDUP_REMOVED lines=27> */
[C---:B-1----:R-:W-:Y:S02]  /*37e0*/  IADD3 R3, R208.reuse, R207, RZ ;  /* 0x000000cfd0037210 */ /* 0x042fe40007ffe0ff */
[----:B------:R-:W-:Y:S05]  /*37f0*/  MOV R207, R185 ;  /* 0x000000b900cf7202 */ /* 0x000fea0000000f00 */
[----:B------:R-:W1:Y:S01]  /*3800*/  LDSM.16.M88.4 R16, [R211+0x14000] ;  /* 0x01400000d310783b */ /* 0x000e620000000200 */
[----:B------:R-:W-:Y:S07]  /*3810*/  IADD3 R185, R208, R209, RZ ;  /* 0x000000d1d0b97210 */ /* 0x000fee0007ffe0ff */
[----:B------:R-:W4:Y:S01]  /*3820*/  LDSM.16.M88.4 R28, [R208+0x9000] ;  /* 0x00900000d01c783b */ /* 0x000f220000000200 */
[----:B--2---:R-:W-:Y:S02]  /*3830*/  MOV R2, R184 ;  /* 0x000000b800027202 */ /* 0x004fe40000000f00 */
[----:B------:R-:W-:Y:S05]  /*3840*/  IADD3 R184, R209, R3, RZ ;  /* 0x00000003d1b87210 */ /* 0x000fea0007ffe0ff */
[----:B------:R-:W2:Y:S08]  /*3850*/  LDSM.16.M88.4 R164, [R211+0x14800] ;  /* 0x01480000d3a4783b */ /* 0x000eb00000000200 */
[----:B---3--:R-:W3:Y:S04]  /*3860*/  LDL R0, [R1+0x2c] ;  /* 0x00002c0001007983 */ /* 0x008ee80000100800 */
[----:B------:R-:W-:Y:S08]  /*3870*/  LDSM.16.M88.4 R168, [R3+0x8000] ;  /* 0x0080000003a8783b */ /* 0x000ff00000000200 */
[----:B------:R-:W2:Y:S01]  /*3880*/  LDSM.16.M88.4 R172, [R212+0x14000] ;  /* 0x01400000d4ac783b */ /* 0x000ea20000000200 */
[-C--:B-1----:R-:W-:Y:S07]  /*3890*/  HMMA.16816.F32.BF16 R4, R32, R16.reuse, RZ ;  /* 0x000000102004723c */ /* 0x082fee00000418ff */
[----:B------:R-:W1:Y:S01]  /*38a0*/  LDSM.16.M88.4 R176, [R3+0x9000] ;  /* 0x0090000003b0783b */ /* 0x000e620000000200 */
[C---:B----4-:R-:W-:Y:S08]  /*38b0*/  HMMA.16816.F32.BF16 R8, R28.reuse, R16, RZ ;  /* 0x000000101c08723c */ /* 0x050ff000000418ff */
[-C--:B------:R-:W-:Y:S08]  /*38c0*/  HMMA.16816.F32.BF16 R12, R28, R18.reuse, RZ ;  /* 0x000000121c0c723c */ /* 0x080ff000000418ff */
[C---:B------:R-:W-:Y:S08]  /*38d0*/  HMMA.16816.F32.BF16 R16, R32.reuse, R18, RZ ;  /* 0x000000122010723c */ /* 0x040ff000000418ff */
[-C--:B--2---:R-:W-:Y:S08]  /*38e0*/  HMMA.16816.F32.BF16 R20, R32, R164.reuse, RZ ;  /* 0x000000a42014723c */ /* 0x084ff000000418ff */
[C---:B------:R-:W-:Y:S08]  /*38f0*/  HMMA.16816.F32.BF16 R24, R28.reuse, R164, RZ ;  /* 0x000000a41c18723c */ /* 0x040ff000000418ff */
[-C--:B------:R-:W-:Y:S08]  /*3900*/  HMMA.16816.F32.BF16 R28, R28, R166.reuse, RZ ;  /* 0x000000a61c1c723c */ /* 0x080ff000000418ff */
[----:B------:R-:W-:Y:S01]  /*3910*/  HMMA.16816.F32.BF16 R32, R32, R166, RZ ;  /* 0x000000a62020723c */ /* 0x000fe200000418ff */
[----:B------:R-:W2:Y:S07]  /*3920*/  LDSM.16.M88.4 R164, [R212+0x14800] ;  /* 0x01480000d4a4783b */ /* 0x000eae0000000200 */
[-C--:B------:R-:W-:Y:S08]  /*3930*/  HMMA.16816.F32.BF16 R4, R168, R172.reuse, R4 ;  /* 0x000000aca804723c */ /* 0x080ff00000041804 */
        /* <DEDUP_REMOVED lines=10> */
[----:B------:R-:W4:Y:S01]  /*39e0*/  LDSM.16.M88.4 R168, [R214+0x14800] ;  /* 0x01480000d6a8783b */ /* 0x000f220000000200 */
[-C--:B-1----:R-:W-:Y:S08]  /*39f0*/  HMMA.16816.F32.BF16 R4, R172, R176.reuse, R4 ;  /* 0x000000b0ac04723c */ /* 0x082ff00000041804 */
[C---:B--2---:R-:W-:Y:S01]  /*3a00*/  HMMA.16816.F32.BF16 R8, R164.reuse, R176, R8 ;  /* 0x000000b0a408723c */ /* 0x044fe20000041808 */
[----:B------:R-:W2:Y:S07]  /*3a10*/  LDL R177, [R1+0x30] ;  /* 0x0000300001b17983 */ /* 0x000eae0000100800 */
[-C--:B------:R-:W-:Y:S08]  /*3a20*/  HMMA.16816.F32.BF16 R12, R164, R178.reuse, R12 ;  /* 0x000000b2a40c723c */ /* 0x080ff0000004180c */
[C---:B------:R-:W-:Y:S08]  /*3a30*/  HMMA.16816.F32.BF16 R16, R172.reuse, R178, R16 ;  /* 0x000000b2ac10723c */ /* 0x040ff00000041810 */
[-C--:B----4-:R-:W-:Y:S08]  /*3a40*/  HMMA.16816.F32.BF16 R20, R172, R168.reuse, R20 ;  /* 0x000000a8ac14723c */ /* 0x090ff00000041814 */
        /* <DEDUP_REMOVED lines=26> */
[----:B------:R-:W-:Y:S03]  /*3bf0*/  LDSM.16.M88.4 R168, [R3+0xa000] ;  /* 0x00a0000003a8783b */ /* 0x000fe60000000200 */
[----:B--2---:R-:W-:Y:S04]  /*3c00*/  IADD3 R178, P0, R177, UR8, RZ ;  /* 0x00000008b1b27c10 */ /* 0x004fe8000ff1e0ff */
[----:B------:R-:W-:Y:S01]  /*3c10*/  HMMA.16816.F32.BF16 R32, R172, R166, R32 ;  /* 0x000000a6ac20723c */ /* 0x000fe20000041820 */
[----:B------:R-:W1:Y:S03]  /*3c20*/  LDSM.16.M88.4 R164, [R212+0x18000] ;  /* 0x01800000d4a4783b */ /* 0x000e660000000200 */
[----:B---3--:R-:W-:Y:S05]  /*3c30*/  IADD3.X R179, R0, UR7, RZ, P0, !PT ;  /* 0x0000000700b37c10 */ /* 0x008fea00087fe4ff */
[----:B------:R-:W2:Y:S08]  /*3c40*/  LDSM.16.M88.4 R172, [R3+0xb000] ;  /* 0x00b0000003ac783b */ /* 0x000eb00000000200 */
[----:B------:R3:W4:Y:S04]  /*3c50*/  LDG.E R176, [R178.64] ;  /* 0x00000022b2b07981 */ /* 0x000728000c1e1900 */
[----:B------:R3:W4:Y:S04]  /*3c60*/  LDG.E R0, [R178.64+0x80] ;  /* 0x00008022b2007981 */ /* 0x000728000c1e1900 */
[----:B------:R3:W4:Y:S01]  /*3c70*/  LDG.E R177, [R178.64+0xa0] ;  /* 0x0000a022b2b17981 */ /* 0x000722000c1e1900 */
        /* <DEDUP_REMOVED lines=18> */
[C---:B------:R-:W-:Y:S07]  /*3da0*/  HMMA.16816.F32.BF16 R24, R168.reuse, R164, R24 ;  /* 0x000000a4a818723c */ /* 0x040fee0000041818 */
[----:B------:R-:W-:Y:S01]  /*3db0*/  MOV R165, R207 ;  /* 0x000000cf00a57202 */ /* 0x000fe20000000f00 */
[-C--:B------:R-:W-:Y:S01]  /*3dc0*/  HMMA.16816.F32.BF16 R28, R168, R166.reuse, R28 ;  /* 0x000000a6a81c723c */ /* 0x080fe2000004181c */
[----:B------:R-:W-:Y:S03]  /*3dd0*/  LDSM.16.M88.4 R168, [R213+0x18000] ;  /* 0x01800000d5a8783b */ /* 0x000fe60000000200 */
[----:B------:R-:W-:Y:S04]  /*3de0*/  MOV R207, R2 ;  /* 0x0000000200cf7202 */ /* 0x000fe80000000f00 */
[----:B------:R-:W-:Y:S01]  /*3df0*/  HMMA.16816.F32.BF16 R32, R172, R166, R32 ;  /* 0x000000a6ac20723c */ /* 0x000fe20000041820 */
[----:B------:R3:W2:Y:S06]  /*3e00*/  LDG.E R2, [R178.64+0x20] ;  /* 0x00002022b2027981 */ /* 0x0006ac000c1e1900 */
[----:B------:R-:W-:Y:S01]  /*3e10*/  FFMA.FTZ R172, -R245, R245, 1 ;  /* 0x3f800000f5ac7423 */ /* 0x000fe200000101f5 */
[----:B------:R-:W-:Y:S04]  /*3e20*/  MOV R245, c[0x0][0x1c0] ;  /* 0x0000700000f57a02 */ /* 0x000fe80000000f00 */
[----:B------:R-:W-:Y:S02]  /*3e30*/  FMUL.FTZ R172, R172, c[0x0][0x2ec] ;  /* 0x0000bb00acac7a20 */ /* 0x000fe40000410000 */
[----:B------:R-:W-:Y:S05]  /*3e40*/  IMAD R245, R245, c[0x0][0x22c], RZ ;  /* 0x00008b00f5f57a24 */ /* 0x000fea00078e02ff */
[----:B------:R-:W-:Y:S04]  /*3e50*/  LEA R245, -R245, RZ, 0x6 ;  /* 0x000000fff5f57211 */ /* 0x000fe800078e31ff */
[C---:B------:R-:W-:Y:S02]  /*3e60*/  LEA R220, P0, R245.reuse, R220, 0x2 ;  /* 0x000000dcf5dc7211 */ /* 0x040fe400078010ff */
[----:B---3--:R-:W-:Y:S02]  /*3e70*/  MOV R178, R165 ;  /* 0x000000a500b27202 */ /* 0x008fe40000000f00 */
[----:B------:R-:W1:Y:S01]  /*3e80*/  LDSM.16.M88.4 R164, [R184+0xa000] ;  /* 0x00a00000b8a4783b */ /* 0x000e620000000200 */
[----:B------:R-:W-:Y:S02]  /*3e90*/  LEA.HI.X.SX32 R221, R245, R221, 0x2, P0 ;  /* 0x000000ddf5dd7211 */ /* 0x000fe400000f16ff */
[----:B------:R-:W-:Y:S02]  /*3ea0*/  MOV R245, R178 ;  /* 0x000000b200f57202 */ /* 0x000fe40000000f00 */
[----:B------:R-:W-:Y:S01]  /*3eb0*/  PLOP3.LUT P0, PT, PT, PT, UP2, 0x80, 0x0 ;  /* 0x000000000000781c */ /* 0x000fe20003f0f028 */
[-C--:B-1----:R-:W-:Y:S11]  /*3ec0*/  HMMA.16816.F32.BF16 R4, R164, R168.reuse, R4 ;  /* 0x000000a8a404723c */ /* 0x082ff60000041804 */
[----:B------:R-:W-:Y:S11]  /*3ed0*/  @!UPT UIADD3 URZ, URZ, URZ, URZ ;  /* 0x0000003f3f3ff290 */ /* 0x000ff6000fffe03f */
[----:B------:R-:W-:Y:S02]  /*3ee0*/  @!UPT UIADD3 URZ, URZ, URZ, URZ ;  /* 0x0000003f3f3ff290 */ /* 0x000fe4000fffe03f */
[C---:B----4-:R-:W-:Y:S02]  /*3ef0*/  FADD.FTZ R4, -R176.reuse, R4 ;  /* 0x00000004b0047221 */ /* 0x050fe40000010100 */
[----:B------:R-:W-:Y:S02]  /*3f00*/  FADD.FTZ R5, -R176, R5 ;  /* 0x00000005b0057221 */ /* 0x000fe40000010100 */
[----:B------:R-:W-:Y:S02]  /*3f10*/  FMUL.FTZ R4, R191, R4 ;  /* 0x00000004bf047220 */ /* 0x000fe40000410000 */
[----:B------:R-:W-:Y:S02]  /*3f20*/  FMUL.FTZ R5, R190, R5 ;  /* 0x00000005be057220 */ /* 0x000fe40000410000 */
[----:B------:R-:W-:Y:S02]  /*3f30*/  FMUL.FTZ R179, R172, R4 ;  /* 0x00000004acb37220 */ /* 0x000fe40000410000 */
[----:B------:R-:W-:Y:S01]  /*3f40*/  FFMA.FTZ R4, -R250, R250, 1 ;  /* 0x3f800000fa047423 */ /* 0x000fe200000101fa */
[----:B------:R-:W1:Y:S03]  /*3f50*/  LDSM.16.M88.4 R172, [R184+0xb000] ;  /* 0x00b00000b8ac783b */ /* 0x000e660000000200 */
[----:B------:R-:W-:Y:S04]  /*3f60*/  FMUL.FTZ R4, R4, c[0x0][0x2ec] ;  /* 0x0000bb0004047a20 */ /* 0x000fe80000410000 */
[----:B------:R-:W-:Y:S01]  /*3f70*/  FMUL.FTZ R178, R4, R5 ;  /* 0x0000000504b27220 */ /* 0x000fe20000410000 */
[C---:B-1----:R-:W-:Y:S08]  /*3f80*/  HMMA.16816.F32.BF16 R8, R172.reuse, R168, R8 ;  /* 0x000000a8ac08723c */ /* 0x042ff00000041808 */
[-C--:B------:R-:W-:Y:S08]  /*3f90*/  HMMA.16816.F32.BF16 R12, R172, R170.reuse, R12 ;  /* 0x000000aaac0c723c */ /* 0x080ff0000004180c */
[C---:B------:R-:W-:Y:S01]  /*3fa0*/  HMMA.16816.F32.BF16 R16, R164.reuse, R170, R16 ;  /* 0x000000aaa410723c */ /* 0x040fe20000041810 */
[----:B------:R-:W1:Y:S11]  /*3fb0*/  LDSM.16.M88.4 R168, [R213+0x18800] ;  /* 0x01880000d5a8783b */ /* 0x000e760000000200 */
[----:B------:R-:W-:Y:S11]  /*3fc0*/  @!UPT UIADD3 URZ, URZ, URZ, URZ ;  /* 0x0000003f3f3ff290 */ /* 0x000ff6000fffe03f */
[----:B------:R-:W-:Y:S01]  /*3fd0*/  @!UPT UIADD3 URZ, URZ, URZ, URZ ;  /* 0x0000003f3f3ff290 */ /* 0x000fe2000fffe03f */
[C---:B------:R-:W-:Y:S02]  /*3fe0*/  FADD.FTZ R16, -R176.reuse, R16 ;  /* 0x00000010b0107221 */ /* 0x040fe40000010100 */
[----:B------:R-:W-:Y:S02]  /*3ff0*/  FADD.FTZ R17, -R176, R17 ;  /* 0x00000011b0117221 */ /* 0x000fe40000010100 */
[----:B------:R-:W-:Y:S02]  /*4000*/  FMUL.FTZ R5, R187, R16 ;  /* 0x00000010bb057220 */ /* 0x000fe40000410000 */
[----:B------:R-:W-:Y:S01]  /*4010*/  FMUL.FTZ R4, R186, R17 ;  /* 0x00000011ba047220 */ /* 0x000fe20000410000 */
[-C--:B-1----:R-:W-:Y:S08]  /*4020*/  HMMA.16816.F32.BF16 R20, R164, R168.reuse, R20 ;  /* 0x000000a8a414723c */ /* 0x082ff00000041814 */
[C---:B------:R-:W-:Y:S08]  /*4030*/  HMMA.16816.F32.BF16 R24, R172.reuse, R168, R24 ;  /* 0x000000a8ac18723c */ /* 0x040ff00000041818 */
[-C--:B------:R-:W-:Y:S08]  /*4040*/  HMMA.16816.F32.BF16 R28, R172, R170.reuse, R28 ;  /* 0x000000aaac1c723c */ /* 0x080ff0000004181c */
[C---:B------:R-:W-:Y:S01]  /*4050*/  FADD.FTZ R17, -R176.reuse, R20 ;  /* 0x00000014b0117221 */ /* 0x040fe20000010100 */
[----:B------:R-:W-:Y:S04]  /*4060*/  HMMA.16816.F32.BF16 R32, R164, R170, R32 ;  /* 0x000000aaa420723c */ /* 0x000fe80000041820 */
[----:B------:R-:W-:Y:S02]  /*4070*/  FADD.FTZ R16, -R176, R21 ;  /* 0x00000015b0107221 */ /* 0x000fe40000010100 */
[----:B------:R-:W-:Y:S02]  /*4080*/  FFMA.FTZ R21, -R248, R248, 1 ;  /* 0x3f800000f8157423 */ /* 0x000fe400000101f8 */
[----:B------:R-:W-:Y:S04]  /*4090*/  FFMA.FTZ R20, -R247, R247, 1 ;  /* 0x3f800000f7147423 */ /* 0x000fe800000101f7 */
[----:B------:R-:W-:Y:S02]  /*40a0*/  FMUL.FTZ R21, R21, c[0x0][0x2ec] ;  /* 0x0000bb0015157a20 */ /* 0x000fe40000410000 */
[----:B------:R-:W-:Y:S02]  /*40b0*/  FMUL.FTZ R20, R20, c[0x0][0x2ec] ;  /* 0x0000bb0014147a20 */ /* 0x000fe40000410000 */
[----:B------:R-:W-:Y:S02]  /*40c0*/  FMUL.FTZ R175, R21, R5 ;  /* 0x0000000515af7220 */ /* 0x000fe40000410000 */
[----:B------:R-:W-:Y:S02]  /*40d0*/  FMUL.FTZ R174, R20, R4 ;  /* 0x0000000414ae7220 */ /* 0x000fe40000410000 */
[----:B------:R-:W-:Y:S02]  /*40e0*/  FFMA.FTZ R21, -R241, R241, 1 ;  /* 0x3f800000f1157423 */ /* 0x000fe400000101f1 */
[----:B------:R-:W-:Y:S02]  /*40f0*/  FFMA.FTZ R20, -R240, R240, 1 ;  /* 0x3f800000f0147423 */ /* 0x000fe400000101f0 */
[C---:B------:R-:W-:Y:S02]  /*4100*/  FADD.FTZ R32, -R176.reuse, R32 ;  /* 0x00000020b0207221 */ /* 0x040fe40000010100 */
[----:B------:R-:W-:Y:S02]  /*4110*/  FADD.FTZ R33, -R176, R33 ;  /* 0x00000021b0217221 */ /* 0x000fe40000010100 */
[----:B------:R-:W-:Y:S02]  /*4120*/  FMUL.FTZ R5, R181, R32 ;  /* 0x00000020b5057220 */ /* 0x000fe40000410000 */
[----:B------:R-:W-:Y:S02]  /*4130*/  FMUL.FTZ R4, R180, R33 ;  /* 0x00000021b4047220 */ /* 0x000fe40000410000 */
[----:B------:R-:W-:Y:S02]  /*4140*/  FFMA.FTZ R33, -R246, R246, 1 ;  /* 0x3f800000f6217423 */ /* 0x000fe400000101f6 */
[----:B------:R-:W-:Y:S02]  /*4150*/  FMUL.FTZ R21, R21, c[0x0][0x2ec] ;  /* 0x0000bb0015157a20 */ /* 0x000fe40000410000 */
[----:B------:R-:W-:Y:S02]  /*4160*/  FMUL.FTZ R20, R20, c[0x0][0x2ec] ;  /* 0x0000bb0014147a20 */ /* 0x000fe40000410000 */
[----:B------:R-:W-:Y:S02]  /*4170*/  FMUL.FTZ R17, R183, R17 ;  /* 0x00000011b7117220 */ /* 0x000fe40000410000 */
[----:B------:R-:W-:Y:S02]  /*4180*/  FMUL.FTZ R33, R33, c[0x0][0x2ec] ;  /* 0x0000bb0021217a20 */ /* 0x000fe40000410000 */
[----:B------:R-:W-:Y:S02]  /*4190*/  FMUL.FTZ R171, R21, R5 ;  /* 0x0000000515ab7220 */ /* 0x000fe40000410000 */
[----:B------:R-:W-:Y:S02]  /*41a0*/  FMUL.FTZ R170, R20, R4 ;  /* 0x0000000414aa7220 */ /* 0x000fe40000410000 */
[----:B------:R-:W-:Y:S02]  /*41b0*/  FFMA.FTZ R32, -R244, R244, 1 ;  /* 0x3f800000f4207423 */ /* 0x000fe400000101f4 */
[----:B------:R-:W-:Y:S02]  /*41c0*/  FMUL.FTZ R173, R33, R17 ;  /* 0x0000001121ad7220 */ /* 0x000fe40000410000 */
[----:B------:R-:W-:Y:S02]  /*41d0*/  FFMA.FTZ R17, -R50, R50, 1 ;  /* 0x3f80000032117423 */ /* 0x000fe40000010132 */
[----:B------:R-:W-:Y:S01]  /*41e0*/  FMUL.FTZ R16, R182, R16 ;  /* 0x00000010b6107220 */ /* 0x000fe20000410000 */
[----:B------:R1:W5:Y:S01]  /*41f0*/  LDL.LU R50, [R1+0x9c] ;  /* 0x00009c0001327983 */ /* 0x0003620000300800 */
[----:B------:R-:W-:Y:S02]  /*4200*/  FMUL.FTZ R32, R32, c[0x0][0x2ec] ;  /* 0x0000bb0020207a20 */ /* 0x000fe40000410000 */
[----:B------:R-:W-:Y:S02]  /*4210*/  FMUL.FTZ R17, R17, c[0x0][0x2ec] ;  /* 0x0000bb0011117a20 */ /* 0x000fe40000410000 */
[----:B------:R-:W-:Y:S02]  /*4220*/  FMUL.FTZ R172, R32, R16 ;  /* 0x0000001020ac7220 */ /* 0x000fe40000410000 */
[----:B------:R-:W-:Y:S02]  /*4230*/  FFMA.FTZ R16, -R49, R49, 1 ;  /* 0x3f80000031107423 */ /* 0x000fe40000010131 */
[----:B------:R-:W-:Y:S01]  /*4240*/  FFMA.FTZ R33, -R48, R48, 1 ;  /* 0x3f80000030217423 */ /* 0x000fe20000010130 */
[----:B------:R1:W5:Y:S01]  /*4250*/  LDL.LU R49, [R1+0x98] ;  /* 0x0000980001317983 */ /* 0x0003620000300800 */
[----:B------:R-:W-:Y:S02]  /*4260*/  FMUL.FTZ R16, R16, c[0x0][0x2ec] ;  /* 0x0000bb0010107a20 */ /* 0x000fe40000410000 */
[----:B------:R-:W-:Y:S01]  /*4270*/  FFMA.FTZ R32, -R46, R46, 1 ;  /* 0x3f8000002e207423 */ /* 0x000fe2000001012e */
[----:B------:R1:W5:Y:S01]  /*4280*/  LDL.LU R48, [R1+0x94] ;  /* 0x0000940001307983 */ /* 0x0003620000300800 */
[----:B------:R-:W-:Y:S02]  /*4290*/  FFMA.FTZ R21, -R43, R43, 1 ;  /* 0x3f8000002b157423 */ /* 0x000fe4000001012b */
[----:B------:R-:W-:Y:S02]  /*42a0*/  FFMA.FTZ R20, -R41, R41, 1 ;  /* 0x3f80000029147423 */ /* 0x000fe40000010129 */
[----:B------:R-:W-:Y:S02]  /*42b0*/  FMUL.FTZ R33, R33, c[0x0][0x2ec] ;  /* 0x0000bb0021217a20 */ /* 0x000fe40000410000 */
[----:B------:R-:W-:Y:S02]  /*42c0*/  FMUL.FTZ R32, R32, c[0x0][0x2ec] ;  /* 0x0000bb0020207a20 */ /* 0x000fe40000410000 */
[C---:B--2---:R-:W-:Y:S02]  /*42d0*/  FADD.FTZ R5, -R2.reuse, R6 ;  /* 0x0000000602057221 */ /* 0x044fe40000010100 */
[----:B------:R-:W-:Y:S02]  /*42e0*/  FADD.FTZ R4, -R2, R7 ;  /* 0x0000000702047221 */ /* 0x000fe40000010100 */
[----:B------:R-:W-:Y:S02]  /*42f0*/  FFMA.FTZ R7, -R245, R245, 1 ;  /* 0x3f800000f5077423 */ /* 0x000fe400000101f5 */
[----:B------:R-:W-:Y:S02]  /*4300*/  FFMA.FTZ R6, -R207, R207, 1 ;  /* 0x3f800000cf067423 */ /* 0x000fe400000101cf */
[----:B------:R-:W-:Y:S02]  /*4310*/  FMUL.FTZ R5, R202, R5 ;  /* 0x00000005ca057220 */ /* 0x000fe40000410000 */
[----:B------:R-:W-:Y:S02]  /*4320*/  FMUL.FTZ R7, R7, c[0x0][0x2ec] ;  /* 0x0000bb0007077a20 */ /* 0x000fe40000410000 */
[----:B------:R-:W-:Y:S02]  /*4330*/  FADD.FTZ R18, -R2, R18 ;  /* 0x0000001202127221 */ /* 0x000fe40000010100 */
[----:B------:R-:W-:Y:S02]  /*4340*/  FMUL.FTZ R4, R201, R4 ;  /* 0x00000004c9047220 */ /* 0x000fe40000410000 */
[----:B------:R-:W-:Y:S02]  /*4350*/  FMUL.FTZ R6, R6, c[0x0][0x2ec] ;  /* 0x0000bb0006067a20 */ /* 0x000fe40000410000 */
        /* <DEDUP_REMOVED lines=8> */
[----:B------:R-:W-:Y:S02]  /*43e0*/  FMUL.FTZ R167, R17, R7 ;  /* 0x0000000711a77220 */ /* 0x000fe40000410000 */
[----:B------:R-:W-:Y:S02]  /*43f0*/  FFMA.FTZ R7, -R242, R242, 1 ;  /* 0x3f800000f2077423 */ /* 0x000fe400000101f2 */
[----:B------:R-:W-:Y:S02]  /*4400*/  FMUL.FTZ R4, R196, R19 ;  /* 0x00000013c4047220 */ /* 0x000fe40000410000 */
[----:B------:R-:W-:Y:S02]  /*4410*/  FMUL.FTZ R2, R188, R2 ;  /* 0x00000002bc027220 */ /* 0x000fe40000410000 */
[----:B------:R-:W-:Y:S02]  /*4420*/  FMUL.FTZ R7, R7, c[0x0][0x2ec] ;  /* 0x0000bb0007077a20 */ /* 0x000fe40000410000 */
[----:B------:R-:W-:Y:S02]  /*4430*/  FMUL.FTZ R166, R16, R4 ;  /* 0x0000000410a67220 */ /* 0x000fe40000410000 */
[----:B------:R-:W-:Y:S02]  /*4440*/  FMUL.FTZ R4, R189, R34 ;  /* 0x00000022bd047220 */ /* 0x000fe40000410000 */
[----:B------:R-:W-:Y:S02]  /*4450*/  FFMA.FTZ R17, -R251, R251, 1 ;  /* 0x3f800000fb117423 */ /* 0x000fe400000101fb */
[----:B------:R-:W-:Y:S02]  /*4460*/  FMUL.FTZ R34, R7, R2 ;  /* 0x0000000207227220 */ /* 0x000fe40000410000 */
[----:B------:R-:W-:Y:S02]  /*4470*/  FADD.FTZ R2, -R0, R13 ;  /* 0x0000000d00027221 */ /* 0x000fe40000010100 */
[----:B------:R-:W-:Y:S02]  /*4480*/  FFMA.FTZ R13, -R47, R47, 1 ;  /* 0x3f8000002f0d7423 */ /* 0x000fe4000001012f */
[----:B------:R-:W-:Y:S01]  /*4490*/  FMUL.FTZ R5, R192, R5 ;  /* 0x00000005c0057220 */ /* 0x000fe20000410000 */
[----:B------:R1:W5:Y:S01]  /*44a0*/  LDL.LU R47, [R1+0x90] ;  /* 0x00009000012f7983 */ /* 0x0003620000300800 */
[----:B------:R-:W-:Y:S02]  /*44b0*/  FMUL.FTZ R17, R17, c[0x0][0x2ec] ;  /* 0x0000bb0011117a20 */ /* 0x000fe40000410000 */
[----:B------:R-:W-:Y:S01]  /*44c0*/  FFMA.FTZ R23, -R44, R44, 1 ;  /* 0x3f8000002c177423 */ /* 0x000fe2000001012c */
[----:B------:R1:W5:Y:S01]  /*44d0*/  LDL.LU R46, [R1+0x8c] ;  /* 0x00008c00012e7983 */ /* 0x0003620000300800 */
[----:B------:R-:W-:Y:S02]  /*44e0*/  FMUL.FTZ R164, R17, R5 ;  /* 0x0000000511a47220 */ /* 0x000fe40000410000 */
[----:B------:R-:W-:Y:S02]  /*44f0*/  FADD.FTZ R5, -R0, R9 ;  /* 0x0000000900057221 */ /* 0x000fe40000010100 */
[----:B------:R-:W-:Y:S02]  /*4500*/  FFMA.FTZ R9, -R45, R45, 1 ;  /* 0x3f8000002d097423 */ /* 0x000fe4000001012d */
[----:B------:R-:W-:Y:S01]  /*4510*/  FFMA.FTZ R18, -R252, R252, 1 ;  /* 0x3f800000fc127423 */ /* 0x000fe200000101fc */
[----:B------:R1:W5:Y:S01]  /*4520*/  LDL.LU R45, [R1+0x88] ;  /* 0x00008800012d7983 */ /* 0x0003620000300800 */
[----:B------:R-:W-:Y:S02]  /*4530*/  FFMA.FTZ R22, -R42, R42, 1 ;  /* 0x3f8000002a167423 */ /* 0x000fe4000001012a */
[----:B------:R-:W-:Y:S01]  /*4540*/  FMUL.FTZ R6, R193, R6 ;  /* 0x00000006c1067220 */ /* 0x000fe20000410000 */
[----:B------:R1:W5:Y:S01]  /*4550*/  LDL.LU R44, [R1+0x84] ;  /* 0x00008400012c7983 */ /* 0x0003620000300800 */
[----:B------:R-:W-:Y:S02]  /*4560*/  FFMA.FTZ R16, -R243, R243, 1 ;  /* 0x3f800000f3107423 */ /* 0x000fe400000101f3 */
[----:B------:R-:W-:Y:S01]  /*4570*/  FMUL.FTZ R18, R18, c[0x0][0x2ec] ;  /* 0x0000bb0012127a20 */ /* 0x000fe20000410000 */
[----:B------:R1:W5:Y:S01]  /*4580*/  LDL.LU R43, [R1+0x80] ;  /* 0x00008000012b7983 */ /* 0x0003620000300800 */
[----:B------:R-:W-:Y:S02]  /*4590*/  FMUL.FTZ R16, R16, c[0x0][0x2ec] ;  /* 0x0000bb0010107a20 */ /* 0x000fe40000410000 */
[----:B------:R-:W-:Y:S01]  /*45a0*/  FMUL.FTZ R165, R18, R6 ;  /* 0x0000000612a57220 */ /* 0x000fe20000410000 */
[----:B------:R1:W5:Y:S01]  /*45b0*/  LDL.LU R42, [R1+0x7c] ;  /* 0x00007c00012a7983 */ /* 0x0003620000300800 */
[----:B------:R-:W-:Y:S02]  /*45c0*/  FADD.FTZ R6, -R0, R8 ;  /* 0x0000000800067221 */ /* 0x000fe40000010100 */
[----:B------:R-:W-:Y:S01]  /*45d0*/  FFMA.FTZ R7, -R40, R40, 1 ;  /* 0x3f80000028077423 */ /* 0x000fe20000010128 */
[----:B------:R1:W5:Y:S01]  /*45e0*/  LDL.LU R41, [R1+0x78] ;  /* 0x0000780001297983 */ /* 0x0003620000300800 */
[----:B------:R-:W-:Y:S02]  /*45f0*/  FMUL.FTZ R35, R16, R4 ;  /* 0x0000000410237220 */ /* 0x000fe40000410000 */
[----:B------:R-:W-:Y:S01]  /*4600*/  FADD.FTZ R4, -R0, R12 ;  /* 0x0000000c00047221 */ /* 0x000fe20000010100 */
[----:B------:R1:W5:Y:S01]  /*4610*/  LDL.LU R40, [R1+0x74] ;  /* 0x0000740001287983 */ /* 0x0003620000300800 */
[----:B------:R-:W-:Y:S02]  /*4620*/  FMUL.FTZ R6, R226, R6 ;  /* 0x00000006e2067220 */ /* 0x000fe40000410000 */
[----:B------:R-:W-:Y:S02]  /*4630*/  FFMA.FTZ R12, -R39, R39, 1 ;  /* 0x3f800000270c7423 */ /* 0x000fe40000010127 */
[----:B------:R-:W-:Y:S01]  /*4640*/  FMUL.FTZ R33, R33, R6 ;  /* 0x0000000621217220 */ /* 0x000fe20000410000 */
[----:B------:R1:W5:Y:S01]  /*4650*/  LDL.LU R39, [R1+0x70] ;  /* 0x0000700001277983 */ /* 0x0003620000300800 */
[----:B------:R-:W-:Y:S02]  /*4660*/  FFMA.FTZ R6, -R38, R38, 1 ;  /* 0x3f80000026067423 */ /* 0x000fe40000010126 */
[----:B------:R-:W-:Y:S01]  /*4670*/  FFMA.FTZ R8, -R37, R37, 1 ;  /* 0x3f80000025087423 */ /* 0x000fe20000010125 */
[----:B------:R1:W5:Y:S01]  /*4680*/  LDL.LU R38, [R1+0x6c] ;  /* 0x00006c0001267983 */ /* 0x0003620000300800 */
[----:B------:R-:W-:Y:S02]  /*4690*/  FFMA.FTZ R19, -R36, R36, 1 ;  /* 0x3f80000024137423 */ /* 0x000fe40000010124 */
[----:B------:R-:W-:Y:S01]  /*46a0*/  FMUL.FTZ R5, R225, R5 ;  /* 0x00000005e1057220 */ /* 0x000fe20000410000 */
[----:B------:R1:W5:Y:S01]  /*46b0*/  LDL.LU R37, [R1+0x68] ;  /* 0x0000680001257983 */ /* 0x0003620000300800 */
[----:B------:R-:W-:Y:S02]  /*46c0*/  FMUL.FTZ R4, R222, R4 ;  /* 0x00000004de047220 */ /* 0x000fe40000410000 */
[----:B------:R-:W-:Y:S01]  /*46d0*/  FMUL.FTZ R2, R219, R2 ;  /* 0x00000002db027220 */ /* 0x000fe20000410000 */
[----:B------:R1:W5:Y:S01]  /*46e0*/  LDL.LU R36, [R1+0x64] ;  /* 0x0000640001247983 */ /* 0x0003620000300800 */
[----:B------:R-:W-:Y:S02]  /*46f0*/  FMUL.FTZ R13, R13, c[0x0][0x2ec] ;  /* 0x0000bb000d0d7a20 */ /* 0x000fe40000410000 */
[----:B------:R-:W-:Y:S02]  /*4700*/  FMUL.FTZ R9, R9, c[0x0][0x2ec] ;  /* 0x0000bb0009097a20 */ /* 0x000fe40000410000 */
[----:B------:R-:W-:Y:S02]  /*4710*/  FMUL.FTZ R13, R13, R5 ;  /* 0x000000050d0d7220 */ /* 0x000fe40000410000 */
[----:B------:R-:W-:Y:S02]  /*4720*/  FMUL.FTZ R32, R32, R4 ;  /* 0x0000000420207220 */ /* 0x000fe40000410000 */
        /* <DEDUP_REMOVED lines=29> */
[----:B------:R-:W-:Y:S01]  /*4900*/  FFMA.FTZ R16, -R249, R249, 1 ;  /* 0x3f800000f9107423 */ /* 0x000fe200000101f9 */
[----:B------:R-:W-:Y:S01]  /*4910*/  MOV R249, c[0x0][0x22c] ;  /* 0x00008b0000f97a02 */ /* 0x000fe20000000f00 */
        /* <DEDUP_REMOVED lines=8> */
[----:B------:R-:W-:Y:S01]  /*49a0*/  FFMA.FTZ R17, -R217, R217, 1 ;  /* 0x3f800000d9117423 */ /* 0x000fe200000101d9 */
[----:B------:R-:W-:Y:S01]  /*49b0*/  MOV R217, 0x40 ;  /* 0x0000004000d97802 */ /* 0x000fe20000000f00 */
[----:B------:R-:W-:Y:S01]  /*49c0*/  FFMA.FTZ R18, -R218, R218, 1 ;  /* 0x3f800000da127423 */ /* 0x000fe200000101da */
[----:B------:R-:W-:Y:S01]  /*49d0*/  MOV R218, 0x20 ;  /* 0x0000002000da7802 */ /* 0x000fe20000000f00 */
[----:B------:R-:W-:Y:S02]  /*49e0*/  IMAD R249, R249, c[0x0][0x1c0], RZ ;  /* 0x00007000f9f97a24 */ /* 0x000fe400078e02ff */
[----:B------:R-:W-:Y:S02]  /*49f0*/  FMUL.FTZ R5, R224, R5 ;  /* 0x00000005e0057220 */ /* 0x000fe40000410000 */
[----:B------:R-:W-:Y:S01]  /*4a00*/  FMUL.FTZ R4, R223, R4 ;  /* 0x00000004df047220 */ /* 0x000fe20000410000 */
[----:B------:R-:W-:Y:S01]  /*4a10*/  SHF.L.U32 R249, R249, 0x3, RZ ;  /* 0x00000003f9f97819 */ /* 0x000fe200000006ff */
        /* <DEDUP_REMOVED lines=33> */
.L_x_1630:
[----:B-1----:R-:W-:Y:S02]  /*4c30*/  F2FP.BF16.PACK_AB R15, R178, R179 ;  /* 0x000000b3b20f723e */ /* 0x002fe400000010ff */
        /* <DEDUP_REMOVED lines=39> */
[----:B------:R-:W3:Y:S05]  /*4eb0*/  LDSM.16.MT88.4 R24, [R2+0xa000] ;  /* 0x00a000000218783b */ /* 0x000eea0000004200 */
[----:B------:R-:W-:Y:S05]  /*4ec0*/  LDSM.16.MT88.4 R28, [R0+0x8800] ;  /* 0x00880000001c783b */ /* 0x000fea0000004200 */
[----:B------:R-:W-:Y:S05]  /*4ed0*/  LDSM.16.MT88.4 R32, [R205+0x22800] ;  /* 0x02280000cd20783b */ /* 0x000fea0000004200 */
[----:B------:R-:W-:Y:S01]  /*4ee0*/  LDSM.16.MT88.4 R164, [R2+0x8800] ;  /* 0x0088000002a4783b */ /* 0x000fe20000004200 */
[-C--:B-1---5:R-:W-:Y:S04]  /*4ef0*/  HMMA.16816.F32.BF16 R36, R4, R8.reuse, R36 ;  /* 0x000000080424723c */ /* 0x0a2fe80000041824 */
        /* <DEDUP_REMOVED lines=80> */
[----:B------:R-:W2:Y:S01]  /*5400*/  LDL R176, [R1+0x28] ;  /* 0x0000280001b07983 */ /* 0x000ea20000100800 */
        /* <DEDUP_REMOVED lines=18> */
.L_x_1631:
        /* <DEDUP_REMOVED lines=8> */
[----:B------:R-:W-:Y:S04]  /*55b0*/  IMAD.SHL.U32 R192, R192, 0x20, RZ ;  /* 0x00000020c0c07824 */ /* 0x000fe800078e00ff */
[----:B------:R-:W4:Y:S05]  /*55c0*/  LDSM.16.MT88.4 R164, [R204+0x4000] ;  /* 0x00400000cca4783b */ /* 0x000f2a0000004200 */
[----:B------:R-:W5:Y:S05]  /*55d0*/  LDL R191, [R1+0x3c] ;  /* 0x00003c0001bf7983 */ /* 0x000f6a0000100800 */
[----:B------:R-:W-:Y:S05]  /*55e0*/  LDSM.16.M88.4 R168, [R3+0x1c000] ;  /* 0x01c0000003a8783b */ /* 0x000fea0000000200 */
[----:B------:R-:W5:Y:S05]  /*55f0*/  LDL R2, [R1+0x40] ;  /* 0x0000400001027983 */ /* 0x000f6a0000100800 */
[----:B------:R-:W1:Y:S05]  /*5600*/  LDSM.16.MT88.4 R172, [R204+0x800] ;  /* 0x00080000ccac783b */ /* 0x000e6a0000004200 */
[----:B------:R1:W5:Y:S02]  /*5610*/  LDL R188, [R1+0xc] ;  /* 0x00000c0001bc7983 */ /* 0x0003640000100800 */
[-C--:B-12---:R-:W-:Y:S03]  /*5620*/  HMMA.16816.F32.BF16 R4, R32, R16.reuse, RZ ;  /* 0x000000102004723c */ /* 0x086fe600000418ff */
[----:B------:R-:W1:Y:S05]  /*5630*/  LDSM.16.M88.4 R176, [R3+0x1d000] ;  /* 0x01d0000003b0783b */ /* 0x000e6a0000000200 */
[----:B------:R2:W2:Y:S01]  /*5640*/  LDL R0, [R1] ;  /* 0x0000000001007983 */ /* 0x0004a20000100800 */
[C---:B---3--:R-:W-:Y:S04]  /*5650*/  HMMA.16816.F32.BF16 R8, R28.reuse, R16, RZ ;  /* 0x000000101c08723c */ /* 0x048fe800000418ff */
[----:B------:R-:W3:Y:S04]  /*5660*/  LDSM.16.MT88.4 R180, [R204+0x4800] ;  /* 0x00480000ccb4783b */ /* 0x000ee80000004200 */
[-C--:B------:R-:W-:Y:S01]  /*5670*/  HMMA.16816.F32.BF16 R12, R28, R18.reuse, RZ ;  /* 0x000000121c0c723c */ /* 0x080fe200000418ff */
[----:B------:R1:W2:Y:S05]  /*5680*/  LDL R189, [R1+0x4] ;  /* 0x0000040001bd7983 */ /* 0x0002aa0000100800 */
        /* <DEDUP_REMOVED lines=67> */
[-C--:B-1----:R-:W-:Y:S03]  /*5ac0*/  HMMA.16816.F32.BF16 R4, R168, R176.reuse, R4 ;  /* 0x000000b0a804723c */ /* 0x082fe60000041804 */
[----:B------:R-:W-:Y:S05]  /*5ad0*/  LDSM.16.M88.4 R184, [R184+0x1f000] ;  /* 0x01f00000b8b8783b */ /* 0x000fea0000000200 */
[C---:B---3--:R-:W-:Y:S08]  /*5ae0*/  HMMA.16816.F32.BF16 R8, R180.reuse, R176, R8 ;  /* 0x000000b0b408723c */ /* 0x048ff00000041808 */
[-C--:B------:R-:W-:Y:S08]  /*5af0*/  HMMA.16816.F32.BF16 R12, R180, R178.reuse, R12 ;  /* 0x000000b2b40c723c */ /* 0x080ff0000004180c */
[C---:B------:R-:W-:Y:S01]  /*5b00*/  HMMA.16816.F32.BF16 R16, R168.reuse, R178, R16 ;  /* 0x000000b2a810723c */ /* 0x040fe20000041810 */
[----:B------:R-:W1:Y:S07]  /*5b10*/  LDSM.16.MT88.4 R176, [R204+0x3800] ;  /* 0x00380000ccb0783b */ /* 0x000e6e0000004200 */
[-C--:B----4-:R-:W-:Y:S08]  /*5b20*/  HMMA.16816.F32.BF16 R20, R168, R164.reuse, R20 ;  /* 0x000000a4a814723c */ /* 0x090ff00000041814 */
[C---:B------:R-:W-:Y:S07]  /*5b30*/  HMMA.16816.F32.BF16 R24, R180.reuse, R164, R24 ;  /* 0x000000a4b418723c */ /* 0x040fee0000041818 */
[----:B-----5:R-:W-:Y:S01]  /*5b40*/  @P0 IADD3 R164, P1, R191, UR4, RZ ;  /* 0x00000004bfa40c10 */ /* 0x020fe2000ff3e0ff */
[-C--:B------:R-:W-:Y:S01]  /*5b50*/  HMMA.16816.F32.BF16 R28, R180, R166.reuse, R28 ;  /* 0x000000a6b41c723c */ /* 0x080fe2000004181c */
[----:B------:R-:W3:Y:S01]  /*5b60*/  LDSM.16.MT88.4 R180, [R204+0x7800] ;  /* 0x00780000ccb4783b */ /* 0x000ee20000004200 */
[----:B------:R-:W-:Y:S02]  /*5b70*/  @UP2 UIADD3 UR4, UP1, UR4, -0x100, URZ ;  /* 0xffffff0004042890 */ /* 0x000fe4000ff3e03f */
[----:B------:R-:W-:Y:S01]  /*5b80*/  @P0 IADD3.X R165, R2, UR5, RZ, P1, !PT ;  /* 0x0000000502a50c10 */ /* 0x000fe20008ffe4ff */
[----:B------:R-:W-:Y:S01]  /*5b90*/  IMAD.MOV.U32 R191, RZ, RZ, c[0x0][0x22c] ;  /* 0x00008b00ffbf7624 */ /* 0x000fe200078e00ff */
[CC--:B------:R-:W-:Y:S01]  /*5ba0*/  LEA R2, P1, R249.reuse, R220.reuse, 0x2 ;  /* 0x000000dcf9027211 */ /* 0x0c0fe200078210ff */
[----:B------:R-:W-:Y:S01]  /*5bb0*/  @UP2 UIADD3.X UR5, UR5, -0x1, URZ, UP1, !UPT ;  /* 0xffffffff05052890 */ /* 0x000fe20008ffe43f */
[----:B------:R-:W-:Y:S01]  /*5bc0*/  HMMA.16816.F32.BF16 R32, R168, R166, R32 ;  /* 0x000000a6a820723c */ /* 0x000fe20000041820 */
[----:B------:R-:W4:Y:S03]  /*5bd0*/  @P0 LDG.E R188, [R164.64] ;  /* 0x00000022a4bc0981 */ /* 0x000f26000c1e1900 */
[-C--:B------:R-:W-:Y:S01]  /*5be0*/  LEA.HI.X.SX32 R3, R249, R221.reuse, 0x2, P1 ;  /* 0x000000ddf9037211 */ /* 0x080fe200008f16ff */
[----:B------:R-:W-:Y:S01]  /*5bf0*/  IMAD R191, R191, c[0x0][0x1c0], RZ ;  /* 0x00007000bfbf7a24 */ /* 0x000fe200078e02ff */
[----:B--2---:R-:W2:Y:S02]  /*5c00*/  @P0 LDG.E R0, [R164.64+0xa0] ;  /* 0x0000a022a4000981 */ /* 0x004ea4000c1e1900 */
[-C--:B-1----:R-:W-:Y:S03]  /*5c10*/  HMMA.16816.F32.BF16 R4, R172, R176.reuse, R4 ;  /* 0x000000b0ac04723c */ /* 0x082fe60000041804 */
[----:B------:R-:W5:Y:S02]  /*5c20*/  @P0 LDG.E R189, [R164.64+0x80] ;  /* 0x00008022a4bd0981 */ /* 0x000f64000c1e1900 */
[----:B------:R-:W-:Y:S03]  /*5c30*/  IMAD R191, R191, 0x38, RZ ;  /* 0x00000038bfbf7824 */ /* 0x000fe600078e02ff */
[----:B------:R-:W5:Y:S01]  /*5c40*/  @P0 LDG.E R190, [R164.64+0x20] ;  /* 0x00002022a4be0981 */ /* 0x000f62000c1e1900 */
[C---:B------:R-:W-:Y:S08]  /*5c50*/  HMMA.16816.F32.BF16 R8, R184.reuse, R176, R8 ;  /* 0x000000b0b808723c */ /* 0x040ff00000041808 */
[-C--:B------:R-:W-:Y:S06]  /*5c60*/  HMMA.16816.F32.BF16 R12, R184, R178.reuse, R12 ;  /* 0x000000b2b80c723c */ /* 0x080fec000004180c */
[----:B------:R-:W-:Y:S02]  /*5c70*/  RED.E.ADD.F32.FTZ.RN.STRONG.GPU [R220.64], R4 ;  /* 0x00000004dc00798e */ /* 0x000fe4000c10e7a2 */
[C---:B------:R-:W-:Y:S03]  /*5c80*/  HMMA.16816.F32.BF16 R16, R172.reuse, R178, R16 ;  /* 0x000000b2ac10723c */ /* 0x040fe60000041810 */
[----:B------:R-:W-:Y:S05]  /*5c90*/  RED.E.ADD.F32.FTZ.RN.STRONG.GPU [R2.64], R5 ;  /* 0x000000050200798e */ /* 0x000fea000c10e7a2 */
[-C--:B---3--:R-:W-:Y:S08]  /*5ca0*/  HMMA.16816.F32.BF16 R20, R172, R180.reuse, R20 ;  /* 0x000000b4ac14723c */ /* 0x088ff00000041814 */
[C---:B------:R-:W-:Y:S08]  /*5cb0*/  HMMA.16816.F32.BF16 R24, R184.reuse, R180, R24 ;  /* 0x000000b4b818723c */ /* 0x040ff00000041818 */
[-C--:B------:R-:W-:Y:S08]  /*5cc0*/  HMMA.16816.F32.BF16 R28, R184, R182.reuse, R28 ;  /* 0x000000b6b81c723c */ /* 0x080ff0000004181c */
[----:B------:R-:W-:Y:S01]  /*5cd0*/  HMMA.16816.F32.BF16 R32, R172, R182, R32 ;  /* 0x000000b6ac20723c */ /* 0x000fe20000041820 */
[----:B----4-:R1:W-:Y:S05]  /*5ce0*/  @P0 STL [R1+0xc], R188 ;  /* 0x00000cbc01000387 */ /* 0x0103ea0000100800 */
[----:B------:R-:W3:Y:S05]  /*5cf0*/  LDL R176, [R1+0x18] ;  /* 0x0000180001b07983 */ /* 0x000eea0000100800 */
[----:B--2---:R2:W-:Y:S01]  /*5d00*/  @P0 STL [R1], R0 ;  /* 0x0000000001000387 */ /* 0x0045e20000100800 */
[----:B-1----:R-:W-:Y:S04]  /*5d10*/  IMAD.MOV.U32 R188, RZ, RZ, c[0x0][0x22c] ;  /* 0x00008b00ffbc7624 */ /* 0x002fe800078e00ff */
[----:B------:R-:W-:Y:S04]  /*5d20*/  IMAD R188, R188, c[0x0][0x1c0], RZ ;  /* 0x00007000bcbc7a24 */ /* 0x000fe800078e02ff */
[----:B------:R-:W-:Y:S01]  /*5d30*/  IMAD.SHL.U32 R188, R188, 0x10, RZ ;  /* 0x00000010bcbc7824 */ /* 0x000fe200078e00ff */
[----:B--2---:R-:W2:Y:S05]  /*5d40*/  LDL R0, [R1+0x24] ;  /* 0x0000240001007983 */ /* 0x004eaa0000100800 */
[----:B-----5:R1:W-:Y:S05]  /*5d50*/  @P0 STL [R1+0x4], R189 ;  /* 0x000004bd01000387 */ /* 0x0203ea0000100800 */
[----:B------:R4:W-:Y:S01]  /*5d60*/  @P0 STL [R1+0x8], R190 ;  /* 0x000008be01000387 */ /* 0x0009e20000100800 */
[CC--:B------:R-:W-:Y:S04]  /*5d70*/  LEA R170, P0, R188.reuse, R220.reuse, 0x2 ;  /* 0x000000dcbcaa7211 */ /* 0x0c0fe800078010ff */
        /* <DEDUP_REMOVED lines=10> */
[----:B------:R-:W-:Y:S03]  /*5e20*/  IMAD R190, R190, 0x28, RZ ;  /* 0x00000028bebe7824 */ /* 0x000fe600078e02ff */
[-C--:B------:R-:W-:Y:S01]  /*5e30*/  LEA.HI.X.SX32 R169, R189, R221.reuse, 0x2, P1 ;  /* 0x000000ddbda97211 */ /* 0x080fe200008f16ff */
[----:B------:R-:W-:Y:S01]  /*5e40*/  IMAD.MOV.U32 R189, RZ, RZ, c[0x0][0x22c] ;  /* 0x00008b00ffbd7624 */ /* 0x000fe200078e00ff */
[CC--:B------:R-:W-:Y:S02]  /*5e50*/  LEA R164, P2, R190.reuse, R220.reuse, 0x2 ;  /* 0x000000dcbea47211 */ /* 0x0c0fe400078410ff */
[-C--:B-----5:R-:W-:Y:S01]  /*5e60*/  LEA R6, P0, R191, R220.reuse, 0x2 ;  /* 0x000000dcbf067211 */ /* 0x0a0fe200078010ff */
[----:B------:R1:W-:Y:S01]  /*5e70*/  RED.E.ADD.F32.FTZ.RN.STRONG.GPU [R168.64], R7 ;  /* 0x00000007a800798e */ /* 0x0003e2000c10e7a2 */
[-C--:B------:R-:W-:Y:S01]  /*5e80*/  LEA.HI.X.SX32 R165, R190, R221.reuse, 0x2, P2 ;  /* 0x000000ddbea57211 */ /* 0x080fe200010f16ff */
[----:B------:R-:W-:Y:S02]  /*5e90*/  IMAD R189, R189, c[0x0][0x1c0], RZ ;  /* 0x00007000bdbd7a24 */ /* 0x000fe400078e02ff */
[----:B------:R-:W-:Y:S01]  /*5ea0*/  IMAD.MOV.U32 R190, RZ, RZ, c[0x0][0x22c] ;  /* 0x00008b00ffbe7624 */ /* 0x000fe200078e00ff */
[----:B------:R4:W-:Y:S01]  /*5eb0*/  RED.E.ADD.F32.FTZ.RN.STRONG.GPU [R166.64], R8 ;  /* 0x00000008a600798e */ /* 0x0009e2000c10e7a2 */
[----:B------:R-:W-:Y:S02]  /*5ec0*/  IMAD R189, R189, 0x30, RZ ;  /* 0x00000030bdbd7824 */ /* 0x000fe400078e02ff */
[----:B------:R-:W-:Y:S02]  /*5ed0*/  IMAD R190, R190, c[0x0][0x1c0], RZ ;  /* 0x00007000bebe7a24 */ /* 0x000fe400078e02ff */
[----:B------:R5:W-:Y:S01]  /*5ee0*/  RED.E.ADD.F32.FTZ.RN.STRONG.GPU [R164.64], R9 ;  /* 0x00000009a400798e */ /* 0x000be2000c10e7a2 */
[CC--:B------:R-:W-:Y:S01]  /*5ef0*/  LEA R4, P1, R189.reuse, R220.reuse, 0x2 ;  /* 0x000000dcbd047211 */ /* 0x0c0fe200078210ff */
[----:B------:R-:W-:Y:S03]  /*5f00*/  IMAD.SHL.U32 R190, R190, 0x10, RZ ;  /* 0x00000010bebe7824 */ /* 0x000fe600078e00ff */
[-C--:B------:R-:W-:Y:S01]  /*5f10*/  LEA.HI.X.SX32 R5, R189, R221.reuse, 0x2, P1 ;  /* 0x000000ddbd057211 */ /* 0x080fe200008f16ff */
[----:B------:R-:W-:Y:S01]  /*5f20*/  IMAD.MOV.U32 R189, RZ, RZ, c[0x0][0x22c] ;  /* 0x00008b00ffbd7624 */ /* 0x000fe200078e00ff */
[----:B------:R-:W-:Y:S01]  /*5f30*/  IADD3 R177, R190, 0x20, RZ ;  /* 0x00000020beb17810 */ /* 0x000fe20007ffe0ff */
[----:B------:R-:W-:Y:S02]  /*5f40*/  IMAD.MOV.U32 R190, RZ, RZ, c[0x0][0x22c] ;  /* 0x00008b00ffbe7624 */ /* 0x000fe400078e00ff */
[----:B------:R5:W-:Y:S01]  /*5f50*/  RED.E.ADD.F32.FTZ.RN.STRONG.GPU [R4.64], R10 ;  /* 0x0000000a0400798e */ /* 0x000be2000c10e7a2 */
[----:B------:R-:W-:Y:S02]  /*5f60*/  IMAD R189, R189, c[0x0][0x1c0], RZ ;  /* 0x00007000bdbd7a24 */ /* 0x000fe400078e02ff */
[----:B------:R-:W-:Y:S02]  /*5f70*/  IMAD R190, R190, c[0x0][0x1c0], RZ ;  /* 0x00007000bebe7a24 */ /* 0x000fe400078e02ff */
[----:B------:R-:W-:Y:S01]  /*5f80*/  IMAD.SHL.U32 R189, R189, 0x10, RZ ;  /* 0x00000010bdbd7824 */ /* 0x000fe200078e00ff */
[-C--:B-1----:R-:W-:Y:S01]  /*5f90*/  LEA.HI.X.SX32 R7, R191, R221.reuse, 0x2, P0 ;  /* 0x000000ddbf077211 */ /* 0x082fe200000f16ff */
[----:B------:R-:W-:Y:S03]  /*5fa0*/  IMAD.SHL.U32 R190, R190, 0x10, RZ ;  /* 0x00000010bebe7824 */ /* 0x000fe600078e00ff */
[C---:B------:R-:W-:Y:S01]  /*5fb0*/  IADD3 R179, R189.reuse, 0x20, RZ ;  /* 0x00000020bdb37810 */ /* 0x040fe20007ffe0ff */
[----:B------:R1:W-:Y:S01]  /*5fc0*/  RED.E.ADD.F32.FTZ.RN.STRONG.GPU [R6.64], R11 ;  /* 0x0000000b0600798e */ /* 0x0003e2000c10e7a2 */
[----:B------:R-:W-:Y:S03]  /*5fd0*/  IADD3 R178, R189, 0x20, RZ ;  /* 0x00000020bdb27810 */ /* 0x000fe60007ffe0ff */
[C---:B------:R-:W-:Y:S01]  /*5fe0*/  IMAD.IADD R179, R249.reuse, 0x1, R179 ;  /* 0x00000001f9b37824 */ /* 0x040fe200078e02b3 */
[----:B----4-:R-:W-:Y:S01]  /*5ff0*/  IADD3 R166, R190, 0x40, RZ ;  /* 0x00000040bea67810 */ /* 0x010fe20007ffe0ff */
[----:B-----5:R-:W4:Y:S01]  /*6000*/  LDL R165, [R1+0x14] ;  /* 0x0000140001a57983 */ /* 0x020f220000100800 */
[C---:B------:R-:W-:Y:S04]  /*6010*/  IMAD.IADD R178, R249.reuse, 0x1, R178 ;  /* 0x00000001f9b27824 */ /* 0x040fe800078e02b2 */
[----:B------:R-:W5:Y:S01]  /*6020*/  LDL R164, [R1+0x20] ;  /* 0x0000200001a47983 */ /* 0x000f620000100800 */
[----:B------:R-:W-:Y:S04]  /*6030*/  IMAD.IADD R178, R249, 0x1, R178 ;  /* 0x00000001f9b27824 */ /* 0x000fe800078e02b2 */
[----:B------:R-:W-:Y:S01]  /*6040*/  RED.E.ADD.F32.FTZ.RN.STRONG.GPU [R220.64+0x80], R16 ;  /* 0x00008010dc00798e */ /* 0x000fe2000c10e7a2 */
[CC--:B------:R-:W-:Y:S04]  /*6050*/  LEA R4, P0, R177.reuse, R220.reuse, 0x2 ;  /* 0x000000dcb1047211 */ /* 0x0c0fe800078010ff */
[----:B------:R1:W-:Y:S01]  /*6060*/  RED.E.ADD.F32.FTZ.RN.STRONG.GPU [R2.64+0x80], R17 ;  /* 0x000080110200798e */ /* 0x0003e2000c10e7a2 */
[-C--:B------:R-:W-:Y:S02]  /*6070*/  LEA.HI.X.SX32 R5, R177, R221.reuse, 0x2, P0 ;  /* 0x000000ddb1057211 */ /* 0x080fe400000f16ff */
[CC--:B------:R-:W-:Y:S02]  /*6080*/  LEA R10, P0, R178.reuse, R220.reuse, 0x2 ;  /* 0x000000dcb20a7211 */ /* 0x0c0fe400078010ff */
[----:B------:R-:W-:Y:S01]  /*6090*/  IADD3 R177, R189, 0x20, RZ ;  /* 0x00000020bdb17810 */ /* 0x000fe20007ffe0ff */
[----:B------:R1:W-:Y:S02]  /*60a0*/  RED.E.ADD.F32.FTZ.RN.STRONG.GPU [R4.64], R18 ;  /* 0x000000120400798e */ /* 0x0003e4000c10e7a2 */
[-C--:B-1----:R-:W-:Y:S01]  /*60b0*/  LEA R6, P1, R179, R220.reuse, 0x2 ;  /* 0x000000dcb3067211 */ /* 0x082fe200078210ff */
[----:B------:R-:W-:Y:S01]  /*60c0*/  IMAD.MOV.U32 R189, RZ, RZ, c[0x0][0x22c] ;  /* 0x00008b00ffbd7624 */ /* 0x000fe200078e00ff */
[-C--:B------:R-:W-:Y:S01]  /*60d0*/  LEA.HI.X.SX32 R11, R178, R221.reuse, 0x2, P0 ;  /* 0x000000ddb20b7211 */ /* 0x080fe200000f16ff */
[----:B------:R-:W-:Y:S01]  /*60e0*/  IMAD.IADD R177, R249, 0x1, R177 ;  /* 0x00000001f9b17824 */ /* 0x000fe200078e02b1 */
[-C--:B------:R-:W-:Y:S01]  /*60f0*/  LEA.HI.X.SX32 R7, R179, R221.reuse, 0x2, P1 ;  /* 0x000000ddb3077211 */ /* 0x080fe200008f16ff */
[----:B------:R-:W-:Y:S02]  /*6100*/  IMAD R189, R189, c[0x0][0x1c0], RZ ;  /* 0x00007000bdbd7a24 */ /* 0x000fe400078e02ff */
[----:B------:R-:W-:Y:S02]  /*6110*/  IMAD.IADD R177, R249, 0x1, R177 ;  /* 0x00000001f9b17824 */ /* 0x000fe400078e02b1 */
[----:B------:R-:W-:Y:S01]  /*6120*/  RED.E.ADD.F32.FTZ.RN.STRONG.GPU [R6.64], R19 ;  /* 0x000000130600798e */ /* 0x000fe2000c10e7a2 */
[----:B------:R-:W-:Y:S02]  /*6130*/  IMAD.SHL.U32 R189, R189, 0x10, RZ ;  /* 0x00000010bdbd7824 */ /* 0x000fe400078e00ff */
[----:B------:R-:W-:Y:S02]  /*6140*/  IMAD.IADD R177, R249, 0x1, R177 ;  /* 0x00000001f9b17824 */ /* 0x000fe400078e02b1 */
[----:B------:R1:W-:Y:S01]  /*6150*/  RED.E.ADD.F32.FTZ.RN.STRONG.GPU [R10.64], R12 ;  /* 0x0000000c0a00798e */ /* 0x0003e2000c10e7a2 */
[----:B------:R-:W-:Y:S02]  /*6160*/  IADD3 R168, R189, 0x40, RZ ;  /* 0x00000040bda87810 */ /* 0x000fe40007ffe0ff */
[-C--:B------:R-:W-:Y:S02]  /*6170*/  LEA R8, P2, R177, R220.reuse, 0x2 ;  /* 0x000000dcb1087211 */ /* 0x080fe400078410ff */
[----:B------:R-:W-:Y:S01]  /*6180*/  IADD3 R167, R189, 0x40, RZ ;  /* 0x00000040bda77810 */ /* 0x000fe20007ffe0ff */
[----:B------:R-:W-:Y:S01]  /*6190*/  IMAD.IADD R168, R249, 0x1, R168 ;  /* 0x00000001f9a87824 */ /* 0x000fe200078e02a8 */
[-C--:B------:R-:W-:Y:S02]  /*61a0*/  LEA.HI.X.SX32 R9, R177, R221.reuse, 0x2, P2 ;  /* 0x000000ddb1097211 */ /* 0x080fe400010f16ff */
[C---:B------:R-:W-:Y:S01]  /*61b0*/  IADD3 R17, R188.reuse, 0x60, RZ ;  /* 0x00000060bc117810 */ /* 0x040fe20007ffe0ff */
[C---:B------:R-:W-:Y:S02]  /*61c0*/  IMAD.IADD R167, R249.reuse, 0x1, R167 ;  /* 0x00000001f9a77824 */ /* 0x040fe400078e02a7 */
[----:B------:R-:W-:Y:S01]  /*61d0*/  RED.E.ADD.F32.FTZ.RN.STRONG.GPU [R8.64], R13 ;  /* 0x0000000d0800798e */ /* 0x000fe2000c10e7a2 */
[----:B------:R-:W-:Y:S01]  /*61e0*/  IADD3 R18, R188, 0x60, RZ ;  /* 0x00000060bc127810 */ /* 0x000fe20007ffe0ff */
[C---:B------:R-:W-:Y:S02]  /*61f0*/  IMAD.IADD R167, R249.reuse, 0x1, R167 ;  /* 0x00000001f9a77824 */ /* 0x040fe400078e02a7 */
[C---:B------:R-:W-:Y:S02]  /*6200*/  IMAD.IADD R17, R249.reuse, 0x1, R17 ;  /* 0x00000001f9117824 */ /* 0x040fe400078e0211 */
[C---:B------:R-:W-:Y:S02]  /*6210*/  IMAD.IADD R18, R249.reuse, 0x1, R18 ;  /* 0x00000001f9127824 */ /* 0x040fe400078e0212 */
[----:B------:R-:W-:Y:S01]  /*6220*/  IMAD.IADD R17, R249, 0x1, R17 ;  /* 0x00000001f9117824 */ /* 0x000fe200078e0211 */
[----:B-1----:R-:W5:Y:S01]  /*6230*/  LDL R12, [R1+0x10] ;  /* 0x00001000010c7983 */ /* 0x002f620000100800 */
[CC--:B---3--:R-:W-:Y:S04]  /*6240*/  LEA R4, P1, R176.reuse, R220.reuse, 0x2 ;  /* 0x000000dcb0047211 */ /* 0x0c8fe800078210ff */
[-C--:B------:R-:W-:Y:S05]  /*6250*/  LEA.HI.X.SX32 R5, R176, R221.reuse, 0x2, P1 ;  /* 0x000000ddb0057211 */ /* 0x080fea00008f16ff */
[----:B------:R1:W-:Y:S01]  /*6260*/  RED.E.ADD.F32.FTZ.RN.STRONG.GPU [R4.64], R14 ;  /* 0x0000000e0400798e */ /* 0x0003e2000c10e7a2 */
[CC--:B--2---:R-:W-:Y:S04]  /*6270*/  LEA R6, P0, R0.reuse, R220.reuse, 0x2 ;  /* 0x000000dc00067211 */ /* 0x0c4fe800078010ff */
[-C--:B------:R-:W-:Y:S02]  /*6280*/  LEA.HI.X.SX32 R7, R0, R221.reuse, 0x2, P0 ;  /* 0x000000dd00077211 */ /* 0x080fe400000f16ff */
[----:B------:R-:W2:Y:S01]  /*6290*/  LDL R0, [R1+0x1c] ;  /* 0x00001c0001007983 */ /* 0x000ea20000100800 */
[CC--:B-1----:R-:W-:Y:S04]  /*62a0*/  LEA R4, P0, R166.reuse, R220.reuse, 0x2 ;  /* 0x000000dca6047211 */ /* 0x0c2fe800078010ff */
[----:B------:R1:W-:Y:S01]  /*62b0*/  RED.E.ADD.F32.FTZ.RN.STRONG.GPU [R6.64], R15 ;  /* 0x0000000f0600798e */ /* 0x0003e2000c10e7a2 */
[-C--:B------:R-:W-:Y:S02]  /*62c0*/  LEA.HI.X.SX32 R5, R166, R221.reuse, 0x2, P0 ;  /* 0x000000dda6057211 */ /* 0x080fe400000f16ff */
[----:B------:R-:W-:Y:S01]  /*62d0*/  IADD3 R166, R189, 0x40, RZ ;  /* 0x00000040bda67810 */ /* 0x000fe20007ffe0ff */
[----:B------:R-:W-:Y:S01]  /*62e0*/  IMAD.MOV.U32 R189, RZ, RZ, c[0x0][0x22c] ;  /* 0x00008b00ffbd7624 */ /* 0x000fe200078e00ff */
[----:B------:R-:W-:Y:S01]  /*62f0*/  RED.E.ADD.F32.FTZ.RN.STRONG.GPU [R220.64+0x100], R20 ;  /* 0x00010014dc00798e */ /* 0x000fe2000c10e7a2 */
[-C--:B------:R-:W-:Y:S02]  /*6300*/  LEA R10, P0, R167, R220.reuse, 0x2 ;  /* 0x000000dca70a7211 */ /* 0x080fe400078010ff */
[----:B------:R-:W-:Y:S02]  /*6310*/  IMAD.IADD R166, R249, 0x1, R166 ;  /* 0x00000001f9a67824 */ /* 0x000fe400078e02a6 */
[----:B------:R-:W-:Y:S01]  /*6320*/  RED.E.ADD.F32.FTZ.RN.STRONG.GPU [R2.64+0x100], R21 ;  /* 0x000100150200798e */ /* 0x000fe2000c10e7a2 */
[-C--:B------:R-:W-:Y:S01]  /*6330*/  LEA.HI.X.SX32 R11, R167, R221.reuse, 0x2, P0 ;  /* 0x000000dda70b7211 */ /* 0x080fe200000f16ff */
[----:B------:R-:W-:Y:S02]  /*6340*/  IMAD.IADD R166, R249, 0x1, R166 ;  /* 0x00000001f9a67824 */ /* 0x000fe400078e02a6 */
[----:B------:R-:W-:Y:S01]  /*6350*/  IMAD R189, R189, c[0x0][0x1c0], RZ ;  /* 0x00007000bdbd7a24 */ /* 0x000fe200078e02ff */
[----:B------:R-:W-:Y:S01]  /*6360*/  RED.E.ADD.F32.FTZ.RN.STRONG.GPU [R4.64], R22 ;  /* 0x000000160400798e */ /* 0x000fe2000c10e7a2 */
[----:B------:R-:W-:Y:S02]  /*6370*/  IMAD.IADD R166, R249, 0x1, R166 ;  /* 0x00000001f9a67824 */ /* 0x000fe400078e02a6 */
[----:B------:R-:W-:Y:S03]  /*6380*/  IMAD.SHL.U32 R189, R189, 0x10, RZ ;  /* 0x00000010bdbd7824 */ /* 0x000fe600078e00ff */
[CC--:B------:R-:W-:Y:S02]  /*6390*/  LEA R8, P2, R166.reuse, R220.reuse, 0x2 ;  /* 0x000000dca6087211 */ /* 0x0c0fe400078410ff */
[----:B------:R-:W-:Y:S02]  /*63a0*/  IADD3 R16, R189, 0x60, RZ ;  /* 0x00000060bd107810 */ /* 0x000fe40007ffe0ff */
[-C--:B------:R-:W-:Y:S02]  /*63b0*/  LEA.HI.X.SX32 R9, R166, R221.reuse, 0x2, P2 ;  /* 0x000000dda6097211 */ /* 0x080fe400010f16ff */
[CC--:B-1----:R-:W-:Y:S04]  /*63c0*/  LEA R6, P1, R168.reuse, R220.reuse, 0x2 ;  /* 0x000000dca8067211 */ /* 0x0c2fe800078210ff */
[-C--:B------:R-:W-:Y:S02]  /*63d0*/  LEA.HI.X.SX32 R7, R168, R221.reuse, 0x2, P1 ;  /* 0x000000dda8077211 */ /* 0x080fe400008f16ff */
[----:B------:R-:W-:Y:S05]  /*63e0*/  LDSM.16.MT88.4 R168, [R206+0x2800] ;  /* 0x00280000cea8783b */ /* 0x000fea0000004200 */
[----:B------:R-:W-:Y:S05]  /*63f0*/  RED.E.ADD.F32.FTZ.RN.STRONG.GPU [R6.64], R23 ;  /* 0x000000170600798e */ /* 0x000fea000c10e7a2 */
[----:B------:R-:W-:Y:S05]  /*6400*/  RED.E.ADD.F32.FTZ.RN.STRONG.GPU [R10.64], R24 ;  /* 0x000000180a00798e */ /* 0x000fea000c10e7a2 */
[----:B------:R1:W-:Y:S05]  /*6410*/  RED.E.ADD.F32.FTZ.RN.STRONG.GPU [R8.64], R25 ;  /* 0x000000190800798e */ /* 0x0003ea000c10e7a2 */
[----:B------:R-:W-:Y:S01]  /*6420*/  LDSM.16.MT88.4 R20, [R206+0x2000] ;  /* 0x00200000ce14783b */ /* 0x000fe20000004200 */
[-C--:B-1----:R-:W-:Y:S02]  /*6430*/  LEA R8, P3, R17, R220.reuse, 0x2 ;  /* 0x000000dc11087211 */ /* 0x082fe400078610ff */
[-C--:B----4-:R-:W-:Y:S02]  /*6440*/  LEA R4, P1, R165, R220.reuse, 0x2 ;  /* 0x000000dca5047211 */ /* 0x090fe400078210ff */
[-C--:B------:R-:W-:Y:S02]  /*6450*/  LEA.HI.X.SX32 R9, R17, R221.reuse, 0x2, P3 ;  /* 0x000000dd11097211 */ /* 0x080fe400018f16ff */
[-C--:B------:R-:W-:Y:S02]  /*6460*/  LEA.HI.X.SX32 R5, R165, R221.reuse, 0x2, P1 ;  /* 0x000000dda5057211 */ /* 0x080fe400008f16ff */
[CC--:B-----5:R-:W-:Y:S03]  /*6470*/  LEA R6, P0, R164.reuse, R220.reuse, 0x2 ;  /* 0x000000dca4067211 */ /* 0x0e0fe600078010ff */
[----:B------:R1:W-:Y:S01]  /*6480*/  RED.E.ADD.F32.FTZ.RN.STRONG.GPU [R4.64], R26 ;  /* 0x0000001a0400798e */ /* 0x0003e2000c10e7a2 */
[-C--:B------:R-:W-:Y:S02]  /*6490*/  LEA.HI.X.SX32 R7, R164, R221.reuse, 0x2, P0 ;  /* 0x000000dda4077211 */ /* 0x080fe400000f16ff */
[CC--:B------:R-:W-:Y:S03]  /*64a0*/  LEA R10, P0, R18.reuse, R220.reuse, 0x2 ;  /* 0x000000dc120a7211 */ /* 0x0c0fe600078010ff */
[----:B------:R3:W-:Y:S01]  /*64b0*/  RED.E.ADD.F32.FTZ.RN.STRONG.GPU [R6.64], R27 ;  /* 0x0000001b0600798e */ /* 0x0007e2000c10e7a2 */
[-C--:B------:R-:W-:Y:S04]  /*64c0*/  LEA.HI.X.SX32 R11, R18, R221.reuse, 0x2, P0 ;  /* 0x000000dd120b7211 */ /* 0x080fe800000f16ff */
[----:B------:R-:W-:Y:S05]  /*64d0*/  RED.E.ADD.F32.FTZ.RN.STRONG.GPU [R220.64+0x180], R32 ;  /* 0x00018020dc00798e */ /* 0x000fea000c10e7a2 */
[----:B------:R-:W-:Y:S01]  /*64e0*/  RED.E.ADD.F32.FTZ.RN.STRONG.GPU [R2.64+0x180], R33 ;  /* 0x000180210200798e */ /* 0x000fe2000c10e7a2 */
[CC--:B-1----:R-:W-:Y:S04]  /*64f0*/  LEA R4, P1, R16.reuse, R220.reuse, 0x2 ;  /* 0x000000dc10047211 */ /* 0x0c2fe800078210ff */
[-C--:B------:R-:W-:Y:S02]  /*6500*/  LEA.HI.X.SX32 R5, R16, R221.reuse, 0x2, P1 ;  /* 0x000000dd10057211 */ /* 0x080fe400008f16ff */
[----:B------:R-:W-:Y:S03]  /*6510*/  IADD3 R16, R188, 0x60, RZ ;  /* 0x00000060bc107810 */ /* 0x000fe60007ffe0ff */
[----:B------:R1:W-:Y:S02]  /*6520*/  RED.E.ADD.F32.FTZ.RN.STRONG.GPU [R4.64], R34 ;  /* 0x000000220400798e */ /* 0x0003e4000c10e7a2 */
[C---:B------:R-:W-:Y:S03]  /*6530*/  IMAD.IADD R16, R249.reuse, 0x1, R16 ;  /* 0x00000001f9107824 */ /* 0x040fe600078e0210 */
[----:B------:R-:W-:Y:S01]  /*6540*/  RED.E.ADD.F32.FTZ.RN.STRONG.GPU [R10.64], R35 ;  /* 0x000000230a00798e */ /* 0x000fe2000c10e7a2 */
[C---:B------:R-:W-:Y:S04]  /*6550*/  IMAD.IADD R16, R249.reuse, 0x1, R16 ;  /* 0x00000001f9107824 */ /* 0x040fe800078e0210 */
[----:B------:R-:W-:Y:S01]  /*6560*/  IMAD.IADD R16, R249, 0x1, R16 ;  /* 0x00000001f9107824 */ /* 0x000fe200078e0210 */
[----:B------:R-:W-:Y:S04]  /*6570*/  RED.E.ADD.F32.FTZ.RN.STRONG.GPU [R8.64], R28 ;  /* 0x0000001c0800798e */ /* 0x000fe8000c10e7a2 */
[CC--:B---3--:R-:W-:Y:S01]  /*6580*/  LEA R6, P2, R16.reuse, R220.reuse, 0x2 ;  /* 0x000000dc10067211 */ /* 0x0c8fe200078410ff */
[----:B------:R-:W-:Y:S03]  /*6590*/  LDSM.16.MT88.4 R8, [R206] ;  /* 0x00000000ce08783b */ /* 0x000fe60000004200 */
[-C--:B------:R-:W-:Y:S02]  /*65a0*/  LEA.HI.X.SX32 R7, R16, R221.reuse, 0x2, P2 ;  /* 0x000000dd10077211 */ /* 0x080fe400010f16ff */
[----:B------:R-:W-:Y:S05]  /*65b0*/  LDSM.16.MT88.4 R32, [R205+0x1e800] ;  /* 0x01e80000cd20783b */ /* 0x000fea0000004200 */
[----:B------:R-:W-:Y:S01]  /*65c0*/  RED.E.ADD.F32.FTZ.RN.STRONG.GPU [R6.64], R29 ;  /* 0x0000001d0600798e */ /* 0x000fe2000c10e7a2 */
[CC--:B-1----:R-:W-:Y:S04]  /*65d0*/  LEA R4, P1, R12.reuse, R220.reuse, 0x2 ;  /* 0x000000dc0c047211 */ /* 0x0c2fe800078210ff */
[-C--:B------:R-:W-:Y:S02]  /*65e0*/  LEA.HI.X.SX32 R5, R12, R221.reuse, 0x2, P1 ;  /* 0x000000dd0c057211 */ /* 0x080fe400008f16ff */
[----:B------:R-:W-:Y:S01]  /*65f0*/  LDSM.16.MT88.4 R12, [R205+0x1e000] ;  /* 0x01e00000cd0c783b */ /* 0x000fe20000004200 */
[----:B------:R-:W-:Y:S01]  /*6600*/  ISETP.LT.AND P1, PT, RZ, UR45, PT ;  /* 0x0000002dff007c0c */ /* 0x000fe2000bf21270 */
[----:B------:R-:W-:Y:S03]  /*6610*/  UMOV UR45, UR6 ;  /* 0x00000006002d7c82 */ /* 0x000fe60008000000 */
[----:B------:R-:W-:Y:S05]  /*6620*/  RED.E.ADD.F32.FTZ.RN.STRONG.GPU [R4.64], R30 ;  /* 0x0000001e0400798e */ /* 0x000fea000c10e7a2 */
[----:B------:R-:W1:Y:S02]  /*6630*/  LDSM.16.MT88.4 R4, [R205+0x1c000] ;  /* 0x01c00000cd04783b */ /* 0x000e640000004200 */
[-C--:B-1----:R-:W-:Y:S08]  /*6640*/  HMMA.16816.F32.BF16 R100, R4, R8.reuse, R100 ;  /* 0x000000080464723c */ /* 0x082ff00000041864 */
[C---:B------:R-:W-:Y:S08]  /*6650*/  HMMA.16816.F32.BF16 R104, R12.reuse, R8, R104 ;  /* 0x000000080c68723c */ /* 0x040ff00000041868 */
[-C--:B------:R-:W-:Y:S08]  /*6660*/  HMMA.16816.F32.BF16 R108, R12, R10.reuse, R108 ;  /* 0x0000000a0c6c723c */ /* 0x080ff0000004186c */
[C---:B------:R-:W-:Y:S01]  /*6670*/  HMMA.16816.F32.BF16 R112, R4.reuse, R10, R112 ;  /* 0x0000000a0470723c */ /* 0x040fe20000041870 */
[----:B------:R-:W-:Y:S03]  /*6680*/  LDSM.16.MT88.4 R8, [R205+0x1c800] ;  /* 0x01c80000cd08783b */ /* 0x000fe60000004200 */
[C---:B--2---:R-:W-:Y:S04]  /*6690*/  LEA R2, P0, R0.reuse, R220, 0x2 ;  /* 0x000000dc00027211 */ /* 0x044fe800078010ff */
[----:B------:R-:W-:Y:S01]  /*66a0*/  LEA.HI.X.SX32 R3, R0, R221, 0x2, P0 ;  /* 0x000000dd00037211 */ /* 0x000fe200000f16ff */
[----:B------:R-:W-:Y:S01]  /*66b0*/  IMAD.IADD R0, R209, 0x1, R206 ;  /* 0x00000001d1007824 */ /* 0x000fe200078e02ce */
[----:B------:R-:W-:Y:S01]  /*66c0*/  PLOP3.LUT P0, PT, PT, PT, UP0, 0x80, 0x0 ;  /* 0x000000000000781c */ /* 0x000fe20003f0f008 */
[----:B------:R-:W-:Y:S02]  /*66d0*/  @UP2 UIADD3 UR8, UP0, UR8, -0x100, URZ ;  /* 0xffffff0008082890 */ /* 0x000fe4000ff1e03f */
[----:B------:R-:W-:Y:S02]  /*66e0*/  RED.E.ADD.F32.FTZ.RN.STRONG.GPU [R2.64], R31 ;  /* 0x0000001f0200798e */ /* 0x000fe4000c10e7a2 */
[----:B------:R-:W-:Y:S03]  /*66f0*/  @UP2 UIADD3.X UR7, UR7, -0x1, URZ, UP0, !UPT ;  /* 0xffffffff07072890 */ /* 0x000fe600087fe43f */
[----:B------:R-:W1:Y:S05]  /*6700*/  LDSM.16.MT88.4 R16, [R0] ;  /* 0x000000000010783b */ /* 0x000e6a0000004200 */
[----:B------:R-:W2:Y:S05]  /*6710*/  LDSM.16.MT88.4 R24, [R0+0x2000] ;  /* 0x002000000018783b */ /* 0x000eaa0000004200 */
[----:B------:R-:W3:Y:S05]  /*6720*/  LDSM.16.MT88.4 R28, [R206+0x800] ;  /* 0x00080000ce1c783b */ /* 0x000eea0000004200 */
[----:B------:R-:W4:Y:S05]  /*6730*/  LDSM.16.MT88.4 R164, [R0+0x800] ;  /* 0x0008000000a4783b */ /* 0x000f2a0000004200 */
[----:B------:R-:W5:Y:S01]  /*6740*/  LDSM.16.MT88.4 R172, [R0+0x2800] ;  /* 0x0028000000ac783b */ /* 0x000f620000004200 */
        /* <DEDUP_REMOVED lines=10> */
[-C--:B--2---:R-:W-:Y:S08]  /*67f0*/  HMMA.16816.F32.BF16 R148, R4, R24.reuse, R148 ;  /* 0x000000180494723c */ /* 0x084ff00000041894 */
[C---:B------:R-:W-:Y:S08]  /*6800*/  HMMA.16816.F32.BF16 R152, R12.reuse, R24, R152 ;  /* 0x000000180c98723c */ /* 0x040ff00000041898 */
[-C--:B------:R-:W-:Y:S01]  /*6810*/  HMMA.16816.F32.BF16 R156, R12, R26.reuse, R156 ;  /* 0x0000001a0c9c723c */ /* 0x080fe2000004189c */
[----:B------:R-:W-:Y:S07]  /*6820*/  LDSM.16.MT88.4 R12, [R206+0x1000] ;  /* 0x00100000ce0c783b */ /* 0x000fee0000004200 */
[----:B------:R-:W-:Y:S01]  /*6830*/  HMMA.16816.F32.BF16 R160, R4, R26, R160 ;  /* 0x0000001a04a0723c */ /* 0x000fe200000418a0 */
[----:B------:R-:W1:Y:S05]  /*6840*/  LDSM.16.MT88.4 R4, [R205+0x1d000] ;  /* 0x01d00000cd04783b */ /* 0x000e6a0000004200 */
[----:B------:R-:W2:Y:S02]  /*6850*/  LDSM.16.MT88.4 R24, [R206+0x3000] ;  /* 0x00300000ce18783b */ /* 0x000ea40000004200 */
[-C--:B---3--:R-:W-:Y:S08]  /*6860*/  HMMA.16816.F32.BF16 R100, R8, R28.reuse, R100 ;  /* 0x0000001c0864723c */ /* 0x088ff00000041864 */
[C---:B------:R-:W-:Y:S08]  /*6870*/  HMMA.16816.F32.BF16 R104, R32.reuse, R28, R104 ;  /* 0x0000001c2068723c */ /* 0x040ff00000041868 */
[-C--:B------:R-:W-:Y:S08]  /*6880*/  HMMA.16816.F32.BF16 R108, R32, R30.reuse, R108 ;  /* 0x0000001e206c723c */ /* 0x080ff0000004186c */
[C---:B------:R-:W-:Y:S01]  /*6890*/  HMMA.16816.F32.BF16 R112, R8.reuse, R30, R112 ;  /* 0x0000001e0870723c */ /* 0x040fe20000041870 */
[----:B------:R-:W3:Y:S07]  /*68a0*/  LDSM.16.MT88.4 R28, [R0+0x3000] ;  /* 0x00300000001c783b */ /* 0x000eee0000004200 */
[-C--:B----4-:R-:W-:Y:S08]  /*68b0*/  HMMA.16816.F32.BF16 R116, R8, R164.reuse, R116 ;  /* 0x000000a40874723c */ /* 0x090ff00000041874 */
        /* <DEDUP_REMOVED lines=20> */
[----:B------:R1:W3:Y:S07]  /*6a00*/  LDSM.16.MT88.4 R12, [R0+0x3800] ;  /* 0x00380000000c783b */ /* 0x0002ee0000004200 */
[-C--:B------:R-:W-:Y:S08]  /*6a10*/  HMMA.16816.F32.BF16 R116, R4, R20.reuse, R116 ;  /* 0x000000140474723c */ /* 0x080ff00000041874 */
[C---:B------:R-:W-:Y:S08]  /*6a20*/  HMMA.16816.F32.BF16 R120, R16.reuse, R20, R120 ;  /* 0x000000141078723c */ /* 0x040ff00000041878 */
[-C--:B------:R-:W-:Y:S04]  /*6a30*/  HMMA.16816.F32.BF16 R124, R16, R22.reuse, R124 ;  /* 0x00000016107c723c */ /* 0x080fe8000004187c */
[C---:B-1----:R-:W-:Y:S02]  /*6a40*/  IADD3 R0, R206.reuse, -0x4000, RZ ;  /* 0xffffc000ce007810 */ /* 0x042fe40007ffe0ff */
[----:B------:R-:W-:Y:S02]  /*6a50*/  @P0 IADD3 R0, R206, 0x4000, RZ ;  /* 0x00004000ce000810 */ /* 0x000fe40007ffe0ff */
[C---:B------:R-:W-:Y:S04]  /*6a60*/  HMMA.16816.F32.BF16 R128, R4.reuse, R22, R128 ;  /* 0x000000160480723c */ /* 0x040fe80000041880 */
[----:B------:R-:W-:Y:S04]  /*6a70*/  IMAD.MOV.U32 R206, RZ, RZ, R0 ;  /* 0x000000ffffce7224 */ /* 0x000fe800078e0000 */
[-C--:B--2---:R-:W-:Y:S08]  /*6a80*/  HMMA.16816.F32.BF16 R132, R4, R24.reuse, R132 ;  /* 0x000000180484723c */ /* 0x084ff00000041884 */
[C---:B------:R-:W-:Y:S08]  /*6a90*/  HMMA.16816.F32.BF16 R136, R16.reuse, R24, R136 ;  /* 0x000000181088723c */ /* 0x040ff00000041888 */
[-C--:B------:R-:W-:Y:S08]  /*6aa0*/  HMMA.16816.F32.BF16 R140, R16, R26.reuse, R140 ;  /* 0x0000001a108c723c */ /* 0x080ff0000004188c */
[C---:B------:R-:W-:Y:S08]  /*6ab0*/  HMMA.16816.F32.BF16 R144, R4.reuse, R26, R144 ;  /* 0x0000001a0490723c */ /* 0x040ff00000041890 */
[-C--:B---3--:R-:W-:Y:S08]  /*6ac0*/  HMMA.16816.F32.BF16 R148, R4, R28.reuse, R148 ;  /* 0x0000001c0494723c */ /* 0x088ff00000041894 */
        /* <DEDUP_REMOVED lines=20> */
.L_x_1629:
[----:B------:R-:W2:Y:S04]  /*6c10*/  LDL R166, [R1+0x34] ;  /* 0x0000340001a67983 */ /* 0x000ea80000100800 */
[----:B------:R-:W3:Y:S04]  /*6c20*/  LDL R165, [R1+0x48] ;  /* 0x0000480001a57983 */ /* 0x000ee80000100800 */
[----:B------:R-:W4:Y:S01]  /*6c30*/  LDL R167, [R1+0x60] ;  /* 0x0000600001a77983 */ /* 0x000f220000100800 */
[----:B------:R-:W-:-:S02]  /*6c40*/  F2FP.BF16.PACK_AB R42, R43, R42 ;  /* 0x0000002a2b2a723e */ /* 0x000fc400000010ff */
[----:B------:R-:W-:Y:S01]  /*6c50*/  F2FP.BF16.PACK_AB R40, R41, R40 ;  /* 0x000000282928723e */ /* 0x000fe200000010ff */
[----:B------:R-:W5:Y:S01]  /*6c60*/  LDL R43, [R1+0x38] ;  /* 0x00003800012b7983 */ /* 0x000f620000100800 */
[----:B------:R-:W-:-:S03]  /*6c70*/  F2FP.BF16.PACK_AB R44, R45, R44 ;  /* 0x0000002c2d2c723e */ /* 0x000fc600000010ff */
[----:B------:R-:W5:Y:S01]  /*6c80*/  LDL.64 R168, [R1+0x50] ;  /* 0x0000500001a87983 */ /* 0x000f620000100a00 */
[----:B------:R-:W-:Y:S01]  /*6c90*/  FMUL.FTZ R100, R100, c[0x0][0x2e0] ;  /* 0x0000b80064647a20 */ /* 0x000fe20000410000 */
[----:B------:R-:W-:Y:S01]  /*6ca0*/  F2FP.BF16.PACK_AB R36, R37, R36 ;  /* 0x000000242524723e */ /* 0x000fe200000010ff */
[----:B------:R-:W-:Y:S01]  /*6cb0*/  FMUL.FTZ R6, R101, c[0x0][0x2e0] ;  /* 0x0000b80065067a20 */ /* 0x000fe20000410000 */
[----:B------:R-:W5:Y:S01]  /*6cc0*/  LDL R41, [R1+0x4c] ;  /* 0x00004c0001297983 */ /* 0x000f620000100800 */
        /* <DEDUP_REMOVED lines=144> */
[----:B-----5:R-:W-:Y:S04]  /*75d0*/  STS [R43], R14 ;  /* 0x0000000e2b007388 */ /* 0x020fe80000000800 */
        /* <DEDUP_REMOVED lines=90> */
[----:B------:R-:W5:Y:S01]  /*7b80*/  LDS.128 R56, [R12+0xe000] ;  /* 0x00e000000c387984 */ /* 0x000f620000000c00 */
        /* <DEDUP_REMOVED lines=18> */
[----:B------:R-:W5:Y:S04]  /*7cb0*/  LDS.128 R16, [R12+0x1a000] ;  /* 0x01a000000c107984 */ /* 0x000f680000000c00 */
[----:B------:R-:W5:Y:S01]  /*7cc0*/  LDS.128 R28, [R12+0x17000] ;  /* 0x017000000c1c7984 */ /* 0x000f620000000c00 */
[----:B------:R-:W-:-:S03]  /*7cd0*/  LEA.HI.X R5, R2, c[0x0][0x344], R3, 0x1, P0 ;  /* 0x0000d10002057a11 */ /* 0x000fc600000f0c03 */
[----:B------:R-:W5:Y:S01]  /*7ce0*/  LDS.128 R12, [R12+0x1b000] ;  /* 0x01b000000c0c7984 */ /* 0x000f620000000c00 */
        /* <DEDUP_REMOVED lines=15> */
[----:B-----5:R-:W-:Y:S04]  /*7de0*/  STG.E.128 [R6.64], R56 ;  /* 0x0000003806007986 */ /* 0x020fe8000c101d22 */
        /* <DEDUP_REMOVED lines=17> */
.L_x_1626:
        /* <DEDUP_REMOVED lines=11> */
.L_x_1633:
[----:B------:R-:W-:Y:S05]  /*7fb0*/  EXIT ;  /* 0x000000000000794d */ /* 0x000fea0003800000 */
.L_x_1635:
        /* <DEDUP_REMOVED lines=12> */
.L_x_2085:


//--------------------- .text._ZN5flash44flash_bwd_dq_dk_dv_loop_seqk_parallel_kernelI23Flash_bwd_kernel_traitsILi128ELi64ELi128ELi8ELi2ELi4ELi2ELb0ELb0EN7cutlass10bfloat16_tE19Flash_kernel_traitsILi128ELi64ELi128ELi8ES3_EELb1ELb0ELb0ELb1ELb0ELb0ELb0EEEvNS_16Flash_bwd_paramsE --------------------------
	.section	.text._ZN5flash44flash_bwd_dq_dk_dv_loop_seqk_parallel_kernelI23Flash_bwd_kernel_traitsILi128ELi64ELi128ELi8ELi2ELi4ELi2ELb0ELb0EN7cutlass10bfloat16_tE19Flash_kernel_traitsILi128ELi64ELi128ELi8ES3_EELb1ELb0ELb0ELb1ELb0ELb0ELb0EEEvNS_16Flash_bwd_paramsE,"ax",@progbits
	.sectioninfo	@"SHI_REGISTERS=255"
	.align	128
        .global         _ZN5flash44flash_bwd_dq_dk_dv_loop_seqk_parallel_kernelI23Flash_bwd_kernel_traitsILi128ELi64ELi128ELi8ELi2ELi4ELi2ELb0ELb0EN7cutlass10bfloat16_tE19Flash_kernel_traitsILi128ELi64ELi128ELi8ES3_EELb1ELb0ELb0ELb1ELb0ELb0ELb0EEEvNS_16Flash_bwd_paramsE
        .type           _ZN5flash44flash_bwd_dq_dk_dv_loop_seqk_parallel_kernelI23Flash_bwd_kernel_traitsILi128ELi64ELi128ELi8ELi2ELi4ELi2ELb0ELb0EN7cutlass10bfloat16_tE19Flash_kernel_traitsILi128ELi64ELi128ELi8ES3_EELb1ELb0ELb0ELb1ELb0ELb0ELb0EEEvNS_16Flash_bwd_paramsE,@function
        .size           _ZN5flash44flash_bwd_dq_dk_dv_loop_seqk_parallel_kernelI23Flash_bwd_kernel_traitsILi128ELi64ELi128ELi8ELi2ELi4ELi2ELb0ELb0EN7cutlass10bfloat16_tE19Flash_kernel_traitsILi128ELi64ELi128ELi8ES3_EELb1ELb0ELb0ELb1ELb0ELb0ELb0EEEvNS_16Flash_bwd_paramsE,(.L_x_2086 - _ZN5flash44flash_bwd_dq_dk_dv_loop_seqk_parallel_kernelI23Flash_bwd_kernel_traitsILi128ELi64ELi128ELi8ELi2ELi4ELi2ELb0ELb0EN7cutlass10bfloat16_tE19Flash_kernel_traitsILi128ELi64ELi128ELi8ES3_EELb1ELb0ELb0ELb1ELb0ELb0ELb0EEEvNS_16Flash_bwd_paramsE)
        .other          _ZN5flash44flash_bwd_dq_dk_dv_loop_seqk_parallel_kernelI23Flash_bwd_kernel_traitsILi128ELi64ELi128ELi8ELi2ELi4ELi2ELb0ELb0EN7cutlass10bfloat16_tE19Flash_kernel_traitsILi128ELi64ELi128ELi8ES3_EELb1ELb0ELb0ELb1ELb0ELb0ELb0EEEvNS_16Flash_bwd_paramsE,@"STO_CUDA_ENTRY STV_DEFAULT"
_ZN5flash44flash_bwd_dq_dk_dv_loop_seqk_parallel_kernelI23Flash_bwd_kernel_traitsILi128ELi64ELi128ELi8ELi2ELi4ELi2ELb0ELb0EN7cutlass10bfloat16_tE19Flash_kernel_traitsILi128ELi64ELi128ELi8ES3_EELb1ELb0ELb0ELb1ELb0ELb0ELb0EEEvNS_16Flash_bwd_paramsE:
.text._ZN5flash44flash_bwd_dq_dk_dv_loop_seqk_parallel_kernelI23Flash_bwd_kernel_traitsILi128ELi64ELi128ELi8ELi2ELi4ELi2ELb0ELb0EN7cutlass10bfloat16_tE19Flash_kernel_traitsILi128ELi64ELi128ELi8ES3_EELb1ELb0ELb0ELb1ELb0ELb0ELb0EEEvNS_16Flash_bwd_paramsE:
        /* <DEDUP_REMOVED lines=87> */
[----:B------:R-:W-:Y:S01]  /*0570*/  IADD3 R249, R242, 0x40, RZ ;  /* 0x00000040f2f97810 */ /* 0x000fe20007ffe0ff */
[----:B------:R-:W-:-:S02]  /*0580*/  ULDC UR51, c[0x0][0x224] ;  /* 0x0000890000337ab9 */ /* 0x000fc40000000800 */
[----:B------:R-:W-:Y:S01]  /*0590*/  IMAD.IADD R17, R5, 0x1, -R0 ;  /* 0x0000000105117824 */ /* 0x000fe200078e0a00 */
[----:B------:R-:W-:Y:S01]  /*05a0*/  LOP3.LUT R0, R2, 0x1c0, RZ, 0xc0, !PT ;  /* 0x000001c002007812 */ /* 0x000fe200078ec0ff */
[----:B------:R-:W-:Y:S01]  /*05b0*/  IMAD.SHL.U32 R2, R9, 0x10, RZ ;  /* 0x0000001009027824 */ /* 0x000fe200078e00ff */
[----:B------:R-:W-:Y:S01]  /*05c0*/  @UP2 UIMAD UR55, UR31, UR50, URZ ;  /* 0x000000321f3722a4 */ /* 0x000fe2000f8e023f */
[----:B------:R-:W-:Y:S01]  /*05d0*/  IMAD.SHL.U32 R5, R18, 0x20, RZ ;  /* 0x0000002012057824 */ /* 0x000fe200078e00ff */
[C---:B------:R-:W-:Y:S01]  /*05e0*/  LOP3.LUT R210, R0.reuse, 0x8, R248, 0xf8, !PT ;  /* 0x0000000800d27812 */ /* 0x040fe200078ef8f8 */
[----:B------:R-:W-:Y:S01]  /*05f0*/  STL [R1+0x58], R17 ;  /* 0x0000581101007387 */ /* 0x000fe20000100800 */
[----:B------:R-:W-:Y:S01]  /*0600*/  LOP3.LUT R201, R0, 0x30, R2, 0xf8, !PT ;  /* 0x0000003000c97812 */ /* 0x000fe200078ef802 */
[----:B------:R-:W-:Y:S01]  /*0610*/  IMAD R2, R18, 0x800, R4 ;  /* 0x0000080012027824 */ /* 0x000fe200078e0204 */
[----:B------:R-:W-:Y:S01]  /*0620*/  SHF.R.U32.HI R3, RZ, 0x3, R0 ;  /* 0x00000003ff037819 */ /* 0x000fe20000011600 */
[----:B------:R-:W-:Y:S01]  /*0630*/  ULDC.64 UR6, c[0x0][0x118] ;  /* 0x0000460000067ab9 */ /* 0x000fe20000000a00 */
[----:B------:R-:W-:Y:S01]  /*0640*/  LOP3.LUT R0, R6, 0x1, RZ, 0xc0, !PT ;  /* 0x0000000106007812 */ /* 0x000fe200078ec0ff */
[----:B------:R-:W-:Y:S01]  /*0650*/  ULOP3.LUT UR57, UR34, UR57, URZ, 0x3c, !UPT ;  /* 0x0000003922397292 */ /* 0x000fe2000f8e3c3f */
[----:B------:R-:W-:Y:S01]  /*0660*/  LOP3.LUT R210, R210, R3, RZ, 0x3c, !PT ;  /* 0x00000003d2d27212 */ /* 0x000fe200078e3cff */
[----:B------:R-:W-:Y:S01]  /*0670*/  USHF.R.S32.HI UR58, URZ, 0x1f, UR34 ;  /* 0x0000001f3f3a7899 */ /* 0x000fe20008011422 */
        /* <DEDUP_REMOVED lines=24> */
[----:B------:R-:W-:-:S02]  /*0800*/  UISETP.NE.AND UP3, UPT, UR10, URZ, UPT ;  /* 0x0000003f0a00728c */ /* 0x000fc4000bf65270 */
[----:B------:R-:W-:Y:S01]  /*0810*/  LOP3.LUT R2, R2, 0x8, RZ, 0xc0, !PT ;  /* 0x0000000802027812 */ /* 0x000fe200078ec0ff */
[----:B------:R-:W-:Y:S01]  /*0820*/  USHF.R.S32.HI UR61, URZ, 0x1f, UR34 ;  /* 0x0000001f3f3d7899 */ /* 0x000fe20008011422 */
        /* <DEDUP_REMOVED lines=10> */
[----:B------:R-:W-:Y:S01]  /*08d0*/  UIMAD.WIDE.U32 UR40, UR36, UR42, URZ ;  /* 0x0000002a242872a5 */ /* 0x000fe2000f8e003f */
[----:B------:R-:W-:Y:S01]  /*08e0*/  IMAD.SHL.U32 R5, R8, 0x8, RZ ;  /* 0x0000000808057824 */ /* 0x000fe200078e00ff */
[----:B------:R-:W-:Y:S01]  /*08f0*/  UIMAD UR52, UR37, UR42, URZ ;  /* 0x0000002a253472a4 */ /* 0x000fe2000f8e023f */
[----:B------:R-:W-:Y:S01]  /*0900*/  IMAD.IADD R236, R2, 0x1, R0 ;  /* 0x0000000102ec7824 */ /* 0x000fe200078e0200 */
[----:B------:R-:W-:Y:S01]  /*0910*/  LOP3.LUT R3, R3, 0x1c0, RZ, 0xc0, !PT ;  /* 0x000001c003037812 */ /* 0x000fe200078ec0ff */
[----:B------:R-:W-:Y:S01]  /*0920*/  IMAD.IADD R6, R12, 0x1, R6 ;  /* 0x000000010c067824 */ /* 0x000fe200078e0206 */
[----:B------:R-:W-:Y:S01]  /*0930*/  LOP3.LUT R0, R4, 0xfffffe00, RZ, 0xc0, !PT ;  /* 0xfffffe0004007812 */ /* 0x000fe200078ec0ff */
[----:B------:R-:W-:Y:S01]  /*0940*/  IMAD.SHL.U32 R236, R236, 0x2, RZ ;  /* 0x00000002ecec7824 */ /* 0x000fe200078e00ff */
[----:B------:R-:W-:Y:S01]  /*0950*/  LOP3.LUT R2, R3, 0x8, R5, 0xf8, !PT ;  /* 0x0000000803027812 */ /* 0x000fe200078ef805 */
[----:B------:R-:W-:Y:S01]  /*0960*/  USHF.R.S32.HI UR54, URZ, 0x1f, UR47 ;  /* 0x0000001f3f367899 */ /* 0x000fe2000801142f */
[----:B------:R-:W-:Y:S01]  /*0970*/  SHF.R.U32.HI R4, RZ, 0x3, R3 ;  /* 0x00000003ff047819 */ /* 0x000fe20000011603 */
[----:B------:R-:W-:Y:S01]  /*0980*/  IMAD R5, R16, 0x400, R0 ;  /* 0x0000040010057824 */ /* 0x000fe200078e0200 */
[----:B------:R-:W-:Y:S01]  /*0990*/  LEA R6, R6, 0xc000, 0x1 ;  /* 0x0000c00006067811 */ /* 0x000fe200078e08ff */
[----:B------:R-:W-:Y:S01]  /*09a0*/  IMAD.IADD R237, R236, 0x1, R235 ;  /* 0x00000001eced7824 */ /* 0x000fe200078e02eb */
[----:B------:R-:W-:Y:S01]  /*09b0*/  LOP3.LUT R215, R2, R4, RZ, 0x3c, !PT ;  /* 0x0000000402d77212 */ /* 0x000fe200078e3cff */
[----:B------:R-:W-:Y:S01]  /*09c0*/  UIMAD UR51, UR5, UR51, URZ ;  /* 0x00000033053372a4 */ /* 0x000fe2000f8e023f */
[C-C-:B------:R-:W-:Y:S01]  /*09d0*/  LOP3.LUT R2, R4.reuse, R9, R3.reuse, 0x1e, !PT ;  /* 0x0000000904027212 */ /* 0x140fe200078e1e03 */
[----:B------:R-:W-:Y:S01]  /*09e0*/  @!UP2 UIMAD UR50, UR8, UR50, URZ ;  /* 0x000000320832a2a4 */ /* 0x000fe2000f8e023f */
[----:B------:R-:W-:Y:S01]  /*09f0*/  LOP3.LUT R200, R4, R200, R3, 0x1e, !PT ;  /* 0x000000c804c87212 */ /* 0x000fe200078e1e03 */
[----:B------:R-:W-:Y:S01]  /*0a00*/  IMAD.MOV.U32 R3, RZ, RZ, 0x20 ;  /* 0x00000020ff037424 */ /* 0x000fe200078e00ff */
[-C--:B------:R-:W-:Y:S01]  /*0a10*/  LOP3.LUT R213, R2, R0.reuse, RZ, 0xfc, !PT ;  /* 0x0000000002d57212 */ /* 0x080fe200078efcff */
[----:B------:R-:W-:Y:S01]  /*0a20*/  IMAD.MOV.U32 R4, RZ, RZ, 0x40 ;  /* 0x00000040ff047424 */ /* 0x000fe200078e00ff */
[----:B------:R-:W-:Y:S01]  /*0a30*/  SHF.R.S32.HI R2, RZ, 0x2, R15 ;  /* 0x00000002ff027819 */ /* 0x000fe2000001140f */
[----:B------:R-:W-:Y:S01]  /*0a40*/  IMAD.IADD R215, R5, 0x1, R215 ;  /* 0x0000000105d77824 */ /* 0x000fe200078e02d7 */
[----:B------:R-:W-:Y:S01]  /*0a50*/  LOP3.LUT R200, R200, R0, RZ, 0xfc, !PT ;  /* 0x00000000c8c87212 */ /* 0x000fe200078efcff */
[----:B------:R-:W-:Y:S01]  /*0a60*/  USHF.R.S32.HI UR49, URZ, 0x1f, UR45 ;  /* 0x0000001f3f317899 */ /* 0x000fe2000801142d */
[C---:B------:R-:W-:Y:S01]  /*0a70*/  SEL R0, R3.reuse, 0xffffffe0, !P4 ;  /* 0xffffffe003007807 */ /* 0x040fe20006000000 */
[----:B------:R-:W-:Y:S01]  /*0a80*/  IMAD R5, R16, 0x10, R2 ;  /* 0x0000001010057824 */ /* 0x000fe200078e0202 */
[----:B------:R-:W-:Y:S01]  /*0a90*/  SEL R3, R3, 0xffffffe0, !P1 ;  /* 0xffffffe003037807 */ /* 0x000fe20004800000 */
[----:B------:R-:W-:Y:S01]  /*0aa0*/  USHF.R.S32.HI UR48, URZ, 0x1f, UR44 ;  /* 0x0000001f3f307899 */ /* 0x000fe2000801142c */
[----:B------:R-:W-:Y:S01]  /*0ab0*/  SEL R2, R4, 0xffffffc0, !P2 ;  /* 0xffffffc004027807 */ /* 0x000fe20005000000 */
[----:B------:R-:W-:Y:S01]  /*0ac0*/  IMAD R208, R210, 0x2, R0 ;  /* 0x00000002d2d07824 */ /* 0x000fe200078e0200 */
[----:B------:R1:W-:Y:S01]  /*0ad0*/  STL [R1+0xc], R5 ;  /* 0x00000c0501007387 */ /* 0x0003e20000100800 */
[----:B------:R-:W-:Y:S01]  /*0ae0*/  IMAD.IADD R7, R3, 0x1, R6 ;  /* 0x0000000103077824 */ /* 0x000fe200078e0206 */
[----:B------:R-:W-:Y:S01]  /*0af0*/  SEL R209, R4, 0xffffffc0, !P3 ;  /* 0xffffffc004d17807 */ /* 0x000fe20005800000 */
[--C-:B------:R-:W-:Y:S01]  /*0b00*/  IMAD.IADD R0, R6, 0x1, R2.reuse ;  /* 0x0000000106007824 */ /* 0x100fe200078e0202 */
[----:B------:R-:W-:Y:S01]  /*0b10*/  STL [R1+0x3c], R6 ;  /* 0x00003c0601007387 */ /* 0x000fe20000100800 */
[----:B------:R-:W-:Y:S01]  /*0b20*/  IMAD.IADD R234, R236, 0x1, R3 ;  /* 0x00000001ecea7824 */ /* 0x000fe200078e0203 */
[----:B------:R-:W-:Y:S01]  /*0b30*/  LEA R200, R200, 0xc000, 0x1 ;  /* 0x0000c000c8c87811 */ /* 0x000fe200078e08ff */
[----:B------:R-:W-:Y:S01]  /*0b40*/  IMAD.IADD R3, R7, 0x1, R2 ;  /* 0x0000000107037824 */ /* 0x000fe200078e0202 */
[----:B------:R-:W-:Y:S01]  /*0b50*/  STL [R1+0x48], R7 ;  /* 0x0000480701007387 */ /* 0x000fe20000100800 */
[----:B------:R-:W-:Y:S01]  /*0b60*/  IMAD R210, R210, 0x2, R209 ;  /* 0x00000002d2d27824 */ /* 0x000fe200078e02d1 */
[----:B------:R-:W-:Y:S01]  /*0b70*/  UMOV UR39, 0xffffc000 ;  /* 0xffffc00000277882 */ /* 0x000fe20000000000 */
[----:B------:R-:W-:Y:S01]  /*0b80*/  IMAD.IADD R209, R209, 0x1, R208 ;  /* 0x00000001d1d17824 */ /* 0x000fe200078e02d0 */
[----:B------:R2:W-:Y:S01]  /*0b90*/  STL [R1+0x40], R0 ;  /* 0x0000400001007387 */ /* 0x0005e20000100800 */
[----:B------:R-:W-:Y:S01]  /*0ba0*/  IMAD.IADD R235, R235, 0x1, R234 ;  /* 0x00000001ebeb7824 */ /* 0x000fe200078e02ea */
[----:B-1----:R-:W-:-:S02]  /*0bb0*/  IADD3 R5, R6, 0x420, RZ ;  /* 0x0000042006057810 */ /* 0x002fc40007ffe0ff */
[----:B------:R-:W-:-:S05]  /*0bc0*/  @P1 IADD3 R5, R6, 0x3e0, RZ ;  /* 0x000003e006051810 */ /* 0x000fca0007ffe0ff */
[----:B------:R1:W-:Y:S04]  /*0bd0*/  STL [R1+0x54], R5 ;  /* 0x0000540501007387 */ /* 0x0003e80000100800 */
[----:B------:R1:W-:Y:S01]  /*0be0*/  STL [R1+0x4c], R3 ;  /* 0x00004c0301007387 */ /* 0x0003e20000100800 */
[----:B--2---:R-:W-:-:S05]  /*0bf0*/  IMAD.IADD R0, R2, 0x1, R5 ;  /* 0x0000000102007824 */ /* 0x004fca00078e0205 */
[----:B------:R1:W-:Y:S02]  /*0c00*/  STL [R1+0x50], R0 ;  /* 0x0000500001007387 */ /* 0x0003e40000100800 */
.L_x_1706:
        /* <DEDUP_REMOVED lines=53> */
.L_x_1636:
        /* <DEDUP_REMOVED lines=58> */
.L_x_1638:
        /* <DEDUP_REMOVED lines=18> */
.L_x_1639:
        /* <DEDUP_REMOVED lines=27> */
[----:B------:R-:W-:Y:S01]  /*15d0*/  USEL UR18, UR40, UR4, !UP1 ;  /* 0x0000000428127287 */ /* 0x000fe2000c800000 */
[--C-:B-1----:R-:W-:Y:S01]  /*15e0*/  IMAD.MOV R0, RZ, RZ, -R3.reuse ;  /* 0x000000ffff007224 */ /* 0x102fe200078e0a03 */
[----:B--2---:R-:W-:Y:S01]  /*15f0*/  UIMAD.WIDE.U32 UR4, UR12, UR10, URZ ;  /* 0x0000000a0c0472a5 */ /* 0x004fe2000f8e003f */
[----:B------:R-:W-:Y:S02]  /*1600*/  IMAD.MOV.U32 R2, RZ, RZ, RZ ;  /* 0x000000ffff027224 */ /* 0x000fe400078e00ff */
[----:B------:R-:W-:Y:S01]  /*1610*/  IMAD R0, R0, R5, RZ ;  /* 0x0000000500007224 */ /* 0x000fe200078e02ff */
[----:B------:R-:W-:Y:S02]  /*1620*/  USEL UR15, UR4, URZ, UP3 ;  /* 0x0000003f040f7287 */ /* 0x000fe40009800000 */
[----:B------:R-:W-:Y:S01]  /*1630*/  UIMAD UR11, UR12, UR11, UR5 ;  /* 0x0000000b0c0b72a4 */ /* 0x000fe2000f8e0205 */
[----:B------:R-:W-:Y:S01]  /*1640*/  IMAD.HI.U32 R0, R3, R0, R2 ;  /* 0x0000000003007227 */ /* 0x000fe200078e0002 */
[----:B------:R-:W-:-:S02]  /*1650*/  USHF.L.U64.HI UR4, UR31, 0x7, UR38 ;  /* 0x000000071f047899 */ /* 0x000fc40008010226 */
[----:B------:R-:W-:Y:S01]  /*1660*/  USHF.L.U32 UR12, UR31, 0x7, URZ ;  /* 0x000000071f0c7899 */ /* 0x000fe2000800063f */
[----:B------:R-:W-:Y:S01]  /*1670*/  IMAD.MOV.U32 R2, RZ, RZ, R4 ;  /* 0x000000ffff027224 */ /* 0x000fe200078e0004 */
[----:B------:R-:W-:Y:S02]  /*1680*/  USEL UR5, UR4, URZ, UP6 ;  /* 0x0000003f04057287 */ /* 0x000fe4000b000000 */
[----:B------:R-:W-:Y:S01]  /*1690*/  USEL UR4, UR12, URZ, UP6 ;  /* 0x0000003f0c047287 */ /* 0x000fe2000b000000 */
[----:B------:R-:W-:Y:S01]  /*16a0*/  IMAD.HI.U32 R0, R0, R2, RZ ;  /* 0x0000000200007227 */ /* 0x000fe200078e00ff */
[----:B------:R-:W-:Y:S02]  /*16b0*/  ULDC UR10, c[0x0][0x234] ;  /* 0x00008d00000a7ab9 */ /* 0x000fe40000000800 */
[----:B------:R-:W-:Y:S01]  /*16c0*/  UIADD3 UR4, UP0, UR17, UR4, URZ ;  /* 0x0000000411047290 */ /* 0x000fe2000ff1e03f */
[----:B------:R-:W-:Y:S01]  /*16d0*/  IMAD.MOV R3, RZ, RZ, -R0 ;  /* 0x000000ffff037224 */ /* 0x000fe200078e0a00 */
[----:B------:R-:W-:-:S02]  /*16e0*/  USEL UR11, UR11, URZ, UP3 ;  /* 0x0000003f0b0b7287 */ /* 0x000fc40009800000 */
[----:B------:R-:W-:Y:S01]  /*16f0*/  UIADD3.X UR9, UR30, UR5, URZ, UP0, !UPT ;  /* 0x000000051e097290 */ /* 0x000fe200087fe43f */
[C---:B------:R-:W-:Y:S01]  /*1700*/  IMAD R2, R5.reuse, R3, R2 ;  /* 0x0000000305027224 */ /* 0x040fe200078e0202 */
[----:B------:R-:W-:Y:S02]  /*1710*/  UIMAD UR5, UR37, UR4, URZ ;  /* 0x00000004250572a4 */ /* 0x000fe4000f8e023f */
[----:B------:R-:W-:Y:S02]  /*1720*/  USHF.R.S32.HI UR12, URZ, 0x1f, UR19 ;  /* 0x0000001f3f0c7899 */ /* 0x000fe40008011413 */
[----:B------:R-:W-:Y:S01]  /*1730*/  ISETP.GT.U32.AND P0, PT, R5, R2, PT ;  /* 0x000000020500720c */ /* 0x000fe20003f04070 */
[----:B------:R-:W-:Y:S02]  /*1740*/  UIMAD UR9, UR36, UR9, UR5 ;  /* 0x00000009240972a4 */ /* 0x000fe4000f8e0205 */
[----:B------:R-:W-:-:S04]  /*1750*/  @UP2 USEL UR5, UR55, UR16, !UP1 ;  /* 0x0000001037052287 */ /* 0x000fc8000c800000 */
[----:B------:R-:W-:Y:S02]  /*1760*/  @UP2 UIMAD UR14, UR34, UR10, UR5 ;  /* 0x0000000a220e22a4 */ /* 0x000fe4000f8e0205 */
[----:B------:R-:W-:-:S04]  /*1770*/  UIMAD.WIDE.U32 UR4, UR36, UR4, URZ ;  /* 0x00000004240472a5 */ /* 0x000fc8000f8e003f */
        /* <DEDUP_REMOVED lines=18> */
.L_x_1640:
[----:B------:R-:W-:Y:S02]  /*18a0*/  UMOV UR9, UR51 ;  /* 0x0000003300097c82 */ /* 0x000fe40008000000 */
.L_x_1641:
[----:B------:R-:W-:Y:S01]  /*18b0*/  UIADD3 UR4, UP5, UP4, UR4, UR45, UR47 ;  /* 0x0000002d04047290 */ /* 0x000fe2000fcbe02f */
[----:B------:R-:W-:Y:S01]  /*18c0*/  SHF.R.S32.HI R19, RZ, 0x1f, R248 ;  /* 0x0000001fff137819 */ /* 0x000fe200000114f8 */
[----:B------:R-:W1:Y:S01]  /*18d0*/  S2R R17, SR_TID.X ;  /* 0x0000000000117919 */ /* 0x000e620000002100 */
[----:B------:R-:W-:Y:S01]  /*18e0*/  IADD3 R0, P1, R248, UR17, RZ ;  /* 0x00000011f8007c10 */ /* 0x000fe2000ff3e0ff */
[----:B------:R-:W-:Y:S01]  /*18f0*/  UIADD3 UR15, UP1, UP0, UR15, UR4, UR18 ;  /* 0x000000040f0f7290 */ /* 0x000fe2000f83e012 */
[--C-:B------:R-:W-:Y:S01]  /*1900*/  SHF.R.S32.HI R243, RZ, 0x1f, R242.reuse ;  /* 0x0000001ffff37819 */ /* 0x100fe200000114f2 */
[----:B------:R-:W-:Y:S01]  /*1910*/  UIADD3.X UR4, UR10, UR49, UR54, UP5, UP4 ;  /* 0x000000310a047290 */ /* 0x000fe2000afe8436 */
[----:B------:R-:W-:Y:S01]  /*1920*/  IADD3.X R3, R19, UR30, RZ, P1, !PT ;  /* 0x0000001e13037c10 */ /* 0x000fe20008ffe4ff */
[----:B------:R-:W-:Y:S01]  /*1930*/  UIADD3 UR9, UR17, UR9, URZ ;  /* 0x0000000911097290 */ /* 0x000fe2000fffe03f */
[----:B------:R-:W-:Y:S01]  /*1940*/  IADD3 R2, P0, R242, UR27, RZ ;  /* 0x0000001bf2027c10 */ /* 0x000fe2000ff1e0ff */
[----:B------:R-:W-:Y:S01]  /*1950*/  IMAD.WIDE.U32 R4, R0, c[0x0][0x190], R242 ;  /* 0x0000640000047a25 */ /* 0x000fe200078e00f2 */
[----:B------:R-:W-:Y:S01]  /*1960*/  UIADD3.X UR13, UR11, UR4, UR13, UP1, UP0 ;  /* 0x000000040b0d7290 */ /* 0x000fe20008fe040d */
[----:B------:R-:W-:Y:S01]  /*1970*/  BSSY B1, `(.L_x_1637) ;  /* 0x0000aeb000017945 */ /* 0x000fe20003800000 */
[----:B------:R-:W-:Y:S01]  /*1980*/  UISETP.GE.AND UP0, UPT, UR28, 0x1, UPT ;  /* 0x000000011c00788c */ /* 0x000fe2000bf06270 */
[----:B------:R-:W-:Y:S01]  /*1990*/  IMAD R3, R3, c[0x0][0x190], RZ ;  /* 0x0000640003037a24 */ /* 0x000fe200078e02ff */
[----:B------:R-:W-:Y:S01]  /*19a0*/  ULDC.64 UR4, c[0x0][0x1a8] ;  /* 0x00006a0000047ab9 */ /* 0x000fe20000000a00 */
[----:B------:R-:W-:Y:S01]  /*19b0*/  IADD3 R4, P1, R4, UR35, RZ ;  /* 0x0000002304047c10 */ /* 0x000fe2000ff3e0ff */
[----:B------:R-:W-:Y:S01]  /*19c0*/  UIMAD UR4, UR58, UR4, URZ ;  /* 0x000000043a0472a4 */ /* 0x000fe2000f8e023f */
[----:B------:R-:W-:Y:S01]  /*19d0*/  IMAD R0, R0, c[0x0][0x194], R3 ;  /* 0x0000650000007a24 */ /* 0x000fe200078e0203 */
[----:B------:R-:W-:Y:S01]  /*19e0*/  IADD3.X R3, R243, UR29, RZ, P0, !PT ;  /* 0x0000001df3037c10 */ /* 0x000fe200087fe4ff */
[----:B------:R-:W-:-:S02]  /*19f0*/  UMOV UR16, 0x4 ;  /* 0x0000000400107882 */ /* 0x000fc40000000000 */
[----:B------:R-:W-:Y:S01]  /*1a00*/  UIMAD UR11, UR34, UR5, UR4 ;  /* 0x00000005220b72a4 */ /* 0x000fe2000f8e0204 */
[----:B------:R-:W-:Y:S01]  /*1a10*/  IADD3.X R5, R5, UR33, R0, P1, !PT ;  /* 0x0000002105057c10 */ /* 0x000fe20008ffe400 */
[----:B------:R-:W-:Y:S01]  /*1a20*/  IMAD.U32 R0, RZ, RZ, UR17 ;  /* 0x00000011ff007e24 */ /* 0x000fe2000f8e00ff */
[----:B------:R-:W-:Y:S02]  /*1a30*/  ULDC.64 UR4, c[0x0][0x378] ;  /* 0x0000de0000047ab9 */ /* 0x000fe40000000a00 */
[----:B------:R-:W-:Y:S01]  /*1a40*/  UIMAD UR4, UR58, UR4, URZ ;  /* 0x000000043a0472a4 */ /* 0x000fe2000f8e023f */
[----:B------:R-:W-:Y:S01]  /*1a50*/  IMAD.WIDE.U32 R2, R0, c[0x0][0x370], R2 ;  /* 0x0000dc0000027a25 */ /* 0x000fe200078e0002 */
[----:B-1----:R-:W-:Y:S02]  /*1a60*/  SHF.R.S32.HI R0, RZ, 0x1f, R17 ;  /* 0x0000001fff007819 */ /* 0x002fe40000011411 */
[----:B------:R-:W-:Y:S02]  /*1a70*/  UIMAD UR10, UR34, UR5, UR4 ;  /* 0x00000005220a72a4 */ /* 0x000fe4000f8e0204 */
[----:B------:R-:W-:Y:S01]  /*1a80*/  LEA.HI R0, R0, R17, RZ, 0x5 ;  /* 0x0000001100007211 */ /* 0x000fe200078f28ff */
[----:B------:R-:W-:-:S02]  /*1a90*/  ULDC.64 UR4, c[0x0][0x370] ;  /* 0x0000dc0000047ab9 */ /* 0x000fc40000000a00 */
[----:B------:R-:W-:Y:S01]  /*1aa0*/  UIMAD UR4, UR30, UR4, URZ ;  /* 0x000000041e0472a4 */ /* 0x000fe2000f8e023f */
[----:B------:R-:W-:Y:S02]  /*1ab0*/  LOP3.LUT R6, R0, 0xffffffe0, RZ, 0xc0, !PT ;  /* 0xffffffe000067812 */ /* 0x000fe400078ec0ff */
[----:B------:R-:W-:Y:S01]  /*1ac0*/  SHF.R.S32.HI R0, RZ, 0x5, R0 ;  /* 0x00000005ff007819 */ /* 0x000fe20000011400 */
[----:B------:R-:W-:Y:S02]  /*1ad0*/  UIMAD UR4, UR17, UR5, UR4 ;  /* 0x00000005110472a4 */ /* 0x000fe4000f8e0204 */
[----:B------:R-:W-:Y:S01]  /*1ae0*/  IMAD.IADD R17, R17, 0x1, -R6 ;  /* 0x0000000111117824 */ /* 0x000fe200078e0a06 */
[----:B------:R-:W-:Y:S01]  /*1af0*/  UIADD3 UR5, UR17, UR14, URZ ;  /* 0x0000000e11057290 */ /* 0x000fe2000fffe03f */
[----:B------:R-:W-:Y:S02]  /*1b00*/  IMAD.U32 R6, RZ, RZ, UR34 ;  /* 0x00000022ff067e24 */ /* 0x000fe4000f8e00ff */
[----:B------:R-:W-:Y:S01]  /*1b10*/  IMAD R0, R0, UR46, R17 ;  /* 0x0000002e00007c24 */ /* 0x000fe2000f8e0211 */
[----:B------:R-:W-:Y:S01]  /*1b20*/  IADD3 R3, R3, UR4, RZ ;  /* 0x0000000403037c10 */ /* 0x000fe2000fffe0ff */
[----:B------:R-:W-:-:S03]  /*1b30*/  IMAD.WIDE.U32 R4, R6, c[0x0][0x1a8], R4 ;  /* 0x00006a0006047a25 */ /* 0x000fc600078e0004 */
[----:B------:R-:W-:Y:S01]  /*1b40*/  IADD3 R10, P0, R0, UR15, RZ ;  /* 0x0000000f000a7c10 */ /* 0x000fe2000ff1e0ff */
[----:B------:R-:W-:Y:S01]  /*1b50*/  IMAD.WIDE.U32 R2, R6, c[0x0][0x378], R2 ;  /* 0x0000de0006027a25 */ /* 0x000fe200078e0002 */
[----:B------:R-:W-:Y:S01]  /*1b60*/  ULDC.64 UR14, c[0x0][0x200] ;  /* 0x00008000000e7ab9 */ /* 0x000fe20000000a00 */
[----:B------:R-:W-:Y:S01]  /*1b70*/  IADD3 R15, R5, UR11, RZ ;  /* 0x0000000b050f7c10 */ /* 0x000fe2000fffe0ff */
[----:B------:R-:W-:Y:S01]  /*1b80*/  UIMAD.WIDE UR14, UR5, UR16, UR14 ;  /* 0x00000010050e72a5 */ /* 0x000fe2000f8e020e */
[----:B------:R-:W-:Y:S01]  /*1b90*/  LEA.HI.X.SX32 R0, R0, UR13, 0x1, P0 ;  /* 0x0000000d00007c11 */ /* 0x000fe200080f0eff */
[----:B------:R-:W-:Y:S01]  /*1ba0*/  IMAD R6, R19, c[0x0][0x370], RZ ;  /* 0x0000dc0013067a24 */ /* 0x000fe200078e02ff */
[----:B------:R-:W-:Y:S02]  /*1bb0*/  PLOP3.LUT P0, PT, PT, PT, UP0, 0x80, 0x0 ;  /* 0x000000000000781c */ /* 0x000fe40003f0f008 */
[----:B------:R-:W-:Y:S01]  /*1bc0*/  IADD3 R3, R3, UR10, RZ ;  /* 0x0000000a03037c10 */ /* 0x000fe2000fffe0ff */
[----:B------:R-:W-:Y:S01]  /*1bd0*/  IMAD R6, R248, c[0x0][0x374], R6 ;  /* 0x0000dd00f8067a24 */ /* 0x000fe200078e0206 */
[----:B------:R-:W-:Y:S01]  /*1be0*/  ULEA.HI.SX32 UR10, UR32, 0xffffffff, 0x1a ;  /* 0xffffffff200a7891 */ /* 0x000fe2000f8fd23f */
[----:B------:R-:W-:-:S02]  /*1bf0*/  LEA R8, P3, R4, c[0x0][0x160], 0x1 ;  /* 0x0000580004087a11 */ /* 0x000fc400078608ff */
[----:B------:R-:W-:Y:S01]  /*1c00*/  IMAD.WIDE.U32 R2, R248, c[0x0][0x370], R2 ;  /* 0x0000dc00f8027a25 */ /* 0x000fe200078e0002 */
[----:B------:R-:W-:Y:S01]  /*1c10*/  ULDC.64 UR32, c[0x0][0x3c8] ;  /* 0x0000f20000207ab9 */ /* 0x000fe20000000a00 */
[----:B------:R-:W-:Y:S01]  /*1c20*/  LEA R14, P1, R10, c[0x0][0x350], 0x2 ;  /* 0x0000d4000a0e7a11 */ /* 0x000fe200078210ff */
[----:B------:R-:W-:Y:S01]  /*1c30*/  UIMAD.WIDE UR4, UR9, UR16, UR32 ;  /* 0x00000010090472a5 */ /* 0x000fe2000f8e0220 */
[----:B------:R-:W-:Y:S01]  /*1c40*/  IMAD.IADD R11, R3, 0x1, R6 ;  /* 0x00000001030b7824 */ /* 0x000fe200078e0206 */
[----:B------:R-:W-:Y:S02]  /*1c50*/  LEA R6, P2, R2, c[0x0][0x330], 0x1 ;  /* 0x0000cc0002067a11 */ /* 0x000fe400078408ff */
[----:B------:R-:W-:Y:S02]  /*1c60*/  LEA.HI.X R9, R4, c[0x0][0x164], R15, 0x1, P3 ;  /* 0x0000590004097a11 */ /* 0x000fe400018f0c0f */
[----:B------:R-:W-:Y:S02]  /*1c70*/  LEA.HI.X R7, R2, c[0x0][0x334], R11, 0x1, P2 ;  /* 0x0000cd0002077a11 */ /* 0x000fe400010f0c0b */
[----:B------:R-:W-:Y:S01]  /*1c80*/  LEA.HI.X R13, R10, c[0x0][0x354], R0, 0x2, P1 ;  /* 0x0000d5000a0d7a11 */ /* 0x000fe200008f1400 */
[----:B------:R-:W-:Y:S05]  /*1c90*/  @!P0 BRA `(.L_x_1642) ;  /* 0x00009ec000008947 */ /* 0x000fea0003800000 */
[----:B------:R-:W1:Y:S01]  /*1ca0*/  S2R R20, SR_TID.X ;  /* 0x0000000000147919 */ /* 0x000e620000002100 */
[----:B------:R-:W-:Y:S01]  /*1cb0*/  PLOP3.LUT P0, PT, PT, PT, UP3, 0x80, 0x0 ;  /* 0x000000000000781c */ /* 0x000fe20003f0f038 */
[----:B------:R-:W-:Y:S01]  /*1cc0*/  UMOV UR16, UR5 ;  /* 0x0000000500107c82 */ /* 0x000fe20008000000 */
[----:B------:R-:W-:Y:S01]  /*1cd0*/  IMAD.SHL.U32 R0, R248, 0x40, RZ ;  /* 0x00000040f8007824 */ /* 0x000fe200078e00ff */
[----:B------:R-:W2:Y:S01]  /*1ce0*/  S2R R21, SR_TID.X ;  /* 0x0000000000157919 */ /* 0x000ea20000002100 */
[----:B------:R-:W-:Y:S01]  /*1cf0*/  UMOV UR5, UR10 ;  /* 0x0000000a00057c82 */ /* 0x000fe20008000000 */
[----:B------:R-:W-:Y:S01]  /*1d00*/  BSSY B0, `(.L_x_1643) ;  /* 0x0000028000007945 */ /* 0x000fe20003800000 */
[----:B------:R-:W-:Y:S01]  /*1d10*/  UMOV UR17, UR4 ;  /* 0x0000000400117c82 */ /* 0x000fe20008000000 */
[----:B------:R-:W-:Y:S01]  /*1d20*/  LOP3.LUT R0, R0, 0x1c0, RZ, 0xc0, !PT ;  /* 0x000001c000007812 */ /* 0x000fe200078ec0ff */
[----:B------:R-:W-:Y:S01]  /*1d30*/  ULEA.HI UR4, UR5, UR5, URZ, 0x1 ;  /* 0x0000000505047291 */ /* 0x000fe2000f8f083f */
[----:B------:R-:W-:-:S02]  /*1d40*/  IMAD.MOV.U32 R246, RZ, RZ, R8 ;  /* 0x000000fffff67224 */ /* 0x000fc400078e0008 */
[----:B------:R-:W-:Y:S01]  /*1d50*/  LOP3.LUT R12, R0, 0x38, R242, 0xf8, !PT ;  /* 0x00000038000c7812 */ /* 0x000fe200078ef8f2 */
[----:B------:R-:W-:Y:S01]  /*1d60*/  ULOP3.LUT UR4, UR4, 0xfffffffe, URZ, 0xc0, !UPT ;  /* 0xfffffffe04047892 */ /* 0x000fe2000f8ec03f */
[----:B------:R-:W-:Y:S01]  /*1d70*/  @P0 BAR.SYNC.DEFER_BLOCKING 0x0 ;  /* 0x0000000000000b1d */ /* 0x000fe20000010000 */
[----:B------:R-:W-:Y:S01]  /*1d80*/  SHF.R.U32.HI R10, RZ, 0x3, R0 ;  /* 0x00000003ff0a7819 */ /* 0x000fe20000011600 */
[----:B------:R-:W-:Y:S01]  /*1d90*/  IMAD.MOV.U32 R247, RZ, RZ, R9 ;  /* 0x000000fffff77224 */ /* 0x000fe200078e0009 */
[----:B------:R-:W-:Y:S01]  /*1da0*/  UIADD3 UR4, UR5, -UR4, URZ ;  /* 0x8000000405047290 */ /* 0x000fe2000fffe03f */
[----:B------:R-:W-:Y:S01]  /*1db0*/  IMAD.MOV.U32 R244, RZ, RZ, R6 ;  /* 0x000000fffff47224 */ /* 0x000fe200078e0006 */
[----:B------:R-:W-:Y:S01]  /*1dc0*/  LOP3.LUT R10, R12, R10, RZ, 0x3c, !PT ;  /* 0x0000000a0c0a7212 */ /* 0x000fe200078e3cff */
[----:B------:R-:W-:Y:S01]  /*1dd0*/  IMAD.MOV.U32 R245, RZ, RZ, R7 ;  /* 0x000000fffff57224 */ /* 0x000fe200078e0007 */
[----:B------:R-:W-:Y:S01]  /*1de0*/  UISETP.NE.AND UP0, UPT, UR4, 0x1, UPT ;  /* 0x000000010400788c */ /* 0x000fe2000bf05270 */
[----:B------:R-:W-:Y:S01]  /*1df0*/  IMAD.MOV.U32 R239, RZ, RZ, R14 ;  /* 0x000000ffffef7224 */ /* 0x000fe200078e000e */
[----:B------:R-:W-:Y:S01]  /*1e00*/  UIMAD UR4, UR5, -0x40, UR28 ;  /* 0xffffffc0050478a4 */ /* 0x000fe2000f8e021c */
[----:B-1----:R-:W-:Y:S01]  /*1e10*/  SHF.R.S32.HI R20, RZ, 0x1f, R20 ;  /* 0x0000001fff147819 */ /* 0x002fe20000011414 */
[----:B------:R-:W-:-:S03]  /*1e20*/  IMAD.MOV.U32 R238, RZ, RZ, R13 ;  /* 0x000000ffffee7224 */ /* 0x000fc600078e000d */
[----:B--2---:R-:W-:Y:S02]  /*1e30*/  LEA.HI R20, R20, R21, RZ, 0x6 ;  /* 0x0000001514147211 */ /* 0x004fe400078f30ff */
[----:B------:R-:W-:Y:S02]  /*1e40*/  ISETP.GE.AND P2, PT, R248, UR4, PT ;  /* 0x00000004f8007c0c */ /* 0x000fe4000bf46270 */
        /* <DEDUP_REMOVED lines=19> */
.L_x_1644:
[----:B------:R-:W-:Y:S05]  /*1f80*/  BSYNC B0 ;  /* 0x0000000000007941 */ /* 0x000fea0003800000 */
.L_x_1643:
        /* <DEDUP_REMOVED lines=29> */
.L_x_1646:
[----:B------:R-:W-:Y:S05]  /*2160*/  BSYNC B0 ;  /* 0x0000000000007941 */ /* 0x000fea0003800000 */
.L_x_1645:
        /* <DEDUP_REMOVED lines=15> */
.L_x_1648:
        /* <DEDUP_REMOVED lines=19> */
.L_x_1649:
[----:B------:R-:W-:Y:S05]  /*2390*/  BSYNC B0 ;  /* 0x0000000000007941 */ /* 0x000fea0003800000 */
.L_x_1647:
        /* <DEDUP_REMOVED lines=14> */
.L_x_1651:
        /* <DEDUP_REMOVED lines=27> */
.L_x_1652:
[----:B------:R-:W-:Y:S05]  /*2630*/  BSYNC B0 ;  /* 0x0000000000007941 */ /* 0x000fea0003800000 */
.L_x_1650:
[----:B--2---:R-:W2:Y:S01]  /*2640*/  LDL R11, [R1+0xc] ;  /* 0x00000c00010b7983 */ /* 0x004ea20000100800 */
[----:B------:R-:W-:Y:S01]  /*2650*/  MOV R5, 0x4 ;  /* 0x0000000400057802 */ /* 0x000fe20000000f00 */
[----:B------:R-:W-:Y:S01]  /*2660*/  IMAD.MOV.U32 R7, RZ, RZ, 0x7f800000 ;  /* 0x7f800000ff077424 */ /* 0x000fe200078e00ff */
[----:B------:R-:W-:Y:S01]  /*2670*/  MOV R9, 0x7f800000 ;  /* 0x7f80000000097802 */ /* 0x000fe20000000f00 */
[----:B------:R-:W-:Y:S01]  /*2680*/  IMAD.MOV.U32 R8, RZ, RZ, 0x7f800000 ;  /* 0x7f800000ff087424 */ /* 0x000fe200078e00ff */
[----:B------:R-:W-:Y:S01]  /*2690*/  ULDC.64 UR10, c[0x0][0x198] ;  /* 0x00006600000a7ab9 */ /* 0x000fe20000000a00 */
[----:B------:R-:W-:Y:S01]  /*26a0*/  MOV R252, 0x7f800000 ;  /* 0x7f80000000fc7802 */ /* 0x000fe20000000f00 */
[----:B------:R-:W-:Y:S01]  /*26b0*/  UIMAD UR9, UR12, UR10, URZ ;  /* 0x0000000a0c0972a4 */ /* 0x000fe2000f8e023f */
[----:B------:R-:W-:-:S03]  /*26c0*/  IMAD.U32 R10, RZ, RZ, UR19 ;  /* 0x00000013ff0a7e24 */ /* 0x000fc6000f8e00ff */
[----:B------:R-:W-:-:S06]  /*26d0*/  UIMAD UR9, UR19, UR11, UR9 ;  /* 0x0000000b130972a4 */ /* 0x000fcc000f8e0209 */
[----:B------:R-:W-:Y:S01]  /*26e0*/  IMAD.U32 R6, RZ, RZ, UR9 ;  /* 0x00000009ff067e24 */ /* 0x000fe2000f8e00ff */
[C---:B--2---:R-:W-:Y:S02]  /*26f0*/  IADD3 R4, R11.reuse, 0x28, RZ ;  /* 0x000000280b047810 */ /* 0x044fe40007ffe0ff */
[C---:B-1----:R-:W-:Y:S02]  /*2700*/  IADD3 R3, R11.reuse, 0x8, RZ ;  /* 0x000000080b037810 */ /* 0x042fe40007ffe0ff */
[----:B------:R-:W-:Y:S02]  /*2710*/  ISETP.GE.AND P1, PT, R4, UR4, PT ;  /* 0x0000000404007c0c */ /* 0x000fe4000bf26270 */
[C---:B------:R-:W-:Y:S02]  /*2720*/  IADD3 R2, R11.reuse, 0x20, RZ ;  /* 0x000000200b027810 */ /* 0x040fe40007ffe0ff */
[----:B------:R-:W-:Y:S02]  /*2730*/  ISETP.GE.AND P4, PT, R11, UR4, PT ;  /* 0x000000040b007c0c */ /* 0x000fe4000bf86270 */
[----:B------:R-:W-:-:S02]  /*2740*/  ISETP.GE.AND P3, PT, R3, UR4, PT ;  /* 0x0000000403007c0c */ /* 0x000fc4000bf66270 */
[----:B------:R-:W-:Y:S01]  /*2750*/  ISETP.GE.AND P2, PT, R2, UR4, PT ;  /* 0x0000000402007c0c */ /* 0x000fe2000bf46270 */
[----:B------:R-:W-:-:S04]  /*2760*/  IMAD.MOV.U32 R2, RZ, RZ, 0x4 ;  /* 0x00000004ff027424 */ /* 0x000fc800078e00ff */
[----:B------:R-:W-:-:S04]  /*2770*/  @!P1 IMAD.WIDE R4, R4, R5, UR14 ;  /* 0x0000000e04049e25 */ /* 0x000fc8000f8e0205 */
[----:B------:R-:W-:Y:S01]  /*2780*/  IMAD.WIDE R2, R11, R2, UR14 ;  /* 0x0000000e0b027e25 */ /* 0x000fe2000f8e0202 */
[----:B------:R1:W2:Y:S04]  /*2790*/  @!P1 LDG.E R7, [R4.64] ;  /* 0x0000000604079981 */ /* 0x0002a8000c1e1900 */
[----:B----4-:R3:W4:Y:S04]  /*27a0*/  @!P4 LDG.E R9, [R2.64] ;  /* 0x000000060209c981 */ /* 0x010728000c1e1900 */
[----:B------:R3:W4:Y:S01]  /*27b0*/  @!P3 LDG.E R8, [R2.64+0x20] ;  /* 0x000020060208b981 */ /* 0x000722000c1e1900 */
[----:B------:R-:W-:-:S03]  /*27c0*/  UIMAD UR4, UR21, -0x80, UR8 ;  /* 0xffffff80150478a4 */ /* 0x000fc6000f8e0208 */
[----:B------:R3:W5:Y:S03]  /*27d0*/  @!P2 LDG.E R252, [R2.64+0x80] ;  /* 0x0000800602fca981 */ /* 0x000766000c1e1900 */
[----:B------:R-:W-:-:S13]  /*27e0*/  ISETP.GE.AND P6, PT, R248, UR4, PT ;  /* 0x00000004f8007c0c */ /* 0x000fda000bfc6270 */
[----:B------:R-:W-:Y:S04]  /*27f0*/  @P6 STS.128 [R0+0xc000], RZ ;  /* 0x00c000ff00006388 */ /* 0x000fe80000000c00 */
[----:B------:R-:W-:Y:S01]  /*2800*/  @P6 STS.128 [R0+0x10000], RZ ;  /* 0x010000ff00006388 */ /* 0x000fe20000000c00 */
[----:B---3--:R-:W-:-:S05]  /*2810*/  IMAD.WIDE.U32 R2, R10, c[0x0][0x198], R242 ;  /* 0x000066000a027a25 */ /* 0x008fca00078e00f2 */
[----:B-1----:R-:W-:Y:S01]  /*2820*/  IADD3 R4, P1, R2, UR23, RZ ;  /* 0x0000001702047c10 */ /* 0x002fe2000ff3e0ff */
[----:B------:R-:W-:-:S03]  /*2830*/  IMAD R2, R18, c[0x0][0x1b0], RZ ;  /* 0x00006c0012027a24 */ /* 0x000fc600078e02ff */
[----:B------:R-:W-:Y:S01]  /*2840*/  IADD3.X R5, R3, UR25, R6, P1, !PT ;  /* 0x0000001903057c10 */ /* 0x000fe20008ffe406 */
[C---:B------:R-:W-:Y:S01]  /*2850*/  IMAD R2, R16.reuse, c[0x0][0x1b4], R2 ;  /* 0x00006d0010027a24 */ /* 0x040fe200078e0202 */
[----:B------:R-:W-:Y:S03]  /*2860*/  BSSY B0, `(.L_x_1653) ;  /* 0x000001e000007945 */ /* 0x000fe60003800000 */
[----:B------:R-:W-:Y:S01]  /*2870*/  IMAD.WIDE.U32 R4, R16, c[0x0][0x1b0], R4 ;  /* 0x00006c0010047a25 */ /* 0x000fe200078e0004 */
[----:B--2---:R-:W-:Y:S04]  /*2880*/  STL [R1], R7 ;  /* 0x0000000701007387 */ /* 0x004fe80000100800 */
[----:B----4-:R1:W-:Y:S04]  /*2890*/  STL [R1+0x4], R9 ;  /* 0x0000040901007387 */ /* 0x0103e80000100800 */
[----:B------:R2:W-:Y:S01]  /*28a0*/  STL [R1+0x8], R8 ;  /* 0x0000080801007387 */ /* 0x0005e20000100800 */
[----:B-1----:R-:W-:Y:S01]  /*28b0*/  IADD3 R9, R5, R2, RZ ;  /* 0x0000000205097210 */ /* 0x002fe20007ffe0ff */
[----:B------:R-:W-:Y:S05]  /*28c0*/  @P6 BRA `(.L_x_1654) ;  /* 0x0000017000006947 */ /* 0x000fea0003800000 */
[----:B------:R-:W-:Y:S01]  /*28d0*/  ISETP.GE.AND P2, PT, R242, c[0x0][0x220], PT ;  /* 0x00008800f2007a0c */ /* 0x000fe20003f46270 */
[----:B--2---:R-:W-:Y:S01]  /*28e0*/  IMAD R8, R19, c[0x0][0x198], RZ ;  /* 0x0000660013087a24 */ /* 0x004fe200078e02ff */
        /* <DEDUP_REMOVED lines=21> */
.L_x_1654:
[----:B------:R-:W-:Y:S05]  /*2a40*/  BSYNC B0 ;  /* 0x0000000000007941 */ /* 0x000fea0003800000 */
.L_x_1653:
        /* <DEDUP_REMOVED lines=10> */
[----:B--2---:R-:W-:Y:S02]  /*2af0*/  IMAD R8, R2, c[0x0][0x198], RZ ;  /* 0x0000660002087a24 */ /* 0x004fe400078e02ff */
        /* <DEDUP_REMOVED lines=19> */
.L_x_1656:
[----:B------:R-:W-:Y:S05]  /*2c30*/  BSYNC B0 ;  /* 0x0000000000007941 */ /* 0x000fea0003800000 */
.L_x_1655:
        /* <DEDUP_REMOVED lines=31> */
.L_x_1658:
[----:B------:R-:W-:Y:S05]  /*2e30*/  BSYNC B0 ;  /* 0x0000000000007941 */ /* 0x000fea0003800000 */
.L_x_1657:
        /* <DEDUP_REMOVED lines=30> */
.L_x_1660:
[----:B------:R-:W-:Y:S05]  /*3020*/  BSYNC B0 ;  /* 0x0000000000007941 */ /* 0x000fea0003800000 */
.L_x_1659:
        /* <DEDUP_REMOVED lines=16> */
[----:B--2---:R-:W-:Y:S01]  /*3130*/  IMAD R8, R19, c[0x0][0x1a0], RZ ;  /* 0x0000680013087a24 */ /* 0x004fe200078e02ff */
        /* <DEDUP_REMOVED lines=21> */
.L_x_1662:
[----:B------:R-:W-:Y:S05]  /*3290*/  BSYNC B0 ;  /* 0x0000000000007941 */ /* 0x000fea0003800000 */
.L_x_1661:
[----:B------:R1:W-:Y:S01]  /*32a0*/  @P5 STS.128 [R0+0x15000], RZ ;  /* 0x015000ff00005388 */ /* 0x0003e20000000c00 */
[----:B------:R-:W-:Y:S03]  /*32b0*/  BSSY B0, `(.L_x_1663) ;  /* 0x000001c000007945 */ /* 0x000fe60003800000 */
        /* <DEDUP_REMOVED lines=27> */
.L_x_1664:
[----:B------:R-:W-:Y:S05]  /*3470*/  BSYNC B0 ;  /* 0x0000000000007941 */ /* 0x000fea0003800000 */
.L_x_1663:
        /* <DEDUP_REMOVED lines=29> */
.L_x_1666:
[----:B------:R-:W-:Y:S05]  /*3650*/  BSYNC B0 ;  /* 0x0000000000007941 */ /* 0x000fea0003800000 */
.L_x_1665:
        /* <DEDUP_REMOVED lines=9> */
[----:B--2---:R-:W-:-:S04]  /*36f0*/  IMAD.WIDE.U32 R6, R2, c[0x0][0x1a0], R4 ;  /* 0x0000680002067a25 */ /* 0x004fc800078e0004 */
        /* <DEDUP_REMOVED lines=17> */
.L_x_1668:
[----:B------:R-:W-:Y:S05]  /*3810*/  BSYNC B0 ;  /* 0x0000000000007941 */ /* 0x000fea0003800000 */
.L_x_1667:
[----:B------:R-:W-:Y:S01]  /*3820*/  ULDC.64 UR12, c[0x0][0x318] ;  /* 0x0000c600000c7ab9 */ /* 0x000fe20000000a00 */
[----:B--2---:R-:W2:Y:S01]  /*3830*/  LDL R9, [R1+0x58] ;  /* 0x0000580001097983 */ /* 0x004ea20000100800 */
[----:B------:R-:W-:Y:S01]  /*3840*/  UISETP.NE.U32.AND UP1, UPT, URZ, UR12, UPT ;  /* 0x0000000c3f00728c */ /* 0x000fe2000bf25070 */
[----:B------:R-:W-:Y:S01]  /*3850*/  IMAD.MOV.U32 R6, RZ, RZ, c[0x0][0x308] ;  /* 0x0000c200ff067624 */ /* 0x000fe200078e00ff */
[----:B------:R-:W-:Y:S01]  /*3860*/  ULDC.64 UR18, c[0x0][0x320] ;  /* 0x0000c80000127ab9 */ /* 0x000fe20000000a00 */
[----:B------:R-:W-:Y:S01]  /*3870*/  MOV R7, c[0x0][0x30c] ;  /* 0x0000c30000077a02 */ /* 0x000fe20000000f00 */
[----:B------:R-:W-:Y:S01]  /*3880*/  UISETP.NE.AND.EX UP1, UPT, URZ, UR13, UPT, UP1 ;  /* 0x0000000d3f00728c */ /* 0x000fe2000bf25310 */
[----:B------:R-:W1:Y:S01]  /*3890*/  S2R R4, SR_TID.X ;  /* 0x0000000000047919 */ /* 0x000e620000002100 */
[----:B------:R-:W-:-:S03]  /*38a0*/  IMAD.SHL.U32 R5, R20, 0x20, RZ ;  /* 0x0000002014057824 */ /* 0x000fc600078e00ff */
[----:B------:R-:W0:Y:S01]  /*38b0*/  LDGDEPBAR ;  /* 0x00000000000079af */ /* 0x000e220000000000 */
[----:B------:R-:W-:-:S05]  /*38c0*/  PLOP3.LUT P1, PT, PT, PT, UP1, 0x80, 0x0 ;  /* 0x000000000000781c */ /* 0x000fca0003f2f018 */
[----:B------:R-:W-:Y:S02]  /*38d0*/  @UP1 UMOV UR10, UR34 ;  /* 0x00000022000a1c82 */ /* 0x000fe40008000000 */
[----:B------:R-:W-:Y:S02]  /*38e0*/  @UP1 UMOV UR11, UR58 ;  /* 0x0000003a000b1c82 */ /* 0x000fe40008000000 */
[----:B------:R-:W-:Y:S02]  /*38f0*/  @UP1 UIMAD.WIDE.U32 UR10, UR31, UR18, UR10 ;  /* 0x000000121f0a12a5 */ /* 0x000fe4000f8e000a */
[----:B------:R-:W-:Y:S02]  /*3900*/  @UP1 UIMAD UR18, UR38, UR18, URZ ;  /* 0x00000012261212a4 */ /* 0x000fe4000f8e023f */
[----:B------:R-:W-:Y:S02]  /*3910*/  @UP1 ULEA UR12, UP0, UR10, UR12, 0x2 ;  /* 0x0000000c0a0c1291 */ /* 0x000fe4000f80103f */
[----:B------:R-:W-:-:S04]  /*3920*/  @UP1 UIMAD UR19, UR31, UR19, UR18 ;  /* 0x000000131f1312a4 */ /* 0x000fc8000f8e0212 */
[----:B------:R-:W-:Y:S01]  /*3930*/  @UP1 UIADD3 UR19, UR11, UR19, URZ ;  /* 0x000000130b131290 */ /* 0x000fe2000fffe03f */
[----:B------:R-:W-:-:S03]  /*3940*/  IMAD.U32 R2, RZ, RZ, UR12 ;  /* 0x0000000cff027e24 */ /* 0x000fc6000f8e00ff */
[----:B------:R-:W-:-:S06]  /*3950*/  @UP1 ULEA.HI.X UR13, UR10, UR13, UR19, 0x2, UP0 ;  /* 0x0000000d0a0d1291 */ /* 0x000fcc00080f1413 */
[----:B------:R-:W-:-:S05]  /*3960*/  IMAD.U32 R3, RZ, RZ, UR13 ;  /* 0x0000000dff037e24 */ /* 0x000fca000f8e00ff */
[----:B-1-34-:R1:W3:Y:S04]  /*3970*/  @P1 LDG.E R0, [R2.64] ;  /* 0x0000000602001981 */ /* 0x01a2e8000c1e1900 */
[----:B-1----:R1:W4:Y:S04]  /*3980*/  LDG.E.64 R2, [R6.64+0x8] ;  /* 0x0000080606027981 */ /* 0x002328000c1e1b00 */
[----:B-1----:R-:W4:Y:S01]  /*3990*/  LDG.E.64 R6, [R6.64] ;  /* 0x0000000606067981 */ /* 0x002f22000c1e1b00 */
[----:B------:R-:W3:Y:S01]  /*39a0*/  @P1 MUFU.RCP R8, c[0x0][0x238] ;  /* 0x00008e0000081b08 */ /* 0x000ee20000001000 */
[----:B------:R-:W-:Y:S01]  /*39b0*/  IMAD.SHL.U32 R4, R4, 0x2, RZ ;  /* 0x0000000204047824 */ /* 0x000fe200078e00ff */
[----:B------:R-:W-:Y:S01]  /*39c0*/  MOV R214, 0x20 ;  /* 0x0000002000d67802 */ /* 0x000fe20000000f00 */
[----:B------:R-:W-:Y:S01]  /*39d0*/  IMAD.MOV.U32 R212, RZ, RZ, 0x40 ;  /* 0x00000040ffd47424 */ /* 0x000fe200078e00ff */
[----:B------:R-:W-:Y:S01]  /*39e0*/  CS2R R158, SRZ ;  /* 0x00000000009e7805 */ /* 0x000fe2000001ff00 */
[----:B------:R-:W-:Y:S01]  /*39f0*/  IMAD.SHL.U32 R204, R215, 0x2, RZ ;  /* 0x00000002d7cc7824 */ /* 0x000fe200078e00ff */
[----:B------:R-:W-:Y:S01]  /*3a00*/  LOP3.LUT R5, R5, 0x6, R4, 0xf8, !PT ;  /* 0x0000000605057812 */ /* 0x000fe200078ef804 */
[----:B------:R-:W-:Y:S01]  /*3a10*/  IMAD.U32 R4, RZ, RZ, UR21 ;  /* 0x00000015ff047e24 */ /* 0x000fe2000f8e00ff */
[----:B------:R-:W-:Y:S01]  /*3a20*/  CS2R R156, SRZ ;  /* 0x00000000009c7805 */ /* 0x000fe2000001ff00 */
[----:B------:R-:W-:Y:S01]  /*3a30*/  IMAD.MOV.U32 R240, RZ, RZ, R217 ;  /* 0x000000fffff07224 */ /* 0x000fe200078e00d9 */
[----:B------:R-:W-:Y:S01]  /*3a40*/  CS2R R162, SRZ ;  /* 0x0000000000a27805 */ /* 0x000fe2000001ff00 */
[----:B------:R-:W-:Y:S01]  /*3a50*/  CS2R R160, SRZ ;  /* 0x0000000000a07805 */ /* 0x000fe2000001ff00 */
[----:B------:R-:W-:Y:S01]  /*3a60*/  LEA R233, R4, R5, 0x7 ;  /* 0x0000000504e97211 */ /* 0x000fe200078e38ff */
[----:B------:R-:W-:Y:S01]  /*3a70*/  CS2R R154, SRZ ;  /* 0x00000000009a7805 */ /* 0x000fe2000001ff00 */
[----:B------:R-:W-:Y:S01]  /*3a80*/  SHF.R.S32.HI R4, RZ, 0x1f, R17 ;  /* 0x0000001fff047819 */ /* 0x000fe20000011411 */
        /* <DEDUP_REMOVED lines=59> */
[----:B------:R-:W-:Y:S01]  /*3e40*/  UMOV UR4, URZ ;  /* 0x0000003f00047c82 */ /* 0x000fe20008000000 */
[----:B---3--:R-:W-:-:S04]  /*3e50*/  @P1 FMUL.FTZ R0, R0, R8 ;  /* 0x0000000800001220 */ /* 0x008fc80000410000 */
[----:B------:R1:W3:Y:S01]  /*3e60*/  @P1 R2UR UR9, R0 ;  /* 0x00000000000913c2 */ /* 0x0002e200000e0000 */
[----:B--2---:R-:W-:-:S04]  /*3e70*/  LOP3.LUT P1, RZ, R9, 0x2, RZ, 0xc0, !PT ;  /* 0x0000000209ff7812 */ /* 0x004fc8000782c0ff */
[----:B------:R-:W-:-:S05]  /*3e80*/  SEL R214, R214, 0xffffffe0, !P1 ;  /* 0xffffffe0d6d67807 */ /* 0x000fca0004800000 */
[----:B------:R-:W-:Y:S01]  /*3e90*/  IMAD.IADD R205, R214, 0x1, R204 ;  /* 0x00000001d6cd7824 */ /* 0x000fe200078e02cc */
[----:B----4-:R-:W-:Y:S02]  /*3ea0*/  IADD3 R17, P3, P2, R2, UR44, R17 ;  /* 0x0000002c02117c10 */ /* 0x010fe4000fa7e011 */
[----:B-1----:R-:W-:Y:S01]  /*3eb0*/  IADD3 R0, R213, 0x2000, RZ ;  /* 0x00002000d5007810 */ /* 0x002fe20007ffe0ff */
[----:B---3--:R-:W-:Y:S01]  /*3ec0*/  @UP1 UMOV UR4, UR9 ;  /* 0x0000000900041c82 */ /* 0x008fe20008000000 */
[----:B------:R-:W-:Y:S02]  /*3ed0*/  IADD3 R2, R215, 0x2000, RZ ;  /* 0x00002000d7027810 */ /* 0x000fe40007ffe0ff */
[----:B------:R-:W-:Y:S02]  /*3ee0*/  SEL R0, R0, R213, !P0 ;  /* 0x000000d500007207 */ /* 0x000fe40004000000 */
[----:B------:R-:W-:Y:S02]  /*3ef0*/  SEL R2, R2, R215, !P0 ;  /* 0x000000d702027207 */ /* 0x000fe40004000000 */
[----:B------:R-:W-:Y:S01]  /*3f00*/  IADD3.X R4, R3, UR48, R4, P3, P2 ;  /* 0x0000003003047c10 */ /* 0x000fe20009fe4404 */
[----:B------:R-:W-:Y:S01]  /*3f10*/  IMAD.U32 R3, RZ, RZ, UR21 ;  /* 0x00000015ff037e24 */ /* 0x000fe2000f8e00ff */
[----:B------:R-:W-:Y:S01]  /*3f20*/  SHF.L.U32 R202, R0, 0x1, RZ ;  /* 0x0000000100ca7819 */ /* 0x000fe200000006ff */
[----:B------:R-:W-:Y:S01]  /*3f30*/  IMAD.SHL.U32 R203, R2, 0x2, RZ ;  /* 0x0000000202cb7824 */ /* 0x000fe200078e00ff */
[----:B------:R-:W-:Y:S01]  /*3f40*/  IADD3 R0, R11, -UR28, -R233 ;  /* 0x8000001c0b007c10 */ /* 0x000fe2000fffe8e9 */
[----:B------:R-:W-:Y:S01]  /*3f50*/  IMAD R3, R3, 0x4, R20 ;  /* 0x0000000403037824 */ /* 0x000fe200078e0214 */
[----:B------:R-:W-:-:S02]  /*3f60*/  LOP3.LUT P0, RZ, R9, 0x4, RZ, 0xc0, !PT ;  /* 0x0000000409ff7812 */ /* 0x000fc4000780c0ff */
[----:B------:R-:W-:Y:S02]  /*3f70*/  IADD3 R0, R0, UR8, RZ ;  /* 0x0000000800007c10 */ /* 0x000fe4000fffe0ff */
[----:B------:R-:W-:-:S04]  /*3f80*/  SEL R212, R212, 0xffffffc0, !P0 ;  /* 0xffffffc0d4d47807 */ /* 0x000fc80004000000 */
[C---:B------:R-:W-:Y:S01]  /*3f90*/  IADD3 R207, R212.reuse, R204, RZ ;  /* 0x000000ccd4cf7210 */ /* 0x040fe20007ffe0ff */
[----:B------:R-:W1:Y:S01]  /*3fa0*/  R2UR UR13, R6 ;  /* 0x00000000060d73c2 */ /* 0x000e6200000e0000 */
[----:B------:R-:W-:-:S07]  /*3fb0*/  IMAD.IADD R206, R212, 0x1, R205 ;  /* 0x00000001d4ce7824 */ /* 0x000fce00078e02cd */
[----:B------:R-:W2:Y:S01]  /*3fc0*/  R2UR UR12, R7 ;  /* 0x00000000070c73c2 */ /* 0x000ea200000e0000 */
[----:B-1----:R-:W-:Y:S01]  /*3fd0*/  LOP3.LUT R2, R4, UR13, RZ, 0x3c, !PT ;  /* 0x0000000d04027c12 */ /* 0x002fe2000f8e3cff */
[----:B------:R-:W-:-:S04]  /*3fe0*/  IMAD.WIDE.U32 R4, R17, -0x2daee0ad, RZ ;  /* 0xd2511f5311047825 */ /* 0x000fc800078e00ff */
[----:B------:R-:W-:Y:S01]  /*3ff0*/  STL [R1+0x28], R2 ;  /* 0x0000280201007387 */ /* 0x000fe20000100800 */
[----:B--2---:R-:W-:-:S03]  /*4000*/  LOP3.LUT R3, R3, UR12, RZ, 0x3c, !PT ;  /* 0x0000000c03037c12 */ /* 0x004fc6000f8e3cff */
[----:B------:R1:W-:Y:S01]  /*4010*/  STL [R1+0x38], R0 ;  /* 0x0000380001007387 */ /* 0x0003e20000100800 */
[----:B------:R-:W-:-:S03]  /*4020*/  LOP3.LUT R3, R5, R3, RZ, 0x3c, !PT ;  /* 0x0000000305037212 */ /* 0x000fc600078e3cff */
[----:B------:R2:W-:Y:S02]  /*4030*/  STL.64 [R1+0x30], R4 ;  /* 0x0000300401007387 */ /* 0x0005e40000100a00 */
[----:B------:R-:W-:-:S04]  /*4040*/  IMAD.WIDE.U32 R250, R3, -0x326172a9, RZ ;  /* 0xcd9e8d5703fa7825 */ /* 0x000fc800078e00ff */
[----:B-1----:R-:W-:-:S04]  /*4050*/  IMAD.MOV.U32 R0, RZ, RZ, c[0x0][0x22c] ;  /* 0x00008b00ff007624 */ /* 0x002fc800078e00ff */
[----:B------:R-:W-:-:S04]  /*4060*/  IMAD R0, R0, c[0x0][0x1c0], RZ ;  /* 0x0000700000007a24 */ /* 0x000fc800078e02ff */
[C---:B--2---:R-:W-:Y:S01]  /*4070*/  IMAD.SHL.U32 R5, R0.reuse, 0x10, RZ ;  /* 0x0000001000057824 */ /* 0x044fe200078e00ff */
[----:B------:R-:W-:-:S04]  /*4080*/  SHF.L.U32 R241, R0, 0x3, RZ ;  /* 0x0000000300f17819 */ /* 0x000fc800000006ff */
[C---:B------:R-:W-:Y:S02]  /*4090*/  IADD3 R4, R5.reuse, 0x20, RZ ;  /* 0x0000002005047810 */ /* 0x040fe40007ffe0ff */
[C---:B------:R-:W-:Y:S02]  /*40a0*/  IADD3 R2, R5.reuse, 0x40, RZ ;  /* 0x0000004005027810 */ /* 0x040fe40007ffe0ff */
[----:B------:R-:W-:Y:S01]  /*40b0*/  IADD3 R5, R5, 0x60, RZ ;  /* 0x0000006005057810 */ /* 0x000fe20007ffe0ff */
[C---:B------:R-:W-:Y:S01]  /*40c0*/  IMAD.IADD R4, R241.reuse, 0x1, R4 ;  /* 0x00000001f1047824 */ /* 0x040fe200078e0204 */
[----:B------:R-:W-:-:S03]  /*40d0*/  IADD3 R2, R241, R2, RZ ;  /* 0x00000002f1027210 */ /* 0x000fc60007ffe0ff */
[C---:B------:R-:W-:Y:S01]  /*40e0*/  IMAD.IADD R0, R241.reuse, 0x1, R5 ;  /* 0x00000001f1007824 */ /* 0x040fe200078e0205 */
[C---:B------:R-:W-:Y:S01]  /*40f0*/  IADD3 R4, R241.reuse, R4, RZ ;  /* 0x00000004f1047210 */ /* 0x040fe20007ffe0ff */
[C---:B------:R-:W-:Y:S02]  /*4100*/  IMAD.IADD R2, R241.reuse, 0x1, R2 ;  /* 0x00000001f1027824 */ /* 0x040fe400078e0202 */
[C---:B------:R-:W-:Y:S02]  /*4110*/  IMAD.IADD R0, R241.reuse, 0x1, R0 ;  /* 0x00000001f1007824 */ /* 0x040fe400078e0200 */
[C---:B------:R-:W-:Y:S02]  /*4120*/  IMAD.IADD R4, R241.reuse, 0x1, R4 ;  /* 0x00000001f1047824 */ /* 0x040fe400078e0204 */
[C---:B------:R-:W-:Y:S01]  /*4130*/  IMAD.IADD R2, R241.reuse, 0x1, R2 ;  /* 0x00000001f1027824 */ /* 0x040fe200078e0202 */
[C---:B------:R-:W-:Y:S01]  /*4140*/  IADD3 R0, R241.reuse, R0, RZ ;  /* 0x00000000f1007210 */ /* 0x040fe20007ffe0ff */
[----:B------:R-:W-:-:S02]  /*4150*/  IMAD.IADD R4, R241, 0x1, R4 ;  /* 0x00000001f1047824 */ /* 0x000fc400078e0204 */
[C---:B------:R-:W-:Y:S01]  /*4160*/  IMAD.IADD R2, R241.reuse, 0x1, R2 ;  /* 0x00000001f1027824 */ /* 0x040fe200078e0202 */
[C---:B------:R-:W-:Y:S01]  /*4170*/  IADD3 R0, R241.reuse, R0, RZ ;  /* 0x00000000f1007210 */ /* 0x040fe20007ffe0ff */
[C---:B------:R-:W-:Y:S01]  /*4180*/  IMAD.IADD R3, R241.reuse, 0x1, R4 ;  /* 0x00000001f1037824 */ /* 0x040fe200078e0204 */
[----:B------:R-:W-:Y:S04]  /*4190*/  STL [R1+0x18], R4 ;  /* 0x0000180401007387 */ /* 0x000fe80000100800 */
[----:B------:R1:W-:Y:S04]  /*41a0*/  STL [R1+0x14], R2 ;  /* 0x0000140201007387 */ /* 0x0003e80000100800 */
[----:B------:R-:W-:Y:S04]  /*41b0*/  STL [R1+0x24], R3 ;  /* 0x0000240301007387 */ /* 0x000fe80000100800 */
[----:B------:R2:W-:Y:S01]  /*41c0*/  STL [R1+0x10], R0 ;  /* 0x0000100001007387 */ /* 0x0005e20000100800 */
[----:B-1----:R-:W-:-:S05]  /*41d0*/  IADD3 R2, R241, R2, RZ ;  /* 0x00000002f1027210 */ /* 0x002fca0007ffe0ff */
[----:B------:R1:W-:Y:S01]  /*41e0*/  STL [R1+0x20], R2 ;  /* 0x0000200201007387 */ /* 0x0003e20000100800 */
[----:B--2---:R-:W-:-:S05]  /*41f0*/  IMAD.IADD R0, R241, 0x1, R0 ;  /* 0x00000001f1007824 */ /* 0x004fca00078e0200 */
[----:B------:R1:W-:Y:S02]  /*4200*/  STL [R1+0x1c], R0 ;  /* 0x00001c0001007387 */ /* 0x0003e40000100800 */
.L_x_1671:
[----:B------:R-:W0:Y:S01]  /*4210*/  LDGDEPBAR ;  /* 0x00000000000079af */ /* 0x000e220000000000 */
[C---:B-1----:R-:W-:Y:S01]  /*4220*/  IMAD.IADD R0, R203.reuse, 0x1, R214 ;  /* 0x00000001cb007824 */ /* 0x042fe200078e02d6 */
[----:B------:R-:W-:Y:S01]  /*4230*/  USHF.L.U32 UR10, UR21, 0x7, URZ ;  /* 0x00000007150a7899 */ /* 0x000fe2000800063f */
[--C-:B------:R-:W-:Y:S01]  /*4240*/  IMAD.IADD R2, R203, 0x1, R212.reuse ;  /* 0x00000001cb027824 */ /* 0x100fe200078e02d4 */
[----:B------:R-:W-:Y:S01]  /*4250*/  UIADD3 UR9, UR13, -0x61c88647, URZ ;  /* 0x9e3779b90d097890 */ /* 0x000fe2000fffe03f */
[----:B------:R-:W-:Y:S01]  /*4260*/  IMAD.IADD R3, R0, 0x1, R212 ;  /* 0x0000000100037824 */ /* 0x000fe200078e02d4 */
[----:B------:R-:W-:Y:S02]  /*4270*/  UIADD3 UR10, UR10, 0x80, URZ ;  /* 0x000000800a0a7890 */ /* 0x000fe4000fffe03f */
[----:B------:R-:W2:Y:S01]  /*4280*/  LDL R216, [R1+0x38] ;  /* 0x0000380001d87983 */ /* 0x000ea20000100800 */
[----:B------:R-:W-:Y:S02]  /*4290*/  UIADD3 UR11, UR13, 0x3c6ef372, URZ ;  /* 0x3c6ef3720d0b7890 */ /* 0x000fe4000fffe03f */
[----:B------:R-:W-:Y:S01]  /*42a0*/  UISETP.GE.AND UP0, UPT, UR10, UR8, UPT ;  /* 0x000000080a00728c */ /* 0x000fe2000bf06270 */
[----:B------:R-:W3:Y:S01]  /*42b0*/  LDL R218, [R1+0x8] ;  /* 0x0000080001da7983 */ /* 0x000ee20000100800 */
[----:B------:R-:W-:Y:S02]  /*42c0*/  UIADD3 UR10, UR12, -0x4498517b, URZ ;  /* 0xbb67ae850c0a7890 */ /* 0x000fe4000fffe03f */
[----:B------:R-:W-:Y:S01]  /*42d0*/  UISETP.GE.AND UP4, UPT, UR5, 0x1, UPT ;  /* 0x000000010500788c */ /* 0x000fe2000bf86270 */
        /* <DEDUP_REMOVED lines=12> */
[-C--:B------:R-:W-:Y:S07]  /*43a0*/  HMMA.16816.F32.BF16 R12, R28, R18.reuse, RZ ;  /* 0x000000121c0c723c */ /* 0x080fee00000418ff */
[----:B------:R-:W-:Y:S01]  /*43b0*/  LDSM.16.M88.4 R184, [R2] ;  /* 0x0000000002b8783b */ /* 0x000fe20000000200 */
[C---:B------:R-:W-:Y:S07]  /*43c0*/  HMMA.16816.F32.BF16 R16, R32.reuse, R18, RZ ;  /* 0x000000122010723c */ /* 0x040fee00000418ff */
[----:B------:R-:W1:Y:S01]  /*43d0*/  LDSM.16.M88.4 R188, [R210+0xc000] ;  /* 0x00c00000d2bc783b */ /* 0x000e620000000200 */
[-C--:B------:R-:W-:Y:S07]  /*43e0*/  HMMA.16816.F32.BF16 R20, R32, R164.reuse, RZ ;  /* 0x000000a42014723c */ /* 0x080fee00000418ff */
[----:B------:R-:W-:Y:S01]  /*43f0*/  LDSM.16.M88.4 R192, [R211+0x10000] ;  /* 0x01000000d3c0783b */ /* 0x000fe20000000200 */
[C---:B------:R-:W-:Y:S07]  /*4400*/  HMMA.16816.F32.BF16 R24, R28.reuse, R164, RZ ;  /* 0x000000a41c18723c */ /* 0x040fee00000418ff */
[----:B------:R-:W-:Y:S01]  /*4410*/  LDSM.16.M88.4 R196, [R203+0x3000] ;  /* 0x00300000cbc4783b */ /* 0x000fe20000000200 */
[-C--:B------:R-:W-:Y:S08]  /*4420*/  HMMA.16816.F32.BF16 R28, R28, R166.reuse, RZ ;  /* 0x000000a61c1c723c */ /* 0x080ff000000418ff */
[----:B------:R-:W-:Y:S01]  /*4430*/  HMMA.16816.F32.BF16 R32, R32, R166, RZ ;  /* 0x000000a62020723c */ /* 0x000fe200000418ff */
[----:B------:R-:W4:Y:S07]  /*4440*/  LDSM.16.M88.4 R164, [R2+0x1000] ;  /* 0x0010000002a4783b */ /* 0x000f2e0000000200 */
        /* <DEDUP_REMOVED lines=8> */
[----:B------:R-:W-:Y:S07]  /*44d0*/  LDSM.16.M88.4 R176, [R209+0xc000] ;  /* 0x00c00000d1b0783b */ /* 0x000fee0000000200 */
[----:B------:R-:W-:Y:S01]  /*44e0*/  HMMA.16816.F32.BF16 R32, R168, R182, R32 ;  /* 0x000000b6a820723c */ /* 0x000fe20000041820 */
[----:B------:R-:W4:Y:S07]  /*44f0*/  LDSM.16.M88.4 R168, [R3] ;  /* 0x0000000003a8783b */ /* 0x000f2e0000000200 */
[-C--:B------:R-:W-:Y:S01]  /*4500*/  HMMA.16816.F32.BF16 R4, R184, R188.reuse, R4 ;  /* 0x000000bcb804723c */ /* 0x080fe20000041804 */
[----:B------:R-:W4:Y:S07]  /*4510*/  LDSM.16.M88.4 R180, [R3+0x1000] ;  /* 0x0010000003b4783b */ /* 0x000f2e0000000200 */
[C---:B------:R-:W-:Y:S08]  /*4520*/  HMMA.16816.F32.BF16 R8, R164.reuse, R188, R8 ;  /* 0x000000bca408723c */ /* 0x040ff00000041808 */
[-C--:B------:R-:W-:Y:S08]  /*4530*/  HMMA.16816.F32.BF16 R12, R164, R190.reuse, R12 ;  /* 0x000000bea40c723c */ /* 0x080ff0000004180c */
[C---:B------:R-:W-:Y:S01]  /*4540*/  HMMA.16816.F32.BF16 R16, R184.reuse, R190, R16 ;  /* 0x000000beb810723c */ /* 0x040fe20000041810 */
[----:B------:R-:W2:Y:S07]  /*4550*/  LDSM.16.M88.4 R188, [R209+0xc800] ;  /* 0x00c80000d1bc783b */ /* 0x000eae0000000200 */
[-C--:B-1----:R-:W-:Y:S08]  /*4560*/  HMMA.16816.F32.BF16 R20, R184, R172.reuse, R20 ;  /* 0x000000acb814723c */ /* 0x082ff00000041814 */
[C---:B------:R-:W-:Y:S08]  /*4570*/  HMMA.16816.F32.BF16 R24, R164.reuse, R172, R24 ;  /* 0x000000aca418723c */ /* 0x040ff00000041818 */
[-C--:B------:R-:W-:Y:S01]  /*4580*/  HMMA.16816.F32.BF16 R28, R164, R174.reuse, R28 ;  /* 0x000000aea41c723c */ /* 0x080fe2000004181c */
[----:B------:R-:W1:Y:S07]  /*4590*/  LDSM.16.M88.4 R164, [R203+0x2000] ;  /* 0x00200000cba4783b */ /* 0x000e6e0000000200 */
[----:B------:R-:W-:Y:S01]  /*45a0*/  HMMA.16816.F32.BF16 R32, R184, R174, R32 ;  /* 0x000000aeb820723c */ /* 0x000fe20000041820 */
[----:B------:R-:W1:Y:S07]  /*45b0*/  LDSM.16.M88.4 R172, [R211+0x10800] ;  /* 0x01080000d3ac783b */ /* 0x000e6e0000000200 */
        /* <DEDUP_REMOVED lines=11> */
[----:B------:R2:W4:Y:S07]  /*4670*/  LDSM.16.M88.4 R168, [R0+0x2000] ;  /* 0x0020000000a8783b */ /* 0x00052e0000000200 */
[-C--:B-1----:R-:W-:Y:S01]  /*4680*/  HMMA.16816.F32.BF16 R4, R164, R192.reuse, R4 ;  /* 0x000000c0a404723c */ /* 0x082fe20000041804 */
[----:B------:R-:W-:Y:S07]  /*4690*/  LDSM.16.M88.4 R188, [R2+0x2000] ;  /* 0x0020000002bc783b */ /* 0x000fee0000000200 */
[C---:B------:R-:W-:Y:S08]  /*46a0*/  HMMA.16816.F32.BF16 R8, R196.reuse, R192, R8 ;  /* 0x000000c0c408723c */ /* 0x040ff00000041808 */
[-C--:B------:R-:W-:Y:S01]  /*46b0*/  HMMA.16816.F32.BF16 R12, R196, R194.reuse, R12 ;  /* 0x000000c2c40c723c */ /* 0x080fe2000004180c */
[----:B--2---:R-:W-:Y:S04]  /*46c0*/  IMAD.U32 R0, RZ, RZ, UR5 ;  /* 0x00000005ff007e24 */ /* 0x004fe8000f8e00ff */
[----:B------:R-:W-:Y:S02]  /*46d0*/  IMAD R0, R0, 0x40, R216 ;  /* 0x0000004000007824 */ /* 0x000fe400078e02d8 */
[----:B------:R-:W2:Y:S01]  /*46e0*/  LDL R216, [R1+0x28] ;  /* 0x0000280001d87983 */ /* 0x000ea20000100800 */
[C---:B------:R-:W-:Y:S03]  /*46f0*/  HMMA.16816.F32.BF16 R16, R164.reuse, R194, R16 ;  /* 0x000000c2a410723c */ /* 0x040fe60000041810 */
[----:B------:R-:W1:Y:S05]  /*4700*/  LDSM.16.M88.4 R192, [R210+0x10000] ;  /* 0x01000000d2c0783b */ /* 0x000e6a0000000200 */
[-C--:B------:R-:W-:Y:S08]  /*4710*/  HMMA.16816.F32.BF16 R20, R164, R172.reuse, R20 ;  /* 0x000000aca414723c */ /* 0x080ff00000041814 */
[C---:B------:R-:W-:Y:S08]  /*4720*/  HMMA.16816.F32.BF16 R24, R196.reuse, R172, R24 ;  /* 0x000000acc418723c */ /* 0x040ff00000041818 */
[-C--:B------:R-:W-:Y:S01]  /*4730*/  HMMA.16816.F32.BF16 R28, R196, R174.reuse, R28 ;  /* 0x000000aec41c723c */ /* 0x080fe2000004181c */
[----:B------:R-:W2:Y:S07]  /*4740*/  LDL R197, [R1+0x4] ;  /* 0x0000040001c57983 */ /* 0x000eae0000100800 */
[----:B------:R-:W-:Y:S01]  /*4750*/  HMMA.16816.F32.BF16 R32, R164, R174, R32 ;  /* 0x000000aea420723c */ /* 0x000fe20000041820 */
[----:B------:R1:W3:Y:S07]  /*4760*/  LDSM.16.M88.4 R164, [R2+0x3000] ;  /* 0x0030000002a4783b */ /* 0x0002ee0000000200 */
[-C--:B----4-:R-:W-:Y:S01]  /*4770*/  HMMA.16816.F32.BF16 R4, R168, R176.reuse, R4 ;  /* 0x000000b0a804723c */ /* 0x090fe20000041804 */
[----:B------:R-:W4:Y:S07]  /*4780*/  LDSM.16.M88.4 R172, [R210+0x10800] ;  /* 0x01080000d2ac783b */ /* 0x000f2e0000000200 */
[C---:B------:R-:W-:Y:S01]  /*4790*/  HMMA.16816.F32.BF16 R8, R180.reuse, R176, R8 ;  /* 0x000000b0b408723c */ /* 0x040fe20000041808 */
[----:B------:R-:W2:Y:S06]  /*47a0*/  LDL R177, [R1+0x44] ;  /* 0x0000440001b17983 */ /* 0x000eac0000100800 */
[C---:B------:R-:W-:Y:S01]  /*47b0*/  IADD3 R176, R0.reuse, 0x1f, RZ ;  /* 0x0000001f00b07810 */ /* 0x040fe20007ffe0ff */
[-C--:B------:R-:W-:Y:S04]  /*47c0*/  HMMA.16816.F32.BF16 R12, R180, R178.reuse, R12 ;  /* 0x000000b2b40c723c */ /* 0x080fe8000004180c */
[----:B-1----:R-:W-:Y:S04]  /*47d0*/  IADD3 R2, R0, 0x8, RZ ;  /* 0x0000000800027810 */ /* 0x002fe80007ffe0ff */
[----:B------:R-:W-:Y:S01]  /*47e0*/  ISETP.GE.AND P1, PT, R2, RZ, PT ;  /* 0x000000ff0200720c */ /* 0x000fe20003f26270 */
[C---:B------:R-:W-:Y:S07]  /*47f0*/  HMMA.16816.F32.BF16 R16, R168.reuse, R178, R16 ;  /* 0x000000b2a810723c */ /* 0x040fee0000041810 */
[C---:B------:R-:W-:Y:S01]  /*4800*/  IADD3 R179, R0.reuse, 0x27, RZ ;  /* 0x0000002700b37810 */ /* 0x040fe20007ffe0ff */
[-C--:B------:R-:W-:Y:S04]  /*4810*/  HMMA.16816.F32.BF16 R20, R168, R184.reuse, R20 ;  /* 0x000000b8a814723c */ /* 0x080fe80000041814 */
[C---:B------:R-:W-:Y:S02]  /*4820*/  @!P1 IADD3 R2, -R0.reuse, -0x8, RZ ;  /* 0xfffffff800029810 */ /* 0x040fe40007ffe1ff */
[----:B------:R-:W-:Y:S02]  /*4830*/  IADD3 R178, R0, -0x9, RZ ;  /* 0xfffffff700b27810 */ /* 0x000fe40007ffe0ff */
[C---:B------:R-:W-:Y:S01]  /*4840*/  HMMA.16816.F32.BF16 R24, R180.reuse, R184, R24 ;  /* 0x000000b8b418723c */ /* 0x040fe20000041818 */
[----:B------:R1:W1:Y:S03]  /*4850*/  I2F R231, R2 ;  /* 0x0000000200e77306 */ /* 0x0002660000201400 */
[----:B------:R-:W-:Y:S03]  /*4860*/  ISETP.GE.AND P6, PT, R178, RZ, PT ;  /* 0x000000ffb200720c */ /* 0x000fe60003fc6270 */
[C---:B------:R-:W-:Y:S01]  /*4870*/  IADD3 R184, R0.reuse, -0x18, RZ ;  /* 0xffffffe800b87810 */ /* 0x040fe20007ffe0ff */
[-C--:B------:R-:W-:Y:S01]  /*4880*/  HMMA.16816.F32.BF16 R28, R180, R186.reuse, R28 ;  /* 0x000000bab41c723c */ /* 0x080fe2000004181c */
[----:B------:R-:W-:Y:S06]  /*4890*/  IMAD.U32 R185, RZ, RZ, UR5 ;  /* 0x00000005ffb97e24 */ /* 0x000fec000f8e00ff */
[C---:B------:R-:W-:Y:S01]  /*48a0*/  IADD3 R180, R0.reuse, 0x10, RZ ;  /* 0x0000001000b47810 */ /* 0x040fe20007ffe0ff */
[----:B------:R-:W-:Y:S04]  /*48b0*/  HMMA.16816.F32.BF16 R32, R168, R186, R32 ;  /* 0x000000baa820723c */ /* 0x000fe80000041820 */
[C---:B------:R-:W-:Y:S02]  /*48c0*/  IADD3 R181, R0.reuse, 0xf, RZ ;  /* 0x0000000f00b57810 */ /* 0x040fe40007ffe0ff */
[C---:B------:R-:W-:Y:S02]  /*48d0*/  IADD3 R183, R0.reuse, -0x19, RZ ;  /* 0xffffffe700b77810 */ /* 0x040fe40007ffe0ff */
[----:B------:R-:W-:Y:S01]  /*48e0*/  IABS R168, R0 ;  /* 0x0000000000a87213 */ /* 0x000fe20000000000 */
[-C--:B------:R-:W-:Y:S05]  /*48f0*/  HMMA.16816.F32.BF16 R4, R188, R192.reuse, R4 ;  /* 0x000000c0bc04723c */ /* 0x080fea0000041804 */
[C---:B------:R-:W-:Y:S02]  /*4900*/  IADD3 R169, R0.reuse, 0x20, RZ ;  /* 0x0000002000a97810 */ /* 0x040fe40007ffe0ff */
[C---:B-1----:R-:W-:Y:S01]  /*4910*/  IADD3 R2, R0.reuse, -0x1, RZ ;  /* 0xffffffff00027810 */ /* 0x042fe20007ffe0ff */
[C---:B---3--:R-:W-:Y:S01]  /*4920*/  HMMA.16816.F32.BF16 R8, R164.reuse, R192, R8 ;  /* 0x000000c0a408723c */ /* 0x048fe20000041808 */
[----:B------:R1:W3:Y:S03]  /*4930*/  I2F R193, R168 ;  /* 0x000000a800c17306 */ /* 0x0002e60000201400 */
[----:B------:R-:W-:Y:S02]  /*4940*/  ISETP.GE.AND P2, PT, R169, RZ, PT ;  /* 0x000000ffa900720c */ /* 0x000fe40003f46270 */
[C---:B------:R-:W-:Y:S02]  /*4950*/  IADD3 R182, R0.reuse, -0x11, RZ ;  /* 0xffffffef00b67810 */ /* 0x040fe40007ffe0ff */
[----:B------:R-:W-:Y:S01]  /*4960*/  @!P6 IADD3 R178, -R0, 0x9, RZ ;  /* 0x0000000900b2e810 */ /* 0x000fe20007ffe1ff */
[-C--:B------:R-:W-:Y:S03]  /*4970*/  HMMA.16816.F32.BF16 R12, R164, R194.reuse, R12 ;  /* 0x000000c2a40c723c */ /* 0x080fe6000004180c */
[----:B------:R-:W-:Y:S05]  /*4980*/  ISETP.GE.AND P6, PT, R184, RZ, PT ;  /* 0x000000ffb800720c */ /* 0x000fea0003fc6270 */
[----:B------:R-:W-:Y:S01]  /*4990*/  @!P2 IADD3 R169, -R0, -0x20, RZ ;  /* 0xffffffe000a9a810 */ /* 0x000fe20007ffe1ff */
[C---:B------:R-:W-:Y:S03]  /*49a0*/  HMMA.16816.F32.BF16 R16, R188.reuse, R194, R16 ;  /* 0x000000c2bc10723c */ /* 0x040fe60000041810 */
[----:B------:R-:W-:Y:S01]  /*49b0*/  I2F R192, R169 ;  /* 0x000000a900c07306 */ /* 0x000fe20000201400 */
[----:B------:R-:W-:Y:S03]  /*49c0*/  ISETP.GE.AND P2, PT, R2, RZ, PT ;  /* 0x000000ff0200720c */ /* 0x000fe60003f46270 */
[C---:B------:R-:W-:Y:S01]  /*49d0*/  @!P6 IADD3 R184, -R0.reuse, 0x18, RZ ;  /* 0x0000001800b8e810 */ /* 0x040fe20007ffe1ff */
[-C--:B----4-:R-:W-:Y:S01]  /*49e0*/  HMMA.16816.F32.BF16 R20, R188, R172.reuse, R20 ;  /* 0x000000acbc14723c */ /* 0x090fe20000041814 */
[----:B------:R-:W-:Y:S03]  /*49f0*/  PLOP3.LUT P6, PT, PT, PT, UP0, 0x80, 0x0 ;  /* 0x000000000000781c */ /* 0x000fe60003fcf008 */
[----:B-1----:R-:W-:Y:S04]  /*4a00*/  IADD3 R168, R0, 0x28, RZ ;  /* 0x0000002800a87810 */ /* 0x002fe80007ffe0ff */
[----:B------:R-:W-:Y:S01]  /*4a10*/  ISETP.GE.AND P1, PT, R168, RZ, PT ;  /* 0x000000ffa800720c */ /* 0x000fe20003f26270 */
[C---:B------:R-:W-:Y:S04]  /*4a20*/  HMMA.16816.F32.BF16 R24, R164.reuse, R172, R24 ;  /* 0x000000aca418723c */ /* 0x040fe80000041818 */
[C---:B------:R-:W-:Y:S02]  /*4a30*/  @!P2 IADD3 R2, -R0.reuse, 0x1, RZ ;  /* 0x000000010002a810 */ /* 0x040fe40007ffe1ff */
[----:B------:R-:W-:Y:S02]  /*4a40*/  ISETP.GE.AND P2, PT, R179, RZ, PT ;  /* 0x000000ffb300720c */ /* 0x000fe40003f46270 */
[C---:B------:R-:W-:Y:S01]  /*4a50*/  IADD3 R172, R0.reuse, 0x7, RZ ;  /* 0x0000000700ac7810 */ /* 0x040fe20007ffe0ff */
[-C--:B------:R-:W-:Y:S01]  /*4a60*/  HMMA.16816.F32.BF16 R28, R164, R174.reuse, R28 ;  /* 0x000000aea41c723c */ /* 0x080fe2000004181c */
[----:B------:R-:W-:Y:S01]  /*4a70*/  LDSM.16.M88.4 R164, [R3+0x2000] ;  /* 0x0020000003a4783b */ /* 0x000fe20000000200 */
[----:B------:R1:W4:Y:S01]  /*4a80*/  I2F R194, R2 ;  /* 0x0000000200c27306 */ /* 0x0003220000201400 */
[----:B------:R-:W-:Y:S02]  /*4a90*/  @!P1 IADD3 R168, -R0, -0x28, RZ ;  /* 0xffffffd800a89810 */ /* 0x000fe40007ffe1ff */
[----:B------:R-:W-:Y:S03]  /*4aa0*/  ISETP.GE.AND P1, PT, R172, RZ, PT ;  /* 0x000000ffac00720c */ /* 0x000fe60003f26270 */
[----:B------:R-:W-:Y:S04]  /*4ab0*/  HMMA.16816.F32.BF16 R32, R188, R174, R32 ;  /* 0x000000aebc20723c */ /* 0x000fe80000041820 */
[C---:B------:R-:W-:Y:S01]  /*4ac0*/  @!P2 IADD3 R179, -R0.reuse, -0x27, RZ ;  /* 0xffffffd900b3a810 */ /* 0x040fe20007ffe1ff */
[----:B------:R3:W-:Y:S07]  /*4ad0*/  I2F R195, R168 ;  /* 0x000000a800c37306 */ /* 0x0007ee0000201400 */
[----:B------:R-:W-:Y:S02]  /*4ae0*/  @!P1 IADD3 R172, -R0, -0x7, RZ ;  /* 0xfffffff900ac9810 */ /* 0x000fe40007ffe1ff */
[----:B------:R-:W-:Y:S01]  /*4af0*/  ISETP.GE.AND P1, PT, R176, RZ, PT ;  /* 0x000000ffb000720c */ /* 0x000fe20003f26270 */
[----:B------:R4:W-:Y:S01]  /*4b00*/  I2F R191, R179 ;  /* 0x000000b300bf7306 */ /* 0x0009e20000201400 */
[----:B-1----:R-:W-:Y:S04]  /*4b10*/  IADD3 R2, R0, 0x18, RZ ;  /* 0x0000001800027810 */ /* 0x002fe80007ffe0ff */
[----:B------:R-:W-:Y:S05]  /*4b20*/  ISETP.GE.AND P4, PT, R2, RZ, PT ;  /* 0x000000ff0200720c */ /* 0x000fea0003f86270 */
[----:B------:R1:W1:Y:S02]  /*4b30*/  I2F R226, R172 ;  /* 0x000000ac00e27306 */ /* 0x0002640000201400 */
[----:B------:R-:W-:Y:S02]  /*4b40*/  @!P1 IADD3 R176, -R0, -0x1f, RZ ;  /* 0xffffffe100b09810 */ /* 0x000fe40007ffe1ff */
[----:B------:R-:W-:Y:S01]  /*4b50*/  ISETP.GE.AND P1, PT, R180, RZ, PT ;  /* 0x000000ffb400720c */ /* 0x000fe20003f26270 */
[----:B---3--:R-:W3:Y:S03]  /*4b60*/  LDSM.16.M88.4 R168, [R209+0x10000] ;  /* 0x01000000d1a8783b */ /* 0x008ee60000000200 */
[----:B------:R-:W-:Y:S02]  /*4b70*/  @!P4 IADD3 R2, -R0, -0x18, RZ ;  /* 0xffffffe80002c810 */ /* 0x000fe40007ffe1ff */
[----:B------:R-:W3:Y:S01]  /*4b80*/  I2F R188, R176 ;  /* 0x000000b000bc7306 */ /* 0x000ee20000201400 */
[----:B------:R-:W-:Y:S02]  /*4b90*/  ISETP.GE.AND P4, PT, R182, RZ, PT ;  /* 0x000000ffb600720c */ /* 0x000fe40003f86270 */
[C---:B----4-:R-:W-:Y:S04]  /*4ba0*/  IADD3 R179, R0.reuse, -0x10, RZ ;  /* 0xfffffff000b37810 */ /* 0x050fe80007ffe0ff */
[C---:B------:R-:W-:Y:S02]  /*4bb0*/  @!P1 IADD3 R180, -R0.reuse, -0x10, RZ ;  /* 0xfffffff000b49810 */ /* 0x040fe40007ffe1ff */
[----:B------:R-:W-:Y:S02]  /*4bc0*/  ISETP.GE.AND P3, PT, R179, RZ, PT ;  /* 0x000000ffb300720c */ /* 0x000fe40003f66270 */
[----:B------:R-:W-:Y:S01]  /*4bd0*/  PLOP3.LUT P1, PT, PT, PT, UP0, 0x80, 0x0 ;  /* 0x000000000000781c */ /* 0x000fe20003f2f008 */
[----:B------:R-:W4:Y:S01]  /*4be0*/  I2F R198, R2 ;  /* 0x0000000200c67306 */ /* 0x000f220000201400 */
[----:B-1----:R1:W4:Y:S01]  /*4bf0*/  LDSM.16.M88.4 R172, [R3+0x3000] ;  /* 0x0030000003ac783b */ /* 0x0023220000000200 */
[C---:B------:R-:W-:Y:S02]  /*4c00*/  @!P4 IADD3 R182, -R0.reuse, 0x11, RZ ;  /* 0x0000001100b6c810 */ /* 0x040fe40007ffe1ff */
[----:B------:R-:W-:Y:S06]  /*4c10*/  PLOP3.LUT P4, PT, PT, PT, UP0, 0x80, 0x0 ;  /* 0x000000000000781c */ /* 0x000fec0003f8f008 */
[C---:B------:R-:W-:Y:S01]  /*4c20*/  @!P3 IADD3 R179, -R0.reuse, 0x10, RZ ;  /* 0x0000001000b3b810 */ /* 0x040fe20007ffe1ff */
[----:B------:R-:W-:Y:S01]  /*4c30*/  I2F R190, R178 ;  /* 0x000000b200be7306 */ /* 0x000fe20000201400 */
[----:B------:R-:W-:Y:S01]  /*4c40*/  ISETP.GE.AND P3, PT, R183, RZ, PT ;  /* 0x000000ffb700720c */ /* 0x000fe20003f66270 */
[-C--:B---3--:R-:W-:Y:S11]  /*4c50*/  HMMA.16816.F32.BF16 R4, R164, R168.reuse, R4 ;  /* 0x000000a8a404723c */ /* 0x088ff60000041804 */
[----:B------:R-:W-:Y:S01]  /*4c60*/  @!UPT UIADD3 URZ, URZ, URZ, URZ ;  /* 0x0000003f3f3ff290 */ /* 0x000fe2000fffe03f */
[C---:B------:R-:W-:Y:S02]  /*4c70*/  @!P3 IADD3 R183, -R0.reuse, 0x19, RZ ;  /* 0x0000001900b7b810 */ /* 0x040fe40007ffe1ff */
[----:B------:R-:W-:Y:S02]  /*4c80*/  PLOP3.LUT P3, PT, PT, PT, UP0, 0x80, 0x0 ;  /* 0x000000000000781c */ /* 0x000fe40003f6f008 */
[----:B-1----:R-:W-:Y:S01]  /*4c90*/  IADD3 R3, R0, -0x8, RZ ;  /* 0xfffffff800037810 */ /* 0x002fe20007ffe0ff */
[----:B------:R-:W-:Y:S03]  /*4ca0*/  I2F R232, R183 ;  /* 0x000000b700e87306 */ /* 0x000fe60000201400 */
[----:B------:R-:W-:Y:S01]  /*4cb0*/  ISETP.GE.AND P2, PT, R3, RZ, PT ;  /* 0x000000ff0300720c */ /* 0x000fe20003f46270 */
[C---:B----4-:R-:W-:Y:S04]  /*4cc0*/  HMMA.16816.F32.BF16 R8, R172.reuse, R168, R8 ;  /* 0x000000a8ac08723c */ /* 0x050fe80000041808 */
[----:B------:R-:W-:Y:S03]  /*4cd0*/  FFMA.FTZ R6, R231, -UR4, R6 ;  /* 0x80000004e7067c23 */ /* 0x000fe60008010006 */
[----:B------:R-:W-:Y:S01]  /*4ce0*/  @P1 IADD3 R168, R233, 0x1, RZ ;  /* 0x00000001e9a81810 */ /* 0x000fe20007ffe0ff */
[-C--:B------:R-:W-:Y:S01]  /*4cf0*/  HMMA.16816.F32.BF16 R12, R172, R170.reuse, R12 ;  /* 0x000000aaac0c723c */ /* 0x080fe2000004180c */
[----:B------:R-:W-:Y:S02]  /*4d00*/  PLOP3.LUT P1, PT, PT, PT, UP0, 0x80, 0x0 ;  /* 0x000000000000781c */ /* 0x000fe40003f2f008 */
[----:B------:R-:W-:Y:S01]  /*4d10*/  @P3 ISETP.GE.AND P3, PT, R168, UR8, PT ;  /* 0x00000008a8003c0c */ /* 0x000fe2000bf66270 */
[----:B------:R-:W-:Y:S01]  /*4d20*/  FFMA.FTZ R4, R193, -UR4, R4 ;  /* 0x80000004c1047c23 */ /* 0x000fe20008010004 */
[----:B------:R-:W-:Y:S01]  /*4d30*/  @!P2 IADD3 R3, -R0, 0x8, RZ ;  /* 0x000000080003a810 */ /* 0x000fe20007ffe1ff */
[----:B------:R-:W3:Y:S01]  /*4d40*/  LDL.64 R168, [R1+0x30] ;  /* 0x0000300001a87983 */ /* 0x000ee20000100a00 */
[----:B------:R-:W-:Y:S01]  /*4d50*/  ISETP.GE.AND P2, PT, R181, RZ, PT ;  /* 0x000000ffb500720c */ /* 0x000fe20003f46270 */
[C---:B------:R-:W-:Y:S01]  /*4d60*/  HMMA.16816.F32.BF16 R16, R164.reuse, R170, R16 ;  /* 0x000000aaa410723c */ /* 0x040fe20000041810 */
[----:B------:R-:W1:Y:S03]  /*4d70*/  I2F R189, R3 ;  /* 0x0000000300bd7306 */ /* 0x000e660000201400 */
[----:B------:R-:W-:Y:S02]  /*4d80*/  FFMA.FTZ R5, R194, -UR4, R5 ;  /* 0x80000004c2057c23 */ /* 0x000fe40008010005 */
[----:B------:R-:W-:Y:S02]  /*4d90*/  FFMA.FTZ R7, R226, -UR4, R7 ;  /* 0x80000004e2077c23 */ /* 0x000fe40008010007 */
[----:B------:R-:W-:Y:S03]  /*4da0*/  FFMA.FTZ R10, R195, -UR4, R10 ;  /* 0x80000004c30a7c23 */ /* 0x000fe6000801000a */
[----:B------:R-:W-:Y:S01]  /*4db0*/  I2F R195, R180 ;  /* 0x000000b400c37306 */ /* 0x000fe20000201400 */
[----:B------:R-:W-:Y:S01]  /*4dc0*/  @!P2 IADD3 R181, -R0, -0xf, RZ ;  /* 0xfffffff100b5a810 */ /* 0x000fe20007ffe1ff */
[----:B------:R-:W-:Y:S01]  /*4dd0*/  FFMA.FTZ R9, R188, -UR4, R9 ;  /* 0x80000004bc097c23 */ /* 0x000fe20008010009 */
[----:B------:R-:W-:Y:S01]  /*4de0*/  PLOP3.LUT P2, PT, PT, PT, UP0, 0x80, 0x0 ;  /* 0x000000000000781c */ /* 0x000fe20003f4f008 */
[----:B------:R-:W-:Y:S02]  /*4df0*/  FFMA.FTZ R8, R192, -UR4, R8 ;  /* 0x80000004c0087c23 */ /* 0x000fe40008010008 */
[----:B------:R-:W-:Y:S02]  /*4e00*/  FFMA.FTZ R11, R191, -UR4, R11 ;  /* 0x80000004bf0b7c23 */ /* 0x000fe4000801000b */
[----:B------:R-:W-:Y:S02]  /*4e10*/  FFMA.FTZ R12, R198, -UR4, R12 ;  /* 0x80000004c60c7c23 */ /* 0x000fe4000801000c */
[----:B------:R-:W-:Y:S01]  /*4e20*/  FFMA.FTZ R15, R188, -UR4, R15 ;  /* 0x80000004bc0f7c23 */ /* 0x000fe2000801000f */
[----:B------:R-:W-:Y:S01]  /*4e30*/  I2F R191, R181 ;  /* 0x000000b500bf7306 */ /* 0x000fe20000201400 */
[----:B------:R-:W-:Y:S02]  /*4e40*/  FFMA.FTZ R14, R192, -UR4, R14 ;  /* 0x80000004c00e7c23 */ /* 0x000fe4000801000e */
[----:B-1----:R-:W-:Y:S02]  /*4e50*/  FFMA.FTZ R16, R189, -UR4, R16 ;  /* 0x80000004bd107c23 */ /* 0x002fe40008010010 */
[----:B------:R-:W-:Y:S02]  /*4e60*/  FFMA.FTZ R18, R193, -UR4, R18 ;  /* 0x80000004c1127c23 */ /* 0x000fe40008010012 */
[----:B------:R-:W-:Y:S02]  /*4e70*/  FFMA.FTZ R17, R190, -UR4, R17 ;  /* 0x80000004be117c23 */ /* 0x000fe40008010011 */
[----:B------:R-:W-:Y:S01]  /*4e80*/  FFMA.FTZ R19, R194, -UR4, R19 ;  /* 0x80000004c2137c23 */ /* 0x000fe20008010013 */
[----:B------:R-:W-:Y:S01]  /*4e90*/  I2F R192, R184 ;  /* 0x000000b800c07306 */ /* 0x000fe20000201400 */
[----:B--2---:R-:W-:Y:S02]  /*4ea0*/  FMUL.FTZ R176, R197, 1.4426950216293334961 ;  /* 0x3fb8aa3bc5b07820 */ /* 0x004fe40000410000 */
[----:B------:R-:W-:Y:S01]  /*4eb0*/  IMAD R185, R185, 0x4, R177 ;  /* 0x00000004b9b97824 */ /* 0x000fe200078e02b1 */
[----:B------:R-:W-:Y:S03]  /*4ec0*/  IADD3 R177, R0, 0x17, RZ ;  /* 0x0000001700b17810 */ /* 0x000fe60007ffe0ff */
[----:B------:R-:W-:Y:S01]  /*4ed0*/  IMAD.WIDE.U32 R186, R185, -0x326172a9, RZ ;  /* 0xcd9e8d57b9ba7825 */ /* 0x000fe200078e00ff */
[----:B------:R-:W-:Y:S02]  /*4ee0*/  ISETP.GE.AND P5, PT, R177, RZ, PT ;  /* 0x000000ffb100720c */ /* 0x000fe40003fa6270 */
[----:B------:R-:W-:Y:S02]  /*4ef0*/  IADD3 R2, R185, 0x2, RZ ;  /* 0x00000002b9027810 */ /* 0x000fe40007ffe0ff */
[-C--:B------:R-:W-:Y:S02]  /*4f00*/  LOP3.LUT R199, R187, R216.reuse, RZ, 0x3c, !PT ;  /* 0x000000d8bbc77212 */ /* 0x080fe400078e3cff */
[----:B------:R-:W-:Y:S01]  /*4f10*/  LOP3.LUT R187, R251, UR9, R186, 0x96, !PT ;  /* 0x00000009fbbb7c12 */ /* 0x000fe2000f8e96ba */
[----:B------:R-:W-:Y:S04]  /*4f20*/  IMAD.WIDE.U32 R2, R2, -0x326172a9, RZ ;  /* 0xcd9e8d5702027825 */ /* 0x000fe800078e00ff */
[----:B------:R-:W-:Y:S01]  /*4f30*/  IMAD.WIDE.U32 R224, R187, -0x2daee0ad, RZ ;  /* 0xd2511f53bbe07825 */ /* 0x000fe200078e00ff */
[----:B------:R-:W-:Y:S02]  /*4f40*/  LOP3.LUT R186, R3, R216, RZ, 0x3c, !PT ;  /* 0x000000d803ba7212 */ /* 0x000fe400078e3cff */
[----:B------:R-:W-:Y:S01]  /*4f50*/  @!P5 IADD3 R177, -R0, -0x17, RZ ;  /* 0xffffffe900b1d810 */ /* 0x000fe20007ffe1ff */
[----:B------:R-:W-:Y:S01]  /*4f60*/  I2F R216, R179 ;  /* 0x000000b300d87306 */ /* 0x000fe20000201400 */
[----:B------:R-:W-:Y:S01]  /*4f70*/  PLOP3.LUT P5, PT, PT, PT, UP0, 0x80, 0x0 ;  /* 0x000000000000781c */ /* 0x000fe20003faf008 */
[----:B------:R-:W-:Y:S01]  /*4f80*/  FMUL.FTZ R3, R218, 1.4426950216293334961 ;  /* 0x3fb8aa3bda037820 */ /* 0x000fe20000410000 */
[----:B------:R-:W-:Y:S02]  /*4f90*/  @P4 IADD3 R0, R233, 0x8, RZ ;  /* 0x00000008e9004810 */ /* 0x000fe40007ffe0ff */
[----:B------:R-:W-:Y:S02]  /*4fa0*/  PLOP3.LUT P4, PT, PT, PT, UP0, 0x80, 0x0 ;  /* 0x000000000000781c */ /* 0x000fe40003f8f008 */
[----:B------:R-:W-:Y:S01]  /*4fb0*/  LOP3.LUT R185, R251, UR9, R2, 0x96, !PT ;  /* 0x00000009fbb97c12 */ /* 0x000fe2000f8e9602 */
[----:B------:R-:W-:Y:S01]  /*4fc0*/  UIADD3 UR9, UR12, 0x76cf5d0a, URZ ;  /* 0x76cf5d0a0c097890 */ /* 0x000fe2000fffe03f */
[----:B------:R-:W-:Y:S01]  /*4fd0*/  @P6 ISETP.GE.AND P6, PT, R0, UR8, PT ;  /* 0x0000000800006c0c */ /* 0x000fe2000bfc6270 */
[----:B------:R1:W2:Y:S01]  /*4fe0*/  I2F R196, R177 ;  /* 0x000000b100c47306 */ /* 0x0002a20000201400 */
[----:B-----5:R-:W-:Y:S02]  /*4ff0*/  FMUL.FTZ R2, R252, 1.4426950216293334961 ;  /* 0x3fb8aa3bfc027820 */ /* 0x020fe40000410000 */
[----:B------:R-:W-:Y:S01]  /*5000*/  IMAD.WIDE.U32 R220, R185, -0x2daee0ad, RZ ;  /* 0xd2511f53b9dc7825 */ /* 0x000fe200078e00ff */
[----:B------:R-:W-:Y:S11]  /*5010*/  @P5 ISETP.GE.AND P5, PT, R233, UR8, PT ;  /* 0x00000008e9005c0c */ /* 0x000ff6000bfa6270 */
[----:B------:R-:W-:Y:S02]  /*5020*/  @!UPT UIADD3 URZ, URZ, URZ, URZ ;  /* 0x0000003f3f3ff290 */ /* 0x000fe4000fffe03f */
[----:B------:R-:W-:Y:S02]  /*5030*/  @P1 FSEL R6, R6, -INF , !P5 ;  /* 0xff80000006061808 */ /* 0x000fe40006800000 */
[----:B------:R-:W-:Y:S02]  /*5040*/  @P2 FSEL R4, R4, -INF , !P5 ;  /* 0xff80000004042808 */ /* 0x000fe40006800000 */
[----:B------:R-:W-:Y:S02]  /*5050*/  PLOP3.LUT P2, PT, PT, PT, UP0, 0x80, 0x0 ;  /* 0x000000000000781c */ /* 0x000fe40003f4f008 */
[----:B------:R-:W-:Y:S01]  /*5060*/  FSETP.NEU.FTZ.AND P1, PT, R197, -INF , PT ;  /* 0xff800000c500780b */ /* 0x000fe20003f3d000 */
[----:B-1----:R-:W4:Y:S01]  /*5070*/  LDL R177, [R1] ;  /* 0x0000000001b17983 */ /* 0x002f220000100800 */
[----:B------:R-:W-:Y:S01]  /*5080*/  @P4 FSEL R8, R8, -INF , !P5 ;  /* 0xff80000008084808 */ /* 0x000fe20006800000 */
[----:B------:R-:W1:Y:S01]  /*5090*/  I2F R197, R182 ;  /* 0x000000b600c57306 */ /* 0x000e620000201400 */
[----:B------:R-:W-:Y:S01]  /*50a0*/  FSEL R176, R176, RZ, P1 ;  /* 0x000000ffb0b07208 */ /* 0x000fe20000800000 */
[----:B--2---:R-:W-:Y:S01]  /*50b0*/  FFMA.FTZ R13, R196, -UR4, R13 ;  /* 0x80000004c40d7c23 */ /* 0x004fe2000801000d */
[----:B------:R-:W-:Y:S02]  /*50c0*/  PLOP3.LUT P1, PT, PT, PT, UP0, 0x80, 0x0 ;  /* 0x000000000000781c */ /* 0x000fe40003f2f008 */
[----:B------:R-:W-:Y:S01]  /*50d0*/  PLOP3.LUT P4, PT, PT, PT, UP0, 0x80, 0x0 ;  /* 0x000000000000781c */ /* 0x000fe20003f8f008 */
[--C-:B------:R-:W-:Y:S02]  /*50e0*/  FFMA.FTZ R4, R4, c[0x0][0x23c], -R176.reuse ;  /* 0x00008f0004047a23 */ /* 0x100fe400000108b0 */
[----:B------:R-:W-:Y:S02]  /*50f0*/  @P2 FSEL R10, R10, -INF , !P5 ;  /* 0xff8000000a0a2808 */ /* 0x000fe40006800000 */
[----:B------:R-:W-:Y:S01]  /*5100*/  PLOP3.LUT P2, PT, PT, PT, UP0, 0x80, 0x0 ;  /* 0x000000000000781c */ /* 0x000fe20003f4f008 */
[----:B------:R-:W-:Y:S01]  /*5110*/  MUFU.EX2 R222, R4 ;  /* 0x0000000400de7308 */ /* 0x000fe20000000800 */
[----:B------:R-:W-:Y:S04]  /*5120*/  PLOP3.LUT P5, PT, PT, PT, UP0, 0x80, 0x0 ;  /* 0x000000000000781c */ /* 0x000fe80003faf008 */
[----:B------:R-:W-:Y:S02]  /*5130*/  @P1 FSEL R11, R11, -INF , !P3 ;  /* 0xff8000000b0b1808 */ /* 0x000fe40005800000 */
[----:B------:R-:W-:Y:S02]  /*5140*/  PLOP3.LUT P1, PT, PT, PT, UP0, 0x80, 0x0 ;  /* 0x000000000000781c */ /* 0x000fe40003f2f008 */
[----:B------:R-:W-:Y:S02]  /*5150*/  @P4 FSEL R5, R5, -INF , !P3 ;  /* 0xff80000005054808 */ /* 0x000fe40005800000 */
[----:B------:R-:W-:Y:S02]  /*5160*/  FSETP.NEU.FTZ.AND P4, PT, R218, -INF , PT ;  /* 0xff800000da00780b */ /* 0x000fe40003f9d000 */
[----:B------:R-:W-:Y:S01]  /*5170*/  @P2 FSEL R7, R7, -INF , !P3 ;  /* 0xff80000007072808 */ /* 0x000fe20005800000 */
[----:B------:R-:W-:Y:S01]  /*5180*/  FFMA.FTZ R5, R5, c[0x0][0x23c], -R176 ;  /* 0x00008f0005057a23 */ /* 0x000fe200000108b0 */
[----:B------:R-:W-:Y:S02]  /*5190*/  FSETP.NEU.FTZ.AND P2, PT, R252, -INF , PT ;  /* 0xff800000fc00780b */ /* 0x000fe40003f5d000 */
[----:B------:R-:W-:Y:S01]  /*51a0*/  FSEL R3, R3, RZ, P4 ;  /* 0x000000ff03037208 */ /* 0x000fe20002000000 */
[----:B------:R2:W1:Y:S01]  /*51b0*/  MUFU.EX2 R219, R5 ;  /* 0x0000000500db7308 */ /* 0x0004620000000800 */
[----:B------:R-:W-:Y:S02]  /*51c0*/  FSEL R2, R2, RZ, P2 ;  /* 0x000000ff02027208 */ /* 0x000fe40001000000 */
[----:B------:R-:W-:Y:S01]  /*51d0*/  PLOP3.LUT P4, PT, PT, PT, UP0, 0x80, 0x0 ;  /* 0x000000000000781c */ /* 0x000fe20003f8f008 */
[--C-:B------:R-:W-:Y:S01]  /*51e0*/  FFMA.FTZ R6, R6, c[0x0][0x23c], -R3.reuse ;  /* 0x00008f0006067a23 */ /* 0x100fe20000010803 */
[----:B------:R-:W-:Y:S01]  /*51f0*/  PLOP3.LUT P2, PT, PT, PT, UP0, 0x80, 0x0 ;  /* 0x000000000000781c */ /* 0x000fe20003f4f008 */
[--C-:B------:R-:W-:Y:S01]  /*5200*/  FFMA.FTZ R7, R7, c[0x0][0x23c], -R3.reuse ;  /* 0x00008f0007077a23 */ /* 0x100fe20000010803 */
[----:B------:R-:W-:Y:S01]  /*5210*/  @P5 FSEL R9, R9, -INF , !P3 ;  /* 0xff80000009095808 */ /* 0x000fe20005800000 */
[--C-:B------:R-:W-:Y:S01]  /*5220*/  FFMA.FTZ R8, R8, c[0x0][0x23c], -R2.reuse ;  /* 0x00008f0008087a23 */ /* 0x100fe20000010802 */
[----:B------:R-:W-:Y:S01]  /*5230*/  PLOP3.LUT P3, PT, PT, PT, UP0, 0x80, 0x0 ;  /* 0x000000000000781c */ /* 0x000fe20003f6f008 */
[----:B------:R1:W-:Y:S01]  /*5240*/  MUFU.EX2 R218, R6 ;  /* 0x0000000600da7308 */ /* 0x0003e20000000800 */
[----:B------:R-:W-:Y:S01]  /*5250*/  @P1 IADD3 R171, R233, 0x10, RZ ;  /* 0x00000010e9ab1810 */ /* 0x000fe20007ffe0ff */
[----:B------:R-:W-:Y:S01]  /*5260*/  FFMA.FTZ R9, R9, c[0x0][0x23c], -R2 ;  /* 0x00008f0009097a23 */ /* 0x000fe20000010802 */
[----:B------:R-:W-:Y:S05]  /*5270*/  PLOP3.LUT P1, PT, PT, PT, UP0, 0x80, 0x0 ;  /* 0x000000000000781c */ /* 0x000fea0003f2f008 */
[C---:B------:R-:W-:Y:S02]  /*5280*/  @P2 IADD3 R178, R233.reuse, 0x18, RZ ;  /* 0x00000018e9b22810 */ /* 0x040fe40007ffe0ff */
[----:B------:R-:W-:Y:S01]  /*5290*/  PLOP3.LUT P2, PT, PT, PT, UP0, 0x80, 0x0 ;  /* 0x000000000000781c */ /* 0x000fe20003f4f008 */
[----:B------:R-:W-:Y:S01]  /*52a0*/  MUFU.EX2 R229, R8 ;  /* 0x0000000800e57308 */ /* 0x000fe20000000800 */
[----:B------:R-:W-:Y:S02]  /*52b0*/  @P3 IADD3 R170, R233, 0x9, RZ ;  /* 0x00000009e9aa3810 */ /* 0x000fe40007ffe0ff */
[----:B------:R-:W-:Y:S01]  /*52c0*/  PLOP3.LUT P3, PT, PT, PT, UP0, 0x80, 0x0 ;  /* 0x000000000000781c */ /* 0x000fe20003f6f008 */
[----:B--2---:R-:W-:Y:S01]  /*52d0*/  IMAD.WIDE.U32 R4, R186, -0x2daee0ad, RZ ;  /* 0xd2511f53ba047825 */ /* 0x004fe200078e00ff */
[----:B------:R-:W-:Y:S02]  /*52e0*/  @P1 FSEL R16, R16, -INF , !P6 ;  /* 0xff80000010101808 */ /* 0x000fe40007000000 */
[----:B------:R-:W-:Y:S03]  /*52f0*/  PLOP3.LUT P1, PT, PT, PT, UP0, 0x80, 0x0 ;  /* 0x000000000000781c */ /* 0x000fe60003f2f008 */
[----:B------:R-:W-:Y:S01]  /*5300*/  MUFU.EX2 R227, R9 ;  /* 0x0000000900e37308 */ /* 0x000fe20000000800 */
[----:B------:R-:W-:Y:S01]  /*5310*/  FFMA.FTZ R16, R16, c[0x0][0x23c], -R176 ;  /* 0x00008f0010107a23 */ /* 0x000fe200000108b0 */
[----:B------:R-:W-:Y:S02]  /*5320*/  @P2 ISETP.GE.AND P2, PT, R171, UR8, PT ;  /* 0x00000008ab002c0c */ /* 0x000fe4000bf46270 */
[----:B-1----:R-:W-:Y:S02]  /*5330*/  LOP3.LUT R6, R221, UR9, R4, 0x96, !PT ;  /* 0x00000009dd067c12 */ /* 0x002fe4000f8e9604 */
[----:B------:R-:W-:Y:S02]  /*5340*/  @P3 FSEL R14, R14, -INF , !P6 ;  /* 0xff8000000e0e3808 */ /* 0x000fe40007000000 */
[----:B------:R-:W-:Y:S02]  /*5350*/  PLOP3.LUT P3, PT, PT, PT, UP0, 0x80, 0x0 ;  /* 0x000000000000781c */ /* 0x000fe40003f6f008 */
[----:B------:R-:W-:Y:S02]  /*5360*/  @P1 FSEL R18, R18, -INF , !P6 ;  /* 0xff80000012121808 */ /* 0x000fe40007000000 */
[----:B------:R-:W-:Y:S03]  /*5370*/  PLOP3.LUT P1, PT, PT, PT, UP0, 0x80, 0x0 ;  /* 0x000000000000781c */ /* 0x000fe60003f2f008 */
[--C-:B------:R-:W-:Y:S06]  /*5380*/  FFMA.FTZ R18, R18, c[0x0][0x23c], -R3.reuse ;  /* 0x00008f0012127a23 */ /* 0x100fec0000010803 */
[----:B------:R-:W-:Y:S02]  /*5390*/  @P3 ISETP.GE.AND P3, PT, R178, UR8, PT ;  /* 0x00000008b2003c0c */ /* 0x000fe4000bf66270 */
[----:B---3--:R-:W-:Y:S01]  /*53a0*/  LOP3.LUT R180, R168, UR10, RZ, 0x3c, !PT ;  /* 0x0000000aa8b47c12 */ /* 0x008fe2000f8e3cff */
[----:B------:R-:W-:Y:S01]  /*53b0*/  IMAD.WIDE.U32 R168, R199, -0x2daee0ad, RZ ;  /* 0xd2511f53c7a87825 */ /* 0x000fe200078e00ff */
[----:B------:R-:W-:Y:S01]  /*53c0*/  UIADD3 UR10, UR13, -0x255992d5, URZ ;  /* 0xdaa66d2b0d0a7890 */ /* 0x000fe2000fffe03f */
[----:B------:R-:W-:Y:S01]  /*53d0*/  MUFU.EX2 R199, R16 ;  /* 0x0000001000c77308 */ /* 0x000fe20000000800 */
[C---:B------:R-:W-:Y:S02]  /*53e0*/  LOP3.LUT R5, R180.reuse, R5, RZ, 0x3c, !PT ;  /* 0x00000005b4057212 */ /* 0x040fe400078e3cff */
[----:B------:R-:W-:Y:S02]  /*53f0*/  LOP3.LUT R179, R180, R169, RZ, 0x3c, !PT ;  /* 0x000000a9b4b37212 */ /* 0x000fe400078e3cff */
[----:B------:R-:W-:Y:S01]  /*5400*/  LOP3.LUT R182, R225, UR9, R168, 0x96, !PT ;  /* 0x00000009e1b67c12 */ /* 0x000fe2000f8e96a8 */
[----:B------:R-:W-:Y:S01]  /*5410*/  IMAD.WIDE.U32 R4, R5, -0x326172a9, RZ ;  /* 0xcd9e8d5705047825 */ /* 0x000fe200078e00ff */
[----:B------:R-:W-:Y:S03]  /*5420*/  UIADD3 UR9, UR12, -0x126145ec, URZ ;  /* 0xed9eba140c097890 */ /* 0x000fe6000fffe03f */
[----:B------:R-:W-:Y:S01]  /*5430*/  IMAD.WIDE.U32 R182, R182, -0x326172a9, RZ ;  /* 0xcd9e8d57b6b67825 */ /* 0x000fe200078e00ff */
[----:B------:R1:W2:Y:S03]  /*5440*/  MUFU.EX2 R225, R7 ;  /* 0x0000000700e17308 */ /* 0x0002a60000000800 */
[----:B------:R-:W-:Y:S05]  /*5450*/  IMAD.WIDE.U32 R178, R179, -0x326172a9, RZ ;  /* 0xcd9e8d57b3b27825 */ /* 0x000fea00078e00ff */
[----:B------:R-:W-:Y:S02]  /*5460*/  LOP3.LUT R180, R183, UR10, R178, 0x96, !PT ;  /* 0x0000000ab7b47c12 */ /* 0x000fe4000f8e96b2 */
[----:B------:R-:W-:Y:S02]  /*5470*/  @P1 IADD3 R183, R233, 0x19, RZ ;  /* 0x00000019e9b71810 */ /* 0x000fe40007ffe0ff */
[----:B------:R-:W-:Y:S01]  /*5480*/  PLOP3.LUT P1, PT, PT, PT, UP0, 0x80, 0x0 ;  /* 0x000000000000781c */ /* 0x000fe20003f2f008 */
[C---:B----4-:R-:W-:Y:S01]  /*5490*/  FMUL.FTZ R0, R177.reuse, 1.4426950216293334961 ;  /* 0x3fb8aa3bb1007820 */ /* 0x050fe20000410000 */
[----:B------:R-:W-:Y:S02]  /*54a0*/  FSETP.NEU.FTZ.AND P5, PT, R177, -INF , PT ;  /* 0xff800000b100780b */ /* 0x000fe40003fbd000 */
[----:B------:R-:W-:Y:S02]  /*54b0*/  @P4 IADD3 R177, R233, 0x11, RZ ;  /* 0x00000011e9b14810 */ /* 0x000fe40007ffe0ff */
[----:B------:R-:W-:Y:S02]  /*54c0*/  PLOP3.LUT P4, PT, PT, PT, UP0, 0x80, 0x0 ;  /* 0x000000000000781c */ /* 0x000fe40003f8f008 */
[----:B------:R-:W-:Y:S02]  /*54d0*/  FSEL R0, R0, RZ, P5 ;  /* 0x000000ff00007208 */ /* 0x000fe40002800000 */
[----:B------:R-:W-:Y:S03]  /*54e0*/  PLOP3.LUT P5, PT, PT, PT, UP0, 0x80, 0x0 ;  /* 0x000000000000781c */ /* 0x000fe60003faf008 */
[--C-:B------:R-:W-:Y:S02]  /*54f0*/  FFMA.FTZ R10, R10, c[0x0][0x23c], -R0.reuse ;  /* 0x00008f000a0a7a23 */ /* 0x100fe40000010800 */
[--C-:B------:R-:W-:Y:S02]  /*5500*/  FFMA.FTZ R11, R11, c[0x0][0x23c], -R0.reuse ;  /* 0x00008f000b0b7a23 */ /* 0x100fe40000010800 */
[----:B------:R-:W-:Y:S01]  /*5510*/  MUFU.EX2 R230, R10 ;  /* 0x0000000a00e67308 */ /* 0x000fe20000000800 */
[----:B------:R-:W-:Y:S01]  /*5520*/  FFMA.FTZ R14, R14, c[0x0][0x23c], -R0 ;  /* 0x00008f000e0e7a23 */ /* 0x000fe20000010800 */
[----:B------:R-:W-:Y:S02]  /*5530*/  @P4 ISETP.GE.AND P4, PT, R170, UR8, PT ;  /* 0x00000008aa004c0c */ /* 0x000fe4000bf86270 */
[----:B------:R-:W3:Y:S02]  /*5540*/  LDSM.16.M88.4 R168, [R209+0x10800] ;  /* 0x01080000d1a8783b */ /* 0x000ee40000000200 */
[----:B------:R-:W-:Y:S02]  /*5550*/  @P5 FSEL R12, R12, -INF , !P6 ;  /* 0xff8000000c0c5808 */ /* 0x000fe40007000000 */
[----:B------:R-:W-:Y:S02]  /*5560*/  PLOP3.LUT P6, PT, PT, PT, UP0, 0x80, 0x0 ;  /* 0x000000000000781c */ /* 0x000fe40003fcf008 */
[----:B------:R4:W-:Y:S01]  /*5570*/  MUFU.EX2 R228, R11 ;  /* 0x0000000b00e47308 */ /* 0x0009e20000000800 */
[----:B------:R-:W-:Y:S01]  /*5580*/  FFMA.FTZ R12, R12, c[0x0][0x23c], -R2 ;  /* 0x00008f000c0c7a23 */ /* 0x000fe20000010802 */
[----:B------:R-:W-:Y:S03]  /*5590*/  PLOP3.LUT P5, PT, PT, PT, UP0, 0x80, 0x0 ;  /* 0x000000000000781c */ /* 0x000fe60003faf008 */
[----:B------:R-:W-:Y:S02]  /*55a0*/  @P1 FSEL R15, R15, -INF , !P4 ;  /* 0xff8000000f0f1808 */ /* 0x000fe40006000000 */
[----:B------:R-:W-:Y:S03]  /*55b0*/  PLOP3.LUT P1, PT, PT, PT, UP0, 0x80, 0x0 ;  /* 0x000000000000781c */ /* 0x000fe60003f2f008 */
[----:B------:R-:W-:Y:S01]  /*55c0*/  FFMA.FTZ R15, R15, c[0x0][0x23c], -R0 ;  /* 0x00008f000f0f7a23 */ /* 0x000fe20000010800 */
[----:B------:R2:W-:Y:S01]  /*55d0*/  MUFU.EX2 R223, R12 ;  /* 0x0000000c00df7308 */ /* 0x0005e20000000800 */
[----:B------:R-:W-:Y:S02]  /*55e0*/  @P6 FSEL R13, R13, -INF , !P4 ;  /* 0xff8000000d0d6808 */ /* 0x000fe40006000000 */
[----:B------:R-:W-:Y:S02]  /*55f0*/  PLOP3.LUT P6, PT, PT, PT, UP0, 0x80, 0x0 ;  /* 0x000000000000781c */ /* 0x000fe40003fcf008 */
[----:B------:R-:W-:Y:S01]  /*5600*/  @P5 ISETP.GE.AND P5, PT, R177, UR8, PT ;  /* 0x00000008b1005c0c */ /* 0x000fe2000bfa6270 */
[----:B------:R-:W-:Y:S01]  /*5610*/  FFMA.FTZ R13, R13, c[0x0][0x23c], -R2 ;  /* 0x00008f000d0d7a23 */ /* 0x000fe20000010802 */
[----:B------:R-:W-:Y:S01]  /*5620*/  LOP3.LUT R177, R250, UR11, RZ, 0x3c, !PT ;  /* 0x0000000bfab17c12 */ /* 0x000fe2000f8e3cff */
[----:B------:R-:W-:Y:S01]  /*5630*/  UIADD3 UR11, UR12, 0x32370b8f, URZ ;  /* 0x32370b8f0c0b7890 */ /* 0x000fe2000fffe03f */
[----:B------:R-:W-:Y:S01]  /*5640*/  @P1 FSEL R17, R17, -INF , !P4 ;  /* 0xff80000011111808 */ /* 0x000fe20006000000 */
[----:B------:R-:W-:Y:S01]  /*5650*/  MUFU.EX2 R221, R13 ;  /* 0x0000000d00dd7308 */ /* 0x000fe20000000800 */
[C---:B------:R-:W-:Y:S01]  /*5660*/  LOP3.LUT R181, R177.reuse, R179, RZ, 0x3c, !PT ;  /* 0x000000b3b1b57212 */ /* 0x040fe200078e3cff */
[----:B------:R-:W-:Y:S01]  /*5670*/  IMAD.WIDE.U32 R178, R6, -0x326172a9, RZ ;  /* 0xcd9e8d5706b27825 */ /* 0x000fe200078e00ff */
[----:B------:R-:W-:Y:S02]  /*5680*/  PLOP3.LUT P1, PT, PT, PT, UP0, 0x80, 0x0 ;  /* 0x000000000000781c */ /* 0x000fe40003f2f008 */
[----:B------:R-:W-:Y:S01]  /*5690*/  LOP3.LUT R5, R177, R5, RZ, 0x3c, !PT ;  /* 0x00000005b1057212 */ /* 0x000fe200078e3cff */
[----:B------:R-:W-:Y:S01]  /*56a0*/  FFMA.FTZ R17, R17, c[0x0][0x23c], -R176 ;  /* 0x00008f0011117a23 */ /* 0x000fe200000108b0 */
[----:B------:R-:W-:Y:S01]  /*56b0*/  @P6 ISETP.GE.AND P6, PT, R183, UR8, PT ;  /* 0x00000008b7006c0c */ /* 0x000fe2000bfc6270 */
[----:B-1----:R-:W-:Y:S01]  /*56c0*/  IMAD.WIDE.U32 R6, R181, -0x2daee0ad, RZ ;  /* 0xd2511f53b5067825 */ /* 0x002fe200078e00ff */
[----:B------:R-:W-:Y:S01]  /*56d0*/  LOP3.LUT R184, R179, UR10, R4, 0x96, !PT ;  /* 0x0000000ab3b87c12 */ /* 0x000fe2000f8e9604 */
[----:B------:R-:W-:Y:S02]  /*56e0*/  UIADD3 UR10, UR12, 0x646e171e, URZ ;  /* 0x646e171e0c0a7890 */ /* 0x000fe4000fffe03f */
[----:B------:R-:W-:Y:S01]  /*56f0*/  IMAD.WIDE.U32 R180, R180, -0x2daee0ad, RZ ;  /* 0xd2511f53b4b47825 */ /* 0x000fe200078e00ff */
[-C--:B---3--:R-:W-:Y:S03]  /*5700*/  HMMA.16816.F32.BF16 R20, R164, R168.reuse, R20 ;  /* 0x000000a8a414723c */ /* 0x088fe60000041814 */
[----:B------:R-:W-:Y:S01]  /*5710*/  @P1 FSEL R19, R19, -INF , !P4 ;  /* 0xff80000013131808 */ /* 0x000fe20006000000 */
[----:B------:R-:W-:Y:S01]  /*5720*/  IMAD.WIDE.U32 R184, R184, -0x2daee0ad, RZ ;  /* 0xd2511f53b8b87825 */ /* 0x000fe200078e00ff */
[----:B------:R-:W-:Y:S02]  /*5730*/  LOP3.LUT R186, R181, UR9, R6, 0x96, !PT ;  /* 0x00000009b5ba7c12 */ /* 0x000fe4000f8e9606 */
[----:B------:R-:W-:Y:S01]  /*5740*/  PLOP3.LUT P4, PT, PT, PT, UP0, 0x80, 0x0 ;  /* 0x000000000000781c */ /* 0x000fe20003f8f008 */
[C---:B------:R-:W-:Y:S01]  /*5750*/  HMMA.16816.F32.BF16 R24, R172.reuse, R168, R24 ;  /* 0x000000a8ac18723c */ /* 0x040fe20000041818 */
[----:B------:R-:W-:Y:S03]  /*5760*/  PLOP3.LUT P1, PT, PT, PT, UP0, 0x80, 0x0 ;  /* 0x000000000000781c */ /* 0x000fe60003f2f008 */
[----:B------:R-:W-:Y:S01]  /*5770*/  FFMA.FTZ R19, R19, c[0x0][0x23c], -R3 ;  /* 0x00008f0013137a23 */ /* 0x000fe20000010803 */
[----:B------:R-:W-:Y:S01]  /*5780*/  LOP3.LUT R7, R7, UR11, R224, 0x96, !PT ;  /* 0x0000000b07077c12 */ /* 0x000fe2000f8e96e0 */
[----:B------:R-:W-:Y:S01]  /*5790*/  IMAD.WIDE.U32 R186, R186, -0x326172a9, RZ ;  /* 0xcd9e8d57baba7825 */ /* 0x000fe200078e00ff */
[----:B------:R1:W-:Y:S01]  /*57a0*/  MUFU.EX2 R224, R14 ;  /* 0x0000000e00e07308 */ /* 0x0003e20000000800 */
[-C--:B------:R-:W-:Y:S04]  /*57b0*/  HMMA.16816.F32.BF16 R28, R172, R170.reuse, R28 ;  /* 0x000000aaac1c723c */ /* 0x080fe8000004181c */
[----:B------:R-:W-:Y:S04]  /*57c0*/  IMAD.WIDE.U32 R4, R5, -0x2daee0ad, RZ ;  /* 0xd2511f5305047825 */ /* 0x000fe800078e00ff */
[----:B------:R-:W-:Y:S04]  /*57d0*/  HMMA.16816.F32.BF16 R32, R164, R170, R32 ;  /* 0x000000aaa420723c */ /* 0x000fe80000041820 */
[----:B------:R-:W-:Y:S01]  /*57e0*/  FFMA.FTZ R22, R189, -UR4, R22 ;  /* 0x80000004bd167c23 */ /* 0x000fe20008010016 */
[----:B------:R-:W-:Y:S01]  /*57f0*/  LOP3.LUT R177, R185, UR9, R4, 0x96, !PT ;  /* 0x00000009b9b17c12 */ /* 0x000fe2000f8e9604 */
[----:B------:R-:W-:Y:S01]  /*5800*/  FFMA.FTZ R20, R216, -UR4, R20 ;  /* 0x80000004d8147c23 */ /* 0x000fe20008010014 */
[----:B------:R-:W-:Y:S01]  /*5810*/  UIADD3 UR9, UR13, 0x78dde6e4, URZ ;  /* 0x78dde6e40d097890 */ /* 0x000fe2000fffe03f */
[----:B------:R-:W-:Y:S01]  /*5820*/  FFMA.FTZ R24, R195, -UR4, R24 ;  /* 0x80000004c3187c23 */ /* 0x000fe20008010018 */
[----:B------:R-:W-:Y:S02]  /*5830*/  @P1 FSEL R22, R22, -INF , !P2 ;  /* 0xff80000016161808 */ /* 0x000fe40005000000 */
[----:B------:R-:W-:Y:S01]  /*5840*/  PLOP3.LUT P1, PT, PT, PT, UP0, 0x80, 0x0 ;  /* 0x000000000000781c */ /* 0x000fe20003f2f008 */
[----:B------:R-:W-:Y:S01]  /*5850*/  FFMA.FTZ R26, R198, -UR4, R26 ;  /* 0x80000004c61a7c23 */ /* 0x000fe2000801001a */
[----:B------:R-:W-:Y:S01]  /*5860*/  @P4 FSEL R20, R20, -INF , !P2 ;  /* 0xff80000014144808 */ /* 0x000fe20005000000 */
[----:B------:R-:W-:Y:S01]  /*5870*/  FFMA.FTZ R23, R190, -UR4, R23 ;  /* 0x80000004be177c23 */ /* 0x000fe20008010017 */
[----:B------:R-:W-:Y:S01]  /*5880*/  PLOP3.LUT P4, PT, PT, PT, UP0, 0x80, 0x0 ;  /* 0x000000000000781c */ /* 0x000fe20003f8f008 */
[----:B------:R-:W-:Y:S01]  /*5890*/  FFMA.FTZ R25, R191, -UR4, R25 ;  /* 0x80000004bf197c23 */ /* 0x000fe20008010019 */
[----:B------:R-:W-:Y:S01]  /*58a0*/  LOP3.LUT R8, R5, UR11, R220, 0x96, !PT ;  /* 0x0000000b05087c12 */ /* 0x000fe2000f8e96dc */
[----:B------:R-:W-:Y:S01]  /*58b0*/  UIADD3 UR11, UR13, 0x1715609d, URZ ;  /* 0x1715609d0d0b7890 */ /* 0x000fe2000fffe03f */
[----:B------:R-:W-:Y:S01]  /*58c0*/  IMAD.WIDE.U32 R4, R7, -0x326172a9, RZ ;  /* 0xcd9e8d5707047825 */ /* 0x000fe200078e00ff */
[----:B------:R3:W-:Y:S03]  /*58d0*/  MUFU.EX2 R220, R15 ;  /* 0x0000000f00dc7308 */ /* 0x0007e60000000800 */
[----:B------:R-:W-:Y:S01]  /*58e0*/  IMAD.WIDE.U32 R8, R8, -0x326172a9, RZ ;  /* 0xcd9e8d5708087825 */ /* 0x000fe200078e00ff */
[----:B------:R-:W-:Y:S02]  /*58f0*/  @P1 FSEL R26, R26, -INF , !P2 ;  /* 0xff8000001a1a1808 */ /* 0x000fe40005000000 */
[----:B------:R-:W-:Y:S01]  /*5900*/  PLOP3.LUT P1, PT, PT, PT, UP0, 0x80, 0x0 ;  /* 0x000000000000781c */ /* 0x000fe20003f2f008 */
[----:B----4-:R-:W-:Y:S01]  /*5910*/  IMAD.WIDE.U32 R10, R177, -0x326172a9, RZ ;  /* 0xcd9e8d57b10a7825 */ /* 0x010fe200078e00ff */
[----:B------:R-:W-:Y:S02]  /*5920*/  @P4 FSEL R24, R24, -INF , !P2 ;  /* 0xff80000018184808 */ /* 0x000fe40005000000 */
[----:B------:R-:W-:Y:S01]  /*5930*/  PLOP3.LUT P2, PT, PT, PT, UP0, 0x80, 0x0 ;  /* 0x000000000000781c */ /* 0x000fe20003f4f008 */
[----:B------:R-:W-:Y:S01]  /*5940*/  FFMA.FTZ R28, R231, -UR4, R28 ;  /* 0x80000004e71c7c23 */ /* 0x000fe2000801001c */
[----:B------:R-:W-:Y:S01]  /*5950*/  PLOP3.LUT P4, PT, PT, PT, UP0, 0x80, 0x0 ;  /* 0x000000000000781c */ /* 0x000fe20003f8f008 */
[----:B------:R-:W-:Y:S01]  /*5960*/  FFMA.FTZ R21, R197, -UR4, R21 ;  /* 0x80000004c5157c23 */ /* 0x000fe20008010015 */
[----:B------:R-:W-:Y:S01]  /*5970*/  LOP3.LUT R6, R5, UR9, R182, 0x96, !PT ;  /* 0x0000000905067c12 */ /* 0x000fe2000f8e96b6 */
[----:B------:R-:W-:Y:S01]  /*5980*/  FFMA.FTZ R30, R195, -UR4, R30 ;  /* 0x80000004c31e7c23 */ /* 0x000fe2000801001e */
[----:B------:R-:W-:Y:S01]  /*5990*/  LOP3.LUT R4, R187, UR11, R4, 0x96, !PT ;  /* 0x0000000bbb047c12 */ /* 0x000fe2000f8e9604 */
[----:B------:R-:W-:Y:S01]  /*59a0*/  FFMA.FTZ R32, R192, -UR4, R32 ;  /* 0x80000004c0207c23 */ /* 0x000fe20008010020 */
[----:B------:R-:W-:Y:S01]  /*59b0*/  LOP3.LUT R178, R9, UR9, R178, 0x96, !PT ;  /* 0x0000000909b27c12 */ /* 0x000fe2000f8e96b2 */
[----:B------:R-:W-:Y:S01]  /*59c0*/  UIADD3 UR9, UR12, -0x56f99767, URZ ;  /* 0xa90668990c097890 */ /* 0x000fe2000fffe03f */
[----:B------:R-:W-:Y:S01]  /*59d0*/  @P1 FSEL R25, R25, -INF , !P5 ;  /* 0xff80000019191808 */ /* 0x000fe20006800000 */
[----:B------:R-:W-:Y:S01]  /*59e0*/  IMAD.WIDE.U32 R4, R4, -0x2daee0ad, RZ ;  /* 0xd2511f5304047825 */ /* 0x000fe200078e00ff */
[----:B------:R-:W-:Y:S01]  /*59f0*/  PLOP3.LUT P1, PT, PT, PT, UP0, 0x80, 0x0 ;  /* 0x000000000000781c */ /* 0x000fe20003f2f008 */
[----:B------:R-:W-:Y:S01]  /*5a00*/  MUFU.EX2 R195, R19 ;  /* 0x0000001300c37308 */ /* 0x000fe20000000800 */
[----:B------:R-:W-:Y:S01]  /*5a10*/  @P2 FSEL R23, R23, -INF , !P5 ;  /* 0xff80000017172808 */ /* 0x000fe20006800000 */
[----:B------:R-:W-:Y:S01]  /*5a20*/  IMAD.WIDE.U32 R6, R6, -0x2daee0ad, RZ ;  /* 0xd2511f5306067825 */ /* 0x000fe200078e00ff */
[----:B------:R-:W-:Y:S01]  /*5a30*/  PLOP3.LUT P2, PT, PT, PT, UP0, 0x80, 0x0 ;  /* 0x000000000000781c */ /* 0x000fe20003f4f008 */
[----:B------:R-:W4:Y:S01]  /*5a40*/  LDL R231, [R1+0xc] ;  /* 0x00000c0001e77983 */ /* 0x000f220000100800 */
[----:B------:R-:W-:Y:S01]  /*5a50*/  LOP3.LUT R8, R11, UR11, R8, 0x96, !PT ;  /* 0x0000000b0b087c12 */ /* 0x000fe2000f8e9608 */
[----:B------:R-:W-:Y:S01]  /*5a60*/  FFMA.FTZ R27, R196, -UR4, R27 ;  /* 0x80000004c41b7c23 */ /* 0x000fe2000801001b */
[----:B------:R-:W-:Y:S01]  /*5a70*/  @P4 FSEL R21, R21, -INF , !P5 ;  /* 0xff80000015154808 */ /* 0x000fe20006800000 */
[----:B------:R-:W-:Y:S01]  /*5a80*/  FFMA.FTZ R34, R216, -UR4, R34 ;  /* 0x80000004d8227c23 */ /* 0x000fe20008010022 */
[----:B------:R-:W-:Y:S01]  /*5a90*/  PLOP3.LUT P4, PT, PT, PT, UP0, 0x80, 0x0 ;  /* 0x000000000000781c */ /* 0x000fe20003f8f008 */
[----:B------:R-:W-:Y:S01]  /*5aa0*/  FFMA.FTZ R29, R226, -UR4, R29 ;  /* 0x80000004e21d7c23 */ /* 0x000fe2000801001d */
[----:B------:R-:W-:Y:S01]  /*5ab0*/  LOP3.LUT R179, R4, 0xffff, RZ, 0xc0, !PT ;  /* 0x0000ffff04b37812 */ /* 0x000fe200078ec0ff */
[----:B------:R-:W-:Y:S01]  /*5ac0*/  FFMA.FTZ R33, R232, -UR4, R33 ;  /* 0x80000004e8217c23 */ /* 0x000fe20008010021 */
[----:B------:R-:W-:Y:S01]  /*5ad0*/  LOP3.LUT R180, R7, UR9, R180, 0x96, !PT ;  /* 0x0000000907b47c12 */ /* 0x000fe2000f8e96b4 */
[----:B------:R-:W-:Y:S01]  /*5ae0*/  FFMA.FTZ R31, R191, -UR4, R31 ;  /* 0x80000004bf1f7c23 */ /* 0x000fe2000801001f */
[----:B------:R-:W-:Y:S01]  /*5af0*/  LOP3.LUT R9, R5, UR10, R6, 0x96, !PT ;  /* 0x0000000a05097c12 */ /* 0x000fe2000f8e9606 */
[----:B------:R-:W-:Y:S01]  /*5b00*/  IMAD.WIDE.U32 R6, R178, -0x2daee0ad, RZ ;  /* 0xd2511f53b2067825 */ /* 0x000fe200078e00ff */
[----:B------:R-:W-:Y:S01]  /*5b10*/  @P2 FSEL R28, R28, -INF , !P3 ;  /* 0xff8000001c1c2808 */ /* 0x000fe20005800000 */
[----:B------:R-:W-:Y:S01]  /*5b20*/  MUFU.EX2 R196, R17 ;  /* 0x0000001100c47308 */ /* 0x000fe20000000800 */
[----:B------:R-:W-:Y:S01]  /*5b30*/  PLOP3.LUT P2, PT, PT, PT, UP0, 0x80, 0x0 ;  /* 0x000000000000781c */ /* 0x000fe20003f4f008 */
[----:B------:R-:W-:Y:S01]  /*5b40*/  FFMA.FTZ R35, R197, -UR4, R35 ;  /* 0x80000004c5237c23 */ /* 0x000fe20008010023 */
[----:B------:R-:W-:Y:S01]  /*5b50*/  SHF.R.U32.HI R178, RZ, 0x10, R4 ;  /* 0x00000010ffb27819 */ /* 0x000fe20000011604 */
[--C-:B------:R-:W-:Y:S01]  /*5b60*/  FFMA.FTZ R28, R28, c[0x0][0x23c], -R2.reuse ;  /* 0x00008f001c1c7a23 */ /* 0x100fe20000010802 */
[----:B------:R-:W-:Y:S01]  /*5b70*/  LOP3.LUT R11, R4, 0xff, RZ, 0xc0, !PT ;  /* 0x000000ff040b7812 */ /* 0x000fe200078ec0ff */
[----:B------:R-:W-:Y:S01]  /*5b80*/  FFMA.FTZ R24, R24, c[0x0][0x23c], -R2 ;  /* 0x00008f0018187a23 */ /* 0x000fe20000010802 */
[----:B--2---:R-:W-:Y:S01]  /*5b90*/  SHF.R.U32.HI R12, RZ, 0x18, R4 ;  /* 0x00000018ff0c7819 */ /* 0x004fe20000011604 */
[----:B------:R-:W-:Y:S01]  /*5ba0*/  IMAD.WIDE.U32 R4, R8, -0x2daee0ad, RZ ;  /* 0xd2511f5308047825 */ /* 0x000fe200078e00ff */
[----:B------:R-:W-:Y:S01]  /*5bb0*/  @P1 FSEL R30, R30, -INF , !P3 ;  /* 0xff8000001e1e1808 */ /* 0x000fe20005800000 */
[----:B------:R-:W-:Y:S01]  /*5bc0*/  MUFU.EX2 R191, R24 ;  /* 0x0000001800bf7308 */ /* 0x000fe20000000800 */
[----:B------:R-:W-:Y:S01]  /*5bd0*/  PLOP3.LUT P1, PT, PT, PT, UP0, 0x80, 0x0 ;  /* 0x000000000000781c */ /* 0x000fe20003f2f008 */
[----:B------:R-:W-:Y:S01]  /*5be0*/  FFMA.FTZ R25, R25, c[0x0][0x23c], -R2 ;  /* 0x00008f0019197a23 */ /* 0x000fe20000010802 */
[----:B------:R-:W-:Y:S01]  /*5bf0*/  LOP3.LUT R8, R5, UR10, R6, 0x96, !PT ;  /* 0x0000000a05087c12 */ /* 0x000fe2000f8e9606 */
[----:B------:R-:W-:Y:S01]  /*5c00*/  UIADD3 UR10, UR13, -0x4ab325aa, URZ ;  /* 0xb54cda560d0a7890 */ /* 0x000fe2000fffe03f */
[C---:B------:R-:W-:Y:S01]  /*5c10*/  LOP3.LUT R169, R4.reuse, 0xff, RZ, 0xc0, !PT ;  /* 0x000000ff04a97812 */ /* 0x040fe200078ec0ff */
[--C-:B------:R-:W-:Y:S01]  /*5c20*/  FFMA.FTZ R21, R21, c[0x0][0x23c], -R176.reuse ;  /* 0x00008f0015157a23 */ /* 0x100fe200000108b0 */
[----:B------:R-:W-:Y:S01]  /*5c30*/  LOP3.LUT R172, R4, 0xffff, RZ, 0xc0, !PT ;  /* 0x0000ffff04ac7812 */ /* 0x000fe200078ec0ff */
[----:B------:R-:W-:Y:S01]  /*5c40*/  FFMA.FTZ R20, R20, c[0x0][0x23c], -R176 ;  /* 0x00008f0014147a23 */ /* 0x000fe200000108b0 */
[--C-:B------:R-:W-:Y:S01]  /*5c50*/  SHF.R.U32.HI R173, RZ, 0x18, R4.reuse ;  /* 0x00000018ffad7819 */ /* 0x100fe20000011604 */
[----:B------:R-:W-:Y:S01]  /*5c60*/  MUFU.EX2 R187, R21 ;  /* 0x0000001500bb7308 */ /* 0x000fe20000000800 */
[----:B------:R-:W-:Y:S01]  /*5c70*/  SHF.R.U32.HI R168, RZ, 0x10, R4 ;  /* 0x00000010ffa87819 */ /* 0x000fe20000011604 */
[----:B------:R-:W-:Y:S01]  /*5c80*/  IMAD.WIDE.U32 R4, R180, -0x326172a9, RZ ;  /* 0xcd9e8d57b4047825 */ /* 0x000fe200078e00ff */
[----:B------:R-:W-:Y:S01]  /*5c90*/  LOP3.LUT R184, R7, UR9, R184, 0x96, !PT ;  /* 0x0000000907b87c12 */ /* 0x000fe2000f8e96b8 */
[----:B------:R-:W-:Y:S01]  /*5ca0*/  ULDC.U8 UR9, c[0x0][0x2d8] ;  /* 0x0000b60000097ab9 */ /* 0x000fe20000000000 */
[----:B------:R-:W-:Y:S01]  /*5cb0*/  @P2 FSEL R32, R32, -INF , !P3 ;  /* 0xff80000020202808 */ /* 0x000fe20005800000 */
[--C-:B------:R-:W-:Y:S01]  /*5cc0*/  FFMA.FTZ R22, R22, c[0x0][0x23c], -R3.reuse ;  /* 0x00008f0016167a23 */ /* 0x100fe20000010803 */
[----:B------:R-:W-:Y:S01]  /*5cd0*/  PLOP3.LUT P2, PT, PT, PT, UP0, 0x80, 0x0 ;  /* 0x000000000000781c */ /* 0x000fe20003f4f008 */
[----:B------:R-:W-:Y:S01]  /*5ce0*/  FFMA.FTZ R30, R30, c[0x0][0x23c], -R0 ;  /* 0x00008f001e1e7a23 */ /* 0x000fe20000010800 */
[----:B------:R-:W-:Y:S01]  /*5cf0*/  LOP3.LUT R7, R5, UR10, R186, 0x96, !PT ;  /* 0x0000000a05077c12 */ /* 0x000fe2000f8e96ba */
[----:B------:R-:W-:Y:S01]  /*5d00*/  MUFU.EX2 R192, R20 ;  /* 0x0000001400c07308 */ /* 0x000fe20000000800 */
[----:B------:R-:W-:Y:S01]  /*5d10*/  @P4 FSEL R27, R27, -INF , !P5 ;  /* 0xff8000001b1b4808 */ /* 0x000fe20006800000 */
[----:B------:R-:W-:Y:S01]  /*5d20*/  FFMA.FTZ R32, R32, c[0x0][0x23c], -R176 ;  /* 0x00008f0020207a23 */ /* 0x000fe200000108b0 */
[----:B------:R-:W-:Y:S01]  /*5d30*/  ISETP.LE.U32.AND P4, PT, R12, UR9, PT ;  /* 0x000000090c007c0c */ /* 0x000fe2000bf83070 */
[--C-:B------:R-:W-:Y:S01]  /*5d40*/  FFMA.FTZ R26, R26, c[0x0][0x23c], -R0.reuse ;  /* 0x00008f001a1a7a23 */ /* 0x100fe20000010800 */
[C---:B------:R-:W-:Y:S01]  /*5d50*/  LOP3.LUT R12, R4.reuse, 0xffff, RZ, 0xc0, !PT ;  /* 0x0000ffff040c7812 */ /* 0x040fe200078ec0ff */
[----:B------:R-:W-:Y:S01]  /*5d60*/  FFMA.FTZ R27, R27, c[0x0][0x23c], -R0 ;  /* 0x00008f001b1b7a23 */ /* 0x000fe20000010800 */
[----:B-1----:R-:W-:Y:S01]  /*5d70*/  LOP3.LUT R14, R4, 0xff, RZ, 0xc0, !PT ;  /* 0x000000ff040e7812 */ /* 0x002fe200078ec0ff */
[--C-:B------:R-:W-:Y:S01]  /*5d80*/  FFMA.FTZ R23, R23, c[0x0][0x23c], -R3.reuse ;  /* 0x00008f0017177a23 */ /* 0x100fe20000010803 */
[--C-:B---3--:R-:W-:Y:S01]  /*5d90*/  SHF.R.U32.HI R15, RZ, 0x18, R4.reuse ;  /* 0x00000018ff0f7819 */ /* 0x108fe20000011604 */
[----:B------:R-:W-:Y:S01]  /*5da0*/  MUFU.EX2 R188, R22 ;  /* 0x0000001600bc7308 */ /* 0x000fe20000000800 */
[----:B------:R-:W-:Y:S01]  /*5db0*/  SHF.R.U32.HI R13, RZ, 0x10, R4 ;  /* 0x00000010ff0d7819 */ /* 0x000fe20000011604 */
[----:B------:R-:W-:Y:S01]  /*5dc0*/  IMAD.WIDE.U32 R4, R184, -0x326172a9, RZ ;  /* 0xcd9e8d57b8047825 */ /* 0x000fe200078e00ff */
[----:B------:R-:W-:Y:S02]  /*5dd0*/  @P1 FSEL R34, R34, -INF , !P3 ;  /* 0xff80000022221808 */ /* 0x000fe40005800000 */
[----:B------:R-:W-:Y:S02]  /*5de0*/  PLOP3.LUT P1, PT, PT, PT, UP0, 0x80, 0x0 ;  /* 0x000000000000781c */ /* 0x000fe40003f2f008 */
[----:B------:R-:W-:Y:S01]  /*5df0*/  PLOP3.LUT P3, PT, PT, PT, UP0, 0x80, 0x0 ;  /* 0x000000000000781c */ /* 0x000fe20003f6f008 */
[----:B------:R-:W-:Y:S01]  /*5e00*/  FFMA.FTZ R34, R34, c[0x0][0x23c], -R3 ;  /* 0x00008f0022227a23 */ /* 0x000fe20000010803 */
[----:B------:R-:W-:Y:S01]  /*5e10*/  LOP3.LUT R6, R5, UR10, R10, 0x96, !PT ;  /* 0x0000000a05067c12 */ /* 0x000fe2000f8e960a */
[----:B------:R-:W-:Y:S01]  /*5e20*/  MUFU.EX2 R190, R25 ;  /* 0x0000001900be7308 */ /* 0x000fe20000000800 */
[----:B------:R-:W-:Y:S02]  /*5e30*/  LOP3.LUT R10, R7, 0xffff, RZ, 0xc0, !PT ;  /* 0x0000ffff070a7812 */ /* 0x000fe400078ec0ff */
[----:B------:R-:W-:Y:S02]  /*5e40*/  @P2 FSEL R29, R29, -INF , !P6 ;  /* 0xff8000001d1d2808 */ /* 0x000fe40007000000 */
[----:B------:R-:W-:Y:S02]  /*5e50*/  SHF.R.U32.HI R10, RZ, 0x8, R10 ;  /* 0x00000008ff0a7819 */ /* 0x000fe4000001160a */
[----:B------:R-:W-:Y:S01]  /*5e60*/  PLOP3.LUT P2, PT, PT, PT, UP0, 0x80, 0x0 ;  /* 0x000000000000781c */ /* 0x000fe20003f4f008 */
[----:B------:R-:W-:Y:S01]  /*5e70*/  FFMA.FTZ R2, R29, c[0x0][0x23c], -R2 ;  /* 0x00008f001d027a23 */ /* 0x000fe20000010802 */
[----:B------:R-:W-:Y:S01]  /*5e80*/  LOP3.LUT R10, R10, 0xffff, RZ, 0xc0, !PT ;  /* 0x0000ffff0a0a7812 */ /* 0x000fe200078ec0ff */
[----:B------:R-:W-:Y:S01]  /*5e90*/  MUFU.EX2 R198, R18 ;  /* 0x0000001200c67308 */ /* 0x000fe20000000800 */
[----:B------:R-:W-:Y:S02]  /*5ea0*/  ISETP.LE.U32.AND P5, PT, R11, UR9, PT ;  /* 0x000000090b007c0c */ /* 0x000fe4000bfa3070 */
[----:B------:R-:W-:Y:S02]  /*5eb0*/  LOP3.LUT R11, R7, 0xff, RZ, 0xc0, !PT ;  /* 0x000000ff070b7812 */ /* 0x000fe400078ec0ff */
[----:B------:R-:W-:Y:S02]  /*5ec0*/  @P1 FSEL R33, R33, -INF , !P6 ;  /* 0xff80000021211808 */ /* 0x000fe40007000000 */
[----:B------:R-:W-:Y:S02]  /*5ed0*/  ISETP.LE.U32.AND P1, PT, R10, UR9, PT ;  /* 0x000000090a007c0c */ /* 0x000fe4000bf23070 */
[----:B------:R-:W-:Y:S01]  /*5ee0*/  @P3 FSEL R31, R31, -INF , !P6 ;  /* 0xff8000001f1f3808 */ /* 0x000fe20007000000 */
[----:B------:R-:W-:Y:S01]  /*5ef0*/  MUFU.EX2 R184, R2 ;  /* 0x0000000200b87308 */ /* 0x000fe20000000800 */
[----:B------:R-:W-:Y:S01]  /*5f00*/  ISETP.LE.U32.AND P3, PT, R11, UR9, PT ;  /* 0x000000090b007c0c */ /* 0x000fe2000bf63070 */
[----:B------:R-:W-:Y:S01]  /*5f10*/  FFMA.FTZ R176, R33, c[0x0][0x23c], -R176 ;  /* 0x00008f0021b07a23 */ /* 0x000fe200000108b0 */
[--C-:B------:R-:W-:Y:S01]  /*5f20*/  SHF.R.U32.HI R11, RZ, 0x10, R7.reuse ;  /* 0x00000010ff0b7819 */ /* 0x100fe20000011607 */
[----:B------:R-:W-:Y:S01]  /*5f30*/  FFMA.FTZ R0, R31, c[0x0][0x23c], -R0 ;  /* 0x00008f001f007a23 */ /* 0x000fe20000010800 */
[----:B------:R-:W-:Y:S02]  /*5f40*/  SHF.R.U32.HI R10, RZ, 0x18, R7 ;  /* 0x00000018ff0a7819 */ /* 0x000fe40000011607 */
[----:B------:R-:W-:Y:S02]  /*5f50*/  LOP3.LUT R7, R6, 0xffff, RZ, 0xc0, !PT ;  /* 0x0000ffff06077812 */ /* 0x000fe400078ec0ff */
[----:B------:R-:W-:Y:S01]  /*5f60*/  @P2 FSEL R35, R35, -INF , !P6 ;  /* 0xff80000023232808 */ /* 0x000fe20007000000 */
[----:B------:R-:W-:Y:S01]  /*5f70*/  @!P1 FADD.FTZ R219, -R219, -RZ ;  /* 0x800000ffdbdb9221 */ /* 0x000fe20000010100 */
[----:B------:R-:W-:Y:S01]  /*5f80*/  SHF.R.U32.HI R7, RZ, 0x8, R7 ;  /* 0x00000008ff077819 */ /* 0x000fe20000011607 */
[----:B------:R-:W1:Y:S01]  /*5f90*/  MUFU.EX2 R181, R32 ;  /* 0x0000002000b57308 */ /* 0x000e620000000800 */
[----:B------:R-:W-:Y:S01]  /*5fa0*/  ISETP.LE.U32.AND P2, PT, R10, UR9, PT ;  /* 0x000000090a007c0c */ /* 0x000fe2000bf43070 */
[----:B------:R-:W-:Y:S01]  /*5fb0*/  @!P3 FADD.FTZ R222, -R222, -RZ ;  /* 0x800000ffdedeb221 */ /* 0x000fe20000010100 */
[----:B------:R-:W-:Y:S01]  /*5fc0*/  LOP3.LUT R7, R7, 0xffff, RZ, 0xc0, !PT ;  /* 0x0000ffff07077812 */ /* 0x000fe200078ec0ff */
[----:B------:R-:W-:Y:S01]  /*5fd0*/  FFMA.FTZ R3, R35, c[0x0][0x23c], -R3 ;  /* 0x00008f0023037a23 */ /* 0x000fe20000010803 */
[----:B------:R-:W-:Y:S02]  /*5fe0*/  LOP3.LUT R11, R11, 0xff, RZ, 0xc0, !PT ;  /* 0x000000ff0b0b7812 */ /* 0x000fe400078ec0ff */
[----:B------:R-:W-:Y:S02]  /*5ff0*/  ISETP.LE.U32.AND P1, PT, R7, UR9, PT ;  /* 0x0000000907007c0c */ /* 0x000fe4000bf23070 */
[----:B------:R-:W-:Y:S01]  /*6000*/  LOP3.LUT R10, R6, 0xff, RZ, 0xc0, !PT ;  /* 0x000000ff060a7812 */ /* 0x000fe200078ec0ff */
[----:B------:R-:W-:Y:S01]  /*6010*/  MUFU.EX2 R183, R0 ;  /* 0x0000000000b77308 */ /* 0x000fe20000000800 */
[--C-:B------:R-:W-:Y:S02]  /*6020*/  SHF.R.U32.HI R7, RZ, 0x10, R6.reuse ;  /* 0x00000010ff077819 */ /* 0x100fe40000011606 */
[----:B------:R-:W-:Y:S01]  /*6030*/  ISETP.LE.U32.AND P6, PT, R11, UR9, PT ;  /* 0x000000090b007c0c */ /* 0x000fe2000bfc3070 */
[----:B------:R-:W-:Y:S01]  /*6040*/  @!P2 FADD.FTZ R225, -R225, -RZ ;  /* 0x800000ffe1e1a221 */ /* 0x000fe20000010100 */
[----:B------:R-:W-:Y:S02]  /*6050*/  ISETP.LE.U32.AND P3, PT, R10, UR9, PT ;  /* 0x000000090a007c0c */ /* 0x000fe4000bf63070 */
[----:B------:R-:W-:Y:S02]  /*6060*/  LOP3.LUT R10, R4, 0xffff, RZ, 0xc0, !PT ;  /* 0x0000ffff040a7812 */ /* 0x000fe400078ec0ff */
[----:B------:R-:W-:Y:S01]  /*6070*/  LOP3.LUT R5, R7, 0xff, RZ, 0xc0, !PT ;  /* 0x000000ff07057812 */ /* 0x000fe200078ec0ff */
[----:B------:R-:W-:Y:S01]  /*6080*/  @!P1 FADD.FTZ R227, -R227, -RZ ;  /* 0x800000ffe3e39221 */ /* 0x000fe20000010100 */
[----:B------:R-:W-:Y:S01]  /*6090*/  SHF.R.U32.HI R6, RZ, 0x18, R6 ;  /* 0x00000018ff067819 */ /* 0x000fe20000011606 */
[----:B------:R-:W-:Y:S01]  /*60a0*/  MUFU.EX2 R177, R176 ;  /* 0x000000b000b17308 */ /* 0x000fe20000000800 */
[----:B------:R-:W-:Y:S01]  /*60b0*/  ISETP.LE.U32.AND P2, PT, R5, UR9, PT ;  /* 0x0000000905007c0c */ /* 0x000fe2000bf43070 */
[----:B-1----:R-:W-:Y:S01]  /*60c0*/  @!P5 FADD.FTZ R181, -R181, -RZ ;  /* 0x800000ffb5b5d221 */ /* 0x002fe20000010100 */
[----:B------:R-:W-:Y:S01]  /*60d0*/  SHF.R.U32.HI R5, RZ, 0x8, R10 ;  /* 0x00000008ff057819 */ /* 0x000fe2000001160a */
[----:B------:R-:W-:Y:S01]  /*60e0*/  @!P6 FADD.FTZ R218, -R218, -RZ ;  /* 0x800000ffdadae221 */ /* 0x000fe20000010100 */
[----:B------:R-:W-:Y:S01]  /*60f0*/  ISETP.LE.U32.AND P6, PT, R6, UR9, PT ;  /* 0x0000000906007c0c */ /* 0x000fe2000bfc3070 */
[----:B------:R-:W-:Y:S01]  /*6100*/  @!P3 FADD.FTZ R229, -R229, -RZ ;  /* 0x800000ffe5e5b221 */ /* 0x000fe20000010100 */
[----:B------:R-:W-:Y:S02]  /*6110*/  LOP3.LUT R5, R5, 0xffff, RZ, 0xc0, !PT ;  /* 0x0000ffff05057812 */ /* 0x000fe400078ec0ff */
[----:B------:R-:W-:Y:S01]  /*6120*/  LOP3.LUT R7, R4, 0xff, RZ, 0xc0, !PT ;  /* 0x000000ff04077812 */ /* 0x000fe200078ec0ff */
[----:B------:R-:W1:Y:S01]  /*6130*/  MUFU.EX2 R180, R3 ;  /* 0x0000000300b47308 */ /* 0x000e620000000800 */
[----:B------:R-:W-:Y:S02]  /*6140*/  ISETP.LE.U32.AND P1, PT, R5, UR9, PT ;  /* 0x0000000905007c0c */ /* 0x000fe4000bf23070 */
[----:B------:R-:W-:Y:S01]  /*6150*/  ISETP.LE.U32.AND P3, PT, R7, UR9, PT ;  /* 0x0000000907007c0c */ /* 0x000fe2000bf63070 */
[----:B------:R-:W-:Y:S01]  /*6160*/  @!P2 FADD.FTZ R230, -R230, -RZ ;  /* 0x800000ffe6e6a221 */ /* 0x000fe20000010100 */
[--C-:B------:R-:W-:Y:S02]  /*6170*/  SHF.R.U32.HI R6, RZ, 0x10, R4.reuse ;  /* 0x00000010ff067819 */ /* 0x100fe40000011604 */
[----:B------:R-:W-:Y:S01]  /*6180*/  SHF.R.U32.HI R5, RZ, 0x18, R4 ;  /* 0x00000018ff057819 */ /* 0x000fe20000011604 */
[----:B------:R-:W-:Y:S01]  /*6190*/  @!P6 FADD.FTZ R228, -R228, -RZ ;  /* 0x800000ffe4e4e221 */ /* 0x000fe20000010100 */
[----:B------:R-:W-:Y:S01]  /*61a0*/  SHF.R.U32.HI R4, RZ, 0x8, R12 ;  /* 0x00000008ff047819 */ /* 0x000fe2000001160c */
[----:B------:R-:W-:Y:S01]  /*61b0*/  MUFU.EX2 R189, R23 ;  /* 0x0000001700bd7308 */ /* 0x000fe20000000800 */
[----:B------:R-:W-:Y:S02]  /*61c0*/  LOP3.LUT R6, R6, 0xff, RZ, 0xc0, !PT ;  /* 0x000000ff06067812 */ /* 0x000fe400078ec0ff */
[----:B------:R-:W-:Y:S01]  /*61d0*/  LOP3.LUT R4, R4, 0xffff, RZ, 0xc0, !PT ;  /* 0x0000ffff04047812 */ /* 0x000fe200078ec0ff */
[----:B------:R-:W-:Y:S01]  /*61e0*/  @!P1 FADD.FTZ R221, -R221, -RZ ;  /* 0x800000ffdddd9221 */ /* 0x000fe20000010100 */
[----:B------:R-:W-:Y:S01]  /*61f0*/  ISETP.LE.U32.AND P2, PT, R6, UR9, PT ;  /* 0x0000000906007c0c */ /* 0x000fe2000bf43070 */
[----:B------:R-:W-:Y:S01]  /*6200*/  @!P3 FADD.FTZ R223, -R223, -RZ ;  /* 0x800000ffdfdfb221 */ /* 0x000fe20000010100 */
[----:B------:R-:W-:Y:S02]  /*6210*/  ISETP.LE.U32.AND P6, PT, R5, UR9, PT ;  /* 0x0000000905007c0c */ /* 0x000fe4000bfc3070 */
[----:B------:R-:W-:Y:S01]  /*6220*/  ISETP.LE.U32.AND P1, PT, R4, UR9, PT ;  /* 0x0000000904007c0c */ /* 0x000fe2000bf23070 */
[----:B------:R-:W2:Y:S01]  /*6230*/  MUFU.EX2 R194, R26 ;  /* 0x0000001a00c27308 */ /* 0x000ea20000000800 */
[----:B------:R-:W-:Y:S02]  /*6240*/  LOP3.LUT R4, R9, 0xffff, RZ, 0xc0, !PT ;  /* 0x0000ffff09047812 */ /* 0x000fe400078ec0ff */
[----:B------:R-:W-:Y:S01]  /*6250*/  ISETP.LE.U32.AND P3, PT, R14, UR9, PT ;  /* 0x000000090e007c0c */ /* 0x000fe2000bf63070 */
[----:B-1----:R-:W-:Y:S01]  /*6260*/  @!P4 FADD.FTZ R180, -R180, -RZ ;  /* 0x800000ffb4b4c221 */ /* 0x002fe20000010100 */
[----:B------:R-:W-:Y:S02]  /*6270*/  SHF.R.U32.HI R4, RZ, 0x8, R4 ;  /* 0x00000008ff047819 */ /* 0x000fe40000011604 */
[----:B------:R-:W-:Y:S01]  /*6280*/  LOP3.LUT R5, R13, 0xff, RZ, 0xc0, !PT ;  /* 0x000000ff0d057812 */ /* 0x000fe200078ec0ff */
[----:B------:R-:W-:Y:S01]  /*6290*/  @!P2 FADD.FTZ R224, -R224, -RZ ;  /* 0x800000ffe0e0a221 */ /* 0x000fe20000010100 */
[----:B------:R-:W-:Y:S01]  /*62a0*/  LOP3.LUT R4, R4, 0xffff, RZ, 0xc0, !PT ;  /* 0x0000ffff04047812 */ /* 0x000fe200078ec0ff */
[----:B------:R-:W-:Y:S01]  /*62b0*/  @!P6 FADD.FTZ R220, -R220, -RZ ;  /* 0x800000ffdcdce221 */ /* 0x000fe20000010100 */
[----:B------:R-:W-:Y:S01]  /*62c0*/  SHF.R.U32.HI R2, RZ, 0x10, R9 ;  /* 0x00000010ff027819 */ /* 0x000fe20000011609 */
[----:B------:R-:W-:Y:S01]  /*62d0*/  @!P1 FADD.FTZ R196, -R196, -RZ ;  /* 0x800000ffc4c49221 */ /* 0x000fe20000010100 */
[----:B------:R-:W-:Y:S01]  /*62e0*/  ISETP.LE.U32.AND P1, PT, R4, UR9, PT ;  /* 0x0000000904007c0c */ /* 0x000fe2000bf23070 */
[----:B------:R-:W-:Y:S01]  /*62f0*/  MUFU.EX2 R193, R27 ;  /* 0x0000001b00c17308 */ /* 0x000fe20000000800 */
[----:B------:R-:W-:Y:S01]  /*6300*/  ISETP.LE.U32.AND P2, PT, R15, UR9, PT ;  /* 0x000000090f007c0c */ /* 0x000fe2000bf43070 */
[----:B------:R-:W-:Y:S01]  /*6310*/  @!P3 FADD.FTZ R199, -R199, -RZ ;  /* 0x800000ffc7c7b221 */ /* 0x000fe20000010100 */
[----:B------:R-:W-:Y:S02]  /*6320*/  ISETP.LE.U32.AND P6, PT, R5, UR9, PT ;  /* 0x0000000905007c0c */ /* 0x000fe4000bfc3070 */
[----:B------:R-:W-:Y:S02]  /*6330*/  LOP3.LUT R5, R9, 0xff, RZ, 0xc0, !PT ;  /* 0x000000ff09057812 */ /* 0x000fe400078ec0ff */
[----:B------:R-:W-:Y:S02]  /*6340*/  LOP3.LUT R4, R2, 0xff, RZ, 0xc0, !PT ;  /* 0x000000ff02047812 */ /* 0x000fe400078ec0ff */
[C---:B------:R-:W-:Y:S01]  /*6350*/  LOP3.LUT R2, R8.reuse, 0xffff, RZ, 0xc0, !PT ;  /* 0x0000ffff08027812 */ /* 0x040fe200078ec0ff */
[----:B------:R-:W1:Y:S01]  /*6360*/  MUFU.EX2 R182, R34 ;  /* 0x0000002200b67308 */ /* 0x000e620000000800 */
[----:B------:R-:W-:Y:S01]  /*6370*/  ISETP.LE.U32.AND P3, PT, R5, UR9, PT ;  /* 0x0000000905007c0c */ /* 0x000fe2000bf63070 */
[----:B------:R-:W-:Y:S01]  /*6380*/  @!P1 FADD.FTZ R187, -R187, -RZ ;  /* 0x800000ffbbbb9221 */ /* 0x000fe20000010100 */
[----:B------:R-:W-:Y:S01]  /*6390*/  SHF.R.U32.HI R2, RZ, 0x8, R2 ;  /* 0x00000008ff027819 */ /* 0x000fe20000011602 */
[----:B------:R-:W-:Y:S01]  /*63a0*/  @!P2 FADD.FTZ R195, -R195, -RZ ;  /* 0x800000ffc3c3a221 */ /* 0x000fe20000010100 */
[----:B------:R-:W-:Y:S01]  /*63b0*/  LOP3.LUT R5, R8, 0xff, RZ, 0xc0, !PT ;  /* 0x000000ff08057812 */ /* 0x000fe200078ec0ff */
[----:B------:R-:W-:Y:S01]  /*63c0*/  @!P6 FADD.FTZ R198, -R198, -RZ ;  /* 0x800000ffc6c6e221 */ /* 0x000fe20000010100 */
[----:B------:R-:W-:Y:S02]  /*63d0*/  LOP3.LUT R2, R2, 0xffff, RZ, 0xc0, !PT ;  /* 0x0000ffff02027812 */ /* 0x000fe400078ec0ff */
[----:B------:R-:W-:Y:S01]  /*63e0*/  ISETP.LE.U32.AND P2, PT, R4, UR9, PT ;  /* 0x0000000904007c0c */ /* 0x000fe2000bf43070 */
[----:B------:R-:W-:Y:S01]  /*63f0*/  MUFU.EX2 R185, R28 ;  /* 0x0000001c00b97308 */ /* 0x000fe20000000800 */
[----:B------:R-:W-:Y:S02]  /*6400*/  ISETP.LE.U32.AND P1, PT, R2, UR9, PT ;  /* 0x0000000902007c0c */ /* 0x000fe4000bf23070 */
[----:B------:R-:W-:Y:S01]  /*6410*/  SHF.R.U32.HI R2, RZ, 0x8, R179 ;  /* 0x00000008ff027819 */ /* 0x000fe200000116b3 */
[----:B------:R-:W-:Y:S01]  /*6420*/  @!P3 FADD.FTZ R192, -R192, -RZ ;  /* 0x800000ffc0c0b221 */ /* 0x000fe20000010100 */
[----:B------:R-:W-:Y:S02]  /*6430*/  ISETP.LE.U32.AND P3, PT, R5, UR9, PT ;  /* 0x0000000905007c0c */ /* 0x000fe4000bf63070 */
[----:B------:R-:W-:Y:S02]  /*6440*/  SHF.R.U32.HI R4, RZ, 0x10, R8 ;  /* 0x00000010ff047819 */ /* 0x000fe40000011608 */
[----:B------:R-:W-:Y:S01]  /*6450*/  LOP3.LUT R2, R2, 0xffff, RZ, 0xc0, !PT ;  /* 0x0000ffff02027812 */ /* 0x000fe200078ec0ff */
[----:B------:R-:W3:Y:S01]  /*6460*/  MUFU.EX2 R186, R30 ;  /* 0x0000001e00ba7308 */ /* 0x000ee20000000800 */
[----:B------:R-:W-:Y:S01]  /*6470*/  LOP3.LUT R4, R4, 0xff, RZ, 0xc0, !PT ;  /* 0x000000ff04047812 */ /* 0x000fe200078ec0ff */
[----:B------:R-:W-:Y:S01]  /*6480*/  @!P2 FADD.FTZ R188, -R188, -RZ ;  /* 0x800000ffbcbca221 */ /* 0x000fe20000010100 */
[----:B------:R-:W-:Y:S01]  /*6490*/  LOP3.LUT R5, R168, 0xff, RZ, 0xc0, !PT ;  /* 0x000000ffa8057812 */ /* 0x000fe200078ec0ff */
[----:B------:R-:W-:Y:S01]  /*64a0*/  @!P1 FADD.FTZ R190, -R190, -RZ ;  /* 0x800000ffbebe9221 */ /* 0x000fe20000010100 */
[----:B------:R-:W-:Y:S02]  /*64b0*/  ISETP.LE.U32.AND P2, PT, R4, UR9, PT ;  /* 0x0000000904007c0c */ /* 0x000fe4000bf43070 */
[----:B------:R-:W-:Y:S01]  /*64c0*/  LOP3.LUT R4, R178, 0xff, RZ, 0xc0, !PT ;  /* 0x000000ffb2047812 */ /* 0x000fe200078ec0ff */
[----:B------:R-:W-:Y:S01]  /*64d0*/  @!P3 FADD.FTZ R191, -R191, -RZ ;  /* 0x800000ffbfbfb221 */ /* 0x000fe20000010100 */
[----:B------:R-:W-:Y:S02]  /*64e0*/  ISETP.LE.U32.AND P1, PT, R2, UR9, PT ;  /* 0x0000000902007c0c */ /* 0x000fe4000bf23070 */
[----:B------:R-:W-:Y:S02]  /*64f0*/  SHF.R.U32.HI R2, RZ, 0x8, R172 ;  /* 0x00000008ff027819 */ /* 0x000fe400000116ac */
[----:B------:R-:W-:Y:S02]  /*6500*/  ISETP.LE.U32.AND P3, PT, R4, UR9, PT ;  /* 0x0000000904007c0c */ /* 0x000fe4000bf63070 */
[----:B------:R-:W-:Y:S02]  /*6510*/  LOP3.LUT R4, R2, 0xffff, RZ, 0xc0, !PT ;  /* 0x0000ffff02047812 */ /* 0x000fe400078ec0ff */
[----:B------:R-:W-:Y:S01]  /*6520*/  F2FP.RELU.BF16.PACK_AB R2, R219, R222 ;  /* 0x000000dedb02723e */ /* 0x000fe200000018ff */
[----:B--2---:R-:W-:Y:S01]  /*6530*/  @!P2 FADD.FTZ R194, -R194, -RZ ;  /* 0x800000ffc2c2a221 */ /* 0x004fe20000010100 */
[----:B------:R-:W-:Y:S02]  /*6540*/  ISETP.LE.U32.AND P5, PT, R5, UR9, PT ;  /* 0x0000000905007c0c */ /* 0x000fe4000bfa3070 */
[----:B------:R-:W-:Y:S01]  /*6550*/  F2FP.RELU.BF16.PACK_AB R5, R225, R218 ;  /* 0x000000dae105723e */ /* 0x000fe200000018ff */
[----:B------:R2:W-:Y:S01]  /*6560*/  STS [R236+0x20000], R2 ;  /* 0x02000002ec007388 */ /* 0x0005e20000000800 */
[----:B------:R-:W-:Y:S01]  /*6570*/  F2FP.RELU.BF16.PACK_AB R0, R195, R198 ;  /* 0x000000c6c300723e */ /* 0x000fe200000018ff */
[----:B------:R-:W-:Y:S01]  /*6580*/  @!P1 FADD.FTZ R177, -R177, -RZ ;  /* 0x800000ffb1b19221 */ /* 0x000fe20000010100 */
[----:B------:R-:W-:Y:S01]  /*6590*/  ISETP.LE.U32.AND P1, PT, R4, UR9, PT ;  /* 0x0000000904007c0c */ /* 0x000fe2000bf23070 */
[----:B------:R2:W-:Y:S01]  /*65a0*/  STS [R236+0x20400], R5 ;  /* 0x02040005ec007388 */ /* 0x0005e20000000800 */
[----:B------:R-:W-:Y:S01]  /*65b0*/  F2FP.RELU.BF16.PACK_AB R4, R227, R229 ;  /* 0x000000e5e304723e */ /* 0x000fe200000018ff */
[----:B-1----:R-:W-:Y:S01]  /*65c0*/  @!P3 FADD.FTZ R182, -R182, -RZ ;  /* 0x800000ffb6b6b221 */ /* 0x002fe20000010100 */
[----:B------:R-:W-:Y:S01]  /*65d0*/  F2FP.RELU.BF16.PACK_AB R3, R228, R230 ;  /* 0x000000e6e403723e */ /* 0x000fe200000018ff */
[----:B------:R1:W-:Y:S01]  /*65e0*/  STS [R237+0x20400], R0 ;  /* 0x02040000ed007388 */ /* 0x0003e20000000800 */
[----:B------:R-:W-:Y:S01]  /*65f0*/  SHF.R.U32.HI R9, RZ, 0x18, R9 ;  /* 0x00000018ff097819 */ /* 0x000fe20000011609 */
[----:B---3--:R-:W-:Y:S01]  /*6600*/  @!P5 FADD.FTZ R186, -R186, -RZ ;  /* 0x800000ffbabad221 */ /* 0x008fe20000010100 */
[----:B------:R-:W-:Y:S02]  /*6610*/  SHF.R.U32.HI R8, RZ, 0x18, R8 ;  /* 0x00000018ff087819 */ /* 0x000fe40000011608 */
[----:B------:R-:W-:Y:S02]  /*6620*/  ISETP.LE.U32.AND P6, PT, R9, UR9, PT ;  /* 0x0000000909007c0c */ /* 0x000fe4000bfc3070 */
[----:B------:R-:W-:Y:S01]  /*6630*/  ISETP.LE.U32.AND P2, PT, R169, UR9, PT ;  /* 0x00000009a9007c0c */ /* 0x000fe2000bf43070 */
[----:B------:R-:W-:Y:S01]  /*6640*/  @!P1 FADD.FTZ R184, -R184, -RZ ;  /* 0x800000ffb8b89221 */ /* 0x000fe20000010100 */
[----:B------:R-:W-:Y:S02]  /*6650*/  FSETP.GE.FTZ.AND P3, PT, R222, RZ, PT ;  /* 0x000000ffde00720b */ /* 0x000fe40003f76000 */
[----:B------:R-:W-:Y:S02]  /*6660*/  FSETP.GE.FTZ.AND P4, PT, R192, RZ, PT ;  /* 0x000000ffc000720b */ /* 0x000fe40003f96000 */
[C---:B------:R-:W-:Y:S02]  /*6670*/  FSETP.GE.FTZ.AND P5, PT, R196.reuse, RZ, PT ;  /* 0x000000ffc400720b */ /* 0x040fe40003fb6000 */
[----:B--2---:R-:W-:Y:S03]  /*6680*/  F2FP.RELU.BF16.PACK_AB R2, R196, R199 ;  /* 0x000000c7c402723e */ /* 0x004fe600000018ff */
[----:B------:R-:W-:Y:S01]  /*6690*/  @!P6 FADD.FTZ R189, -R189, -RZ ;  /* 0x800000ffbdbde221 */ /* 0x000fe20000010100 */
[----:B------:R-:W-:Y:S01]  /*66a0*/  ISETP.LE.U32.AND P6, PT, R8, UR9, PT ;  /* 0x0000000908007c0c */ /* 0x000fe2000bfc3070 */
[----:B------:R-:W-:Y:S01]  /*66b0*/  @!P2 FADD.FTZ R185, -R185, -RZ ;  /* 0x800000ffb9b9a221 */ /* 0x000fe20000010100 */
[----:B------:R-:W-:Y:S01]  /*66c0*/  F2FP.RELU.BF16.PACK_AB R5, R221, R223 ;  /* 0x000000dfdd05723e */ /* 0x000fe200000018ff */
[----:B------:R2:W-:Y:S01]  /*66d0*/  STS [R237+0x20000], R2 ;  /* 0x02000002ed007388 */ /* 0x0005e20000000800 */
[----:B------:R-:W-:Y:S02]  /*66e0*/  FSETP.GE.FTZ.AND P2, PT, R219, RZ, PT ;  /* 0x000000ffdb00720b */ /* 0x000fe40003f56000 */
[----:B-1----:R-:W-:Y:S01]  /*66f0*/  F2FP.RELU.BF16.PACK_AB R0, R177, R181 ;  /* 0x000000b5b100723e */ /* 0x002fe200000018ff */
[----:B------:R1:W-:Y:S04]  /*6700*/  STS [R236+0x21000], R4 ;  /* 0x02100004ec007388 */ /* 0x0003e80000000800 */
[----:B------:R3:W-:Y:S02]  /*6710*/  STS [R236+0x21400], R3 ;  /* 0x02140003ec007388 */ /* 0x0007e40000000800 */
[----:B------:R-:W-:Y:S01]  /*6720*/  @!P6 FADD.FTZ R193, -R193, -RZ ;  /* 0x800000ffc1c1e221 */ /* 0x000fe20000010100 */
[----:B------:R-:W-:Y:S01]  /*6730*/  ISETP.LE.U32.AND P6, PT, R173, UR9, PT ;  /* 0x00000009ad007c0c */ /* 0x000fe2000bfc3070 */
[----:B------:R3:W-:Y:S11]  /*6740*/  STS [R237+0x21000], R5 ;  /* 0x02100005ed007388 */ /* 0x0007f60000000800 */
[----:B------:R-:W-:Y:S01]  /*6750*/  @!UPT UIADD3 URZ, URZ, URZ, URZ ;  /* 0x0000003f3f3ff290 */ /* 0x000fe2000fffe03f */
[----:B------:R-:W-:Y:S01]  /*6760*/  @!P6 FADD.FTZ R183, -R183, -RZ ;  /* 0x800000ffb7b7e221 */ /* 0x000fe20000010100 */
[----:B--2---:R-:W-:Y:S02]  /*6770*/  F2FP.RELU.BF16.PACK_AB R2, R189, R188 ;  /* 0x000000bcbd02723e */ /* 0x004fe400000018ff */
[----:B------:R-:W-:Y:S02]  /*6780*/  FSETP.GE.FTZ.AND P6, PT, R199, RZ, PT ;  /* 0x000000ffc700720b */ /* 0x000fe40003fd6000 */
[----:B-1----:R-:W-:Y:S02]  /*6790*/  F2FP.RELU.BF16.PACK_AB R4, R220, R224 ;  /* 0x000000e0dc04723e */ /* 0x002fe400000018ff */
[----:B---3--:R-:W-:Y:S03]  /*67a0*/  F2FP.RELU.BF16.PACK_AB R3, R187, R192 ;  /* 0x000000c0bb03723e */ /* 0x008fe600000018ff */
        /* <DEDUP_REMOVED lines=12> */
[----:B------:R2:W-:Y:S04]  /*6870*/  STS [R235+0x21000], R2 ;  /* 0x02100002eb007388 */ /* 0x0005e80000000800 */
[----:B------:R-:W-:Y:S04]  /*6880*/  STS [R235+0x21400], R0 ;  /* 0x02140000eb007388 */ /* 0x000fe80000000800 */
[----:B------:R-:W-:Y:S01]  /*6890*/  LDSM.16.M88.4 R32, [R204+0x8000] ;  /* 0x00800000cc20783b */ /* 0x000fe20000000200 */
[----:B-1----:R-:W-:Y:S07]  /*68a0*/  IMAD.U32 R3, RZ, RZ, UR16 ;  /* 0x00000010ff037e24 */ /* 0x002fee000f8e00ff */
[----:B------:R-:W1:Y:S08]  /*68b0*/  LDSM.16.M88.4 R16, [R211+0x14000] ;  /* 0x01400000d310783b */ /* 0x000e700000000200 */
[----:B------:R-:W3:Y:S01]  /*68c0*/  LDSM.16.M88.4 R28, [R204+0x9000] ;  /* 0x00900000cc1c783b */ /* 0x000ee20000000200 */
[----:B--2---:R-:W-:Y:S05]  /*68d0*/  IMAD.U32 R2, RZ, RZ, UR17 ;  /* 0x00000011ff027e24 */ /* 0x004fea000f8e00ff */
[C---:B------:R-:W-:Y:S02]  /*68e0*/  LEA R178, P1, R231.reuse, R2, 0x2 ;  /* 0x00000002e7b27211 */ /* 0x040fe400078210ff */
[----:B------:R-:W2:Y:S02]  /*68f0*/  LDSM.16.M88.4 R164, [R211+0x14800] ;  /* 0x01480000d3a4783b */ /* 0x000ea40000000200 */
[----:B------:R-:W-:Y:S02]  /*6900*/  LEA.HI.X.SX32 R179, R231, R3, 0x2, P1 ;  /* 0x00000003e7b37211 */ /* 0x000fe400008f16ff */
[----:B------:R-:W-:Y:S04]  /*6910*/  FSETP.GE.FTZ.AND P1, PT, R218, RZ, PT ;  /* 0x000000ffda00720b */ /* 0x000fe80003f36000 */
[----:B------:R-:W4:Y:S04]  /*6920*/  LDG.E R176, [R178.64] ;  /* 0x00000006b2b07981 */ /* 0x000f28000c1e1900 */
[----:B------:R-:W-:Y:S08]  /*6930*/  LDSM.16.M88.4 R168, [R205+0x8000] ;  /* 0x00800000cda8783b */ /* 0x000ff00000000200 */
[----:B------:R-:W4:Y:S01]  /*6940*/  LDG.E R3, [R178.64+0x20] ;  /* 0x00002006b2037981 */ /* 0x000f22000c1e1900 */
[-C--:B-1----:R-:W-:Y:S03]  /*6950*/  HMMA.16816.F32.BF16 R4, R32, R16.reuse, RZ ;  /* 0x000000102004723c */ /* 0x082fe600000418ff */
[----:B------:R-:W1:Y:S05]  /*6960*/  LDSM.16.M88.4 R172, [R208+0x14000] ;  /* 0x01400000d0ac783b */ /* 0x000e6a0000000200 */
[C---:B---3--:R-:W-:Y:S08]  /*6970*/  HMMA.16816.F32.BF16 R8, R28.reuse, R16, RZ ;  /* 0x000000101c08723c */ /* 0x048ff000000418ff */
[-C--:B------:R-:W-:Y:S08]  /*6980*/  HMMA.16816.F32.BF16 R12, R28, R18.reuse, RZ ;  /* 0x000000121c0c723c */ /* 0x080ff000000418ff */
[C---:B------:R-:W-:Y:S08]  /*6990*/  HMMA.16816.F32.BF16 R16, R32.reuse, R18, RZ ;  /* 0x000000122010723c */ /* 0x040ff000000418ff */
[-C--:B--2---:R-:W-:Y:S08]  /*69a0*/  HMMA.16816.F32.BF16 R20, R32, R164.reuse, RZ ;  /* 0x000000a42014723c */ /* 0x084ff000000418ff */
[C---:B------:R-:W-:Y:S08]  /*69b0*/  HMMA.16816.F32.BF16 R24, R28.reuse, R164, RZ ;  /* 0x000000a41c18723c */ /* 0x040ff000000418ff */
[-C--:B------:R-:W-:Y:S08]  /*69c0*/  HMMA.16816.F32.BF16 R28, R28, R166.reuse, RZ ;  /* 0x000000a61c1c723c */ /* 0x080ff000000418ff */
[----:B------:R-:W-:Y:S01]  /*69d0*/  HMMA.16816.F32.BF16 R32, R32, R166, RZ ;  /* 0x000000a62020723c */ /* 0x000fe200000418ff */
[----:B------:R-:W2:Y:S07]  /*69e0*/  LDSM.16.M88.4 R164, [R205+0x9000] ;  /* 0x00900000cda4783b */ /* 0x000eae0000000200 */
        /* <DEDUP_REMOVED lines=75> */
[----:B----4-:R-:W-:Y:S01]  /*6ea0*/  FADD.FTZ R2, -R176, R5 ;  /* 0x00000005b0027221 */ /* 0x010fe20000010100 */
[C---:B------:R-:W-:Y:S01]  /*6eb0*/  HMMA.16816.F32.BF16 R16, R164.reuse, R170, R16 ;  /* 0x000000aaa410723c */ /* 0x040fe20000041810 */
[----:B------:R-:W1:Y:S03]  /*6ec0*/  LDSM.16.M88.4 R168, [R209+0x18800] ;  /* 0x01880000d1a8783b */ /* 0x000e660000000200 */
[----:B------:R-:W-:Y:S01]  /*6ed0*/  FADD.FTZ R0, -R3, R6 ;  /* 0x0000000603007221 */ /* 0x000fe20000010100 */
[----:B------:R-:W-:Y:S01]  /*6ee0*/  FSEL R2, R2, R176, P2 ;  /* 0x000000b002027208 */ /* 0x000fe20001000000 */
[----:B------:R-:W-:Y:S01]  /*6ef0*/  FADD.FTZ R4, -R176, R4 ;  /* 0x00000004b0047221 */ /* 0x000fe20000010100 */
[----:B------:R-:W-:Y:S02]  /*6f00*/  FSETP.GE.FTZ.AND P2, PT, R181, RZ, PT ;  /* 0x000000ffb500720b */ /* 0x000fe40003f56000 */
[----:B------:R-:W-:Y:S02]  /*6f10*/  FSEL R0, R0, R3, P1 ;  /* 0x0000000300007208 */ /* 0x000fe40000800000 */
[----:B------:R-:W-:Y:S01]  /*6f20*/  FSETP.GE.FTZ.AND P1, PT, R177, RZ, PT ;  /* 0x000000ffb100720b */ /* 0x000fe20003f36000 */
[----:B------:R-:W-:Y:S01]  /*6f30*/  FMUL.FTZ R219, R219, R2 ;  /* 0x00000002dbdb7220 */ /* 0x000fe20000410000 */
[----:B------:R-:W-:Y:S01]  /*6f40*/  FSEL R4, R4, R176, P3 ;  /* 0x000000b004047208 */ /* 0x000fe20001800000 */
        /* <DEDUP_REMOVED lines=41> */
[-C--:B------:R-:W-:Y:S01]  /*71e0*/  FSEL R5, R5, R3.reuse, P2 ;  /* 0x0000000305057208 */ /* 0x080fe20001000000 */
        /* <DEDUP_REMOVED lines=20> */
[C---:B------:R-:W-:Y:S01]  /*7330*/  FADD.FTZ R25, -R2.reuse, R25 ;  /* 0x0000001902197221 */ /* 0x040fe20000010100 */
[----:B------:R-:W-:Y:S01]  /*7340*/  FSETP.GE.FTZ.AND P2, PT, R223, RZ, PT ;  /* 0x000000ffdf00720b */ /* 0x000fe20003f56000 */
[----:B------:R-:W-:Y:S01]  /*7350*/  FADD.FTZ R28, -R2, R28 ;  /* 0x0000001c021c7221 */ /* 0x000fe20000010100 */
[-C--:B------:R-:W-:Y:S01]  /*7360*/  FSEL R4, R4, R2.reuse, P1 ;  /* 0x0000000204047208 */ /* 0x080fe20000800000 */
[----:B------:R-:W-:Y:S01]  /*7370*/  FADD.FTZ R13, -R2, R13 ;  /* 0x0000000d020d7221 */ /* 0x000fe20000010100 */
[----:B------:R-:W-:Y:S01]  /*7380*/  FSETP.GE.FTZ.AND P1, PT, R184, RZ, PT ;  /* 0x000000ffb800720b */ /* 0x000fe20003f36000 */
[----:B------:R-:W-:Y:S01]  /*7390*/  FADD.FTZ R24, -R2, R24 ;  /* 0x0000001802187221 */ /* 0x000fe20000010100 */
[-C--:B------:R-:W-:Y:S01]  /*73a0*/  FSEL R12, R12, R2.reuse, P2 ;  /* 0x000000020c0c7208 */ /* 0x080fe20001000000 */
[----:B---3--:R-:W-:Y:S01]  /*73b0*/  FADD.FTZ R11, -R0, R11 ;  /* 0x0000000b000b7221 */ /* 0x008fe20000010100 */
[----:B------:R-:W-:Y:S01]  /*73c0*/  FSETP.GE.FTZ.AND P2, PT, R190, RZ, PT ;  /* 0x000000ffbe00720b */ /* 0x000fe20003f56000 */
[C---:B------:R-:W-:Y:S01]  /*73d0*/  FADD.FTZ R3, -R0.reuse, R14 ;  /* 0x0000000e00037221 */ /* 0x040fe20000010100 */
[-C--:B------:R-:W-:Y:S01]  /*73e0*/  FSEL R13, R13, R2.reuse, P4 ;  /* 0x000000020d0d7208 */ /* 0x080fe20002000000 */
[----:B------:R-:W-:Y:S01]  /*73f0*/  FMUL.FTZ R33, R229, R5 ;  /* 0x00000005e5217220 */ /* 0x000fe20000410000 */
[-C--:B------:R-:W-:Y:S01]  /*7400*/  FSEL R25, R25, R2.reuse, P2 ;  /* 0x0000000219197208 */ /* 0x080fe20001000000 */
[C---:B------:R-:W-:Y:S01]  /*7410*/  FADD.FTZ R5, -R0.reuse, R15 ;  /* 0x0000000f00057221 */ /* 0x040fe20000010100 */
[----:B------:R-:W-:Y:S01]  /*7420*/  FSETP.GE.FTZ.AND P2, PT, R185, RZ, PT ;  /* 0x000000ffb900720b */ /* 0x000fe20003f56000 */
[----:B------:R-:W-:Y:S01]  /*7430*/  FADD.FTZ R10, -R0, R10 ;  /* 0x0000000a000a7221 */ /* 0x000fe20000010100 */
[----:B------:R-:W-:Y:S01]  /*7440*/  FSEL R24, R24, R2, P3 ;  /* 0x0000000218187208 */ /* 0x000fe20001800000 */
        /* <DEDUP_REMOVED lines=26> */
[----:B------:R-:W-:Y:S01]  /*75f0*/  IMAD.MOV.U32 R184, RZ, RZ, R239 ;  /* 0x000000ffffb87224 */ /* 0x000fe200078e00ef */
[----:B------:R-:W-:Y:S01]  /*7600*/  FSEL R4, R4, R0, P5 ;  /* 0x0000000004047208 */ /* 0x000fe20002800000 */
        /* <DEDUP_REMOVED lines=66> */
.L_x_1669:
[----:B------:R-:W-:Y:S01]  /*7a30*/  F2FP.BF16.PACK_AB R17, R219, R222 ;  /* 0x000000dedb11723e */ /* 0x000fe200000010ff */
[----:B------:R-:W-:Y:S01]  /*7a40*/  IMAD.SHL.U32 R0, R213, 0x2, RZ ;  /* 0x00000002d5007824 */ /* 0x000fe200078e00ff */
[----:B------:R-:W-:Y:S01]  /*7a50*/  F2FP.BF16.PACK_AB R16, R16, R218 ;  /* 0x000000da1010723e */ /* 0x000fe200000010ff */
[----:B------:R-:W2:Y:S01]  /*7a60*/  S2R R186, SR_TID.X ;  /* 0x0000000000ba7919 */ /* 0x000ea20000002100 */
        /* <DEDUP_REMOVED lines=21> */
[C---:B------:R-:W-:Y:S02]  /*7bc0*/  IADD3 R18, R0.reuse, 0x8000, RZ ;  /* 0x0000800000127810 */ /* 0x040fe40007ffe0ff */
[----:B------:R-:W-:Y:S02]  /*7bd0*/  IADD3 R172, R0, 0x8040, RZ ;  /* 0x0000804000ac7810 */ /* 0x000fe40007ffe0ff */
[----:B------:R-:W-:Y:S01]  /*7be0*/  STS [R237+0x1d400], R10 ;  /* 0x01d4000aed007388 */ /* 0x000fe20000000800 */
[----:B------:R-:W-:Y:S02]  /*7bf0*/  @P0 IADD3 R172, R18, -0x40, RZ ;  /* 0xffffffc012ac0810 */ /* 0x000fe40007ffe0ff */
[----:B--2---:R-:W-:Y:S02]  /*7c00*/  SHF.R.S32.HI R186, RZ, 0x1f, R186 ;  /* 0x0000001fffba7819 */ /* 0x004fe400000114ba */
[----:B------:R-:W-:Y:S05]  /*7c10*/  STS [R234+0x1c000], R9 ;  /* 0x01c00009ea007388 */ /* 0x000fea0000000800 */
[----:B------:R-:W-:Y:S05]  /*7c20*/  STS [R234+0x1c400], R8 ;  /* 0x01c40008ea007388 */ /* 0x000fea0000000800 */
[----:B------:R-:W-:Y:S05]  /*7c30*/  STS [R235+0x1c000], R5 ;  /* 0x01c00005eb007388 */ /* 0x000fea0000000800 */
[----:B------:R-:W-:Y:S05]  /*7c40*/  STS [R235+0x1c400], R4 ;  /* 0x01c40004eb007388 */ /* 0x000fea0000000800 */
[----:B------:R-:W-:Y:S05]  /*7c50*/  STS [R234+0x1d000], R7 ;  /* 0x01d00007ea007388 */ /* 0x000fea0000000800 */
[----:B------:R-:W-:Y:S05]  /*7c60*/  STS [R234+0x1d400], R6 ;  /* 0x01d40006ea007388 */ /* 0x000fea0000000800 */
[----:B------:R-:W-:Y:S05]  /*7c70*/  STS [R235+0x1d000], R3 ;  /* 0x01d00003eb007388 */ /* 0x000fea0000000800 */
[----:B------:R-:W-:Y:S05]  /*7c80*/  STS [R235+0x1d400], R2 ;  /* 0x01d40002eb007388 */ /* 0x000fea0000000800 */
[----:B------:R-:W-:Y:S06]  /*7c90*/  BAR.SYNC.DEFER_BLOCKING 0x0 ;  /* 0x0000000000007b1d */ /* 0x000fec0000010000 */
[----:B------:R-:W-:Y:S05]  /*7ca0*/  LDSM.16.MT88.4 R4, [R201+0x20000] ;  /* 0x02000000c904783b */ /* 0x000fea0000004200 */
        /* <DEDUP_REMOVED lines=9> */
[----:B------:R-:W-:Y:S05]  /*7d40*/  LDSM.16.MT88.4 R168, [R172+0x1000] ;  /* 0x00100000aca8783b */ /* 0x000fea0000004200 */
[----:B------:R-:W1:Y:S01]  /*7d50*/  S2R R190, SR_TID.X ;  /* 0x0000000000be7919 */ /* 0x000e620000002100 */
[C---:B--2---:R-:W-:Y:S08]  /*7d60*/  HMMA.16816.F32.BF16 R40, R12.reuse, R8, R40 ;  /* 0x000000080c28723c */ /* 0x044ff00000041828 */
[-C--:B------:R-:W-:Y:S08]  /*7d70*/  HMMA.16816.F32.BF16 R44, R12, R10.reuse, R44 ;  /* 0x0000000a0c2c723c */ /* 0x080ff0000004182c */
[C---:B------:R-:W-:Y:S01]  /*7d80*/  HMMA.16816.F32.BF16 R48, R4.reuse, R10, R48 ;  /* 0x0000000a0430723c */ /* 0x040fe20000041830 */
[----:B------:R-:W2:Y:S03]  /*7d90*/  LDSM.16.MT88.4 R8, [R172+0x2000] ;  /* 0x00200000ac08783b */ /* 0x000ea60000004200 */
[----:B-1----:R-:W-:Y:S04]  /*7da0*/  LEA.HI R186, R186, R190, RZ, 0x6 ;  /* 0x000000bebaba7211 */ /* 0x002fe800078f30ff */
[-C--:B---3--:R-:W-:Y:S04]  /*7db0*/  HMMA.16816.F32.BF16 R52, R4, R16.reuse, R52 ;  /* 0x000000100434723c */ /* 0x088fe80000041834 */
[----:B------:R-:W-:Y:S04]  /*7dc0*/  SHF.R.S32.HI R186, RZ, 0x6, R186 ;  /* 0x00000006ffba7819 */ /* 0x000fe800000114ba */
[C---:B------:R-:W-:Y:S08]  /*7dd0*/  HMMA.16816.F32.BF16 R56, R12.reuse, R16, R56 ;  /* 0x000000100c38723c */ /* 0x040ff00000041838 */
[-C--:B------:R-:W-:Y:S08]  /*7de0*/  HMMA.16816.F32.BF16 R60, R12, R18.reuse, R60 ;  /* 0x000000120c3c723c */ /* 0x080ff0000004183c */
[C---:B------:R-:W-:Y:S01]  /*7df0*/  HMMA.16816.F32.BF16 R64, R4.reuse, R18, R64 ;  /* 0x000000120440723c */ /* 0x040fe20000041840 */
[----:B------:R-:W1:Y:S07]  /*7e00*/  LDSM.16.MT88.4 R16, [R201+0x22800] ;  /* 0x02280000c910783b */ /* 0x000e6e0000004200 */
[-C--:B----4-:R-:W-:Y:S08]  /*7e10*/  HMMA.16816.F32.BF16 R68, R4, R20.reuse, R68 ;  /* 0x000000140444723c */ /* 0x090ff00000041844 */
[C---:B------:R-:W-:Y:S08]  /*7e20*/  HMMA.16816.F32.BF16 R72, R12.reuse, R20, R72 ;  /* 0x000000140c48723c */ /* 0x040ff00000041848 */
[-C--:B------:R-:W-:Y:S08]  /*7e30*/  HMMA.16816.F32.BF16 R76, R12, R22.reuse, R76 ;  /* 0x000000160c4c723c */ /* 0x080ff0000004184c */
[C---:B------:R-:W-:Y:S01]  /*7e40*/  HMMA.16816.F32.BF16 R80, R4.reuse, R22, R80 ;  /* 0x000000160450723c */ /* 0x040fe20000041850 */
[----:B------:R-:W3:Y:S07]  /*7e50*/  LDSM.16.MT88.4 R20, [R172+0x2800] ;  /* 0x00280000ac14783b */ /* 0x000eee0000004200 */
[-C--:B--2---:R-:W-:Y:S08]  /*7e60*/  HMMA.16816.F32.BF16 R84, R4, R8.reuse, R84 ;  /* 0x000000080454723c */ /* 0x084ff00000041854 */
[C---:B------:R-:W-:Y:S08]  /*7e70*/  HMMA.16816.F32.BF16 R88, R12.reuse, R8, R88 ;  /* 0x000000080c58723c */ /* 0x040ff00000041858 */
[-C--:B------:R-:W-:Y:S01]  /*7e80*/  HMMA.16816.F32.BF16 R92, R12, R10.reuse, R92 ;  /* 0x0000000a0c5c723c */ /* 0x080fe2000004185c */
[----:B------:R-:W-:Y:S07]  /*7e90*/  LDSM.16.MT88.4 R12, [R201+0x23000] ;  /* 0x02300000c90c783b */ /* 0x000fee0000004200 */
[----:B------:R-:W-:Y:S01]  /*7ea0*/  HMMA.16816.F32.BF16 R96, R4, R10, R96 ;  /* 0x0000000a0460723c */ /* 0x000fe20000041860 */
[----:B------:R-:W-:Y:S05]  /*7eb0*/  LDSM.16.MT88.4 R4, [R201+0x21000] ;  /* 0x02100000c904783b */ /* 0x000fea0000004200 */
[----:B------:R-:W2:Y:S02]  /*7ec0*/  LDSM.16.MT88.4 R8, [R0+0x9000] ;  /* 0x009000000008783b */ /* 0x000ea40000004200 */
[-C--:B------:R-:W-:Y:S08]  /*7ed0*/  HMMA.16816.F32.BF16 R36, R24, R28.reuse, R36 ;  /* 0x0000001c1824723c */ /* 0x080ff00000041824 */
[C---:B-1----:R-:W-:Y:S08]  /*7ee0*/  HMMA.16816.F32.BF16 R40, R16.reuse, R28, R40 ;  /* 0x0000001c1028723c */ /* 0x042ff00000041828 */
        /* <DEDUP_REMOVED lines=18> */
[----:B------:R-:W3:Y:S05]  /*8010*/  LDSM.16.MT88.4 R20, [R172+0x3000] ;  /* 0x00300000ac14783b */ /* 0x000eea0000004200 */
[----:B------:R-:W-:Y:S02]  /*8020*/  LDSM.16.MT88.4 R24, [R0+0x9800] ;  /* 0x009800000018783b */ /* 0x000fe40000004200 */
[-C--:B--2---:R-:W-:Y:S03]  /*8030*/  HMMA.16816.F32.BF16 R36, R4, R8.reuse, R36 ;  /* 0x000000080424723c */ /* 0x084fe60000041824 */
[----:B------:R-:W-:Y:S05]  /*8040*/  LDSM.16.MT88.4 R172, [R172+0x3800] ;  /* 0x00380000acac783b */ /* 0x000fea0000004200 */
        /* <DEDUP_REMOVED lines=9> */
[-C--:B-1----:R-:W-:Y:S08]  /*80e0*/  HMMA.16816.F32.BF16 R68, R4, R16.reuse, R68 ;  /* 0x000000100444723c */ /* 0x082ff00000041844 */
[C---:B------:R-:W-:Y:S08]  /*80f0*/  HMMA.16816.F32.BF16 R72, R12.reuse, R16, R72 ;  /* 0x000000100c48723c */ /* 0x040ff00000041848 */
[-C--:B------:R-:W-:Y:S08]  /*8100*/  HMMA.16816.F32.BF16 R76, R12, R18.reuse, R76 ;  /* 0x000000120c4c723c */ /* 0x080ff0000004184c */
[C---:B------:R-:W-:Y:S08]  /*8110*/  HMMA.16816.F32.BF16 R80, R4.reuse, R18, R80 ;  /* 0x000000120450723c */ /* 0x040ff00000041850 */
[-C--:B---3--:R-:W-:Y:S08]  /*8120*/  HMMA.16816.F32.BF16 R84, R4, R20.reuse, R84 ;  /* 0x000000140454723c */ /* 0x088ff00000041854 */
        /* <DEDUP_REMOVED lines=26> */
[----:B------:R-:W-:Y:S02]  /*82d0*/  SHF.R.U32.HI R4, RZ, 0x3, R0 ;  /* 0x00000003ff047819 */ /* 0x000fe40000011600 */
[----:B------:R-:W-:Y:S01]  /*82e0*/  LOP3.LUT R5, R0, 0x38, R242, 0xf8, !PT ;  /* 0x0000003800057812 */ /* 0x000fe200078ef8f2 */
        /* <DEDUP_REMOVED lines=37> */
.L_x_1670:
        /* <DEDUP_REMOVED lines=14> */
[----:B------:R-:W3:Y:S01]  /*8620*/  LDSM.16.MT88.4 R164, [R200+0x4000] ;  /* 0x00400000c8a4783b */ /* 0x000ee20000004200 */
[----:B------:R-:W-:Y:S02]  /*8630*/  IMAD R189, R189, 0x28, RZ ;  /* 0x00000028bdbd7824 */ /* 0x000fe400078e02ff */
[----:B------:R-:W-:Y:S02]  /*8640*/  IMAD.MOV.U32 R187, RZ, RZ, c[0x0][0x22c] ;  /* 0x00008b00ffbb7624 */ /* 0x000fe400078e00ff */
[----:B-1----:R1:W4:Y:S02]  /*8650*/  LDL R2, [R1+0x8] ;  /* 0x0000080001027983 */ /* 0x0023240000100800 */
[----:B------:R-:W-:Y:S03]  /*8660*/  IMAD R187, R187, c[0x0][0x1c0], RZ ;  /* 0x00007000bbbb7a24 */ /* 0x000fe600078e02ff */
[----:B------:R-:W-:Y:S01]  /*8670*/  LDSM.16.M88.4 R168, [R205+0x1c000] ;  /* 0x01c00000cda8783b */ /* 0x000fe20000000200 */
[----:B------:R-:W-:Y:S04]  /*8680*/  IMAD.U32 R187, R187, -0x40, RZ ;  /* 0xffffffc0bbbb7824 */ /* 0x000fe800078e00ff */
[----:B------:R1:W4:Y:S01]  /*8690*/  LDL R3, [R1+0x4] ;  /* 0x0000040001037983 */ /* 0x0003220000100800 */
[C---:B------:R-:W-:Y:S04]  /*86a0*/  LEA R239, P1, R187.reuse, R184, 0x2 ;  /* 0x000000b8bbef7211 */ /* 0x040fe800078210ff */
[----:B------:R-:W1:Y:S01]  /*86b0*/  LDSM.16.MT88.4 R172, [R200+0x800] ;  /* 0x00080000c8ac783b */ /* 0x000e620000004200 */
[----:B------:R-:W-:Y:S01]  /*86c0*/  LEA.HI.X.SX32 R238, R187, R185, 0x2, P1 ;  /* 0x000000b9bbee7211 */ /* 0x000fe200008f16ff */
[----:B------:R-:W-:Y:S03]  /*86d0*/  IMAD.MOV.U32 R187, RZ, RZ, c[0x0][0x22c] ;  /* 0x00008b00ffbb7624 */ /* 0x000fe600078e00ff */
[----:B------:R1:W4:Y:S01]  /*86e0*/  LDL R0, [R1] ;  /* 0x0000000001007983 */ /* 0x0003220000100800 */
[----:B------:R-:W-:Y:S01]  /*86f0*/  IMAD R187, R187, c[0x0][0x1c0], RZ ;  /* 0x00007000bbbb7a24 */ /* 0x000fe200078e02ff */
[-C--:B--2---:R-:W-:Y:S03]  /*8700*/  HMMA.16816.F32.BF16 R4, R32, R16.reuse, RZ ;  /* 0x000000102004723c */ /* 0x084fe600000418ff */
[----:B------:R-:W2:Y:S01]  /*8710*/  LDSM.16.M88.4 R176, [R205+0x1d000] ;  /* 0x01d00000cdb0783b */ /* 0x000ea20000000200 */
[----:B------:R-:W-:Y:S04]  /*8720*/  IMAD.SHL.U32 R187, R187, 0x10, RZ ;  /* 0x00000010bbbb7824 */ /* 0x000fe800078e00ff */
[----:B------:R-:W1:Y:S01]  /*8730*/  LDSM.16.MT88.4 R180, [R200+0x4800] ;  /* 0x00480000c8b4783b */ /* 0x000e620000004200 */
        /* <DEDUP_REMOVED lines=9> */
[C---:B--2---:R-:W-:Y:S08]  /*87d0*/  HMMA.16816.F32.BF16 R8, R176.reuse, R172, R8 ;  /* 0x000000acb008723c */ /* 0x044ff00000041808 */
        /* <DEDUP_REMOVED lines=69> */
[----:B------:R-:W-:Y:S01]  /*8c30*/  @P2 IADD3 R168, R231, -0x40, RZ ;  /* 0xffffffc0e7a82810 */ /* 0x000fe20007ffe0ff */
[-C--:B-1----:R-:W-:Y:S05]  /*8c40*/  HMMA.16816.F32.BF16 R4, R172, R176.reuse, R4 ;  /* 0x000000b0ac04723c */ /* 0x082fea0000041804 */
[----:B------:R-:W-:Y:S01]  /*8c50*/  @P2 IMAD.WIDE R168, R168, R188, UR14 ;  /* 0x0000000ea8a82e25 */ /* 0x000fe2000f8e02bc */
[----:B------:R-:W-:Y:S02]  /*8c60*/  @UP4 UMOV UR14, UR10 ;  /* 0x0000000a000e4c82 */ /* 0x000fe40008000000 */
[----:B------:R-:W-:Y:S01]  /*8c70*/  @UP4 UMOV UR15, UR9 ;  /* 0x00000009000f4c82 */ /* 0x000fe20008000000 */
[----:B------:R-:W-:Y:S01]  /*8c80*/  IMAD.MOV.U32 R188, RZ, RZ, c[0x0][0x22c] ;  /* 0x00008b00ffbc7624 */ /* 0x000fe200078e00ff */
[----:B----4-:R-:W4:Y:S03]  /*8c90*/  @P2 LDG.E R2, [R168.64+0x20] ;  /* 0x00002006a8022981 */ /* 0x010f26000c1e1900 */
[----:B------:R-:W-:Y:S02]  /*8ca0*/  IMAD R188, R188, c[0x0][0x1c0], RZ ;  /* 0x00007000bcbc7a24 */ /* 0x000fe400078e02ff */
[----:B------:R-:W4:Y:S02]  /*8cb0*/  @P2 LDG.E R3, [R168.64] ;  /* 0x00000006a8032981 */ /* 0x000f24000c1e1900 */
[----:B------:R-:W-:Y:S03]  /*8cc0*/  IMAD R188, R188, 0x18, RZ ;  /* 0x00000018bcbc7824 */ /* 0x000fe600078e02ff */
[----:B------:R-:W4:Y:S01]  /*8cd0*/  @P2 LDG.E R0, [R168.64+0xa0] ;  /* 0x0000a006a8002981 */ /* 0x000f22000c1e1900 */
[C---:B--2---:R-:W-:Y:S04]  /*8ce0*/  HMMA.16816.F32.BF16 R8, R180.reuse, R176, R8 ;  /* 0x000000b0b408723c */ /* 0x044fe80000041808 */
[----:B------:R1:W5:Y:S04]  /*8cf0*/  @P2 LDG.E R252, [R168.64+0x80] ;  /* 0x00008006a8fc2981 */ /* 0x000368000c1e1900 */
[-C--:B------:R-:W-:Y:S08]  /*8d00*/  HMMA.16816.F32.BF16 R12, R180, R178.reuse, R12 ;  /* 0x000000b2b40c723c */ /* 0x080ff0000004180c */
[C---:B------:R-:W-:Y:S07]  /*8d10*/  HMMA.16816.F32.BF16 R16, R172.reuse, R178, R16 ;  /* 0x000000b2ac10723c */ /* 0x040fee0000041810 */
[----:B------:R-:W-:Y:S01]  /*8d20*/  IMAD.MOV.U32 R179, RZ, RZ, c[0x0][0x22c] ;  /* 0x00008b00ffb37624 */ /* 0x000fe200078e00ff */
[-C--:B---3--:R-:W-:Y:S04]  /*8d30*/  HMMA.16816.F32.BF16 R20, R172, R164.reuse, R20 ;  /* 0x000000a4ac14723c */ /* 0x088fe80000041814 */
[----:B------:R-:W-:Y:S04]  /*8d40*/  IMAD R179, R179, c[0x0][0x1c0], RZ ;  /* 0x00007000b3b37a24 */ /* 0x000fe800078e02ff */
[C---:B------:R-:W-:Y:S04]  /*8d50*/  HMMA.16816.F32.BF16 R24, R180.reuse, R164, R24 ;  /* 0x000000a4b418723c */ /* 0x040fe80000041818 */
[----:B------:R-:W-:Y:S04]  /*8d60*/  IMAD R179, R179, 0x38, RZ ;  /* 0x00000038b3b37824 */ /* 0x000fe800078e02ff */
[-C--:B------:R-:W-:Y:S08]  /*8d70*/  HMMA.16816.F32.BF16 R28, R180, R166.reuse, R28 ;  /* 0x000000a6b41c723c */ /* 0x080ff0000004181c */
[----:B------:R-:W-:Y:S01]  /*8d80*/  HMMA.16816.F32.BF16 R32, R172, R166, R32 ;  /* 0x000000a6ac20723c */ /* 0x000fe20000041820 */
[----:B----4-:R2:W-:Y:S05]  /*8d90*/  @P2 STL [R1+0x8], R2 ;  /* 0x0000080201002387 */ /* 0x0105ea0000100800 */
[----:B------:R3:W-:Y:S05]  /*8da0*/  @P2 STL [R1+0x4], R3 ;  /* 0x0000040301002387 */ /* 0x0007ea0000100800 */
[----:B------:R3:W-:Y:S05]  /*8db0*/  @P2 STL [R1], R0 ;  /* 0x0000000001002387 */ /* 0x0007ea0000100800 */
[----:B------:R-:W4:Y:S01]  /*8dc0*/  LDL R178, [R1+0x24] ;  /* 0x0000240001b27983 */ /* 0x000f220000100800 */
[----:B--2---:R-:W-:Y:S02]  /*8dd0*/  IMAD.MOV.U32 R2, RZ, RZ, R239 ;  /* 0x000000ffff027224 */ /* 0x004fe400078e00ef */
[----:B---3--:R-:W-:Y:S03]  /*8de0*/  IMAD.MOV.U32 R3, RZ, RZ, R238 ;  /* 0x000000ffff037224 */ /* 0x008fe600078e00ee */
[-C--:B------:R-:W-:Y:S02]  /*8df0*/  LEA R164, P3, R241, R2.reuse, 0x2 ;  /* 0x00000002f1a47211 */ /* 0x080fe400078610ff */
[-C--:B------:R-:W-:Y:S01]  /*8e00*/  LEA R176, P1, R187, R2.reuse, 0x2 ;  /* 0x00000002bbb07211 */ /* 0x080fe200078210ff */
[----:B------:R-:W2:Y:S01]  /*8e10*/  LDL R0, [R1+0x18] ;  /* 0x0000180001007983 */ /* 0x000ea20000100800 */
[-C--:B------:R-:W-:Y:S02]  /*8e20*/  LEA.HI.X.SX32 R165, R241, R3.reuse, 0x2, P3 ;  /* 0x00000003f1a57211 */ /* 0x080fe400018f16ff */
[CC--:B------:R-:W-:Y:S02]  /*8e30*/  LEA R170, P2, R188.reuse, R2.reuse, 0x2 ;  /* 0x00000002bcaa7211 */ /* 0x0c0fe400078410ff */
[----:B------:R3:W-:Y:S01]  /*8e40*/  RED.E.ADD.F32.FTZ.RN.STRONG.GPU [R2.64], R4 ;  /* 0x000000040200798e */ /* 0x0007e2000c10e786 */
[-C--:B------:R-:W-:Y:S02]  /*8e50*/  LEA.HI.X.SX32 R177, R187, R3.reuse, 0x2, P1 ;  /* 0x00000003bbb17211 */ /* 0x080fe400008f16ff */
[-C--:B------:R-:W-:Y:S01]  /*8e60*/  LEA.HI.X.SX32 R171, R188, R3.reuse, 0x2, P2 ;  /* 0x00000003bcab7211 */ /* 0x080fe200010f16ff */
[----:B------:R-:W-:Y:S01]  /*8e70*/  IMAD.MOV.U32 R188, RZ, RZ, c[0x0][0x22c] ;  /* 0x00008b00ffbc7624 */ /* 0x000fe200078e00ff */
[----:B------:R3:W-:Y:S01]  /*8e80*/  RED.E.ADD.F32.FTZ.RN.STRONG.GPU [R164.64], R5 ;  /* 0x00000005a400798e */ /* 0x0007e2000c10e786 */
[-C--:B-1----:R-:W-:Y:S02]  /*8e90*/  LEA R168, P1, R190, R2.reuse, 0x2 ;  /* 0x00000002bea87211 */ /* 0x082fe400078210ff */
[----:B------:R-:W-:Y:S01]  /*8ea0*/  IMAD R188, R188, c[0x0][0x1c0], RZ ;  /* 0x00007000bcbc7a24 */ /* 0x000fe200078e02ff */
[CC--:B------:R-:W-:Y:S01]  /*8eb0*/  LEA R166, P3, R189.reuse, R2.reuse, 0x2 ;  /* 0x00000002bda67211 */ /* 0x0c0fe200078610ff */
[----:B------:R1:W-:Y:S01]  /*8ec0*/  RED.E.ADD.F32.FTZ.RN.STRONG.GPU [R176.64], R6 ;  /* 0x00000006b000798e */ /* 0x0003e2000c10e786 */
[-C--:B------:R-:W-:Y:S01]  /*8ed0*/  LEA.HI.X.SX32 R169, R190, R3.reuse, 0x2, P1 ;  /* 0x00000003bea97211 */ /* 0x080fe200008f16ff */
[----:B------:R-:W-:Y:S01]  /*8ee0*/  IMAD R188, R188, 0x30, RZ ;  /* 0x00000030bcbc7824 */ /* 0x000fe200078e02ff */
[-C--:B------:R-:W-:Y:S01]  /*8ef0*/  LEA.HI.X.SX32 R167, R189, R3.reuse, 0x2, P3 ;  /* 0x00000003bda77211 */ /* 0x080fe200018f16ff */
[----:B------:R-:W-:Y:S01]  /*8f00*/  IMAD.MOV.U32 R189, RZ, RZ, c[0x0][0x22c] ;  /* 0x00008b00ffbd7624 */ /* 0x000fe200078e00ff */
[----:B------:R1:W-:Y:S03]  /*8f10*/  RED.E.ADD.F32.FTZ.RN.STRONG.GPU [R170.64], R7 ;  /* 0x00000007aa00798e */ /* 0x0003e6000c10e786 */
[----:B------:R-:W-:Y:S02]  /*8f20*/  IMAD R189, R189, c[0x0][0x1c0], RZ ;  /* 0x00007000bdbd7a24 */ /* 0x000fe400078e02ff */
[----:B------:R-:W-:Y:S02]  /*8f30*/  RED.E.ADD.F32.FTZ.RN.STRONG.GPU [R168.64], R8 ;  /* 0x00000008a800798e */ /* 0x000fe4000c10e786 */
[----:B------:R-:W-:Y:S03]  /*8f40*/  IMAD.SHL.U32 R189, R189, 0x10, RZ ;  /* 0x00000010bdbd7824 */ /* 0x000fe600078e00ff */
[----:B------:R1:W-:Y:S01]  /*8f50*/  RED.E.ADD.F32.FTZ.RN.STRONG.GPU [R166.64], R9 ;  /* 0x00000009a600798e */ /* 0x0003e2000c10e786 */
[CC--:B---3--:R-:W-:Y:S04]  /*8f60*/  LEA R4, P2, R188.reuse, R2.reuse, 0x2 ;  /* 0x00000002bc047211 */ /* 0x0c8fe800078410ff */
[-C--:B------:R-:W-:Y:S01]  /*8f70*/  LEA.HI.X.SX32 R5, R188, R3.reuse, 0x2, P2 ;  /* 0x00000003bc057211 */ /* 0x080fe200010f16ff */
[----:B------:R-:W-:Y:S04]  /*8f80*/  IMAD.MOV.U32 R188, RZ, RZ, c[0x0][0x22c] ;  /* 0x00008b00ffbc7624 */ /* 0x000fe800078e00ff */
[----:B------:R3:W-:Y:S01]  /*8f90*/  RED.E.ADD.F32.FTZ.RN.STRONG.GPU [R4.64], R10 ;  /* 0x0000000a0400798e */ /* 0x0007e2000c10e786 */
[CC--:B-1----:R-:W-:Y:S01]  /*8fa0*/  LEA R6, P1, R179.reuse, R2.reuse, 0x2 ;  /* 0x00000002b3067211 */ /* 0x0c2fe200078210ff */
[----:B------:R-:W-:Y:S03]  /*8fb0*/  IMAD R188, R188, c[0x0][0x1c0], RZ ;  /* 0x00007000bcbc7a24 */ /* 0x000fe600078e02ff */
[-C--:B------:R-:W-:Y:S01]  /*8fc0*/  LEA.HI.X.SX32 R7, R179, R3.reuse, 0x2, P1 ;  /* 0x00000003b3077211 */ /* 0x080fe200008f16ff */
[----:B------:R-:W-:Y:S01]  /*8fd0*/  IMAD.SHL.U32 R188, R188, 0x10, RZ ;  /* 0x00000010bcbc7824 */ /* 0x000fe200078e00ff */
[----:B------:R-:W-:Y:S01]  /*8fe0*/  IADD3 R179, R189, 0x20, RZ ;  /* 0x00000020bdb37810 */ /* 0x000fe20007ffe0ff */
[----:B------:R-:W-:Y:S02]  /*8ff0*/  IMAD.MOV.U32 R189, RZ, RZ, c[0x0][0x22c] ;  /* 0x00008b00ffbd7624 */ /* 0x000fe400078e00ff */
[----:B------:R1:W-:Y:S01]  /*9000*/  RED.E.ADD.F32.FTZ.RN.STRONG.GPU [R6.64], R11 ;  /* 0x0000000b0600798e */ /* 0x0003e2000c10e786 */
[C---:B------:R-:W-:Y:S01]  /*9010*/  IADD3 R181, R188.reuse, 0x20, RZ ;  /* 0x00000020bcb57810 */ /* 0x040fe20007ffe0ff */
[----:B------:R-:W-:Y:S01]  /*9020*/  IMAD R189, R189, c[0x0][0x1c0], RZ ;  /* 0x00007000bdbd7a24 */ /* 0x000fe200078e02ff */
[C---:B------:R-:W-:Y:S02]  /*9030*/  IADD3 R180, R188.reuse, 0x20, RZ ;  /* 0x00000020bcb47810 */ /* 0x040fe40007ffe0ff */
[----:B------:R-:W2:Y:S01]  /*9040*/  LDL R166, [R1+0x14] ;  /* 0x0000140001a67983 */ /* 0x000ea20000100800 */
[C---:B------:R-:W-:Y:S02]  /*9050*/  IMAD.IADD R181, R241.reuse, 0x1, R181 ;  /* 0x00000001f1b57824 */ /* 0x040fe400078e02b5 */
[----:B------:R-:W-:Y:S02]  /*9060*/  IMAD.IADD R180, R241, 0x1, R180 ;  /* 0x00000001f1b47824 */ /* 0x000fe400078e02b4 */
[----:B------:R1:W-:Y:S01]  /*9070*/  RED.E.ADD.F32.FTZ.RN.STRONG.GPU [R2.64+0x80], R16 ;  /* 0x000080100200798e */ /* 0x0003e2000c10e786 */
[----:B------:R-:W-:Y:S02]  /*9080*/  IMAD.SHL.U32 R189, R189, 0x10, RZ ;  /* 0x00000010bdbd7824 */ /* 0x000fe400078e00ff */
[----:B------:R-:W-:Y:S02]  /*9090*/  IMAD.IADD R180, R241, 0x1, R180 ;  /* 0x00000001f1b47824 */ /* 0x000fe400078e02b4 */
[----:B------:R-:W2:Y:S01]  /*90a0*/  LDL R167, [R1+0x20] ;  /* 0x0000200001a77983 */ /* 0x000ea20000100800 */
[----:B------:R-:W-:Y:S02]  /*90b0*/  IADD3 R168, R189, 0x40, RZ ;  /* 0x00000040bda87810 */ /* 0x000fe40007ffe0ff */
[CC--:B---3--:R-:W-:Y:S02]  /*90c0*/  LEA R4, P1, R179.reuse, R2.reuse, 0x2 ;  /* 0x00000002b3047211 */ /* 0x0c8fe400078210ff */
[----:B------:R3:W-:Y:S02]  /*90d0*/  RED.E.ADD.F32.FTZ.RN.STRONG.GPU [R164.64+0x80], R17 ;  /* 0x00008011a400798e */ /* 0x0007e4000c10e786 */
[-C--:B------:R-:W-:Y:S02]  /*90e0*/  LEA.HI.X.SX32 R5, R179, R3.reuse, 0x2, P1 ;  /* 0x00000003b3057211 */ /* 0x080fe400008f16ff */
[----:B------:R-:W-:Y:S01]  /*90f0*/  IADD3 R179, R188, 0x20, RZ ;  /* 0x00000020bcb37810 */ /* 0x000fe20007ffe0ff */
[----:B------:R-:W-:Y:S01]  /*9100*/  IMAD.MOV.U32 R188, RZ, RZ, c[0x0][0x22c] ;  /* 0x00008b00ffbc7624 */ /* 0x000fe200078e00ff */
[CC--:B------:R-:W-:Y:S01]  /*9110*/  LEA R10, P1, R180.reuse, R2.reuse, 0x2 ;  /* 0x00000002b40a7211 */ /* 0x0c0fe200078210ff */
[----:B------:R3:W-:Y:S01]  /*9120*/  RED.E.ADD.F32.FTZ.RN.STRONG.GPU [R4.64], R18 ;  /* 0x000000120400798e */ /* 0x0007e2000c10e786 */
[-C--:B-1----:R-:W-:Y:S01]  /*9130*/  LEA R6, P2, R181, R2.reuse, 0x2 ;  /* 0x00000002b5067211 */ /* 0x082fe200078410ff */
[----:B------:R-:W-:Y:S01]  /*9140*/  IMAD.IADD R179, R241, 0x1, R179 ;  /* 0x00000001f1b37824 */ /* 0x000fe200078e02b3 */
[-C--:B------:R-:W-:Y:S01]  /*9150*/  LEA.HI.X.SX32 R11, R180, R3.reuse, 0x2, P1 ;  /* 0x00000003b40b7211 */ /* 0x080fe200008f16ff */
[----:B------:R-:W-:Y:S01]  /*9160*/  IMAD R188, R188, c[0x0][0x1c0], RZ ;  /* 0x00007000bcbc7a24 */ /* 0x000fe200078e02ff */
[-C--:B------:R-:W-:Y:S01]  /*9170*/  LEA.HI.X.SX32 R7, R181, R3.reuse, 0x2, P2 ;  /* 0x00000003b5077211 */ /* 0x080fe200010f16ff */
[C---:B------:R-:W-:Y:S02]  /*9180*/  IMAD.IADD R179, R241.reuse, 0x1, R179 ;  /* 0x00000001f1b37824 */ /* 0x040fe400078e02b3 */
[----:B------:R-:W-:Y:S01]  /*9190*/  IMAD.SHL.U32 R188, R188, 0x10, RZ ;  /* 0x00000010bcbc7824 */ /* 0x000fe200078e00ff */
[----:B------:R-:W2:Y:S01]  /*91a0*/  LDL R16, [R1+0x10] ;  /* 0x0000100001107983 */ /* 0x000ea20000100800 */
[----:B------:R-:W-:Y:S03]  /*91b0*/  IMAD.IADD R179, R241, 0x1, R179 ;  /* 0x00000001f1b37824 */ /* 0x000fe600078e02b3 */
[C---:B------:R-:W-:Y:S01]  /*91c0*/  IADD3 R170, R188.reuse, 0x40, RZ ;  /* 0x00000040bcaa7810 */ /* 0x040fe20007ffe0ff */
[----:B------:R1:W-:Y:S01]  /*91d0*/  RED.E.ADD.F32.FTZ.RN.STRONG.GPU [R6.64], R19 ;  /* 0x000000130600798e */ /* 0x0003e2000c10e786 */
[-C--:B------:R-:W-:Y:S02]  /*91e0*/  LEA R8, P3, R179, R2.reuse, 0x2 ;  /* 0x00000002b3087211 */ /* 0x080fe400078610ff */
[----:B------:R-:W-:Y:S01]  /*91f0*/  IADD3 R169, R188, 0x40, RZ ;  /* 0x00000040bca97810 */ /* 0x000fe20007ffe0ff */
[----:B------:R-:W-:Y:S01]  /*9200*/  IMAD.IADD R170, R241, 0x1, R170 ;  /* 0x00000001f1aa7824 */ /* 0x000fe200078e02aa */
[----:B------:R2:W-:Y:S01]  /*9210*/  RED.E.ADD.F32.FTZ.RN.STRONG.GPU [R10.64], R12 ;  /* 0x0000000c0a00798e */ /* 0x0005e2000c10e786 */
[-C--:B------:R-:W-:Y:S02]  /*9220*/  LEA.HI.X.SX32 R9, R179, R3.reuse, 0x2, P3 ;  /* 0x00000003b3097211 */ /* 0x080fe400018f16ff */
[----:B------:R-:W-:Y:S01]  /*9230*/  IMAD.IADD R169, R241, 0x1, R169 ;  /* 0x00000001f1a97824 */ /* 0x000fe200078e02a9 */
[----:B---3--:R-:W-:Y:S02]  /*9240*/  IADD3 R17, R187, 0x60, RZ ;  /* 0x00000060bb117810 */ /* 0x008fe40007ffe0ff */
[----:B------:R3:W-:Y:S01]  /*9250*/  RED.E.ADD.F32.FTZ.RN.STRONG.GPU [R8.64], R13 ;  /* 0x0000000d0800798e */ /* 0x0007e2000c10e786 */
[----:B------:R-:W-:Y:S01]  /*9260*/  IMAD.IADD R169, R241, 0x1, R169 ;  /* 0x00000001f1a97824 */ /* 0x000fe200078e02a9 */
[----:B------:R-:W-:Y:S01]  /*9270*/  IADD3 R18, R187, 0x60, RZ ;  /* 0x00000060bb127810 */ /* 0x000fe20007ffe0ff */
[C---:B------:R-:W-:Y:S04]  /*9280*/  IMAD.IADD R17, R241.reuse, 0x1, R17 ;  /* 0x00000001f1117824 */ /* 0x040fe800078e0211 */
[C---:B------:R-:W-:Y:S02]  /*9290*/  IMAD.IADD R18, R241.reuse, 0x1, R18 ;  /* 0x00000001f1127824 */ /* 0x040fe400078e0212 */
[C---:B------:R-:W-:Y:S02]  /*92a0*/  IMAD.IADD R17, R241.reuse, 0x1, R17 ;  /* 0x00000001f1117824 */ /* 0x040fe400078e0211 */
[C---:B------:R-:W-:Y:S02]  /*92b0*/  IMAD.IADD R18, R241.reuse, 0x1, R18 ;  /* 0x00000001f1127824 */ /* 0x040fe400078e0212 */
[----:B------:R-:W-:Y:S01]  /*92c0*/  IMAD.IADD R17, R241, 0x1, R17 ;  /* 0x00000001f1117824 */ /* 0x000fe200078e0211 */
[----:B-1----:R-:W-:Y:S05]  /*92d0*/  IADD3 R19, R187, 0x60, RZ ;  /* 0x00000060bb137810 */ /* 0x002fea0007ffe0ff */
        /* <DEDUP_REMOVED lines=8> */
[-C--:B---3--:R-:W-:Y:S04]  /*9360*/  LEA.HI.X.SX32 R13, R170, R3.reuse, 0x2, P2 ;  /* 0x00000003aa0d7211 */ /* 0x088fe800010f16ff */
[----:B------:R3:W-:Y:S05]  /*9370*/  RED.E.ADD.F32.FTZ.RN.STRONG.GPU [R6.64], R15 ;  /* 0x0000000f0600798e */ /* 0x0007ea000c10e786 */
[----:B------:R-:W-:Y:S05]  /*9380*/  RED.E.ADD.F32.FTZ.RN.STRONG.GPU [R2.64+0x100], R20 ;  /* 0x000100140200798e */ /* 0x000fea000c10e786 */
[----:B------:R-:W-:Y:S01]  /*9390*/  RED.E.ADD.F32.FTZ.RN.STRONG.GPU [R164.64+0x100], R21 ;  /* 0x00010015a400798e */ /* 0x000fe2000c10e786 */
[CC--:B-1----:R-:W-:Y:S04]  /*93a0*/  LEA R4, P1, R168.reuse, R2.reuse, 0x2 ;  /* 0x00000002a8047211 */ /* 0x0c2fe800078210ff */
[-C--:B------:R-:W-:Y:S02]  /*93b0*/  LEA.HI.X.SX32 R5, R168, R3.reuse, 0x2, P1 ;  /* 0x00000003a8057211 */ /* 0x080fe400008f16ff */
[----:B------:R-:W-:Y:S02]  /*93c0*/  IADD3 R168, R188, 0x40, RZ ;  /* 0x00000040bca87810 */ /* 0x000fe40007ffe0ff */
[-C--:B------:R-:W-:Y:S01]  /*93d0*/  LEA R10, P1, R169, R2.reuse, 0x2 ;  /* 0x00000002a90a7211 */ /* 0x080fe200078210ff */
[----:B------:R1:W-:Y:S02]  /*93e0*/  RED.E.ADD.F32.FTZ.RN.STRONG.GPU [R4.64], R22 ;  /* 0x000000160400798e */ /* 0x0003e4000c10e786 */
[----:B------:R-:W-:Y:S01]  /*93f0*/  IMAD.IADD R168, R241, 0x1, R168 ;  /* 0x00000001f1a87824 */ /* 0x000fe200078e02a8 */
[-C--:B------:R-:W-:Y:S02]  /*9400*/  LEA.HI.X.SX32 R11, R169, R3.reuse, 0x2, P1 ;  /* 0x00000003a90b7211 */ /* 0x080fe400008f16ff */
[----:B------:R4:W-:Y:S01]  /*9410*/  RED.E.ADD.F32.FTZ.RN.STRONG.GPU [R12.64], R23 ;  /* 0x000000170c00798e */ /* 0x0009e2000c10e786 */
[C---:B------:R-:W-:Y:S04]  /*9420*/  IMAD.IADD R168, R241.reuse, 0x1, R168 ;  /* 0x00000001f1a87824 */ /* 0x040fe800078e02a8 */
[----:B------:R-:W-:Y:S01]  /*9430*/  IMAD.IADD R168, R241, 0x1, R168 ;  /* 0x00000001f1a87824 */ /* 0x000fe200078e02a8 */
[----:B------:R4:W-:Y:S01]  /*9440*/  RED.E.ADD.F32.FTZ.RN.STRONG.GPU [R10.64], R24 ;  /* 0x000000180a00798e */ /* 0x0009e2000c10e786 */
[-C--:B---3--:R-:W-:Y:S03]  /*9450*/  LEA R6, P2, R166, R2.reuse, 0x2 ;  /* 0x00000002a6067211 */ /* 0x088fe600078410ff */
[-C--:B------:R-:W-:Y:S01]  /*9460*/  LEA R8, P3, R168, R2.reuse, 0x2 ;  /* 0x00000002a8087211 */ /* 0x080fe200078610ff */
[----:B------:R-:W-:Y:S01]  /*9470*/  LDSM.16.MT88.4 R20, [R202+0x2000] ;  /* 0x00200000ca14783b */ /* 0x000fe20000004200 */
[-C--:B------:R-:W-:Y:S02]  /*9480*/  LEA.HI.X.SX32 R7, R166, R3.reuse, 0x2, P2 ;  /* 0x00000003a6077211 */ /* 0x080fe400010f16ff */
[-C--:B------:R-:W-:Y:S02]  /*9490*/  LEA.HI.X.SX32 R9, R168, R3.reuse, 0x2, P3 ;  /* 0x00000003a8097211 */ /* 0x080fe400018f16ff */
[----:B------:R-:W-:Y:S01]  /*94a0*/  IADD3 R166, R187, 0x60, RZ ;  /* 0x00000060bba67810 */ /* 0x000fe20007ffe0ff */
[----:B------:R-:W-:Y:S03]  /*94b0*/  LDSM.16.MT88.4 R168, [R202+0x2800] ;  /* 0x00280000caa8783b */ /* 0x000fe60000004200 */
[CC--:B------:R-:W-:Y:S02]  /*94c0*/  LEA R14, P6, R166.reuse, R2.reuse, 0x2 ;  /* 0x00000002a60e7211 */ /* 0x0c0fe400078c10ff */
[----:B------:R3:W-:Y:S01]  /*94d0*/  RED.E.ADD.F32.FTZ.RN.STRONG.GPU [R8.64], R25 ;  /* 0x000000190800798e */ /* 0x0007e2000c10e786 */
[CC--:B-1----:R-:W-:Y:S02]  /*94e0*/  LEA R4, P1, R167.reuse, R2.reuse, 0x2 ;  /* 0x00000002a7047211 */ /* 0x0c2fe400078210ff */
[-C--:B------:R-:W-:Y:S02]  /*94f0*/  LEA.HI.X.SX32 R15, R166, R3.reuse, 0x2, P6 ;  /* 0x00000003a60f7211 */ /* 0x080fe400030f16ff */
[----:B------:R1:W-:Y:S01]  /*9500*/  RED.E.ADD.F32.FTZ.RN.STRONG.GPU [R6.64], R26 ;  /* 0x0000001a0600798e */ /* 0x0003e2000c10e786 */
[-C--:B------:R-:W-:Y:S02]  /*9510*/  LEA.HI.X.SX32 R5, R167, R3.reuse, 0x2, P1 ;  /* 0x00000003a7057211 */ /* 0x080fe400008f16ff */
[CC--:B----4-:R-:W-:Y:S03]  /*9520*/  LEA R12, P5, R19.reuse, R2.reuse, 0x2 ;  /* 0x00000002130c7211 */ /* 0x0d0fe600078a10ff */
[----:B------:R2:W-:Y:S01]  /*9530*/  RED.E.ADD.F32.FTZ.RN.STRONG.GPU [R4.64], R27 ;  /* 0x0000001b0400798e */ /* 0x0005e2000c10e786 */
[-C--:B------:R-:W-:Y:S02]  /*9540*/  LEA.HI.X.SX32 R13, R19, R3.reuse, 0x2, P5 ;  /* 0x00000003130d7211 */ /* 0x080fe400028f16ff */
[CC--:B------:R-:W-:Y:S02]  /*9550*/  LEA R10, P4, R18.reuse, R2.reuse, 0x2 ;  /* 0x00000002120a7211 */ /* 0x0c0fe400078810ff */
[----:B------:R-:W-:Y:S02]  /*9560*/  RED.E.ADD.F32.FTZ.RN.STRONG.GPU [R2.64+0x180], R32 ;  /* 0x000180200200798e */ /* 0x000fe4000c10e786 */
[-C--:B------:R-:W-:Y:S03]  /*9570*/  LEA.HI.X.SX32 R11, R18, R3.reuse, 0x2, P4 ;  /* 0x00000003120b7211 */ /* 0x080fe600020f16ff */
[----:B------:R-:W-:Y:S05]  /*9580*/  RED.E.ADD.F32.FTZ.RN.STRONG.GPU [R164.64+0x180], R33 ;  /* 0x00018021a400798e */ /* 0x000fea000c10e786 */
[----:B------:R-:W-:Y:S01]  /*9590*/  RED.E.ADD.F32.FTZ.RN.STRONG.GPU [R14.64], R34 ;  /* 0x000000220e00798e */ /* 0x000fe2000c10e786 */
[CC--:B---3--:R-:W-:Y:S04]  /*95a0*/  LEA R8, P3, R17.reuse, R2.reuse, 0x2 ;  /* 0x0000000211087211 */ /* 0x0c8fe800078610ff */
[----:B------:R-:W-:Y:S01]  /*95b0*/  RED.E.ADD.F32.FTZ.RN.STRONG.GPU [R12.64], R35 ;  /* 0x000000230c00798e */ /* 0x000fe2000c10e786 */
[-C--:B------:R-:W-:Y:S02]  /*95c0*/  LEA.HI.X.SX32 R9, R17, R3.reuse, 0x2, P3 ;  /* 0x0000000311097211 */ /* 0x080fe400018f16ff */
[CC--:B-1----:R-:W-:Y:S02]  /*95d0*/  LEA R6, P2, R16.reuse, R2.reuse, 0x2 ;  /* 0x0000000210067211 */ /* 0x0c2fe400078410ff */
[----:B------:R-:W-:Y:S02]  /*95e0*/  RED.E.ADD.F32.FTZ.RN.STRONG.GPU [R10.64], R28 ;  /* 0x0000001c0a00798e */ /* 0x000fe4000c10e786 */
[-C--:B------:R-:W-:Y:S02]  /*95f0*/  LEA.HI.X.SX32 R7, R16, R3.reuse, 0x2, P2 ;  /* 0x0000000310077211 */ /* 0x080fe400010f16ff */
[----:B------:R-:W-:Y:S01]  /*9600*/  ISETP.LT.AND P2, PT, RZ, UR5, PT ;  /* 0x00000005ff007c0c */ /* 0x000fe2000bf41270 */
[----:B------:R-:W-:Y:S01]  /*9610*/  RED.E.ADD.F32.FTZ.RN.STRONG.GPU [R8.64], R29 ;  /* 0x0000001d0800798e */ /* 0x000fe2000c10e786 */
[----:B------:R-:W-:Y:S04]  /*9620*/  UMOV UR5, UR11 ;  /* 0x0000000b00057c82 */ /* 0x000fe80008000000 */
        /* <DEDUP_REMOVED lines=382> */
.L_x_1672:
        /* <DEDUP_REMOVED lines=19> */
.L_x_1673:
        /* <DEDUP_REMOVED lines=17> */
[----:B------:R-:W-:Y:S01]  /*b050*/  IMAD.WIDE.U32 R2, R36, c[0x0][0x3a0], R8 ;  /* 0x0000e80024027a25 */ /* 0x000fe200078e0008 */
[----:B------:R-:W-:Y:S01]  /*b060*/  ULDC.64 UR10, c[0x0][0x3b8] ;  /* 0x0000ee00000a7ab9 */ /* 0x000fe20000000a00 */
[----:B------:R-:W-:-:S02]  /*b070*/  ISETP.GE.AND P5, PT, R248, UR8, PT ;  /* 0x00000008f8007c0c */ /* 0x000fc4000bfa6270 */
[----:B------:R-:W-:Y:S01]  /*b080*/  IMAD R0, R186, 0x200, R0 ;  /* 0x00000200ba007824 */ /* 0x000fe200078e0200 */
[----:B------:R-:W-:Y:S01]  /*b090*/  IADD3 R2, P0, R2, UR15, RZ ;  /* 0x0000000f02027c10 */ /* 0x000fe2000ff1e0ff */
[----:B------:R-:W-:Y:S01]  /*b0a0*/  IMAD.U32 R4, RZ, RZ, UR5 ;  /* 0x00000005ff047e24 */ /* 0x000fe2000f8e00ff */
[----:B------:R-:W-:Y:S01]  /*b0b0*/  UIMAD UR5, UR61, UR10, URZ ;  /* 0x0000000a3d0572a4 */ /* 0x000fe2000f8e023f */
[----:B------:R-:W-:-:S03]  /*b0c0*/  IMAD.SHL.U32 R0, R0, 0x2, RZ ;  /* 0x0000000200007824 */ /* 0x000fc600078e00ff */
[----:B------:R-:W-:Y:S01]  /*b0d0*/  IADD3.X R3, R3, UR16, R4, P0, !PT ;  /* 0x0000001003037c10 */ /* 0x000fe200087fe404 */
[----:B------:R-:W-:Y:S01]  /*b0e0*/  IMAD.U32 R4, RZ, RZ, UR34 ;  /* 0x00000022ff047e24 */ /* 0x000fe2000f8e00ff */
[----:B------:R1:W2:Y:S01]  /*b0f0*/  LDS.128 R24, [R0+0xd000] ;  /* 0x00d0000000187984 */ /* 0x0002a20000000c00 */
[----:B------:R-:W-:Y:S02]  /*b100*/  UIMAD UR5, UR34, UR11, UR5 ;  /* 0x0000000b220572a4 */ /* 0x000fe4000f8e0205 */
        /* <DEDUP_REMOVED lines=30> */
.L_x_1675:
[----:B--234-:R-:W-:Y:S05]  /*b2f0*/  BSYNC B0 ;  /* 0x0000000000007941 */ /* 0x01cfea0003800000 */
.L_x_1674:
        /* <DEDUP_REMOVED lines=18> */
.L_x_1677:
[----:B------:R-:W-:Y:S05]  /*b420*/  BSYNC B0 ;  /* 0x0000000000007941 */ /* 0x000fea0003800000 */
.L_x_1676:
        /* <DEDUP_REMOVED lines=18> */
.L_x_1679:
[----:B------:R-:W-:Y:S05]  /*b550*/  BSYNC B0 ;  /* 0x0000000000007941 */ /* 0x000fea0003800000 */
.L_x_1678:
        /* <DEDUP_REMOVED lines=17> */
.L_x_1681:
[----:B------:R-:W-:Y:S05]  /*b670*/  BSYNC B0 ;  /* 0x0000000000007941 */ /* 0x000fea0003800000 */
.L_x_1680:
        /* <DEDUP_REMOVED lines=27> */
.L_x_1683:
[----:B------:R-:W-:Y:S05]  /*b830*/  BSYNC B0 ;  /* 0x0000000000007941 */ /* 0x000fea0003800000 */
.L_x_1682:
        /* <DEDUP_REMOVED lines=16> */
.L_x_1685:
[----:B------:R-:W-:Y:S05]  /*b940*/  BSYNC B0 ;  /* 0x0000000000007941 */ /* 0x000fea0003800000 */
.L_x_1684:
        /* <DEDUP_REMOVED lines=16> */
.L_x_1687:
[----:B------:R-:W-:Y:S05]  /*ba50*/  BSYNC B0 ;  /* 0x0000000000007941 */ /* 0x000fea0003800000 */
.L_x_1686:
        /* <DEDUP_REMOVED lines=16> */
.L_x_1642:
        /* <DEDUP_REMOVED lines=20> */
.L_x_1689:
        /* <DEDUP_REMOVED lines=18> */
.L_x_1690:
        /* <DEDUP_REMOVED lines=11> */
[----:B------:R-:W-:Y:S01]  /*be70*/  IADD3 R2, P0, R2, UR15, RZ ;  /* 0x0000000f02027c10 */ /* 0x000fe2000ff1e0ff */
[----:B------:R-:W-:Y:S02]  /*be80*/  ULDC.64 UR10, c[0x0][0x3b8] ;  /* 0x0000ee00000a7ab9 */ /* 0x000fe40000000a00 */
[----:B------:R-:W-:Y:S01]  /*be90*/  IMAD.U32 R0, RZ, RZ, UR5 ;  /* 0x00000005ff007e24 */ /* 0x000fe2000f8e00ff */
[----:B------:R-:W-:-:S04]  /*bea0*/  UIMAD UR5, UR59, UR10, URZ ;  /* 0x0000000a3b0572a4 */ /* 0x000fc8000f8e023f */
        /* <DEDUP_REMOVED lines=18> */
.L_x_1692:
[----:B------:R-:W-:Y:S05]  /*bfd0*/  BSYNC B0 ;  /* 0x0000000000007941 */ /* 0x000fea0003800000 */
.L_x_1691:
        /* <DEDUP_REMOVED lines=18> */
.L_x_1694:
[----:B------:R-:W-:Y:S05]  /*c100*/  BSYNC B0 ;  /* 0x0000000000007941 */ /* 0x000fea0003800000 */
.L_x_1693:
        /* <DEDUP_REMOVED lines=18> */
.L_x_1696:
[----:B------:R-:W-:Y:S05]  /*c230*/  BSYNC B0 ;  /* 0x0000000000007941 */ /* 0x000fea0003800000 */
.L_x_1695:
        /* <DEDUP_REMOVED lines=17> */
.L_x_1698:
[----:B------:R-:W-:Y:S05]  /*c350*/  BSYNC B0 ;  /* 0x0000000000007941 */ /* 0x000fea0003800000 */
.L_x_1697:
        /* <DEDUP_REMOVED lines=27> */
.L_x_1700:
[----:B------:R-:W-:Y:S05]  /*c510*/  BSYNC B0 ;  /* 0x0000000000007941 */ /* 0x000fea0003800000 */
.L_x_1699:
        /* <DEDUP_REMOVED lines=16> */
.L_x_1702:
[----:B------:R-:W-:Y:S05]  /*c620*/  BSYNC B0 ;  /* 0x0000000000007941 */ /* 0x000fea0003800000 */
.L_x_1701:
        /* <DEDUP_REMOVED lines=16> */
.L_x_1704:
[----:B------:R-:W-:Y:S05]  /*c730*/  BSYNC B0 ;  /* 0x0000000000007941 */ /* 0x000fea0003800000 */
.L_x_1703:
        /* <DEDUP_REMOVED lines=14> */
.L_x_1688:
[----:B------:R-:W-:Y:S05]  /*c820*/  BSYNC B1 ;  /* 0x0000000000017941 */ /* 0x000fea0003800000 */
.L_x_1637:
        /* <DEDUP_REMOVED lines=11> */
.L_x_1705:
[----:B------:R-:W-:Y:S05]  /*c8e0*/  EXIT ;  /* 0x000000000000794d */ /* 0x000fea0003800000 */
.L_x_1707:
        /* <DEDUP_REMOVED lines=9> */
.L_x_2086:


//--------------------- .text._ZN5flash44flash_bwd_dq_dk_dv_loop_seqk_parallel_kernelI23Flash_bwd_kernel_traitsILi128ELi64ELi128ELi8ELi2ELi4ELi2ELb0ELb0EN7cutlass10bfloat16_tE19Flash_kernel_traitsILi128ELi64ELi128ELi8ES3_EELb0ELb0ELb0ELb1ELb0ELb0ELb1EEEvNS_16Flash_bwd_paramsE --------------------------
	.section	.text._ZN5flash44flash_bwd_dq_dk_dv_loop_seqk_parallel_kernelI23Flash_bwd_kernel_traitsILi128ELi64ELi128ELi8ELi2ELi4ELi2ELb0ELb0EN7cutlass10bfloat16_tE19Flash_kernel_traitsILi128ELi64ELi128ELi8ES3_EELb0ELb0ELb0ELb1ELb0ELb0ELb1EEEvNS_16Flash_bwd_paramsE,"ax",@progbits
	.sectioninfo	@"SHI_REGISTERS=255"
	.align	128
        .global         _ZN5flash44flash_bwd_dq_dk_dv_loop_seqk_parallel_kernelI23Flash_bwd_kernel_traitsILi128ELi64ELi128ELi8ELi2ELi4ELi2ELb0ELb0EN7cutlass10bfloat16_tE19Flash_kernel_traitsILi128ELi64ELi128ELi8ES3_EELb0ELb0ELb0ELb1ELb0ELb0ELb1EEEvNS_16Flash_bwd_paramsE
        .type           _ZN5flash44flash_bwd_dq_dk_dv_loop_seqk_parallel_kernelI23Flash_bwd_kernel_traitsILi128ELi64ELi128ELi8ELi2ELi4ELi2ELb0ELb0EN7cutlass10bfloat16_tE19Flash_kernel_traitsILi128ELi64ELi128ELi8ES3_EELb0ELb0ELb0ELb1ELb0ELb0ELb1EEEvNS_16Flash_bwd_paramsE,@function
        .size           _ZN5flash44flash_bwd_dq_dk_dv_loop_seqk_parallel_kernelI23Flash_bwd_kernel_traitsILi128ELi64ELi128ELi8ELi2ELi4ELi2ELb0ELb0EN7cutlass10bfloat16_tE19Flash_kernel_traitsILi128ELi64ELi128ELi8ES3_EELb0ELb0ELb0ELb1ELb0ELb0ELb1EEEvNS_16Flash_bwd_paramsE,(.L_x_2087 - _ZN5flash44flash_bwd_dq_dk_dv_loop_seqk_parallel_kernelI23Flash_bwd_kernel_traitsILi128ELi64ELi128ELi8ELi2ELi4ELi2ELb0ELb0EN7cutlass10bfloat16_tE19Flash_kernel_traitsILi128ELi64ELi128ELi8ES3_EELb0ELb0ELb0ELb1ELb0ELb0ELb1EEEvNS_16Flash_bwd_paramsE)
        .other          _ZN5flash44flash_bwd_dq_dk_dv_loop_seqk_parallel_kernelI23Flash_bwd_kernel_traitsILi128ELi64ELi128ELi8ELi2ELi4ELi2ELb0ELb0EN7cutlass10bfloat16_tE19Flash_kernel_traitsILi128ELi64ELi128ELi8ES3_EELb0ELb0ELb0ELb1ELb0ELb0ELb1EEEvNS_16Flash_bwd_paramsE,@"STO_CUDA_ENTRY STV_DEFAULT"
_ZN5flash44flash_bwd_dq_dk_dv_loop_seqk_parallel_kernelI23Flash_bwd_kernel_traitsILi128ELi64ELi128ELi8ELi2ELi4ELi2ELb0ELb0EN7cutlass10bfloat16_tE19Flash_kernel_traitsILi128ELi64ELi128ELi8ES3_EELb0ELb0ELb0ELb1ELb0ELb0ELb1EEEvNS_16Flash_bwd_paramsE:
.text._ZN5flash44flash_bwd_dq_dk_dv_loop_seqk_parallel_kernelI23Flash_bwd_kernel_traitsILi128ELi64ELi128ELi8ELi2ELi4ELi2ELb0ELb0EN7cutlass10bfloat16_tE19Flash_kernel_traitsILi128ELi64ELi128ELi8ES3_EELb0ELb0ELb0ELb1ELb0ELb0ELb1EEEvNS_16Flash_bwd_paramsE:
        /* <DEDUP_REMOVED lines=68> */
[----:B------:R-:W-:Y:S01]  /*0440*/  LOP3.LUT R4, R6, 0xfffffff8, RZ, 0xc0, !PT ;  /* 0xfffffff806047812 */ /* 0x000fe200078ec0ff */
[----:B------:R-:W-:Y:S01]  /*0450*/  USHF.R.S32.HI UR57, URZ, 0x1f, UR35 ;  /* 0x0000001f3f397899 */ /* 0x000fe20008011423 */
[----:B------:R-:W-:Y:S01]  /*0460*/  SHF.R.S32.HI R2, RZ, 0x1f, R0 ;  /* 0x0000001fff027819 */ /* 0x000fe20000011400 */
[----:B------:R-:W-:-:S02]  /*0470*/  UISETP.NE.AND UP3, UPT, UR10, URZ, UPT ;  /* 0x0000003f0a00728c */ /* 0x000fc4000bf65270 */
[----:B------:R-:W-:Y:S01]  /*0480*/  USHF.R.S32.HI UR61, URZ, 0x1f, UR32 ;  /* 0x0000001f3f3d7899 */ /* 0x000fe20008011420 */
[----:B------:R-:W-:Y:S01]  /*0490*/  LEA.HI R17, R2, R0, RZ, 0x2 ;  /* 0x0000000002117211 */ /* 0x000fe200078f10ff */
[----:B------:R-:W-:Y:S01]  /*04a0*/  USHF.R.S32.HI UR60, URZ, 0x1f, UR35 ;  /* 0x0000001f3f3c7899 */ /* 0x000fe20008011423 */
[----:B------:R-:W-:Y:S01]  /*04b0*/  SHF.R.S32.HI R0, RZ, 0x3, R6 ;  /* 0x00000003ff007819 */ /* 0x000fe20000011406 */
[----:B------:R-:W-:Y:S01]  /*04c0*/  USHF.R.S32.HI UR59, URZ, 0x1f, UR32 ;  /* 0x0000001f3f3b7899 */ /* 0x000fe20008011420 */
[----:B------:R-:W-:Y:S01]  /*04d0*/  LOP3.LUT R2, R8, 0xfffffff0, RZ, 0xc0, !PT ;  /* 0xfffffff008027812 */ /* 0x000fe200078ec0ff */
[----:B------:R-:W-:Y:S01]  /*04e0*/  IMAD.U32 R8, RZ, RZ, UR14 ;  /* 0x0000000eff087e24 */ /* 0x000fe2000f8e00ff */
[----:B------:R-:W-:Y:S01]  /*04f0*/  USHF.R.S32.HI UR58, URZ, 0x1f, UR35 ;  /* 0x0000001f3f3a7899 */ /* 0x000fe20008011423 */
[----:B------:R-:W-:Y:S01]  /*0500*/  IMAD.SHL.U32 R3, R0, 0x40, RZ ;  /* 0x0000004000037824 */ /* 0x000fe200078e00ff */
[----:B------:R-:W-:Y:S01]  /*0510*/  UIMAD.WIDE.U32 UR42, UR36, UR44, URZ ;  /* 0x0000002c242a72a5 */ /* 0x000fe2000f8e003f */
[C---:B------:R-:W-:Y:S01]  /*0520*/  IMAD.IADD R0, R15.reuse, 0x1, -R4 ;  /* 0x000000010f007824 */ /* 0x040fe200078e0a04 */
[----:B------:R-:W-:Y:S01]  /*0530*/  UIMAD UR51, UR37, UR44, URZ ;  /* 0x0000002c253372a4 */ /* 0x000fe2000f8e023f */
[----:B------:R-:W-:Y:S01]  /*0540*/  IMAD.IADD R2, R15, 0x1, -R2 ;  /* 0x000000010f027824 */ /* 0x000fe200078e0a02 */
[----:B------:R-:W-:Y:S01]  /*0550*/  LOP3.LUT R3, R3, 0x1c0, RZ, 0xc0, !PT ;  /* 0x000001c003037812 */ /* 0x000fe200078ec0ff */
[C---:B------:R-:W-:Y:S01]  /*0560*/  IMAD.SHL.U32 R232, R0.reuse, 0x8, RZ ;  /* 0x0000000800e87824 */ /* 0x040fe200078e00ff */
[----:B------:R-:W-:Y:S01]  /*0570*/  LOP3.LUT P4, RZ, R0, 0x2, RZ, 0xc0, !PT ;  /* 0x0000000200ff7812 */ /* 0x000fe2000788c0ff */
[----:B------:R-:W-:Y:S01]  /*0580*/  USHF.R.S32.HI UR53, URZ, 0x1f, UR47 ;  /* 0x0000001f3f357899 */ /* 0x000fe2000801142f */
[----:B------:R-:W-:Y:S01]  /*0590*/  SHF.R.S32.HI R5, RZ, 0x1f, R2 ;  /* 0x0000001fff057819 */ /* 0x000fe20000011402 */
[----:B------:R-:W-:Y:S01]  /*05a0*/  UIMAD UR50, UR4, UR50, URZ ;  /* 0x00000032043272a4 */ /* 0x000fe2000f8e023f */
[----:B------:R-:W-:Y:S01]  /*05b0*/  LOP3.LUT R4, R3, 0x38, R232, 0xf8, !PT ;  /* 0x0000003803047812 */ /* 0x000fe200078ef8e8 */
[----:B------:R-:W-:Y:S01]  /*05c0*/  @!UP2 UIMAD UR49, UR5, UR49, URZ ;  /* 0x000000310531a2a4 */ /* 0x000fe2000f8e023f */
[----:B------:R-:W-:Y:S01]  /*05d0*/  SHF.R.U32.HI R3, RZ, 0x3, R3 ;  /* 0x00000003ff037819 */ /* 0x000fe20000011603 */
[----:B------:R-:W-:Y:S01]  /*05e0*/  USHF.R.S32.HI UR48, URZ, 0x1f, UR41 ;  /* 0x0000001f3f307899 */ /* 0x000fe20008011429 */
[----:B------:R-:W-:Y:S01]  /*05f0*/  LEA.HI R10, R5, R2, RZ, 0x3 ;  /* 0x00000002050a7211 */ /* 0x000fe200078f18ff */
[----:B------:R-:W-:Y:S01]  /*0600*/  IMAD.SHL.U32 R5, R9, 0x200, RZ ;  /* 0x0000020009057824 */ /* 0x000fe200078e00ff */
[----:B------:R-:W-:Y:S01]  /*0610*/  LOP3.LUT R12, R4, R3, RZ, 0x3c, !PT ;  /* 0x00000003040c7212 */ /* 0x000fe200078e3cff */
[----:B------:R-:W-:Y:S01]  /*0620*/  UMOV UR40, 0xffffc000 ;  /* 0xffffc00000287882 */ /* 0x000fe20000000000 */
[----:B------:R-:W-:-:S02]  /*0630*/  LOP3.LUT R3, R10, 0xfffffff8, RZ, 0xc0, !PT ;  /* 0xfffffff80a037812 */ /* 0x000fc400078ec0ff */
[C---:B------:R-:W-:Y:S01]  /*0640*/  LOP3.LUT P3, RZ, R0.reuse, 0x4, RZ, 0xc0, !PT ;  /* 0x0000000400ff7812 */ /* 0x040fe2000786c0ff */
[----:B------:R-:W-:Y:S01]  /*0650*/  IMAD.SHL.U32 R0, R0, 0x40, RZ ;  /* 0x0000004000007824 */ /* 0x000fe200078e00ff */
[----:B------:R-:W-:Y:S01]  /*0660*/  LOP3.LUT R4, R7, 0x1, RZ, 0xc0, !PT ;  /* 0x0000000107047812 */ /* 0x000fe200078ec0ff */
[----:B------:R-:W-:Y:S01]  /*0670*/  IMAD.IADD R18, R2, 0x1, -R3 ;  /* 0x0000000102127824 */ /* 0x000fe200078e0a03 */
[----:B------:R-:W-:Y:S01]  /*0680*/  LEA.HI R2, R14, R15, RZ, 0x6 ;  /* 0x0000000f0e027211 */ /* 0x000fe200078f30ff */
[----:B------:R-:W-:Y:S01]  /*0690*/  IMAD.SHL.U32 R3, R11, 0x10, RZ ;  /* 0x000000100b037824 */ /* 0x000fe200078e00ff */
[----:B------:R-:W-:Y:S02]  /*06a0*/  LOP3.LUT R0, R0, 0x1c0, RZ, 0xc0, !PT ;  /* 0x000001c000007812 */ /* 0x000fe400078ec0ff */
[----:B------:R-:W-:Y:S01]  /*06b0*/  SHF.R.S32.HI R2, RZ, 0x6, R2 ;  /* 0x00000006ff027819 */ /* 0x000fe20000011402 */
[----:B------:R-:W-:Y:S01]  /*06c0*/  STL [R1+0x64], R18 ;  /* 0x0000641201007387 */ /* 0x000fe20000100800 */
[----:B------:R-:W-:-:S02]  /*06d0*/  LOP3.LUT R212, R0, 0x8, R6, 0xf8, !PT ;  /* 0x0000000800d47812 */ /* 0x000fc400078ef806 */
        /* <DEDUP_REMOVED lines=44> */
[----:B--2---:R-:W-:Y:S01]  /*09a0*/  IMAD.SHL.U32 R4, R9, 0x10, RZ ;  /* 0x0000001009047824 */ /* 0x004fe200078e00ff */
[----:B------:R-:W-:Y:S01]  /*09b0*/  LOP3.LUT R0, R0, 0xfffffe00, RZ, 0xc0, !PT ;  /* 0xfffffe0000007812 */ /* 0x000fe200078ec0ff */
[----:B------:R-:W-:Y:S02]  /*09c0*/  IMAD R11, R13, 0x10, R5 ;  /* 0x000000100d0b7824 */ /* 0x000fe400078e0205 */
[----:B------:R-:W-:Y:S01]  /*09d0*/  IMAD.IADD R224, R221, 0x1, R223 ;  /* 0x00000001dde07824 */ /* 0x000fe200078e02df */
[----:B------:R-:W-:Y:S01]  /*09e0*/  LOP3.LUT R7, R3, 0x10, R4, 0xf8, !PT ;  /* 0x0000001003077812 */ /* 0x000fe200078ef804 */
[----:B------:R-:W-:Y:S01]  /*09f0*/  IMAD.SHL.U32 R3, R18, 0x40, RZ ;  /* 0x0000004012037824 */ /* 0x000fe200078e00ff */
[----:B------:R-:W-:Y:S01]  /*0a00*/  STL [R1+0x58], R11 ;  /* 0x0000580b01007387 */ /* 0x000fe20000100800 */
[----:B------:R-:W-:-:S03]  /*0a10*/  IMAD R5, R13, 0x400, R0 ;  /* 0x000004000d057824 */ /* 0x000fc600078e0200 */
        /* <DEDUP_REMOVED lines=12> */
[----:B------:R-:W-:Y:S02]  /*0ae0*/  IADD3 R5, R232, 0x40, RZ ;  /* 0x00000040e8057810 */ /* 0x000fe40007ffe0ff */
[----:B------:R-:W-:Y:S02]  /*0af0*/  SHF.R.S32.HI R3, RZ, 0x1f, R0 ;  /* 0x0000001fff037819 */ /* 0x000fe40000011400 */
[----:B------:R-:W-:Y:S01]  /*0b00*/  SEL R213, R4, 0xffffffe0, !P4 ;  /* 0xffffffe004d57807 */ /* 0x000fe20006000000 */
[----:B------:R1:W-:Y:S01]  /*0b10*/  STL [R1], R5 ;  /* 0x0000000501007387 */ /* 0x0003e20000100800 */
[C---:B------:R-:W-:Y:S01]  /*0b20*/  SHF.L.U64.HI R3, R0.reuse, 0x2, R3 ;  /* 0x0000000200037819 */ /* 0x040fe20000010203 */
[----:B------:R-:W-:Y:S01]  /*0b30*/  IMAD.SHL.U32 R0, R0, 0x4, RZ ;  /* 0x0000000400007824 */ /* 0x000fe200078e00ff */
[----:B------:R-:W-:Y:S01]  /*0b40*/  SEL R214, R2, 0xffffffc0, !P3 ;  /* 0xffffffc002d67807 */ /* 0x000fe20005800000 */
[----:B------:R-:W-:Y:S01]  /*0b50*/  IMAD.IADD R213, R212, 0x1, R213 ;  /* 0x00000001d4d57824 */ /* 0x000fe200078e02d5 */
        /* <DEDUP_REMOVED lines=22> */
.L_x_1778:
        /* <DEDUP_REMOVED lines=53> */
.L_x_1708:
        /* <DEDUP_REMOVED lines=58> */
.L_x_1710:
        /* <DEDUP_REMOVED lines=18> */
.L_x_1711:
        /* <DEDUP_REMOVED lines=72> */
.L_x_1712:
[----:B------:R-:W-:Y:S02]  /*1950*/  UMOV UR11, UR50 ;  /* 0x00000032000b7c82 */ /* 0x000fe40008000000 */
.L_x_1713:
[----:B------:R-:W1:Y:S01]  /*1960*/  S2R R9, SR_TID.X ;  /* 0x0000000000097919 */ /* 0x000e620000002100 */
[----:B------:R-:W-:Y:S01]  /*1970*/  UIADD3 UR8, UP5, UP4, UR8, UR41, UR47 ;  /* 0x0000002908087290 */ /* 0x000fe2000fcbe02f */
[----:B------:R-:W-:Y:S01]  /*1980*/  SHF.R.S32.HI R233, RZ, 0x1f, R232 ;  /* 0x0000001fffe97819 */ /* 0x000fe200000114e8 */
[----:B------:R-:W-:Y:S01]  /*1990*/  BSSY B1, `(.L_x_1709) ;  /* 0x0000a7e000017945 */ /* 0x000fe20003800000 */
[----:B------:R-:W-:Y:S01]  /*19a0*/  IADD3 R2, P0, R232, UR29, RZ ;  /* 0x0000001de8027c10 */ /* 0x000fe2000ff1e0ff */
[----:B------:R-:W-:Y:S02]  /*19b0*/  UIADD3 UR19, UP1, UP0, UR18, UR8, UR19 ;  /* 0x0000000812137290 */ /* 0x000fe4000f83e013 */
[----:B------:R-:W-:Y:S02]  /*19c0*/  UIADD3.X UR4, UR10, UR48, UR53, UP5, UP4 ;  /* 0x000000300a047290 */ /* 0x000fe4000afe8435 */
[----:B------:R-:W-:-:S02]  /*19d0*/  ULDC.64 UR8, c[0x0][0x1a8] ;  /* 0x00006a0000087ab9 */ /* 0x000fc40000000a00 */
[----:B------:R-:W-:Y:S02]  /*19e0*/  UIADD3.X UR18, UR12, UR4, UR14, UP1, UP0 ;  /* 0x000000040c127290 */ /* 0x000fe40008fe040e */
[----:B------:R-:W-:Y:S02]  /*19f0*/  UIMAD UR4, UR57, UR8, URZ ;  /* 0x00000008390472a4 */ /* 0x000fe4000f8e023f */
[----:B------:R-:W-:Y:S02]  /*1a00*/  UISETP.GE.AND UP0, UPT, UR28, 0x1, UPT ;  /* 0x000000011c00788c */ /* 0x000fe4000bf06270 */
[----:B------:R-:W-:Y:S02]  /*1a10*/  UIMAD UR16, UR35, UR9, UR4 ;  /* 0x00000009231072a4 */ /* 0x000fe4000f8e0204 */
[----:B------:R-:W-:Y:S02]  /*1a20*/  UIADD3 UR14, UR15, UR11, URZ ;  /* 0x0000000b0f0e7290 */ /* 0x000fe4000fffe03f */
[----:B------:R-:W-:-:S02]  /*1a30*/  ULDC.64 UR8, c[0x0][0x378] ;  /* 0x0000de0000087ab9 */ /* 0x000fc40000000a00 */
[----:B------:R-:W-:Y:S01]  /*1a40*/  UIMAD UR4, UR57, UR8, URZ ;  /* 0x00000008390472a4 */ /* 0x000fe2000f8e023f */
[----:B-1----:R-:W-:Y:S01]  /*1a50*/  SHF.R.S32.HI R5, RZ, 0x1f, R9 ;  /* 0x0000001fff057819 */ /* 0x002fe20000011409 */
[----:B------:R-:W-:Y:S02]  /*1a60*/  UIADD3 UR12, UR15, UR13, URZ ;  /* 0x0000000d0f0c7290 */ /* 0x000fe4000fffe03f */
[----:B------:R-:W-:Y:S01]  /*1a70*/  UIMAD UR10, UR35, UR9, UR4 ;  /* 0x00000009230a72a4 */ /* 0x000fe2000f8e0204 */
[----:B------:R-:W-:Y:S01]  /*1a80*/  LEA.HI R4, R5, R9, RZ, 0x3 ;  /* 0x0000000905047211 */ /* 0x000fe200078f18ff */
[----:B------:R-:W-:Y:S02]  /*1a90*/  UMOV UR29, 0x4 ;  /* 0x00000004001d7882 */ /* 0x000fe40000000000 */
[----:B------:R-:W-:Y:S01]  /*1aa0*/  ULDC.64 UR8, c[0x0][0x370] ;  /* 0x0000dc0000087ab9 */ /* 0x000fe20000000a00 */
[----:B------:R-:W-:Y:S01]  /*1ab0*/  SHF.R.S32.HI R4, RZ, 0x3, R4 ;  /* 0x00000003ff047819 */ /* 0x000fe20000011404 */
[----:B------:R-:W-:-:S02]  /*1ac0*/  UIMAD UR4, UR31, UR8, URZ ;  /* 0x000000081f0472a4 */ /* 0x000fc4000f8e023f */
[----:B------:R-:W-:Y:S01]  /*1ad0*/  ULEA.HI.SX32 UR8, UR33, 0xffffffff, 0x1a ;  /* 0xffffffff21087891 */ /* 0x000fe2000f8fd23f */
[----:B------:R-:W-:Y:S01]  /*1ae0*/  SHF.R.S32.HI R17, RZ, 0x1f, R4 ;  /* 0x0000001fff117819 */ /* 0x000fe20000011404 */
[----:B------:R-:W-:Y:S01]  /*1af0*/  UIMAD UR4, UR15, UR9, UR4 ;  /* 0x000000090f0472a4 */ /* 0x000fe2000f8e0204 */
[----:B------:R-:W-:-:S04]  /*1b00*/  IADD3 R0, P1, R4, UR15, RZ ;  /* 0x0000000f04007c10 */ /* 0x000fc8000ff3e0ff */
[----:B------:R-:W-:Y:S01]  /*1b10*/  IADD3.X R3, R17, UR31, RZ, P1, !PT ;  /* 0x0000001f11037c10 */ /* 0x000fe20008ffe4ff */
[----:B------:R-:W-:-:S04]  /*1b20*/  IMAD.WIDE.U32 R6, R0, c[0x0][0x190], R232 ;  /* 0x0000640000067a25 */ /* 0x000fc800078e00e8 */
[----:B------:R-:W-:Y:S01]  /*1b30*/  IMAD R3, R3, c[0x0][0x190], RZ ;  /* 0x0000640003037a24 */ /* 0x000fe200078e02ff */
[----:B------:R-:W-:-:S03]  /*1b40*/  IADD3 R6, P1, R6, UR38, RZ ;  /* 0x0000002606067c10 */ /* 0x000fc6000ff3e0ff */
[----:B------:R-:W-:Y:S01]  /*1b50*/  IMAD R0, R0, c[0x0][0x194], R3 ;  /* 0x0000650000007a24 */ /* 0x000fe200078e0203 */
[----:B------:R-:W-:Y:S01]  /*1b60*/  IADD3.X R3, R233, UR30, RZ, P0, !PT ;  /* 0x0000001ee9037c10 */ /* 0x000fe200087fe4ff */
[----:B------:R-:W-:Y:S01]  /*1b70*/  ULDC.64 UR30, c[0x0][0x3c8] ;  /* 0x0000f200001e7ab9 */ /* 0x000fe20000000a00 */
[----:B------:R-:W-:Y:S02]  /*1b80*/  PLOP3.LUT P0, PT, PT, PT, UP0, 0x80, 0x0 ;  /* 0x000000000000781c */ /* 0x000fe40003f0f008 */
[----:B------:R-:W-:Y:S01]  /*1b90*/  IADD3.X R7, R7, UR34, R0, P1, !PT ;  /* 0x0000002207077c10 */ /* 0x000fe20008ffe400 */
[----:B------:R-:W-:Y:S01]  /*1ba0*/  IMAD.U32 R0, RZ, RZ, UR15 ;  /* 0x0000000fff007e24 */ /* 0x000fe2000f8e00ff */
[----:B------:R-:W-:-:S03]  /*1bb0*/  UIMAD.WIDE UR14, UR14, UR29, UR30 ;  /* 0x0000001d0e0e72a5 */ /* 0x000fc6000f8e021e */
[----:B------:R-:W-:Y:S01]  /*1bc0*/  IMAD.WIDE.U32 R2, R0, c[0x0][0x370], R2 ;  /* 0x0000dc0000027a25 */ /* 0x000fe200078e0002 */
[----:B------:R-:W-:-:S03]  /*1bd0*/  LEA.HI R0, R5, R9, RZ, 0x5 ;  /* 0x0000000905007211 */ /* 0x000fc600078f28ff */
[----:B------:R-:W-:Y:S01]  /*1be0*/  IMAD.U32 R5, RZ, RZ, UR35 ;  /* 0x00000023ff057e24 */ /* 0x000fe2000f8e00ff */
        /* <DEDUP_REMOVED lines=63> */
.L_x_1716:
[----:B------:R-:W-:Y:S05]  /*1fe0*/  BSYNC B0 ;  /* 0x0000000000007941 */ /* 0x000fea0003800000 */
.L_x_1715:
        /* <DEDUP_REMOVED lines=30> */
.L_x_1718:
[----:B------:R-:W-:Y:S05]  /*21d0*/  BSYNC B0 ;  /* 0x0000000000007941 */ /* 0x000fea0003800000 */
.L_x_1717:
        /* <DEDUP_REMOVED lines=15> */
.L_x_1720:
        /* <DEDUP_REMOVED lines=20> */
.L_x_1721:
[----:B------:R-:W-:Y:S05]  /*2410*/  BSYNC B0 ;  /* 0x0000000000007941 */ /* 0x000fea0003800000 */
.L_x_1719:
        /* <DEDUP_REMOVED lines=14> */
.L_x_1723:
        /* <DEDUP_REMOVED lines=28> */
.L_x_1724:
[----:B------:R-:W-:Y:S05]  /*26c0*/  BSYNC B0 ;  /* 0x0000000000007941 */ /* 0x000fea0003800000 */
.L_x_1722:
[----:B------:R-:W5:Y:S01]  /*26d0*/  LDL R14, [R1+0x58] ;  /* 0x00005800010e7983 */ /* 0x000f620000100800 */
[----:B------:R-:W-:Y:S01]  /*26e0*/  IMAD.MOV.U32 R11, RZ, RZ, 0x7f800000 ;  /* 0x7f800000ff0b7424 */ /* 0x000fe200078e00ff */
[----:B------:R-:W-:Y:S01]  /*26f0*/  ULDC.64 UR14, c[0x0][0x198] ;  /* 0x00006600000e7ab9 */ /* 0x000fe20000000a00 */
[----:B------:R-:W-:Y:S02]  /*2700*/  IMAD.MOV.U32 R10, RZ, RZ, 0x7f800000 ;  /* 0x7f800000ff0a7424 */ /* 0x000fe400078e00ff */
[----:B------:R-:W-:Y:S02]  /*2710*/  IMAD.MOV.U32 R9, RZ, RZ, 0x7f800000 ;  /* 0x7f800000ff097424 */ /* 0x000fe400078e00ff */
[----:B------:R-:W-:Y:S01]  /*2720*/  IMAD.MOV.U32 R18, RZ, RZ, 0x7f800000 ;  /* 0x7f800000ff127424 */ /* 0x000fe200078e00ff */
[C---:B-1---5:R-:W-:Y:S02]  /*2730*/  IADD3 R3, R14.reuse, 0x28, RZ ;  /* 0x000000280e037810 */ /* 0x062fe40007ffe0ff */
[----:B------:R-:W-:-:S02]  /*2740*/  IADD3 R2, R14, 0x8, RZ ;  /* 0x000000080e027810 */ /* 0x000fc40007ffe0ff */
[----:B------:R-:W-:Y:S02]  /*2750*/  ISETP.GE.AND P3, PT, R3, UR4, PT ;  /* 0x0000000403007c0c */ /* 0x000fe4000bf66270 */
[----:B------:R-:W-:Y:S02]  /*2760*/  IADD3 R5, R14, 0x20, RZ ;  /* 0x000000200e057810 */ /* 0x000fe40007ffe0ff */
[----:B------:R-:W-:Y:S01]  /*2770*/  ISETP.GE.AND P5, PT, R2, UR4, PT ;  /* 0x0000000402007c0c */ /* 0x000fe2000bfa6270 */
[----:B------:R-:W-:Y:S01]  /*2780*/  IMAD.SHL.U32 R2, R14, 0x4, RZ ;  /* 0x000000040e027824 */ /* 0x000fe200078e00ff */
[----:B------:R-:W-:Y:S02]  /*2790*/  SHF.R.S32.HI R13, RZ, 0x1f, R14 ;  /* 0x0000001fff0d7819 */ /* 0x000fe4000001140e */
[----:B------:R-:W-:Y:S02]  /*27a0*/  ISETP.GE.AND P4, PT, R5, UR4, PT ;  /* 0x0000000405007c0c */ /* 0x000fe4000bf86270 */
[----:B------:R-:W-:-:S02]  /*27b0*/  SHF.R.S32.HI R5, RZ, 0x1f, R3 ;  /* 0x0000001fff057819 */ /* 0x000fc40000011403 */
[----:B------:R-:W-:Y:S02]  /*27c0*/  IADD3 R2, P2, R2, UR11, RZ ;  /* 0x0000000b02027c10 */ /* 0x000fe4000ff5e0ff */
[C---:B------:R-:W-:Y:S02]  /*27d0*/  @!P3 LEA R6, P1, R3.reuse, UR11, 0x2 ;  /* 0x0000000b0306bc11 */ /* 0x040fe4000f8210ff */
[C---:B------:R-:W-:Y:S02]  /*27e0*/  SHF.L.U64.HI R8, R14.reuse, 0x2, R13 ;  /* 0x000000020e087819 */ /* 0x040fe4000001020d */
[----:B------:R-:W-:Y:S02]  /*27f0*/  ISETP.GE.AND P6, PT, R14, UR4, PT ;  /* 0x000000040e007c0c */ /* 0x000fe4000bfc6270 */
[----:B------:R-:W-:Y:S02]  /*2800*/  @!P3 LEA.HI.X R7, R3, UR10, R5, 0x2, P1 ;  /* 0x0000000a0307bc11 */ /* 0x000fe400088f1405 */
[----:B------:R-:W-:-:S03]  /*2810*/  IADD3.X R3, R8, UR10, RZ, P2, !PT ;  /* 0x0000000a08037c10 */ /* 0x000fc600097fe4ff */
[----:B------:R-:W5:Y:S04]  /*2820*/  @!P3 LDG.E R9, [R6.64] ;  /* 0x000000060609b981 */ /* 0x000f68000c1e1900 */
[----:B--2---:R-:W2:Y:S04]  /*2830*/  @!P5 LDG.E R11, [R2.64+0x20] ;  /* 0x00002006020bd981 */ /* 0x004ea8000c1e1900 */
[----:B---3--:R-:W3:Y:S04]  /*2840*/  @!P4 LDG.E R10, [R2.64+0x80] ;  /* 0x00008006020ac981 */ /* 0x008ee8000c1e1900 */
[----:B----4-:R-:W4:Y:S01]  /*2850*/  @!P6 LDG.E R18, [R2.64] ;  /* 0x000000060212e981 */ /* 0x010f22000c1e1900 */
[----:B------:R-:W-:-:S04]  /*2860*/  UIMAD UR4, UR17, UR14, URZ ;  /* 0x0000000e110472a4 */ /* 0x000fc8000f8e023f */
[----:B------:R-:W-:Y:S02]  /*2870*/  UIMAD UR9, UR23, UR15, UR4 ;  /* 0x0000000f170972a4 */ /* 0x000fe4000f8e0204 */
[----:B------:R-:W-:-:S06]  /*2880*/  UIMAD UR4, UR20, -0x80, UR5 ;  /* 0xffffff80140478a4 */ /* 0x000fcc000f8e0205 */
[----:B------:R-:W-:-:S13]  /*2890*/  ISETP.GE.AND P6, PT, R4, UR4, PT ;  /* 0x0000000404007c0c */ /* 0x000fda000bfc6270 */
[----:B------:R-:W-:Y:S04]  /*28a0*/  @P6 STS.128 [R0+0xc000], RZ ;  /* 0x00c000ff00006388 */ /* 0x000fe80000000c00 */
[----:B------:R-:W-:Y:S01]  /*28b0*/  @P6 STS.128 [R0+0x10000], RZ ;  /* 0x010000ff00006388 */ /* 0x000fe20000000c00 */
[----:B------:R-:W-:Y:S03]  /*28c0*/  BSSY B0, `(.L_x_1725) ;  /* 0x0000027000007945 */ /* 0x000fe60003800000 */
[----:B--2---:R1:W-:Y:S04]  /*28d0*/  STL [R1+0x10], R11 ;  /* 0x0000100b01007387 */ /* 0x0043e80000100800 */
[----:B---3--:R2:W-:Y:S04]  /*28e0*/  STL [R1+0x4], R10 ;  /* 0x0000040a01007387 */ /* 0x0085e80000100800 */
[----:B-----5:R3:W-:Y:S04]  /*28f0*/  STL [R1+0x8], R9 ;  /* 0x0000080901007387 */ /* 0x0207e80000100800 */
[----:B----4-:R3:W-:Y:S01]  /*2900*/  STL [R1+0xc], R18 ;  /* 0x00000c1201007387 */ /* 0x0107e20000100800 */
[----:B-1----:R-:W-:-:S04]  /*2910*/  IMAD.U32 R11, RZ, RZ, UR23 ;  /* 0x00000017ff0b7e24 */ /* 0x002fc8000f8e00ff */
[----:B------:R-:W-:-:S05]  /*2920*/  IMAD.WIDE.U32 R2, R11, c[0x0][0x198], R232 ;  /* 0x000066000b027a25 */ /* 0x000fca00078e00e8 */
[----:B------:R-:W-:Y:S01]  /*2930*/  IADD3 R6, P1, R2, UR24, RZ ;  /* 0x0000001802067c10 */ /* 0x000fe2000ff3e0ff */
[----:B------:R-:W-:-:S05]  /*2940*/  IMAD.U32 R2, RZ, RZ, UR9 ;  /* 0x00000009ff027e24 */ /* 0x000fca000f8e00ff */
        /* <DEDUP_REMOVED lines=30> */
.L_x_1726:
[----:B---3--:R-:W-:Y:S05]  /*2b30*/  BSYNC B0 ;  /* 0x0000000000007941 */ /* 0x008fea0003800000 */
.L_x_1725:
        /* <DEDUP_REMOVED lines=31> */
.L_x_1728:
[----:B------:R-:W-:Y:S05]  /*2d30*/  BSYNC B0 ;  /* 0x0000000000007941 */ /* 0x000fea0003800000 */
.L_x_1727:
        /* <DEDUP_REMOVED lines=32> */
.L_x_1730:
[----:B------:R-:W-:Y:S05]  /*2f40*/  BSYNC B0 ;  /* 0x0000000000007941 */ /* 0x000fea0003800000 */
.L_x_1729:
        /* <DEDUP_REMOVED lines=31> */
.L_x_1732:
[----:B------:R-:W-:Y:S05]  /*3140*/  BSYNC B0 ;  /* 0x0000000000007941 */ /* 0x000fea0003800000 */
.L_x_1731:
        /* <DEDUP_REMOVED lines=15> */
[----:B------:R-:W5:Y:S01]  /*3240*/  LDL R8, [R1] ;  /* 0x0000000001087983 */ /* 0x000f620000100800 */
        /* <DEDUP_REMOVED lines=23> */
.L_x_1734:
[----:B------:R-:W-:Y:S05]  /*33c0*/  BSYNC B0 ;  /* 0x0000000000007941 */ /* 0x000fea0003800000 */
.L_x_1733:
        /* <DEDUP_REMOVED lines=30> */
.L_x_1736:
[----:B------:R-:W-:Y:S05]  /*35b0*/  BSYNC B0 ;  /* 0x0000000000007941 */ /* 0x000fea0003800000 */
.L_x_1735:
        /* <DEDUP_REMOVED lines=30> */
.L_x_1738:
[----:B------:R-:W-:Y:S05]  /*37a0*/  BSYNC B0 ;  /* 0x0000000000007941 */ /* 0x000fea0003800000 */
.L_x_1737:
        /* <DEDUP_REMOVED lines=29> */
.L_x_1740:
[----:B------:R-:W-:Y:S05]  /*3980*/  BSYNC B0 ;  /* 0x0000000000007941 */ /* 0x000fea0003800000 */
.L_x_1739:
[----:B------:R-:W-:Y:S01]  /*3990*/  ULDC.64 UR16, c[0x0][0x318] ;  /* 0x0000c60000107ab9 */ /* 0x000fe20000000a00 */
[----:B------:R-:W5:Y:S01]  /*39a0*/  LDL R5, [R1+0x3c] ;  /* 0x00003c0001057983 */ /* 0x000f620000100800 */
[----:B------:R-:W-:Y:S02]  /*39b0*/  UISETP.NE.U32.AND UP1, UPT, URZ, UR16, UPT ;  /* 0x000000103f00728c */ /* 0x000fe4000bf25070 */
[----:B------:R-:W-:Y:S01]  /*39c0*/  ULDC.64 UR18, c[0x0][0x320] ;  /* 0x0000c80000127ab9 */ /* 0x000fe20000000a00 */
[----:B--2---:R-:W2:Y:S01]  /*39d0*/  LDL R4, [R1+0x64] ;  /* 0x0000640001047983 */ /* 0x004ea20000100800 */
        /* <DEDUP_REMOVED lines=13> */
[----:B---34-:R1:W3:Y:S01]  /*3ab0*/  @P1 LDG.E R0, [R2.64] ;  /* 0x0000000602001981 */ /* 0x0182e2000c1e1900 */
[----:B------:R-:W-:Y:S01]  /*3ac0*/  IADD3 R207, R219, 0x2000, RZ ;  /* 0x00002000dbcf7810 */ /* 0x000fe20007ffe0ff */
[----:B------:R-:W-:Y:S01]  /*3ad0*/  IMAD.MOV.U32 R216, RZ, RZ, 0x40 ;  /* 0x00000040ffd87424 */ /* 0x000fe200078e00ff */
[----:B------:R-:W-:Y:S01]  /*3ae0*/  MOV R218, 0x20 ;  /* 0x0000002000da7802 */ /* 0x000fe20000000f00 */
[----:B------:R-:W-:Y:S01]  /*3af0*/  IMAD.MOV.U32 R227, RZ, RZ, R220 ;  /* 0x000000ffffe37224 */ /* 0x000fe200078e00dc */
[----:B------:R-:W-:Y:S01]  /*3b00*/  SEL R207, R207, R219, !P0 ;  /* 0x000000dbcfcf7207 */ /* 0x000fe20004000000 */
[----:B------:R-:W-:Y:S01]  /*3b10*/  CS2R R158, SRZ ;  /* 0x00000000009e7805 */ /* 0x000fe2000001ff00 */
        /* <DEDUP_REMOVED lines=18> */
[----:B-1----:R-:W3:Y:S01]  /*3c40*/  @P1 MUFU.RCP R2, c[0x0][0x238] ;  /* 0x00008e0000021b08 */ /* 0x002ee20000001000 */
        /* <DEDUP_REMOVED lines=48> */
[----:B---3--:R-:W-:Y:S01]  /*3f50*/  @P1 FMUL.FTZ R0, R0, R2 ;  /* 0x0000000200001220 */ /* 0x008fe20000410000 */
[----:B------:R-:W-:-:S03]  /*3f60*/  IADD3 R2, R217, 0x2000, RZ ;  /* 0x00002000d9027810 */ /* 0x000fc60007ffe0ff */
[----:B------:R1:W3:Y:S01]  /*3f70*/  @P1 R2UR UR9, R0 ;  /* 0x00000000000913c2 */ /* 0x0002e200000e0000 */
[----:B------:R-:W-:Y:S02]  /*3f80*/  SEL R2, R2, R217, !P0 ;  /* 0x000000d902027207 */ /* 0x000fe40004000000 */
[----:B--2---:R-:W-:Y:S02]  /*3f90*/  LOP3.LUT P1, RZ, R4, 0x2, RZ, 0xc0, !PT ;  /* 0x0000000204ff7812 */ /* 0x004fe4000782c0ff */
[----:B------:R-:W-:Y:S02]  /*3fa0*/  SHF.L.U32 R206, R2, 0x1, RZ ;  /* 0x0000000102ce7819 */ /* 0x000fe400000006ff */
[----:B------:R-:W-:Y:S02]  /*3fb0*/  SHF.L.U64.HI R2, R14, 0x2, R13 ;  /* 0x000000020e027819 */ /* 0x000fe4000001020d */
[----:B------:R-:W-:Y:S02]  /*3fc0*/  LOP3.LUT P0, RZ, R4, 0x4, RZ, 0xc0, !PT ;  /* 0x0000000404ff7812 */ /* 0x000fe4000780c0ff */
[----:B------:R-:W-:-:S02]  /*3fd0*/  SEL R218, R218, 0xffffffe0, !P1 ;  /* 0xffffffe0dada7807 */ /* 0x000fc40004800000 */
[----:B------:R-:W-:Y:S02]  /*3fe0*/  SEL R216, R216, 0xffffffc0, !P0 ;  /* 0xffffffc0d8d87807 */ /* 0x000fe40004000000 */
[----:B------:R-:W-:-:S03]  /*3ff0*/  IADD3 R209, R218, R208, RZ ;  /* 0x000000d0dad17210 */ /* 0x000fc60007ffe0ff */
[C---:B------:R-:W-:Y:S02]  /*4000*/  IMAD.IADD R211, R216.reuse, 0x1, R208 ;  /* 0x00000001d8d37824 */ /* 0x040fe400078e02d0 */
[----:B------:R-:W-:Y:S01]  /*4010*/  IMAD.IADD R210, R216, 0x1, R209 ;  /* 0x00000001d8d27824 */ /* 0x000fe200078e02d1 */
[----:B-1----:R-:W-:Y:S01]  /*4020*/  MOV R0, UR20 ;  /* 0x0000001400007c02 */ /* 0x002fe20008000f00 */
[----:B---3--:R-:W-:-:S04]  /*4030*/  @UP1 UMOV UR4, UR9 ;  /* 0x0000000900041c82 */ /* 0x008fc80008000000 */
[----:B-----5:R-:W-:-:S05]  /*4040*/  IMAD R0, R0, 0x80, R5 ;  /* 0x0000008000007824 */ /* 0x020fca00078e0205 */
[----:B------:R-:W-:-:S04]  /*4050*/  IADD3 R0, R14, -UR28, -R0 ;  /* 0x8000001c0e007c10 */ /* 0x000fc8000fffe800 */
[----:B------:R-:W-:-:S05]  /*4060*/  IADD3 R0, R0, UR5, RZ ;  /* 0x0000000500007c10 */ /* 0x000fca000fffe0ff */
[----:B------:R1:W-:Y:S04]  /*4070*/  STL [R1+0x38], R0 ;  /* 0x0000380001007387 */ /* 0x0003e80000100800 */
[----:B------:R2:W-:Y:S01]  /*4080*/  STL [R1+0x34], R2 ;  /* 0x0000340201007387 */ /* 0x0005e20000100800 */
[----:B-1----:R-:W-:-:S04]  /*4090*/  IMAD.MOV.U32 R0, RZ, RZ, c[0x0][0x22c] ;  /* 0x00008b00ff007624 */ /* 0x002fc800078e00ff */
[----:B------:R-:W-:Y:S02]  /*40a0*/  IMAD R0, R0, c[0x0][0x1c0], RZ ;  /* 0x0000700000007a24 */ /* 0x000fe400078e02ff */
[----:B--2---:R-:W-:Y:S02]  /*40b0*/  IMAD.SHL.U32 R2, R14, 0x4, RZ ;  /* 0x000000040e027824 */ /* 0x004fe400078e00ff */
[C---:B------:R-:W-:Y:S02]  /*40c0*/  IMAD.SHL.U32 R4, R0.reuse, 0x10, RZ ;  /* 0x0000001000047824 */ /* 0x040fe400078e00ff */
[----:B------:R-:W-:Y:S01]  /*40d0*/  IMAD.SHL.U32 R234, R0, 0x8, RZ ;  /* 0x0000000800ea7824 */ /* 0x000fe200078e00ff */
[----:B------:R1:W-:Y:S02]  /*40e0*/  STL [R1+0x30], R2 ;  /* 0x0000300201007387 */ /* 0x0003e40000100800 */
[----:B------:R-:W-:-:S04]  /*40f0*/  IADD3 R3, R4, 0x20, RZ ;  /* 0x0000002004037810 */ /* 0x000fc80007ffe0ff */
[----:B------:R-:W-:-:S04]  /*4100*/  IADD3 R3, R234, R3, RZ ;  /* 0x00000003ea037210 */ /* 0x000fc80007ffe0ff */
[----:B------:R-:W-:-:S05]  /*4110*/  IADD3 R3, R234, R3, RZ ;  /* 0x00000003ea037210 */ /* 0x000fca0007ffe0ff */
[----:B------:R-:W-:-:S04]  /*4120*/  IMAD.IADD R3, R234, 0x1, R3 ;  /* 0x00000001ea037824 */ /* 0x000fc800078e0203 */
[----:B------:R-:W-:-:S05]  /*4130*/  IMAD.IADD R3, R234, 0x1, R3 ;  /* 0x00000001ea037824 */ /* 0x000fca00078e0203 */
[----:B------:R2:W-:Y:S01]  /*4140*/  STL [R1+0x1c], R3 ;  /* 0x00001c0301007387 */ /* 0x0005e20000100800 */
[C---:B-1----:R-:W-:Y:S02]  /*4150*/  IADD3 R2, R4.reuse, 0x40, RZ ;  /* 0x0000004004027810 */ /* 0x042fe40007ffe0ff */
[----:B------:R-:W-:-:S03]  /*4160*/  IADD3 R4, R4, 0x60, RZ ;  /* 0x0000006004047810 */ /* 0x000fc60007ffe0ff */
[C---:B------:R-:W-:Y:S02]  /*4170*/  IMAD.IADD R2, R234.reuse, 0x1, R2 ;  /* 0x00000001ea027824 */ /* 0x040fe400078e0202 */
[C---:B------:R-:W-:Y:S02]  /*4180*/  IMAD.IADD R4, R234.reuse, 0x1, R4 ;  /* 0x00000001ea047824 */ /* 0x040fe400078e0204 */
[C---:B------:R-:W-:Y:S02]  /*4190*/  IMAD.IADD R2, R234.reuse, 0x1, R2 ;  /* 0x00000001ea027824 */ /* 0x040fe400078e0202 */
[C---:B------:R-:W-:Y:S02]  /*41a0*/  IMAD.IADD R0, R234.reuse, 0x1, R4 ;  /* 0x00000001ea007824 */ /* 0x040fe400078e0204 */
[----:B------:R-:W-:-:S03]  /*41b0*/  IMAD.IADD R2, R234, 0x1, R2 ;  /* 0x00000001ea027824 */ /* 0x000fc600078e0202 */
[C---:B------:R-:W-:Y:S02]  /*41c0*/  IADD3 R0, R234.reuse, R0, RZ ;  /* 0x00000000ea007210 */ /* 0x040fe40007ffe0ff */
[----:B------:R-:W-:-:S03]  /*41d0*/  IADD3 R2, R234, R2, RZ ;  /* 0x00000002ea027210 */ /* 0x000fc60007ffe0ff */
[C---:B------:R-:W-:Y:S02]  /*41e0*/  IMAD.IADD R0, R234.reuse, 0x1, R0 ;  /* 0x00000001ea007824 */ /* 0x040fe400078e0200 */
[----:B------:R1:W-:Y:S01]  /*41f0*/  STL [R1+0x18], R2 ;  /* 0x0000180201007387 */ /* 0x0003e20000100800 */
[----:B--2---:R-:W-:-:S05]  /*4200*/  IADD3 R3, R234, R3, RZ ;  /* 0x00000003ea037210 */ /* 0x004fca0007ffe0ff */
[----:B------:R-:W-:Y:S04]  /*4210*/  STL [R1+0x28], R3 ;  /* 0x0000280301007387 */ /* 0x000fe80000100800 */
[----:B------:R2:W-:Y:S01]  /*4220*/  STL [R1+0x14], R0 ;  /* 0x0000140001007387 */ /* 0x0005e20000100800 */
[----:B-1----:R-:W-:-:S05]  /*4230*/  IMAD.IADD R2, R234, 0x1, R2 ;  /* 0x00000001ea027824 */ /* 0x002fca00078e0202 */
[----:B------:R1:W-:Y:S01]  /*4240*/  STL [R1+0x24], R2 ;  /* 0x0000240201007387 */ /* 0x0003e20000100800 */
[----:B--2---:R-:W-:-:S05]  /*4250*/  IADD3 R0, R234, R0, RZ ;  /* 0x00000000ea007210 */ /* 0x004fca0007ffe0ff */
[----:B------:R1:W-:Y:S02]  /*4260*/  STL [R1+0x20], R0 ;  /* 0x0000200001007387 */ /* 0x0003e40000100800 */
.L_x_1743:
[----:B------:R-:W0:Y:S01]  /*4270*/  LDGDEPBAR ;  /* 0x00000000000079af */ /* 0x000e220000000000 */
[C---:B-1----:R-:W-:Y:S01]  /*4280*/  IADD3 R0, R207.reuse, R218, RZ ;  /* 0x000000dacf007210 */ /* 0x042fe20007ffe0ff */
[----:B------:R-:W-:Y:S01]  /*4290*/  USHF.L.U32 UR9, UR20, 0x7, URZ ;  /* 0x0000000714097899 */ /* 0x000fe2000800063f */
[-C--:B------:R-:W-:Y:S02]  /*42a0*/  IADD3 R2, R207, R216.reuse, RZ ;  /* 0x000000d8cf027210 */ /* 0x080fe40007ffe0ff */
[----:B------:R-:W-:Y:S01]  /*42b0*/  IADD3 R3, R0, R216, RZ ;  /* 0x000000d800037210 */ /* 0x000fe20007ffe0ff */
[----:B------:R-:W-:Y:S02]  /*42c0*/  UIADD3 UR9, UR9, 0x80, URZ ;  /* 0x0000008009097890 */ /* 0x000fe4000fffe03f */
[----:B------:R-:W2:Y:S02]  /*42d0*/  LDL R234, [R1+0x38] ;  /* 0x0000380001ea7983 */ /* 0x000ea40000100800 */
[----:B------:R-:W-:Y:S02]  /*42e0*/  UISETP.GE.AND UP0, UPT, UR9, UR5, UPT ;  /* 0x000000050900728c */ /* 0x000fe4000bf06270 */
[----:B------:R-:W-:Y:S04]  /*42f0*/  STL [R1+0xac], R53 ;  /* 0x0000ac3501007387 */ /* 0x000fe80000100800 */
[----:B------:R-:W-:Y:S01]  /*4300*/  STL [R1+0xa8], R52 ;  /* 0x0000a83401007387 */ /* 0x000fe20000100800 */
[----:B------:R-:W-:Y:S02]  /*4310*/  PLOP3.LUT P4, PT, PT, PT, UP0, 0x80, 0x0 ;  /* 0x000000000000781c */ /* 0x000fe40003f8f008 */
[----:B------:R-:W-:Y:S01]  /*4320*/  PLOP3.LUT P5, PT, PT, PT, UP0, 0x80, 0x0 ;  /* 0x000000000000781c */ /* 0x000fe20003faf008 */
[----:B------:R-:W-:Y:S01]  /*4330*/  STL [R1+0xa4], R51 ;  /* 0x0000a43301007387 */ /* 0x000fe20000100800 */
[----:B------:R-:W-:Y:S03]  /*4340*/  PLOP3.LUT P6, PT, PT, PT, UP0, 0x80, 0x0 ;  /* 0x000000000000781c */ /* 0x000fe60003fcf008 */
        /* <DEDUP_REMOVED lines=37> */
[----:B------:R-:W-:Y:S02]  /*45a0*/  LDSM.16.M88.4 R196, [R3+0x1000] ;  /* 0x0010000003c4783b */ /* 0x000fe40000000200 */
[-C--:B------:R-:W-:Y:S06]  /*45b0*/  HMMA.16816.F32.BF16 R28, R28, R166.reuse, RZ ;  /* 0x000000a61c1c723c */ /* 0x080fec00000418ff */
[----:B------:R-:W-:Y:S02]  /*45c0*/  LDSM.16.M88.4 R200, [R214+0xc800] ;  /* 0x00c80000d6c8783b */ /* 0x000fe40000000200 */
[----:B------:R-:W-:Y:S06]  /*45d0*/  HMMA.16816.F32.BF16 R32, R32, R166, RZ ;  /* 0x000000a62020723c */ /* 0x000fec00000418ff */
[----:B------:R-:W1:Y:S02]  /*45e0*/  LDSM.16.M88.4 R164, [R215+0xc800] ;  /* 0x00c80000d7a4783b */ /* 0x000e640000000200 */
[-C--:B------:R-:W-:Y:S08]  /*45f0*/  HMMA.16816.F32.BF16 R4, R168, R172.reuse, R4 ;  /* 0x000000aca804723c */ /* 0x080ff00000041804 */
[C---:B-1----:R-:W-:Y:S08]  /*4600*/  HMMA.16816.F32.BF16 R8, R176.reuse, R172, R8 ;  /* 0x000000acb008723c */ /* 0x042ff00000041808 */
        /* <DEDUP_REMOVED lines=8> */
[----:B------:R-:W-:Y:S07]  /*4690*/  LDSM.16.M88.4 R168, [R207+0x2000] ;  /* 0x00200000cfa8783b */ /* 0x000fee0000000200 */
[-C--:B------:R-:W-:Y:S01]  /*46a0*/  HMMA.16816.F32.BF16 R4, R184, R188.reuse, R4 ;  /* 0x000000bcb804723c */ /* 0x080fe20000041804 */
[----:B------:R-:W1:Y:S07]  /*46b0*/  LDSM.16.M88.4 R180, [R212+0x10000] ;  /* 0x01000000d4b4783b */ /* 0x000e6e0000000200 */
        /* <DEDUP_REMOVED lines=11> */
[----:B------:R1:W-:Y:S07]  /*4770*/  LDSM.16.M88.4 R184, [R0+0x3000] ;  /* 0x0030000000b8783b */ /* 0x0003ee0000000200 */
[C---:B------:R-:W-:Y:S08]  /*4780*/  HMMA.16816.F32.BF16 R8, R196.reuse, R176, R8 ;  /* 0x000000b0c408723c */ /* 0x040ff00000041808 */
[-C--:B------:R-:W-:Y:S08]  /*4790*/  HMMA.16816.F32.BF16 R12, R196, R178.reuse, R12 ;  /* 0x000000b2c40c723c */ /* 0x080ff0000004180c */
[C---:B------:R-:W-:Y:S01]  /*47a0*/  HMMA.16816.F32.BF16 R16, R172.reuse, R178, R16 ;  /* 0x000000b2ac10723c */ /* 0x040fe20000041810 */
[----:B-1----:R-:W-:Y:S01]  /*47b0*/  MOV R0, UR8 ;  /* 0x0000000800007c02 */ /* 0x002fe20008000f00 */
[----:B------:R-:W1:Y:S03]  /*47c0*/  LDSM.16.M88.4 R176, [R213+0x10000] ;  /* 0x01000000d5b0783b */ /* 0x000e660000000200 */
[----:B--2---:R-:W-:Y:S03]  /*47d0*/  LEA R0, R0, R234, 0x6 ;  /* 0x000000ea00007211 */ /* 0x004fe600078e30ff */
[-C--:B------:R-:W-:Y:S08]  /*47e0*/  HMMA.16816.F32.BF16 R20, R172, R200.reuse, R20 ;  /* 0x000000c8ac14723c */ /* 0x080ff00000041814 */
[C---:B------:R-:W-:Y:S08]  /*47f0*/  HMMA.16816.F32.BF16 R24, R196.reuse, R200, R24 ;  /* 0x000000c8c418723c */ /* 0x040ff00000041818 */
[-C--:B------:R-:W-:Y:S08]  /*4800*/  HMMA.16816.F32.BF16 R28, R196, R202.reuse, R28 ;  /* 0x000000cac41c723c */ /* 0x080ff0000004181c */
[----:B------:R-:W-:Y:S07]  /*4810*/  HMMA.16816.F32.BF16 R32, R172, R202, R32 ;  /* 0x000000caac20723c */ /* 0x000fee0000041820 */
[C---:B------:R-:W-:Y:S01]  /*4820*/  IADD3 R173, R0.reuse, -0x1, RZ ;  /* 0xffffffff00ad7810 */ /* 0x040fe20007ffe0ff */
[-C--:B------:R-:W-:Y:S05]  /*4830*/  HMMA.16816.F32.BF16 R4, R168, R180.reuse, R4 ;  /* 0x000000b4a804723c */ /* 0x080fea0000041804 */
[----:B------:R-:W-:Y:S02]  /*4840*/  ISETP.GE.AND P1, PT, R173, RZ, PT ;  /* 0x000000ffad00720c */ /* 0x000fe40003f26270 */
[----:B------:R-:W-:Y:S01]  /*4850*/  IABS R172, R0 ;  /* 0x0000000000ac7213 */ /* 0x000fe20000000000 */
[C---:B------:R-:W-:Y:S04]  /*4860*/  HMMA.16816.F32.BF16 R8, R188.reuse, R180, R8 ;  /* 0x000000b4bc08723c */ /* 0x040fe80000041808 */
[----:B------:R-:W-:Y:S02]  /*4870*/  MOV R174, R172 ;  /* 0x000000ac00ae7202 */ /* 0x000fe40000000f00 */
[C---:B------:R-:W-:Y:S02]  /*4880*/  IADD3 R172, R0.reuse, 0x8, RZ ;  /* 0x0000000800ac7810 */ /* 0x040fe40007ffe0ff */
[----:B------:R-:W-:Y:S01]  /*4890*/  I2F R196, R174 ;  /* 0x000000ae00c47306 */ /* 0x000fe20000201400 */
[-C--:B------:R-:W-:Y:S03]  /*48a0*/  HMMA.16816.F32.BF16 R12, R188, R182.reuse, R12 ;  /* 0x000000b6bc0c723c */ /* 0x080fe6000004180c */
[C---:B------:R-:W-:Y:S02]  /*48b0*/  IADD3 R180, R0.reuse, 0x7, RZ ;  /* 0x0000000700b47810 */ /* 0x040fe40007ffe0ff */
[----:B------:R-:W-:Y:S02]  /*48c0*/  @!P1 IADD3 R173, -R0, 0x1, RZ ;  /* 0x0000000100ad9810 */ /* 0x000fe40007ffe1ff */
[----:B------:R-:W-:Y:S01]  /*48d0*/  ISETP.GE.AND P2, PT, R172, RZ, PT ;  /* 0x000000ffac00720c */ /* 0x000fe20003f46270 */
[C---:B------:R-:W-:Y:S04]  /*48e0*/  HMMA.16816.F32.BF16 R16, R168.reuse, R182, R16 ;  /* 0x000000b6a810723c */ /* 0x040fe80000041810 */
[----:B------:R-:W-:Y:S04]  /*48f0*/  ISETP.GE.AND P1, PT, R180, RZ, PT ;  /* 0x000000ffb400720c */ /* 0x000fe80003f26270 */
[-C--:B------:R-:W-:Y:S04]  /*4900*/  HMMA.16816.F32.BF16 R20, R168, R192.reuse, R20 ;  /* 0x000000c0a814723c */ /* 0x080fe80000041814 */
[C---:B------:R-:W-:Y:S04]  /*4910*/  @!P2 IADD3 R172, -R0.reuse, -0x8, RZ ;  /* 0xfffffff800aca810 */ /* 0x040fe80007ffe1ff */
[----:B------:R-:W-:Y:S01]  /*4920*/  I2F R198, R172 ;  /* 0x000000ac00c67306 */ /* 0x000fe20000201400 */
[C---:B------:R-:W-:Y:S04]  /*4930*/  HMMA.16816.F32.BF16 R24, R188.reuse, R192, R24 ;  /* 0x000000c0bc18723c */ /* 0x040fe80000041818 */
[C---:B------:R-:W-:Y:S04]  /*4940*/  @!P1 IADD3 R180, -R0.reuse, -0x7, RZ ;  /* 0xfffffff900b49810 */ /* 0x040fe80007ffe1ff */
[-C--:B------:R-:W-:Y:S01]  /*4950*/  HMMA.16816.F32.BF16 R28, R188, R194.reuse, R28 ;  /* 0x000000c2bc1c723c */ /* 0x080fe2000004181c */
[----:B------:R2:W-:Y:S06]  /*4960*/  I2F R197, R180 ;  /* 0x000000b400c57306 */ /* 0x0005ec0000201400 */
[C---:B------:R-:W-:Y:S01]  /*4970*/  IADD3 R189, R0.reuse, 0x20, RZ ;  /* 0x0000002000bd7810 */ /* 0x040fe20007ffe0ff */
[----:B------:R-:W-:Y:S01]  /*4980*/  HMMA.16816.F32.BF16 R32, R168, R194, R32 ;  /* 0x000000c2a820723c */ /* 0x000fe20000041820 */
[----:B------:R-:W3:Y:S02]  /*4990*/  LDSM.16.M88.4 R168, [R213+0x10800] ;  /* 0x01080000d5a8783b */ /* 0x000ee40000000200 */
[----:B------:R4:W-:Y:S01]  /*49a0*/  I2F R195, R173 ;  /* 0x000000ad00c37306 */ /* 0x0009e20000201400 */
[----:B------:R-:W-:Y:S02]  /*49b0*/  ISETP.GE.AND P2, PT, R189, RZ, PT ;  /* 0x000000ffbd00720c */ /* 0x000fe40003f46270 */
[----:B------:R-:W-:Y:S02]  /*49c0*/  IADD3 R188, R0, 0x1f, RZ ;  /* 0x0000001f00bc7810 */ /* 0x000fe40007ffe0ff */
[-C--:B-1----:R-:W-:Y:S05]  /*49d0*/  HMMA.16816.F32.BF16 R4, R164, R176.reuse, R4 ;  /* 0x000000b0a404723c */ /* 0x082fea0000041804 */
[----:B------:R-:W-:Y:S03]  /*49e0*/  ISETP.GE.AND P1, PT, R188, RZ, PT ;  /* 0x000000ffbc00720c */ /* 0x000fe60003f26270 */
[C---:B------:R-:W-:Y:S01]  /*49f0*/  HMMA.16816.F32.BF16 R8, R184.reuse, R176, R8 ;  /* 0x000000b0b808723c */ /* 0x040fe20000041808 */
[----:B--2---:R-:W-:Y:S03]  /*4a00*/  LDSM.16.M88.4 R180, [R2+0x3000] ;  /* 0x0030000002b4783b */ /* 0x004fe60000000200 */
[C---:B------:R-:W-:Y:S04]  /*4a10*/  @!P2 IADD3 R189, -R0.reuse, -0x20, RZ ;  /* 0xffffffe000bda810 */ /* 0x040fe80007ffe1ff */
[----:B------:R-:W-:Y:S01]  /*4a20*/  I2F R194, R189 ;  /* 0x000000bd00c27306 */ /* 0x000fe20000201400 */
[-C--:B------:R-:W-:Y:S01]  /*4a30*/  HMMA.16816.F32.BF16 R12, R184, R178.reuse, R12 ;  /* 0x000000b2b80c723c */ /* 0x080fe2000004180c */
[----:B----4-:R1:W-:Y:S02]  /*4a40*/  LDSM.16.M88.4 R172, [R2+0x2000] ;  /* 0x0020000002ac783b */ /* 0x0103e40000000200 */
[C---:B------:R-:W-:Y:S05]  /*4a50*/  @!P1 IADD3 R188, -R0.reuse, -0x1f, RZ ;  /* 0xffffffe100bc9810 */ /* 0x040fea0007ffe1ff */
[C---:B------:R-:W-:Y:S01]  /*4a60*/  HMMA.16816.F32.BF16 R16, R164.reuse, R178, R16 ;  /* 0x000000b2a410723c */ /* 0x040fe20000041810 */
[----:B------:R2:W-:Y:S01]  /*4a70*/  I2F R193, R188 ;  /* 0x000000bc00c17306 */ /* 0x0005e20000201400 */
[----:B------:R-:W4:Y:S06]  /*4a80*/  LDSM.16.M88.4 R176, [R215+0x10000] ;  /* 0x01000000d7b0783b */ /* 0x000f2c0000000200 */
[-C--:B---3--:R-:W-:Y:S08]  /*4a90*/  HMMA.16816.F32.BF16 R20, R164, R168.reuse, R20 ;  /* 0x000000a8a414723c */ /* 0x088ff00000041814 */
[C---:B------:R-:W-:Y:S04]  /*4aa0*/  HMMA.16816.F32.BF16 R24, R184.reuse, R168, R24 ;  /* 0x000000a8b818723c */ /* 0x040fe80000041818 */
[C---:B-1----:R-:W-:Y:S03]  /*4ab0*/  IADD3 R2, R0.reuse, 0x28, RZ ;  /* 0x0000002800027810 */ /* 0x042fe60007ffe0ff */
[----:B------:R-:W-:Y:S01]  /*4ac0*/  IADD3 R169, R0, 0x27, RZ ;  /* 0x0000002700a97810 */ /* 0x000fe20007ffe0ff */
[-C--:B------:R-:W-:Y:S03]  /*4ad0*/  HMMA.16816.F32.BF16 R28, R184, R170.reuse, R28 ;  /* 0x000000aab81c723c */ /* 0x080fe6000004181c */
[----:B------:R-:W-:Y:S02]  /*4ae0*/  ISETP.GE.AND P2, PT, R2, RZ, PT ;  /* 0x000000ff0200720c */ /* 0x000fe40003f46270 */
[----:B------:R-:W-:Y:S02]  /*4af0*/  ISETP.GE.AND P1, PT, R169, RZ, PT ;  /* 0x000000ffa900720c */ /* 0x000fe40003f26270 */
[C---:B------:R-:W-:Y:S01]  /*4b00*/  IADD3 R168, R0.reuse, 0x18, RZ ;  /* 0x0000001800a87810 */ /* 0x040fe20007ffe0ff */
[----:B------:R-:W-:Y:S01]  /*4b10*/  HMMA.16816.F32.BF16 R32, R164, R170, R32 ;  /* 0x000000aaa420723c */ /* 0x000fe20000041820 */
[----:B------:R-:W1:Y:S03]  /*4b20*/  LDSM.16.M88.4 R164, [R215+0x10800] ;  /* 0x01080000d7a4783b */ /* 0x000e660000000200 */
[C---:B------:R-:W-:Y:S02]  /*4b30*/  IADD3 R185, R0.reuse, -0x8, RZ ;  /* 0xfffffff800b97810 */ /* 0x040fe40007ffe0ff */
[C---:B------:R-:W-:Y:S02]  /*4b40*/  IADD3 R184, R0.reuse, -0x9, RZ ;  /* 0xfffffff700b87810 */ /* 0x040fe40007ffe0ff */
[C---:B------:R-:W-:Y:S01]  /*4b50*/  @!P2 IADD3 R2, -R0.reuse, -0x28, RZ ;  /* 0xffffffd80002a810 */ /* 0x040fe20007ffe1ff */
[-C--:B----4-:R-:W-:Y:S03]  /*4b60*/  HMMA.16816.F32.BF16 R4, R172, R176.reuse, R4 ;  /* 0x000000b0ac04723c */ /* 0x090fe60000041804 */
[----:B------:R3:W-:Y:S02]  /*4b70*/  I2F R200, R2 ;  /* 0x0000000200c87306 */ /* 0x0007e40000201400 */
[----:B------:R-:W-:Y:S02]  /*4b80*/  @!P1 IADD3 R169, -R0, -0x27, RZ ;  /* 0xffffffd900a99810 */ /* 0x000fe40007ffe1ff */
[----:B------:R-:W-:Y:S01]  /*4b90*/  ISETP.GE.AND P2, PT, R168, RZ, PT ;  /* 0x000000ffa800720c */ /* 0x000fe20003f46270 */
[C---:B------:R-:W-:Y:S05]  /*4ba0*/  HMMA.16816.F32.BF16 R8, R180.reuse, R176, R8 ;  /* 0x000000b0b408723c */ /* 0x040fea0000041808 */
[----:B------:R-:W-:Y:S01]  /*4bb0*/  I2F R199, R169 ;  /* 0x000000a900c77306 */ /* 0x000fe20000201400 */
[C---:B--2---:R-:W-:Y:S02]  /*4bc0*/  IADD3 R188, R0.reuse, -0x10, RZ ;  /* 0xfffffff000bc7810 */ /* 0x044fe40007ffe0ff */
[-C--:B------:R-:W-:Y:S04]  /*4bd0*/  HMMA.16816.F32.BF16 R12, R180, R178.reuse, R12 ;  /* 0x000000b2b40c723c */ /* 0x080fe8000004180c */
[C---:B------:R-:W-:Y:S02]  /*4be0*/  @!P2 IADD3 R168, -R0.reuse, -0x18, RZ ;  /* 0xffffffe800a8a810 */ /* 0x040fe40007ffe1ff */
[----:B------:R-:W-:Y:S02]  /*4bf0*/  ISETP.GE.AND P2, PT, R185, RZ, PT ;  /* 0x000000ffb900720c */ /* 0x000fe40003f46270 */
[----:B------:R2:W-:Y:S01]  /*4c00*/  I2F R192, R168 ;  /* 0x000000a800c07306 */ /* 0x0005e20000201400 */
[C---:B------:R-:W-:Y:S01]  /*4c10*/  HMMA.16816.F32.BF16 R16, R172.reuse, R178, R16 ;  /* 0x000000b2ac10723c */ /* 0x040fe20000041810 */
[----:B------:R-:W-:Y:S03]  /*4c20*/  LDSM.16.M88.4 R176, [R214+0x10000] ;  /* 0x01000000d6b0783b */ /* 0x000fe60000000200 */
[----:B---3--:R-:W-:Y:S04]  /*4c30*/  IADD3 R2, R0, 0x17, RZ ;  /* 0x0000001700027810 */ /* 0x008fe80007ffe0ff */
[----:B------:R-:W-:Y:S01]  /*4c40*/  ISETP.GE.AND P1, PT, R2, RZ, PT ;  /* 0x000000ff0200720c */ /* 0x000fe20003f26270 */
[-C--:B-1----:R-:W-:Y:S03]  /*4c50*/  HMMA.16816.F32.BF16 R20, R172, R164.reuse, R20 ;  /* 0x000000a4ac14723c */ /* 0x082fe60000041814 */
[----:B------:R-:W-:Y:S02]  /*4c60*/  @!P2 IADD3 R185, -R0, 0x8, RZ ;  /* 0x0000000800b9a810 */ /* 0x000fe40007ffe1ff */
[----:B------:R-:W-:Y:S02]  /*4c70*/  ISETP.GE.AND P2, PT, R188, RZ, PT ;  /* 0x000000ffbc00720c */ /* 0x000fe40003f46270 */
[----:B------:R-:W-:Y:S01]  /*4c80*/  I2F R190, R185 ;  /* 0x000000b900be7306 */ /* 0x000fe20000201400 */
[C---:B------:R-:W-:Y:S04]  /*4c90*/  HMMA.16816.F32.BF16 R24, R180.reuse, R164, R24 ;  /* 0x000000a4b418723c */ /* 0x040fe80000041818 */
[----:B------:R-:W-:Y:S02]  /*4ca0*/  @!P1 IADD3 R2, -R0, -0x17, RZ ;  /* 0xffffffe900029810 */ /* 0x000fe40007ffe1ff */
[----:B------:R-:W-:Y:S01]  /*4cb0*/  ISETP.GE.AND P1, PT, R184, RZ, PT ;  /* 0x000000ffb800720c */ /* 0x000fe20003f26270 */
[----:B--2---:R-:W1:Y:S01]  /*4cc0*/  LDSM.16.M88.4 R168, [R3+0x2000] ;  /* 0x0020000003a8783b */ /* 0x004e620000000200 */
[-C--:B------:R-:W-:Y:S01]  /*4cd0*/  HMMA.16816.F32.BF16 R28, R180, R166.reuse, R28 ;  /* 0x000000a6b41c723c */ /* 0x080fe2000004181c */
[----:B------:R2:W-:Y:S03]  /*4ce0*/  I2F R191, R2 ;  /* 0x0000000200bf7306 */ /* 0x0005e60000201400 */
[C---:B------:R-:W-:Y:S02]  /*4cf0*/  IADD3 R165, R0.reuse, 0x10, RZ ;  /* 0x0000001000a57810 */ /* 0x040fe40007ffe0ff */
[C---:B------:R-:W-:Y:S02]  /*4d00*/  @!P2 IADD3 R188, -R0.reuse, 0x10, RZ ;  /* 0x0000001000bca810 */ /* 0x040fe40007ffe1ff */
[----:B------:R-:W-:Y:S04]  /*4d10*/  HMMA.16816.F32.BF16 R32, R172, R166, R32 ;  /* 0x000000a6ac20723c */ /* 0x000fe80000041820 */
[----:B------:R-:W-:Y:S01]  /*4d20*/  I2F R188, R188 ;  /* 0x000000bc00bc7306 */ /* 0x000fe20000201400 */
[C---:B------:R-:W-:Y:S02]  /*4d30*/  @!P1 IADD3 R184, -R0.reuse, 0x9, RZ ;  /* 0x0000000900b89810 */ /* 0x040fe40007ffe1ff */
[----:B------:R-:W-:Y:S02]  /*4d40*/  ISETP.GE.AND P2, PT, R165, RZ, PT ;  /* 0x000000ffa500720c */ /* 0x000fe40003f46270 */
[C---:B------:R-:W-:Y:S05]  /*4d50*/  IADD3 R164, R0.reuse, 0xf, RZ ;  /* 0x0000000f00a47810 */ /* 0x040fea0007ffe0ff */
[----:B------:R3:W-:Y:S01]  /*4d60*/  I2F R189, R184 ;  /* 0x000000b800bd7306 */ /* 0x0007e20000201400 */
[C---:B--2---:R-:W-:Y:S05]  /*4d70*/  IADD3 R2, R0.reuse, -0x11, RZ ;  /* 0xffffffef00027810 */ /* 0x044fea0007ffe0ff */
[----:B------:R-:W-:Y:S02]  /*4d80*/  @!P2 IADD3 R165, -R0, -0x10, RZ ;  /* 0xfffffff000a5a810 */ /* 0x000fe40007ffe1ff */
[----:B------:R-:W-:Y:S04]  /*4d90*/  ISETP.GE.AND P1, PT, R2, RZ, PT ;  /* 0x000000ff0200720c */ /* 0x000fe80003f26270 */
[----:B------:R-:W-:Y:S01]  /*4da0*/  I2F R165, R165 ;  /* 0x000000a500a57306 */ /* 0x000fe20000201400 */
[-C--:B-1----:R-:W-:Y:S08]  /*4db0*/  HMMA.16816.F32.BF16 R4, R168, R176.reuse, R4 ;  /* 0x000000b0a804723c */ /* 0x082ff00000041804 */
[----:B------:R-:W-:Y:S01]  /*4dc0*/  @!P1 IADD3 R2, -R0, 0x11, RZ ;  /* 0x0000001100029810 */ /* 0x000fe20007ffe1ff */
[----:B---3--:R1:W2:Y:S01]  /*4dd0*/  LDSM.16.M88.4 R184, [R3+0x3000] ;  /* 0x0030000003b8783b */ /* 0x0082a20000000200 */
[----:B------:R-:W-:Y:S02]  /*4de0*/  ISETP.GE.AND P1, PT, R164, RZ, PT ;  /* 0x000000ffa400720c */ /* 0x000fe40003f26270 */
[----:B------:R3:W-:Y:S11]  /*4df0*/  I2F R180, R2 ;  /* 0x0000000200b47306 */ /* 0x0007f60000201400 */
[----:B------:R-:W-:Y:S02]  /*4e00*/  @!P1 IADD3 R164, -R0, -0xf, RZ ;  /* 0xfffffff100a49810 */ /* 0x000fe40007ffe1ff */
[----:B------:R-:W-:Y:S01]  /*4e10*/  PLOP3.LUT P1, PT, PT, PT, UP0, 0x80, 0x0 ;  /* 0x000000000000781c */ /* 0x000fe20003f2f008 */
[----:B------:R-:W-:Y:S02]  /*4e20*/  FMUL.FTZ R4, R4, c[0x0][0x2ec] ;  /* 0x0000bb0004047a20 */ /* 0x000fe40000410000 */
[----:B------:R-:W-:Y:S01]  /*4e30*/  FMUL.FTZ R5, R5, c[0x0][0x2ec] ;  /* 0x0000bb0005057a20 */ /* 0x000fe20000410000 */
[----:B------:R-:W-:Y:S01]  /*4e40*/  I2F R164, R164 ;  /* 0x000000a400a47306 */ /* 0x000fe20000201400 */
[----:B------:R-:W-:Y:S01]  /*4e50*/  FMUL.FTZ R6, R6, c[0x0][0x2ec] ;  /* 0x0000bb0006067a20 */ /* 0x000fe20000410000 */
[C---:B-1----:R-:W-:Y:S01]  /*4e60*/  IADD3 R3, R0.reuse, -0x18, RZ ;  /* 0xffffffe800037810 */ /* 0x042fe20007ffe0ff */
[----:B------:R-:W-:Y:S01]  /*4e70*/  FMUL.FTZ R7, R7, c[0x0][0x2ec] ;  /* 0x0000bb0007077a20 */ /* 0x000fe20000410000 */
[----:B---3--:R-:W-:Y:S02]  /*4e80*/  IADD3 R2, R0, -0x19, RZ ;  /* 0xffffffe700027810 */ /* 0x008fe40007ffe0ff */
[----:B------:R-:W-:Y:S04]  /*4e90*/  ISETP.GE.AND P3, PT, R3, RZ, PT ;  /* 0x000000ff0300720c */ /* 0x000fe80003f66270 */
[----:B------:R-:W1:Y:S01]  /*4ea0*/  MUFU.TANH R202, R4 ;  /* 0x0000000400ca7308 */ /* 0x000e620000002400 */
[----:B------:R-:W-:Y:S09]  /*4eb0*/  ISETP.GE.AND P2, PT, R2, RZ, PT ;  /* 0x000000ff0200720c */ /* 0x000ff20003f46270 */
[----:B------:R-:W-:Y:S01]  /*4ec0*/  MUFU.TANH R238, R5 ;  /* 0x0000000500ee7308 */ /* 0x000fe20000002400 */
[C---:B--2---:R-:W-:Y:S01]  /*4ed0*/  HMMA.16816.F32.BF16 R8, R184.reuse, R176, R8 ;  /* 0x000000b0b808723c */ /* 0x044fe20000041808 */
[----:B------:R-:W2:Y:S03]  /*4ee0*/  LDL R176, [R1+0x30] ;  /* 0x0000300001b07983 */ /* 0x000ea60000100800 */
[C---:B------:R-:W-:Y:S02]  /*4ef0*/  @!P3 IADD3 R3, -R0.reuse, 0x18, RZ ;  /* 0x000000180003b810 */ /* 0x040fe40007ffe1ff */
[----:B------:R-:W-:Y:S02]  /*4f00*/  @!P2 IADD3 R2, -R0, 0x19, RZ ;  /* 0x000000190002a810 */ /* 0x000fe40007ffe1ff */
[-C--:B------:R-:W-:Y:S01]  /*4f10*/  HMMA.16816.F32.BF16 R12, R184, R178.reuse, R12 ;  /* 0x000000b2b80c723c */ /* 0x080fe2000004180c */
[----:B------:R-:W-:Y:S01]  /*4f20*/  MUFU.TANH R250, R6 ;  /* 0x0000000600fa7308 */ /* 0x000fe20000002400 */
[----:B------:R-:W-:Y:S02]  /*4f30*/  PLOP3.LUT P2, PT, PT, PT, UP0, 0x80, 0x0 ;  /* 0x000000000000781c */ /* 0x000fe40003f4f008 */
[----:B------:R-:W-:Y:S02]  /*4f40*/  FSETP.NEU.FTZ.AND P3, PT, R37, -INF , PT ;  /* 0xff8000002500780b */ /* 0x000fe40003f7d000 */
[----:B------:R-:W-:Y:S02]  /*4f50*/  MOV R0, UR20 ;  /* 0x0000001400007c02 */ /* 0x000fe40008000f00 */
[C---:B------:R-:W-:Y:S03]  /*4f60*/  HMMA.16816.F32.BF16 R16, R168.reuse, R178, R16 ;  /* 0x000000b2a810723c */ /* 0x040fe60000041810 */
[----:B------:R3:W-:Y:S01]  /*4f70*/  MUFU.TANH R249, R7 ;  /* 0x0000000700f97308 */ /* 0x0007e20000002400 */
[----:B------:R-:W-:Y:S04]  /*4f80*/  LEA R0, R0, R38, 0x7 ;  /* 0x0000002600007211 */ /* 0x000fe800078e38ff */
[----:B------:R-:W-:Y:S01]  /*4f90*/  FMUL.FTZ R10, R10, c[0x0][0x2ec] ;  /* 0x0000bb000a0a7a20 */ /* 0x000fe20000410000 */
[----:B------:R-:W-:Y:S03]  /*4fa0*/  @P4 ISETP.GE.AND P4, PT, R0, UR5, PT ;  /* 0x0000000500004c0c */ /* 0x000fe6000bf86270 */
        /* <DEDUP_REMOVED lines=10> */
[----:B---3--:R-:W3:Y:S01]  /*5050*/  LDSM.16.M88.4 R4, [R214+0x10800] ;  /* 0x01080000d604783b */ /* 0x008ee20000000200 */
[----:B------:R-:W-:Y:S02]  /*5060*/  FMUL.FTZ R18, R18, c[0x0][0x2ec] ;  /* 0x0000bb0012127a20 */ /* 0x000fe40000410000 */
[----:B------:R-:W-:Y:S02]  /*5070*/  FMUL.FTZ R19, R19, c[0x0][0x2ec] ;  /* 0x0000bb0013137a20 */ /* 0x000fe40000410000 */
[----:B------:R-:W-:Y:S01]  /*5080*/  FMUL.FTZ R14, R14, c[0x0][0x2ec] ;  /* 0x0000bb000e0e7a20 */ /* 0x000fe20000410000 */
[----:B------:R1:W-:Y:S02]  /*5090*/  I2F R167, R3 ;  /* 0x0000000300a77306 */ /* 0x0003e40000201400 */
[----:B----4-:R-:W4:Y:S08]  /*50a0*/  LDL R10, [R1+0x8] ;  /* 0x00000800010a7983 */ /* 0x010f300000100800 */
[----:B------:R-:W-:Y:S01]  /*50b0*/  MUFU.TANH R41, R11 ;  /* 0x0000000b00297308 */ /* 0x000fe20000002400 */
[----:B-1----:R-:W2:Y:S09]  /*50c0*/  LDL R12, [R1+0x4] ;  /* 0x00000400010c7983 */ /* 0x002eb20000100800 */
[----:B------:R1:W1:Y:S01]  /*50d0*/  MUFU.TANH R50, R8 ;  /* 0x0000000800327308 */ /* 0x0002620000002400 */
[----:B------:R-:W-:Y:S05]  /*50e0*/  FFMA.FTZ R3, R196, -UR4, R202 ;  /* 0x80000004c4037c23 */ /* 0x000fea00080100ca */
[----:B------:R-:W-:Y:S04]  /*50f0*/  @P2 FSEL R3, R3, -INF , !P4 ;  /* 0xff80000003032808 */ /* 0x000fe80006000000 */
[----:B------:R-:W-:Y:S01]  /*5100*/  MUFU.TANH R47, R13 ;  /* 0x0000000d002f7308 */ /* 0x000fe20000002400 */
[----:B------:R-:W-:Y:S01]  /*5110*/  PLOP3.LUT P2, PT, PT, PT, UP0, 0x80, 0x0 ;  /* 0x000000000000781c */ /* 0x000fe20003f4f008 */
[-C--:B---3--:R-:W-:Y:S08]  /*5120*/  HMMA.16816.F32.BF16 R20, R168, R4.reuse, R20 ;  /* 0x00000004a814723c */ /* 0x088ff00000041814 */
[----:B------:R3:W-:Y:S01]  /*5130*/  I2F R166, R2 ;  /* 0x0000000200a67306 */ /* 0x0007e20000201400 */
[C---:B------:R-:W-:Y:S04]  /*5140*/  HMMA.16816.F32.BF16 R24, R184.reuse, R4, R24 ;  /* 0x00000004b818723c */ /* 0x040fe80000041818 */
[----:B-1----:R-:W-:Y:S03]  /*5150*/  FMUL.FTZ R8, R37, 1.4426950216293334961 ;  /* 0x3fb8aa3b25087820 */ /* 0x002fe60000410000 */
[----:B------:R-:W-:Y:S02]  /*5160*/  FFMA.FTZ R5, R194, -UR4, R50 ;  /* 0x80000004c2057c23 */ /* 0x000fe40008010032 */
[----:B------:R1:W-:Y:S03]  /*5170*/  MUFU.TANH R49, R9 ;  /* 0x0000000900317308 */ /* 0x0003e60000002400 */
[----:B------:R-:W-:Y:S01]  /*5180*/  FSEL R8, R8, RZ, P3 ;  /* 0x000000ff08087208 */ /* 0x000fe20001800000 */
[-C--:B------:R-:W-:Y:S03]  /*5190*/  HMMA.16816.F32.BF16 R28, R184, R6.reuse, R28 ;  /* 0x00000006b81c723c */ /* 0x080fe6000004181c */
[----:B------:R-:W-:Y:S01]  /*51a0*/  FSETP.NEU.FTZ.AND P3, PT, R36, -INF , PT ;  /* 0xff8000002400780b */ /* 0x000fe20003f7d000 */
[----:B------:R-:W-:Y:S02]  /*51b0*/  FFMA.FTZ R3, R3, c[0x0][0x23c], -R8 ;  /* 0x00008f0003037a23 */ /* 0x000fe40000010808 */
[----:B------:R-:W-:Y:S02]  /*51c0*/  FMUL.FTZ R20, R20, c[0x0][0x2ec] ;  /* 0x0000bb0014147a20 */ /* 0x000fe40000410000 */
[----:B------:R1:W-:Y:S01]  /*51d0*/  MUFU.EX2 R203, R3 ;  /* 0x0000000300cb7308 */ /* 0x0003e20000000800 */
[----:B------:R-:W-:Y:S04]  /*51e0*/  HMMA.16816.F32.BF16 R32, R168, R6, R32 ;  /* 0x00000006a820723c */ /* 0x000fe80000041820 */
[----:B---3--:R-:W-:Y:S01]  /*51f0*/  @P1 IADD3 R2, R0, 0x1, RZ ;  /* 0x0000000100021810 */ /* 0x008fe20007ffe0ff */
[----:B------:R-:W-:Y:S01]  /*5200*/  FMUL.FTZ R21, R21, c[0x0][0x2ec] ;  /* 0x0000bb0015157a20 */ /* 0x000fe20000410000 */
[----:B------:R-:W-:Y:S01]  /*5210*/  PLOP3.LUT P1, PT, PT, PT, UP0, 0x80, 0x0 ;  /* 0x000000000000781c */ /* 0x000fe20003f2f008 */
[----:B------:R-:W-:Y:S01]  /*5220*/  FMUL.FTZ R22, R22, c[0x0][0x2ec] ;  /* 0x0000bb0016167a20 */ /* 0x000fe20000410000 */
[----:B------:R-:W-:Y:S01]  /*5230*/  @P5 ISETP.GE.AND P5, PT, R2, UR5, PT ;  /* 0x0000000502005c0c */ /* 0x000fe2000bfa6270 */
[----:B------:R-:W-:Y:S03]  /*5240*/  MUFU.TANH R39, R15 ;  /* 0x0000000f00277308 */ /* 0x000fe60000002400 */
[----:B------:R-:W-:Y:S02]  /*5250*/  FFMA.FTZ R2, R195, -UR4, R238 ;  /* 0x80000004c3027c23 */ /* 0x000fe400080100ee */
[----:B-1----:R-:W-:Y:S02]  /*5260*/  FMUL.FTZ R9, R36, 1.4426950216293334961 ;  /* 0x3fb8aa3b24097820 */ /* 0x002fe40000410000 */
[----:B------:R-:W-:Y:S02]  /*5270*/  FMUL.FTZ R28, R28, c[0x0][0x2ec] ;  /* 0x0000bb001c1c7a20 */ /* 0x000fe40000410000 */
[----:B------:R-:W-:Y:S01]  /*5280*/  FMUL.FTZ R29, R29, c[0x0][0x2ec] ;  /* 0x0000bb001d1d7a20 */ /* 0x000fe20000410000 */
[----:B------:R-:W-:Y:S01]  /*5290*/  MUFU.TANH R40, R14 ;  /* 0x0000000e00287308 */ /* 0x000fe20000002400 */
[----:B------:R-:W-:Y:S01]  /*52a0*/  FSEL R4, R9, RZ, P3 ;  /* 0x000000ff09047208 */ /* 0x000fe20001800000 */
[----:B------:R-:W-:Y:S01]  /*52b0*/  FFMA.FTZ R9, R200, -UR4, R42 ;  /* 0x80000004c8097c23 */ /* 0x000fe2000801002a */
[----:B------:R-:W-:Y:S01]  /*52c0*/  @P1 FSEL R2, R2, -INF , !P5 ;  /* 0xff80000002021808 */ /* 0x000fe20006800000 */
[----:B------:R-:W-:Y:S01]  /*52d0*/  FFMA.FTZ R3, R198, -UR4, R250 ;  /* 0x80000004c6037c23 */ /* 0x000fe200080100fa */
[----:B------:R-:W-:Y:S01]  /*52e0*/  PLOP3.LUT P1, PT, PT, PT, UP0, 0x80, 0x0 ;  /* 0x000000000000781c */ /* 0x000fe20003f2f008 */
[----:B------:R-:W-:Y:S02]  /*52f0*/  FMUL.FTZ R23, R23, c[0x0][0x2ec] ;  /* 0x0000bb0017177a20 */ /* 0x000fe40000410000 */
[----:B------:R-:W-:Y:S01]  /*5300*/  FFMA.FTZ R2, R2, c[0x0][0x23c], -R8 ;  /* 0x00008f0002027a23 */ /* 0x000fe20000010808 */
[----:B------:R-:W-:Y:S01]  /*5310*/  @P2 FSEL R3, R3, -INF , !P4 ;  /* 0xff80000003032808 */ /* 0x000fe20006000000 */
[----:B------:R-:W-:Y:S01]  /*5320*/  MUFU.TANH R237, R16 ;  /* 0x0000001000ed7308 */ /* 0x000fe20000002400 */
[----:B------:R-:W-:Y:S01]  /*5330*/  PLOP3.LUT P2, PT, PT, PT, UP0, 0x80, 0x0 ;  /* 0x000000000000781c */ /* 0x000fe20003f4f008 */
[----:B------:R-:W-:Y:S02]  /*5340*/  FMUL.FTZ R24, R24, c[0x0][0x2ec] ;  /* 0x0000bb0018187a20 */ /* 0x000fe40000410000 */
[--C-:B------:R-:W-:Y:S02]  /*5350*/  FFMA.FTZ R3, R3, c[0x0][0x23c], -R4.reuse ;  /* 0x00008f0003037a23 */ /* 0x100fe40000010804 */
[----:B------:R-:W-:Y:S02]  /*5360*/  FMUL.FTZ R25, R25, c[0x0][0x2ec] ;  /* 0x0000bb0019197a20 */ /* 0x000fe40000410000 */
[----:B------:R-:W-:Y:S02]  /*5370*/  FMUL.FTZ R26, R26, c[0x0][0x2ec] ;  /* 0x0000bb001a1a7a20 */ /* 0x000fe40000410000 */
[----:B------:R1:W-:Y:S01]  /*5380*/  MUFU.EX2 R177, R2 ;  /* 0x0000000200b17308 */ /* 0x0003e20000000800 */
[----:B------:R-:W-:Y:S02]  /*5390*/  FMUL.FTZ R27, R27, c[0x0][0x2ec] ;  /* 0x0000bb001b1b7a20 */ /* 0x000fe40000410000 */
[----:B------:R-:W-:Y:S01]  /*53a0*/  FMUL.FTZ R30, R30, c[0x0][0x2ec] ;  /* 0x0000bb001e1e7a20 */ /* 0x000fe20000410000 */
[----:B------:R-:W-:Y:S01]  /*53b0*/  @P2 FSEL R5, R5, -INF , !P4 ;  /* 0xff80000005052808 */ /* 0x000fe20006000000 */
[----:B------:R-:W-:Y:S01]  /*53c0*/  FMUL.FTZ R32, R32, c[0x0][0x2ec] ;  /* 0x0000bb0020207a20 */ /* 0x000fe20000410000 */
[----:B------:R-:W-:Y:S01]  /*53d0*/  PLOP3.LUT P2, PT, PT, PT, UP0, 0x80, 0x0 ;  /* 0x000000000000781c */ /* 0x000fe20003f4f008 */
[----:B------:R-:W-:Y:S02]  /*53e0*/  FMUL.FTZ R33, R33, c[0x0][0x2ec] ;  /* 0x0000bb0021217a20 */ /* 0x000fe40000410000 */
[----:B------:R-:W-:Y:S01]  /*53f0*/  FMUL.FTZ R34, R34, c[0x0][0x2ec] ;  /* 0x0000bb0022227a20 */ /* 0x000fe20000410000 */
[----:B------:R-:W-:Y:S01]  /*5400*/  MUFU.EX2 R11, R3 ;  /* 0x00000003000b7308 */ /* 0x000fe20000000800 */
[----:B------:R-:W-:Y:S02]  /*5410*/  FMUL.FTZ R35, R35, c[0x0][0x2ec] ;  /* 0x0000bb0023237a20 */ /* 0x000fe40000410000 */
[----:B------:R-:W-:Y:S06]  /*5420*/  FMUL.FTZ R31, R31, c[0x0][0x2ec] ;  /* 0x0000bb001f1f7a20 */ /* 0x000fec0000410000 */
[----:B------:R-:W-:Y:S01]  /*5430*/  @P2 FSEL R9, R9, -INF , !P4 ;  /* 0xff80000009092808 */ /* 0x000fe20006000000 */
[----:B------:R-:W3:Y:S01]  /*5440*/  MUFU.TANH R201, R17 ;  /* 0x0000001100c97308 */ /* 0x000ee20000002400 */
[----:B------:R-:W-:Y:S02]  /*5450*/  PLOP3.LUT P2, PT, PT, PT, UP0, 0x80, 0x0 ;  /* 0x000000000000781c */ /* 0x000fe40003f4f008 */
[----:B------:R-:W-:Y:S01]  /*5460*/  PLOP3.LUT P4, PT, PT, PT, UP0, 0x80, 0x0 ;  /* 0x000000000000781c */ /* 0x000fe20003f8f008 */
[----:B-1----:R-:W-:Y:S05]  /*5470*/  FFMA.FTZ R2, R197, -UR4, R249 ;  /* 0x80000004c5027c23 */ /* 0x002fea00080100f9 */
[----:B------:R-:W-:Y:S01]  /*5480*/  @P1 FSEL R2, R2, -INF , !P5 ;  /* 0xff80000002021808 */ /* 0x000fe20006800000 */
[----:B------:R-:W1:Y:S01]  /*5490*/  MUFU.TANH R243, R18 ;  /* 0x0000001200f37308 */ /* 0x000e620000002400 */
[----:B------:R-:W-:Y:S03]  /*54a0*/  PLOP3.LUT P1, PT, PT, PT, UP0, 0x80, 0x0 ;  /* 0x000000000000781c */ /* 0x000fe60003f2f008 */
[----:B------:R-:W-:Y:S06]  /*54b0*/  FFMA.FTZ R2, R2, c[0x0][0x23c], -R4 ;  /* 0x00008f0002027a23 */ /* 0x000fec0000010804 */
[----:B------:R1:W-:Y:S01]  /*54c0*/  MUFU.EX2 R13, R2 ;  /* 0x00000002000d7308 */ /* 0x0003e20000000800 */
[----:B---3--:R-:W-:Y:S09]  /*54d0*/  FFMA.FTZ R7, R189, -UR4, R201 ;  /* 0x80000004bd077c23 */ /* 0x008ff200080100c9 */
[----:B------:R-:W3:Y:S01]  /*54e0*/  MUFU.TANH R241, R19 ;  /* 0x0000001300f17308 */ /* 0x000ee20000002400 */
[----:B-1----:R-:W-:Y:S09]  /*54f0*/  FFMA.FTZ R6, R196, -UR4, R243 ;  /* 0x80000004c4067c23 */ /* 0x002ff200080100f3 */
[----:B------:R-:W1:Y:S01]  /*5500*/  MUFU.TANH R236, R20 ;  /* 0x0000001400ec7308 */ /* 0x000e620000002400 */
[----:B------:R-:W-:Y:S05]  /*5510*/  FFMA.FTZ R2, R193, -UR4, R49 ;  /* 0x80000004c1027c23 */ /* 0x000fea0008010031 */
[----:B------:R-:W-:Y:S04]  /*5520*/  @P1 FSEL R2, R2, -INF , !P5 ;  /* 0xff80000002021808 */ /* 0x000fe80006800000 */
[----:B------:R-:W1:Y:S01]  /*5530*/  MUFU.TANH R235, R21 ;  /* 0x0000001500eb7308 */ /* 0x000e620000002400 */
[----:B------:R-:W-:Y:S09]  /*5540*/  PLOP3.LUT P1, PT, PT, PT, UP0, 0x80, 0x0 ;  /* 0x000000000000781c */ /* 0x000ff20003f2f008 */
[----:B------:R-:W1:Y:S10]  /*5550*/  MUFU.TANH R244, R22 ;  /* 0x0000001600f47308 */ /* 0x000e740000002400 */
[----:B------:R-:W1:Y:S10]  /*5560*/  MUFU.TANH R242, R23 ;  /* 0x0000001700f27308 */ /* 0x000e740000002400 */
[----:B------:R-:W1:Y:S10]  /*5570*/  MUFU.TANH R248, R24 ;  /* 0x0000001800f87308 */ /* 0x000e740000002400 */
[----:B------:R-:W-:Y:S10]  /*5580*/  MUFU.TANH R247, R25 ;  /* 0x0000001900f77308 */ /* 0x000ff40000002400 */
        /* <DEDUP_REMOVED lines=8> */
[----:B------:R-:W-:Y:S01]  /*5610*/  MUFU.TANH R251, R31 ;  /* 0x0000001f00fb7308 */ /* 0x000fe20000002400 */
[C---:B--2---:R-:W-:Y:S01]  /*5620*/  FMUL.FTZ R3, R12.reuse, 1.4426950216293334961 ;  /* 0x3fb8aa3b0c037820 */ /* 0x044fe20000410000 */
[----:B------:R-:W-:Y:S04]  /*5630*/  FSETP.NEU.FTZ.AND P3, PT, R12, -INF , PT ;  /* 0xff8000000c00780b */ /* 0x000fe80003f7d000 */
[----:B------:R-:W-:Y:S02]  /*5640*/  FSEL R3, R3, RZ, P3 ;  /* 0x000000ff03037208 */ /* 0x000fe40001800000 */
[C---:B----4-:R-:W-:Y:S03]  /*5650*/  FSETP.NEU.FTZ.AND P3, PT, R10.reuse, -INF , PT ;  /* 0xff8000000a00780b */ /* 0x050fe60003f7d000 */
[--C-:B------:R-:W-:Y:S04]  /*5660*/  FFMA.FTZ R5, R5, c[0x0][0x23c], -R3.reuse ;  /* 0x00008f0005057a23 */ /* 0x100fe80000010803 */
[----:B------:R2:W-:Y:S02]  /*5670*/  MUFU.EX2 R12, R5 ;  /* 0x00000005000c7308 */ /* 0x0005e40000000800 */
[----:B--2---:R-:W-:Y:S02]  /*5680*/  FMUL.FTZ R5, R10, 1.4426950216293334961 ;  /* 0x3fb8aa3b0a057820 */ /* 0x004fe40000410000 */
[----:B------:R-:W-:Y:S03]  /*5690*/  FFMA.FTZ R10, R2, c[0x0][0x23c], -R3 ;  /* 0x00008f00020a7a23 */ /* 0x000fe60000010803 */
[----:B------:R-:W-:Y:S01]  /*56a0*/  FSEL R2, R5, RZ, P3 ;  /* 0x000000ff05027208 */ /* 0x000fe20001800000 */
[----:B------:R-:W-:Y:S01]  /*56b0*/  FFMA.FTZ R5, R199, -UR4, R41 ;  /* 0x80000004c7057c23 */ /* 0x000fe20008010029 */
[----:B------:R-:W-:Y:S01]  /*56c0*/  PLOP3.LUT P3, PT, PT, PT, UP0, 0x80, 0x0 ;  /* 0x000000000000781c */ /* 0x000fe20003f6f008 */
[----:B------:R-:W-:Y:S02]  /*56d0*/  MUFU.EX2 R53, R10 ;  /* 0x0000000a00357308 */ /* 0x000fe40000000800 */
[--C-:B------:R-:W-:Y:S01]  /*56e0*/  FFMA.FTZ R9, R9, c[0x0][0x23c], -R2.reuse ;  /* 0x00008f0009097a23 */ /* 0x100fe20000010802 */
[----:B------:R-:W-:Y:S02]  /*56f0*/  @P1 FSEL R5, R5, -INF , !P5 ;  /* 0xff80000005051808 */ /* 0x000fe40006800000 */
[----:B------:R-:W-:Y:S02]  /*5700*/  PLOP3.LUT P1, PT, PT, PT, UP0, 0x80, 0x0 ;  /* 0x000000000000781c */ /* 0x000fe40003f2f008 */
[----:B------:R-:W-:Y:S01]  /*5710*/  PLOP3.LUT P5, PT, PT, PT, UP0, 0x80, 0x0 ;  /* 0x000000000000781c */ /* 0x000fe20003faf008 */
[----:B------:R-:W-:Y:S02]  /*5720*/  FFMA.FTZ R5, R5, c[0x0][0x23c], -R2 ;  /* 0x00008f0005057a23 */ /* 0x000fe40000010802 */
[----:B------:R2:W-:Y:S10]  /*5730*/  MUFU.EX2 R46, R9 ;  /* 0x00000009002e7308 */ /* 0x0005f40000000800 */
[----:B------:R4:W-:Y:S01]  /*5740*/  MUFU.EX2 R45, R5 ;  /* 0x00000005002d7308 */ /* 0x0009e20000000800 */
[----:B--2---:R-:W-:Y:S01]  /*5750*/  FFMA.FTZ R9, R192, -UR4, R48 ;  /* 0x80000004c0097c23 */ /* 0x004fe20008010030 */
[C---:B----4-:R-:W-:Y:S02]  /*5760*/  @P2 IADD3 R5, R0.reuse, 0x8, RZ ;  /* 0x0000000800052810 */ /* 0x050fe40007ffe0ff */
[----:B------:R-:W-:Y:S02]  /*5770*/  PLOP3.LUT P2, PT, PT, PT, UP0, 0x80, 0x0 ;  /* 0x000000000000781c */ /* 0x000fe40003f4f008 */
[----:B------:R-:W-:Y:S02]  /*5780*/  @P5 ISETP.GE.AND P5, PT, R5, UR5, PT ;  /* 0x0000000505005c0c */ /* 0x000fe4000bfa6270 */
[----:B------:R-:W-:Y:S02]  /*5790*/  @P1 IADD3 R5, R0, 0x9, RZ ;  /* 0x0000000900051810 */ /* 0x000fe40007ffe0ff */
[----:B------:R-:W-:Y:S02]  /*57a0*/  PLOP3.LUT P1, PT, PT, PT, UP0, 0x80, 0x0 ;  /* 0x000000000000781c */ /* 0x000fe40003f2f008 */
[----:B------:R-:W-:Y:S01]  /*57b0*/  @P6 ISETP.GE.AND P6, PT, R5, UR5, PT ;  /* 0x0000000505006c0c */ /* 0x000fe2000bfc6270 */
[----:B------:R-:W-:Y:S06]  /*57c0*/  FFMA.FTZ R5, R191, -UR4, R47 ;  /* 0x80000004bf057c23 */ /* 0x000fec000801002f */
[----:B------:R-:W-:Y:S02]  /*57d0*/  @P2 FSEL R9, R9, -INF , !P5 ;  /* 0xff80000009092808 */ /* 0x000fe40006800000 */
[----:B------:R-:W-:Y:S03]  /*57e0*/  PLOP3.LUT P2, PT, PT, PT, UP0, 0x80, 0x0 ;  /* 0x000000000000781c */ /* 0x000fe60003f4f008 */
[--C-:B------:R-:W-:Y:S01]  /*57f0*/  FFMA.FTZ R9, R9, c[0x0][0x23c], -R3.reuse ;  /* 0x00008f0009097a23 */ /* 0x100fe20000010803 */
[----:B------:R-:W-:Y:S02]  /*5800*/  @P1 FSEL R5, R5, -INF , !P6 ;  /* 0xff80000005051808 */ /* 0x000fe40007000000 */
[----:B------:R-:W-:Y:S01]  /*5810*/  PLOP3.LUT P1, PT, PT, PT, UP0, 0x80, 0x0 ;  /* 0x000000000000781c */ /* 0x000fe20003f2f008 */
[----:B------:R2:W-:Y:S02]  /*5820*/  MUFU.EX2 R52, R9 ;  /* 0x0000000900347308 */ /* 0x0005e40000000800 */
[----:B------:R-:W-:Y:S08]  /*5830*/  FFMA.FTZ R5, R5, c[0x0][0x23c], -R3 ;  /* 0x00008f0005057a23 */ /* 0x000ff00000010803 */
[----:B------:R4:W-:Y:S01]  /*5840*/  MUFU.EX2 R51, R5 ;  /* 0x0000000500337308 */ /* 0x0009e20000000800 */
[----:B--2---:R-:W-:Y:S05]  /*5850*/  FFMA.FTZ R9, R194, -UR4, R40 ;  /* 0x80000004c2097c23 */ /* 0x004fea0008010028 */
[----:B------:R-:W-:Y:S02]  /*5860*/  @P2 FSEL R9, R9, -INF , !P5 ;  /* 0xff80000009092808 */ /* 0x000fe40006800000 */
[----:B------:R-:W-:Y:S01]  /*5870*/  PLOP3.LUT P2, PT, PT, PT, UP0, 0x80, 0x0 ;  /* 0x000000000000781c */ /* 0x000fe20003f4f008 */
[----:B----4-:R-:W-:Y:S02]  /*5880*/  FFMA.FTZ R5, R193, -UR4, R39 ;  /* 0x80000004c1057c23 */ /* 0x010fe40008010027 */
[----:B------:R-:W2:Y:S01]  /*5890*/  MUFU.TANH R193, R34 ;  /* 0x0000002200c17308 */ /* 0x000ea20000002400 */
[--C-:B------:R-:W-:Y:S02]  /*58a0*/  FFMA.FTZ R9, R9, c[0x0][0x23c], -R2.reuse ;  /* 0x00008f0009097a23 */ /* 0x100fe40000010802 */
[----:B------:R-:W-:Y:S02]  /*58b0*/  @P1 FSEL R5, R5, -INF , !P6 ;  /* 0xff80000005051808 */ /* 0x000fe40007000000 */
[----:B------:R-:W-:Y:S03]  /*58c0*/  PLOP3.LUT P1, PT, PT, PT, UP0, 0x80, 0x0 ;  /* 0x000000000000781c */ /* 0x000fe60003f2f008 */
[----:B------:R-:W-:Y:S02]  /*58d0*/  FFMA.FTZ R5, R5, c[0x0][0x23c], -R2 ;  /* 0x00008f0005057a23 */ /* 0x000fe40000010802 */
[----:B------:R-:W-:Y:S08]  /*58e0*/  MUFU.EX2 R44, R9 ;  /* 0x00000009002c7308 */ /* 0x000ff00000000800 */
[----:B------:R-:W-:Y:S02]  /*58f0*/  @P1 FSEL R7, R7, -INF , !P6 ;  /* 0xff80000007071808 */ /* 0x000fe40007000000 */
[----:B------:R4:W-:Y:S01]  /*5900*/  MUFU.EX2 R43, R5 ;  /* 0x00000005002b7308 */ /* 0x0009e20000000800 */
[----:B------:R-:W-:Y:S02]  /*5910*/  PLOP3.LUT P1, PT, PT, PT, UP0, 0x80, 0x0 ;  /* 0x000000000000781c */ /* 0x000fe40003f2f008 */
[--C-:B------:R-:W-:Y:S07]  /*5920*/  FFMA.FTZ R7, R7, c[0x0][0x23c], -R8.reuse ;  /* 0x00008f0007077a23 */ /* 0x100fee0000010808 */
[----:B------:R1:W-:Y:S01]  /*5930*/  MUFU.EX2 R194, R7 ;  /* 0x0000000700c27308 */ /* 0x0003e20000000800 */
[----:B----4-:R-:W-:Y:S05]  /*5940*/  FFMA.FTZ R5, R190, -UR4, R237 ;  /* 0x80000004be057c23 */ /* 0x010fea00080100ed */
[----:B------:R-:W-:Y:S02]  /*5950*/  @P2 FSEL R5, R5, -INF , !P5 ;  /* 0xff80000005052808 */ /* 0x000fe40006800000 */
[----:B------:R-:W-:Y:S03]  /*5960*/  PLOP3.LUT P2, PT, PT, PT, UP0, 0x80, 0x0 ;  /* 0x000000000000781c */ /* 0x000fe60003f4f008 */
[----:B------:R-:W-:Y:S01]  /*5970*/  FFMA.FTZ R5, R5, c[0x0][0x23c], -R8 ;  /* 0x00008f0005057a23 */ /* 0x000fe20000010808 */
[----:B-1----:R-:W-:Y:S02]  /*5980*/  @P4 IADD3 R7, R0, 0x10, RZ ;  /* 0x0000001000074810 */ /* 0x002fe40007ffe0ff */
[----:B------:R-:W-:Y:S01]  /*5990*/  PLOP3.LUT P4, PT, PT, PT, UP0, 0x80, 0x0 ;  /* 0x000000000000781c */ /* 0x000fe20003f8f008 */
[----:B------:R3:W-:Y:S06]  /*59a0*/  MUFU.EX2 R199, R5 ;  /* 0x0000000500c77308 */ /* 0x0007ec0000000800 */
[----:B------:R-:W-:Y:S02]  /*59b0*/  @P2 FSEL R6, R6, -INF , !P5 ;  /* 0xff80000006062808 */ /* 0x000fe40006800000 */
[----:B------:R-:W-:Y:S02]  /*59c0*/  PLOP3.LUT P2, PT, PT, PT, UP0, 0x80, 0x0 ;  /* 0x000000000000781c */ /* 0x000fe40003f4f008 */
[----:B------:R-:W-:Y:S01]  /*59d0*/  @P3 ISETP.GE.AND P5, PT, R7, UR5, PT ;  /* 0x0000000507003c0c */ /* 0x000fe2000bfa6270 */
[--C-:B------:R-:W-:Y:S01]  /*59e0*/  FFMA.FTZ R6, R6, c[0x0][0x23c], -R4.reuse ;  /* 0x00008f0006067a23 */ /* 0x100fe20000010804 */
[----:B------:R-:W-:Y:S03]  /*59f0*/  PLOP3.LUT P3, PT, PT, PT, UP0, 0x80, 0x0 ;  /* 0x000000000000781c */ /* 0x000fe60003f6f008 */
[----:B------:R1:W-:Y:S06]  /*5a00*/  MUFU.EX2 R200, R6 ;  /* 0x0000000600c87308 */ /* 0x0003ec0000000800 */
[----:B------:R-:W-:Y:S02]  /*5a10*/  @P2 IADD3 R7, R0, 0x11, RZ ;  /* 0x0000001100072810 */ /* 0x000fe40007ffe0ff */
[----:B------:R-:W-:Y:S01]  /*5a20*/  PLOP3.LUT P2, PT, PT, PT, UP0, 0x80, 0x0 ;  /* 0x000000000000781c */ /* 0x000fe20003f4f008 */
[----:B---3--:R-:W-:Y:S01]  /*5a30*/  FFMA.FTZ R5, R195, -UR4, R241 ;  /* 0x80000004c3057c23 */ /* 0x008fe200080100f1 */
[----:B------:R-:W-:Y:S04]  /*5a40*/  @P4 ISETP.GE.AND P4, PT, R7, UR5, PT ;  /* 0x0000000507004c0c */ /* 0x000fe8000bf86270 */
[----:B------:R-:W-:Y:S02]  /*5a50*/  @P1 FSEL R5, R5, -INF , !P6 ;  /* 0xff80000005051808 */ /* 0x000fe40007000000 */
[----:B------:R-:W-:Y:S02]  /*5a60*/  PLOP3.LUT P1, PT, PT, PT, UP0, 0x80, 0x0 ;  /* 0x000000000000781c */ /* 0x000fe40003f2f008 */
[----:B------:R-:W-:Y:S01]  /*5a70*/  PLOP3.LUT P6, PT, PT, PT, UP0, 0x80, 0x0 ;  /* 0x000000000000781c */ /* 0x000fe20003fcf008 */
[----:B------:R-:W-:Y:S04]  /*5a80*/  FFMA.FTZ R5, R5, c[0x0][0x23c], -R4 ;  /* 0x00008f0005057a23 */ /* 0x000fe80000010804 */
[----:B------:R3:W4:Y:S01]  /*5a90*/  MUFU.EX2 R196, R5 ;  /* 0x0000000500c47308 */ /* 0x0007220000000800 */
[----:B-1----:R-:W-:Y:S05]  /*5aa0*/  FFMA.FTZ R6, R188, -UR4, R236 ;  /* 0x80000004bc067c23 */ /* 0x002fea00080100ec */
[----:B------:R-:W-:Y:S02]  /*5ab0*/  @P3 FSEL R6, R6, -INF , !P5 ;  /* 0xff80000006063808 */ /* 0x000fe40006800000 */
[----:B------:R-:W-:Y:S03]  /*5ac0*/  PLOP3.LUT P3, PT, PT, PT, UP0, 0x80, 0x0 ;  /* 0x000000000000781c */ /* 0x000fe60003f6f008 */
[--C-:B------:R-:W-:Y:S04]  /*5ad0*/  FFMA.FTZ R6, R6, c[0x0][0x23c], -R8.reuse ;  /* 0x00008f0006067a23 */ /* 0x100fe80000010808 */
[----:B------:R1:W-:Y:S01]  /*5ae0*/  MUFU.EX2 R187, R6 ;  /* 0x0000000600bb7308 */ /* 0x0003e20000000800 */
[----:B---3--:R-:W-:Y:S05]  /*5af0*/  FFMA.FTZ R5, R180, -UR4, R235 ;  /* 0x80000004b4057c23 */ /* 0x008fea00080100eb */
[----:B------:R-:W-:Y:S02]  /*5b00*/  @P1 FSEL R5, R5, -INF , !P4 ;  /* 0xff80000005051808 */ /* 0x000fe40006000000 */
[----:B------:R-:W-:Y:S03]  /*5b10*/  PLOP3.LUT P1, PT, PT, PT, UP0, 0x80, 0x0 ;  /* 0x000000000000781c */ /* 0x000fe60003f2f008 */
[----:B------:R-:W-:Y:S04]  /*5b20*/  FFMA.FTZ R5, R5, c[0x0][0x23c], -R8 ;  /* 0x00008f0005057a23 */ /* 0x000fe80000010808 */
[----:B------:R3:W-:Y:S01]  /*5b30*/  MUFU.EX2 R185, R5 ;  /* 0x0000000500b97308 */ /* 0x0007e20000000800 */
[----:B-1----:R-:W-:Y:S05]  /*5b40*/  FFMA.FTZ R6, R190, -UR4, R244 ;  /* 0x80000004be067c23 */ /* 0x002fea00080100f4 */
[----:B------:R-:W-:Y:S02]  /*5b50*/  @P2 FSEL R6, R6, -INF , !P5 ;  /* 0xff80000006062808 */ /* 0x000fe40006800000 */
[----:B------:R-:W-:Y:S03]  /*5b60*/  PLOP3.LUT P2, PT, PT, PT, UP0, 0x80, 0x0 ;  /* 0x000000000000781c */ /* 0x000fe60003f4f008 */
[----:B------:R-:W-:Y:S04]  /*5b70*/  FFMA.FTZ R6, R6, c[0x0][0x23c], -R4 ;  /* 0x00008f0006067a23 */ /* 0x000fe80000010804 */
        /* <DEDUP_REMOVED lines=9> */
[----:B------:R-:W-:Y:S02]  /*5c10*/  FFMA.FTZ R7, R6, c[0x0][0x23c], -R3 ;  /* 0x00008f0006077a23 */ /* 0x000fe40000010803 */
[----:B------:R-:W-:Y:S02]  /*5c20*/  FFMA.FTZ R6, R192, -UR4, R36 ;  /* 0x80000004c0067c23 */ /* 0x000fe40008010024 */
[----:B------:R1:W-:Y:S03]  /*5c30*/  MUFU.EX2 R246, R7 ;  /* 0x0000000700f67308 */ /* 0x0003e60000000800 */
[----:B------:R-:W-:Y:S02]  /*5c40*/  @P2 FSEL R6, R6, -INF , !P5 ;  /* 0xff80000006062808 */ /* 0x000fe40006800000 */
[----:B------:R-:W-:Y:S02]  /*5c50*/  PLOP3.LUT P2, PT, PT, PT, UP0, 0x80, 0x0 ;  /* 0x000000000000781c */ /* 0x000fe40003f4f008 */
[----:B------:R-:W-:Y:S01]  /*5c60*/  PLOP3.LUT P5, PT, PT, PT, UP0, 0x80, 0x0 ;  /* 0x000000000000781c */ /* 0x000fe20003faf008 */
[----:B------:R-:W-:Y:S02]  /*5c70*/  FFMA.FTZ R6, R6, c[0x0][0x23c], -R2 ;  /* 0x00008f0006067a23 */ /* 0x000fe40000010802 */
[----:B---3--:R-:W-:Y:S02]  /*5c80*/  FFMA.FTZ R5, R164, -UR4, R247 ;  /* 0x80000004a4057c23 */ /* 0x008fe400080100f7 */
[----:B------:R-:W-:Y:S03]  /*5c90*/  MUFU.EX2 R38, R6 ;  /* 0x0000000600267308 */ /* 0x000fe60000000800 */
[----:B------:R-:W-:Y:S02]  /*5ca0*/  @P1 FSEL R5, R5, -INF , !P4 ;  /* 0xff80000005051808 */ /* 0x000fe40006000000 */
[----:B------:R-:W-:Y:S03]  /*5cb0*/  PLOP3.LUT P1, PT, PT, PT, UP0, 0x80, 0x0 ;  /* 0x000000000000781c */ /* 0x000fe60003f2f008 */
[----:B------:R-:W-:Y:S04]  /*5cc0*/  FFMA.FTZ R5, R5, c[0x0][0x23c], -R3 ;  /* 0x00008f0005057a23 */ /* 0x000fe80000010803 */
[----:B------:R3:W-:Y:S01]  /*5cd0*/  MUFU.EX2 R245, R5 ;  /* 0x0000000500f57308 */ /* 0x0007e20000000800 */
[C---:B-1----:R-:W-:Y:S05]  /*5ce0*/  @P3 IADD3 R7, R0.reuse, 0x18, RZ ;  /* 0x0000001800073810 */ /* 0x042fea0007ffe0ff */
[----:B------:R-:W-:Y:S02]  /*5cf0*/  @P1 ISETP.GE.AND P3, PT, R7, UR5, PT ;  /* 0x0000000507001c0c */ /* 0x000fe4000bf66270 */
[----:B------:R-:W-:Y:S02]  /*5d00*/  PLOP3.LUT P1, PT, PT, PT, UP0, 0x80, 0x0 ;  /* 0x000000000000781c */ /* 0x000fe40003f2f008 */
[----:B---3--:R-:W-:Y:S01]  /*5d10*/  @P6 IADD3 R5, R0, 0x19, RZ ;  /* 0x0000001900056810 */ /* 0x008fe20007ffe0ff */
[----:B------:R-:W-:Y:S03]  /*5d20*/  FFMA.FTZ R0, R191, -UR4, R234 ;  /* 0x80000004bf007c23 */ /* 0x000fe600080100ea */
[----:B------:R-:W-:Y:S01]  /*5d30*/  @P5 ISETP.GE.AND P5, PT, R5, UR5, PT ;  /* 0x0000000505005c0c */ /* 0x000fe2000bfa6270 */
[----:B------:R-:W-:Y:S01]  /*5d40*/  FFMA.FTZ R5, R198, -UR4, R240 ;  /* 0x80000004c6057c23 */ /* 0x000fe200080100f0 */
[----:B------:R-:W-:Y:S02]  /*5d50*/  @P2 FSEL R0, R0, -INF , !P4 ;  /* 0xff80000000002808 */ /* 0x000fe40006000000 */
[----:B------:R-:W-:Y:S03]  /*5d60*/  PLOP3.LUT P2, PT, PT, PT, UP0, 0x80, 0x0 ;  /* 0x000000000000781c */ /* 0x000fe60003f4f008 */
[----:B------:R-:W-:Y:S01]  /*5d70*/  @P1 FSEL R5, R5, -INF , !P3 ;  /* 0xff80000005051808 */ /* 0x000fe20005800000 */
[----:B------:R-:W-:Y:S01]  /*5d80*/  FFMA.FTZ R6, R0, c[0x0][0x23c], -R2 ;  /* 0x00008f0000067a23 */ /* 0x000fe20000010802 */
[----:B------:R-:W-:Y:S01]  /*5d90*/  PLOP3.LUT P1, PT, PT, PT, UP0, 0x80, 0x0 ;  /* 0x000000000000781c */ /* 0x000fe20003f2f008 */
[----:B------:R-:W-:Y:S02]  /*5da0*/  FFMA.FTZ R0, R197, -UR4, R239 ;  /* 0x80000004c5007c23 */ /* 0x000fe400080100ef */
[--C-:B------:R-:W-:Y:S01]  /*5db0*/  FFMA.FTZ R5, R5, c[0x0][0x23c], -R3.reuse ;  /* 0x00008f0005057a23 */ /* 0x100fe20000010803 */
[----:B------:R-:W-:Y:S04]  /*5dc0*/  MUFU.EX2 R37, R6 ;  /* 0x0000000600257308 */ /* 0x000fe80000000800 */
[----:B------:R-:W-:Y:S02]  /*5dd0*/  @P2 FSEL R0, R0, -INF , !P5 ;  /* 0xff80000000002808 */ /* 0x000fe40006800000 */
[----:B------:R-:W-:Y:S03]  /*5de0*/  PLOP3.LUT P2, PT, PT, PT, UP0, 0x80, 0x0 ;  /* 0x000000000000781c */ /* 0x000fe60003f4f008 */
[----:B------:R-:W-:Y:S01]  /*5df0*/  FFMA.FTZ R3, R0, c[0x0][0x23c], -R3 ;  /* 0x00008f0000037a23 */ /* 0x000fe20000010803 */
[----:B------:R-:W-:Y:S01]  /*5e00*/  MUFU.EX2 R192, R5 ;  /* 0x0000000500c07308 */ /* 0x000fe20000000800 */
[----:B------:R-:W-:Y:S05]  /*5e10*/  FFMA.FTZ R0, R165, -UR4, R252 ;  /* 0x80000004a5007c23 */ /* 0x000fea00080100fc */
[----:B------:R-:W-:Y:S02]  /*5e20*/  @P1 FSEL R0, R0, -INF , !P3 ;  /* 0xff80000000001808 */ /* 0x000fe40005800000 */
[----:B------:R-:W-:Y:S02]  /*5e30*/  PLOP3.LUT P1, PT, PT, PT, UP0, 0x80, 0x0 ;  /* 0x000000000000781c */ /* 0x000fe40003f2f008 */
[----:B------:R1:W-:Y:S01]  /*5e40*/  MUFU.EX2 R191, R3 ;  /* 0x0000000300bf7308 */ /* 0x0003e20000000800 */
[----:B------:R-:W-:Y:S09]  /*5e50*/  FFMA.FTZ R0, R0, c[0x0][0x23c], -R2 ;  /* 0x00008f0000007a23 */ /* 0x000ff20000010802 */
[----:B------:R3:W-:Y:S01]  /*5e60*/  MUFU.EX2 R198, R0 ;  /* 0x0000000000c67308 */ /* 0x0007e20000000800 */
[----:B-1----:R-:W-:Y:S05]  /*5e70*/  FFMA.FTZ R3, R167, -UR4, R182 ;  /* 0x80000004a7037c23 */ /* 0x002fea00080100b6 */
[----:B------:R-:W-:Y:S02]  /*5e80*/  @P2 FSEL R3, R3, -INF , !P3 ;  /* 0xff80000003032808 */ /* 0x000fe40005800000 */
[----:B------:R-:W-:Y:S03]  /*5e90*/  PLOP3.LUT P2, PT, PT, PT, UP0, 0x80, 0x0 ;  /* 0x000000000000781c */ /* 0x000fe60003f4f008 */
[--C-:B------:R-:W-:Y:S02]  /*5ea0*/  FFMA.FTZ R3, R3, c[0x0][0x23c], -R8.reuse ;  /* 0x00008f0003037a23 */ /* 0x100fe40000010808 */
[----:B---3--:R-:W-:Y:S02]  /*5eb0*/  FFMA.FTZ R0, R166, -UR4, R181 ;  /* 0x80000004a6007c23 */ /* 0x008fe400080100b5 */
[----:B------:R2:W-:Y:S03]  /*5ec0*/  MUFU.EX2 R184, R3 ;  /* 0x0000000300b87308 */ /* 0x0005e60000000800 */
[----:B------:R-:W-:Y:S02]  /*5ed0*/  @P1 FSEL R0, R0, -INF , !P5 ;  /* 0xff80000000001808 */ /* 0x000fe40006800000 */
[----:B------:R-:W-:Y:S03]  /*5ee0*/  PLOP3.LUT P1, PT, PT, PT, UP0, 0x80, 0x0 ;  /* 0x000000000000781c */ /* 0x000fe60003f2f008 */
[----:B------:R-:W-:Y:S02]  /*5ef0*/  FFMA.FTZ R8, R0, c[0x0][0x23c], -R8 ;  /* 0x00008f0000087a23 */ /* 0x000fe40000010808 */
[----:B------:R-:W-:Y:S01]  /*5f00*/  FFMA.FTZ R0, R180, -UR4, R186 ;  /* 0x80000004b4007c23 */ /* 0x000fe200080100ba */
[----:B------:R-:W-:Y:S01]  /*5f10*/  MOV R180, R13 ;  /* 0x0000000d00b47202 */ /* 0x000fe20000000f00 */
[----:B------:R-:W1:Y:S03]  /*5f20*/  MUFU.EX2 R183, R8 ;  /* 0x0000000800b77308 */ /* 0x000e660000000800 */
[----:B------:R-:W-:Y:S03]  /*5f30*/  F2FP.BF16.PACK_AB R5, R180, R11 ;  /* 0x0000000bb405723e */ /* 0x000fe600000010ff */
[----:B------:R-:W-:Y:S02]  /*5f40*/  @P1 FSEL R0, R0, -INF , !P5 ;  /* 0xff80000000001808 */ /* 0x000fe40006800000 */
[----:B------:R3:W-:Y:S01]  /*5f50*/  STS [R221+0x20400], R5 ;  /* 0x02040005dd007388 */ /* 0x0007e20000000800 */
[----:B------:R-:W-:Y:S01]  /*5f60*/  IADD3 R178, P1, R176, UR13, RZ ;  /* 0x0000000db0b27c10 */ /* 0x000fe2000ff3e0ff */
[----:B--2---:R-:W-:Y:S05]  /*5f70*/  FFMA.FTZ R3, R188, -UR4, R193 ;  /* 0x80000004bc037c23 */ /* 0x004fea00080100c1 */
[----:B------:R-:W-:Y:S02]  /*5f80*/  @P2 FSEL R3, R3, -INF , !P3 ;  /* 0xff80000003032808 */ /* 0x000fe40005800000 */
[----:B------:R-:W-:Y:S01]  /*5f90*/  PLOP3.LUT P2, PT, PT, PT, UP0, 0x80, 0x0 ;  /* 0x000000000000781c */ /* 0x000fe20003f4f008 */
[----:B------:R-:W-:Y:S02]  /*5fa0*/  UISETP.GE.AND UP0, UPT, UR8, 0x1, UPT ;  /* 0x000000010800788c */ /* 0x000fe4000bf06270 */
[--C-:B------:R-:W-:Y:S02]  /*5fb0*/  FFMA.FTZ R3, R3, c[0x0][0x23c], -R4.reuse ;  /* 0x00008f0003037a23 */ /* 0x100fe40000010804 */
[----:B------:R-:W-:Y:S02]  /*5fc0*/  FFMA.FTZ R4, R0, c[0x0][0x23c], -R4 ;  /* 0x00008f0000047a23 */ /* 0x000fe40000010804 */
[----:B------:R2:W-:Y:S01]  /*5fd0*/  MUFU.EX2 R189, R3 ;  /* 0x0000000300bd7308 */ /* 0x0005e20000000800 */
[----:B------:R-:W-:Y:S05]  /*5fe0*/  FFMA.FTZ R0, R164, -UR4, R251 ;  /* 0x80000004a4007c23 */ /* 0x000fea00080100fb */
[----:B------:R-:W-:Y:S02]  /*5ff0*/  @P2 FSEL R0, R0, -INF , !P5 ;  /* 0xff80000000002808 */ /* 0x000fe40006800000 */
[----:B---3--:R-:W-:Y:S02]  /*6000*/  F2FP.BF16.PACK_AB R5, R51, R52 ;  /* 0x000000343305723e */ /* 0x008fe400000010ff */
[----:B------:R3:W1:Y:S01]  /*6010*/  MUFU.EX2 R188, R4 ;  /* 0x0000000400bc7308 */ /* 0x0006620000000800 */
[----:B------:R-:W-:Y:S01]  /*6020*/  FFMA.FTZ R2, R0, c[0x0][0x23c], -R2 ;  /* 0x00008f0000027a23 */ /* 0x000fe20000010802 */
[----:B----4-:R-:W-:Y:S02]  /*6030*/  F2FP.BF16.PACK_AB R0, R196, R200 ;  /* 0x000000c8c400723e */ /* 0x010fe400000010ff */
[----:B------:R-:W-:Y:S06]  /*6040*/  PLOP3.LUT P2, PT, PT, PT, UP0, 0x80, 0x0 ;  /* 0x000000000000781c */ /* 0x000fec0003f4f008 */
[----:B------:R4:W1:Y:S01]  /*6050*/  MUFU.EX2 R197, R2 ;  /* 0x0000000200c57308 */ /* 0x0008620000000800 */
[----:B--2---:R-:W-:Y:S05]  /*6060*/  F2FP.BF16.PACK_AB R3, R177, R203 ;  /* 0x000000cbb103723e */ /* 0x004fea00000010ff */
[----:B------:R2:W-:Y:S04]  /*6070*/  STS [R221+0x20000], R3 ;  /* 0x02000003dd007388 */ /* 0x0005e80000000800 */
[----:B------:R1:W-:Y:S01]  /*6080*/  STS [R224+0x20400], R0 ;  /* 0x02040000e0007388 */ /* 0x0003e20000000800 */
[----:B---3--:R-:W-:Y:S02]  /*6090*/  F2FP.BF16.PACK_AB R4, R53, R12 ;  /* 0x0000000c3504723e */ /* 0x008fe400000010ff */
[----:B----4-:R-:W-:Y:S05]  /*60a0*/  F2FP.BF16.PACK_AB R2, R194, R199 ;  /* 0x000000c7c202723e */ /* 0x010fea00000010ff */
[----:B------:R3:W-:Y:S04]  /*60b0*/  STS [R224+0x20000], R2 ;  /* 0x02000002e0007388 */ /* 0x0007e80000000800 */
[----:B------:R4:W-:Y:S01]  /*60c0*/  STS [R221+0x21000], R4 ;  /* 0x02100004dd007388 */ /* 0x0009e20000000800 */
[----:B--2---:R-:W-:Y:S02]  /*60d0*/  F2FP.BF16.PACK_AB R3, R45, R46 ;  /* 0x0000002e2d03723e */ /* 0x004fe400000010ff */
[----:B-1----:R-:W-:Y:S03]  /*60e0*/  F2FP.BF16.PACK_AB R0, R183, R184 ;  /* 0x000000b8b700723e */ /* 0x002fe600000010ff */
[----:B------:R1:W-:Y:S04]  /*60f0*/  STS [R221+0x21400], R3 ;  /* 0x02140003dd007388 */ /* 0x0003e80000000800 */
[----:B------:R2:W-:Y:S01]  /*6100*/  STS [R224+0x21000], R5 ;  /* 0x02100005e0007388 */ /* 0x0005e20000000800 */
[----:B---3--:R-:W-:Y:S02]  /*6110*/  F2FP.BF16.PACK_AB R2, R190, R195 ;  /* 0x000000c3be02723e */ /* 0x008fe400000010ff */
[----:B----4-:R-:W-:Y:S05]  /*6120*/  F2FP.BF16.PACK_AB R4, R43, R44 ;  /* 0x0000002c2b04723e */ /* 0x010fea00000010ff */
[----:B------:R3:W-:Y:S01]  /*6130*/  STS [R224+0x21400], R4 ;  /* 0x02140004e0007388 */ /* 0x0007e20000000800 */
[----:B-1----:R-:W-:Y:S03]  /*6140*/  F2FP.BF16.PACK_AB R3, R185, R187 ;  /* 0x000000bbb903723e */ /* 0x002fe600000010ff */
[----:B------:R1:W-:Y:S01]  /*6150*/  STS [R222+0x20400], R2 ;  /* 0x02040002de007388 */ /* 0x0003e20000000800 */
[----:B--2---:R-:W-:Y:S03]  /*6160*/  F2FP.BF16.PACK_AB R5, R245, R246 ;  /* 0x000000f6f505723e */ /* 0x004fe600000010ff */
[----:B------:R2:W-:Y:S04]  /*6170*/  STS [R222+0x20000], R3 ;  /* 0x02000003de007388 */ /* 0x0005e80000000800 */
[----:B------:R4:W-:Y:S01]  /*6180*/  STS [R223+0x20000], R0 ;  /* 0x02000000df007388 */ /* 0x0009e20000000800 */
[----:B---3--:R-:W-:Y:S02]  /*6190*/  F2FP.BF16.PACK_AB R4, R37, R38 ;  /* 0x000000262504723e */ /* 0x008fe400000010ff */
[----:B-1----:R-:W-:Y:S02]  /*61a0*/  F2FP.BF16.PACK_AB R2, R191, R192 ;  /* 0x000000c0bf02723e */ /* 0x002fe400000010ff */
[----:B--2---:R-:W-:Y:S02]  /*61b0*/  F2FP.BF16.PACK_AB R3, R188, R189 ;  /* 0x000000bdbc03723e */ /* 0x004fe400000010ff */
[----:B----4-:R-:W-:Y:S03]  /*61c0*/  F2FP.BF16.PACK_AB R0, R197, R198 ;  /* 0x000000c6c500723e */ /* 0x010fe600000010ff */
[----:B------:R1:W-:Y:S04]  /*61d0*/  STS [R223+0x20400], R3 ;  /* 0x02040003df007388 */ /* 0x0003e80000000800 */
[----:B------:R-:W-:Y:S04]  /*61e0*/  STS [R222+0x21000], R5 ;  /* 0x02100005de007388 */ /* 0x000fe80000000800 */
[----:B------:R-:W-:Y:S04]  /*61f0*/  STS [R222+0x21400], R4 ;  /* 0x02140004de007388 */ /* 0x000fe80000000800 */
[----:B------:R-:W-:Y:S04]  /*6200*/  STS [R223+0x21000], R2 ;  /* 0x02100002df007388 */ /* 0x000fe80000000800 */
[----:B------:R2:W-:Y:S04]  /*6210*/  STS [R223+0x21400], R0 ;  /* 0x02140000df007388 */ /* 0x0005e80000000800 */
[----:B------:R-:W-:Y:S01]  /*6220*/  LDSM.16.M88.4 R32, [R208+0x8000] ;  /* 0x00800000d020783b */ /* 0x000fe20000000200 */
[----:B-1----:R-:W-:Y:S07]  /*6230*/  MOV R3, R12 ;  /* 0x0000000c00037202 */ /* 0x002fee0000000f00 */
[----:B------:R-:W1:Y:S08]  /*6240*/  LDSM.16.M88.4 R16, [R212+0x14000] ;  /* 0x01400000d410783b */ /* 0x000e700000000200 */
[----:B------:R-:W3:Y:S01]  /*6250*/  LDSM.16.M88.4 R28, [R208+0x9000] ;  /* 0x00900000d01c783b */ /* 0x000ee20000000200 */
[----:B--2---:R-:W-:Y:S07]  /*6260*/  MOV R0, R11 ;  /* 0x0000000b00007202 */ /* 0x004fee0000000f00 */
[----:B------:R-:W2:Y:S08]  /*6270*/  LDSM.16.M88.4 R164, [R212+0x14800] ;  /* 0x01480000d4a4783b */ /* 0x000eb00000000200 */
[----:B------:R-:W4:Y:S04]  /*6280*/  LDL R2, [R1+0x34] ;  /* 0x0000340001027983 */ /* 0x000f280000100800 */
[----:B------:R-:W-:Y:S08]  /*6290*/  LDSM.16.M88.4 R168, [R209+0x8000] ;  /* 0x00800000d1a8783b */ /* 0x000ff00000000200 */
[----:B------:R-:W2:Y:S01]  /*62a0*/  LDSM.16.M88.4 R172, [R213+0x14000] ;  /* 0x01400000d5ac783b */ /* 0x000ea20000000200 */
[-C--:B-1----:R-:W-:Y:S08]  /*62b0*/  HMMA.16816.F32.BF16 R4, R32, R16.reuse, RZ ;  /* 0x000000102004723c */ /* 0x082ff000000418ff */
[C---:B---3--:R-:W-:Y:S08]  /*62c0*/  HMMA.16816.F32.BF16 R8, R28.reuse, R16, RZ ;  /* 0x000000101c08723c */ /* 0x048ff000000418ff */
[-C--:B------:R-:W-:Y:S08]  /*62d0*/  HMMA.16816.F32.BF16 R12, R28, R18.reuse, RZ ;  /* 0x000000121c0c723c */ /* 0x080ff000000418ff */
[C---:B------:R-:W-:Y:S08]  /*62e0*/  HMMA.16816.F32.BF16 R16, R32.reuse, R18, RZ ;  /* 0x000000122010723c */ /* 0x040ff000000418ff */
[-C--:B--2---:R-:W-:Y:S08]  /*62f0*/  HMMA.16816.F32.BF16 R20, R32, R164.reuse, RZ ;  /* 0x000000a42014723c */ /* 0x084ff000000418ff */
[C---:B------:R-:W-:Y:S08]  /*6300*/  HMMA.16816.F32.BF16 R24, R28.reuse, R164, RZ ;  /* 0x000000a41c18723c */ /* 0x040ff000000418ff */
[-C--:B------:R-:W-:Y:S08]  /*6310*/  HMMA.16816.F32.BF16 R28, R28, R166.reuse, RZ ;  /* 0x000000a61c1c723c */ /* 0x080ff000000418ff */
[----:B------:R-:W-:Y:S01]  /*6320*/  HMMA.16816.F32.BF16 R32, R32, R166, RZ ;  /* 0x000000a62020723c */ /* 0x000fe200000418ff */
[----:B------:R-:W1:Y:S07]  /*6330*/  LDSM.16.M88.4 R164, [R209+0x9000] ;  /* 0x00900000d1a4783b */ /* 0x000e6e0000000200 */
[-C--:B------:R-:W-:Y:S08]  /*6340*/  HMMA.16816.F32.BF16 R4, R168, R172.reuse, R4 ;  /* 0x000000aca804723c */ /* 0x080ff00000041804 */
        /* <DEDUP_REMOVED lines=16> */
[-C--:B-1----:R-:W-:Y:S04]  /*6450*/  HMMA.16816.F32.BF16 R20, R164, R168.reuse, R20 ;  /* 0x000000a8a414723c */ /* 0x082fe80000041814 */
[----:B----4-:R-:W-:Y:S04]  /*6460*/  IADD3.X R179, R2, UR12, RZ, P1, !PT ;  /* 0x0000000c02b37c10 */ /* 0x010fe80008ffe4ff */
[C---:B------:R-:W-:Y:S01]  /*6470*/  HMMA.16816.F32.BF16 R24, R172.reuse, R168, R24 ;  /* 0x000000a8ac18723c */ /* 0x040fe20000041818 */
[----:B------:R-:W2:Y:S07]  /*6480*/  LDG.E R176, [R178.64] ;  /* 0x00000006b2b07981 */ /* 0x000eae000c1e1900 */
        /* <DEDUP_REMOVED lines=58> */
[----:B------:R-:W1:Y:S03]  /*6830*/  LDSM.16.M88.4 R164, [R214+0x18800] ;  /* 0x01880000d6a4783b */ /* 0x000e660000000200 */
[----:B------:R-:W-:Y:S01]  /*6840*/  FMUL.FTZ R2, R203, R2 ;  /* 0x00000002cb027220 */ /* 0x000fe20000410000 */
[----:B------:R-:W-:Y:S01]  /*6850*/  MOV R203, R3 ;  /* 0x0000000300cb7202 */ /* 0x000fe20000000f00 */
[----:B------:R-:W-:Y:S01]  /*6860*/  FADD.FTZ R5, -R176, R5 ;  /* 0x00000005b0057221 */ /* 0x000fe20000010100 */
[----:B------:R-:W-:Y:S01]  /*6870*/  MOV R4, R0 ;  /* 0x0000000000047202 */ /* 0x000fe20000000f00 */
[----:B------:R-:W-:Y:S01]  /*6880*/  FFMA.FTZ R0, -R202, R202, 1 ;  /* 0x3f800000ca007423 */ /* 0x000fe200000101ca */
[----:B------:R2:W3:Y:S03]  /*6890*/  LDG.E R3, [R178.64+0x20] ;  /* 0x00002006b2037981 */ /* 0x0004e6000c1e1900 */
[----:B------:R-:W-:Y:S01]  /*68a0*/  FMUL.FTZ R0, R0, c[0x0][0x2ec] ;  /* 0x0000bb0000007a20 */ /* 0x000fe20000410000 */
[----:B------:R-:W-:Y:S01]  /*68b0*/  MOV R202, R180 ;  /* 0x000000b400ca7202 */ /* 0x000fe20000000f00 */
[----:B------:R-:W-:Y:S02]  /*68c0*/  FMUL.FTZ R177, R177, R5 ;  /* 0x00000005b1b17220 */ /* 0x000fe40000410000 */
[----:B------:R-:W-:Y:S02]  /*68d0*/  FMUL.FTZ R180, R0, R2 ;  /* 0x0000000200b47220 */ /* 0x000fe40000410000 */
[----:B------:R2:W4:Y:S04]  /*68e0*/  LDG.E R2, [R178.64+0x80] ;  /* 0x00008006b2027981 */ /* 0x000528000c1e1900 */
[----:B------:R2:W4:Y:S02]  /*68f0*/  LDG.E R0, [R178.64+0xa0] ;  /* 0x0000a006b2007981 */ /* 0x000524000c1e1900 */
[C---:B------:R-:W-:Y:S02]  /*6900*/  FADD.FTZ R5, -R176.reuse, R16 ;  /* 0x00000010b0057221 */ /* 0x040fe40000010100 */
[----:B------:R-:W-:Y:S02]  /*6910*/  FADD.FTZ R16, -R176, R17 ;  /* 0x00000011b0107221 */ /* 0x000fe40000010100 */
[----:B------:R-:W-:Y:S02]  /*6920*/  FMUL.FTZ R17, R199, R5 ;  /* 0x00000005c7117220 */ /* 0x000fe40000410000 */
[----:B------:R-:W-:Y:S02]  /*6930*/  FMUL.FTZ R16, R194, R16 ;  /* 0x00000010c2107220 */ /* 0x000fe40000410000 */
[----:B------:R-:W-:Y:S04]  /*6940*/  FFMA.FTZ R5, -R237, R237, 1 ;  /* 0x3f800000ed057423 */ /* 0x000fe800000101ed */
[----:B------:R-:W-:Y:S01]  /*6950*/  FMUL.FTZ R5, R5, c[0x0][0x2ec] ;  /* 0x0000bb0005057a20 */ /* 0x000fe20000410000 */
[-C--:B-1----:R-:W-:Y:S03]  /*6960*/  HMMA.16816.F32.BF16 R20, R172, R164.reuse, R20 ;  /* 0x000000a4ac14723c */ /* 0x082fe60000041814 */
[----:B--2---:R-:W-:Y:S01]  /*6970*/  MOV R179, R4 ;  /* 0x0000000400b37202 */ /* 0x004fe20000000f00 */
[----:B------:R-:W-:Y:S04]  /*6980*/  FFMA.FTZ R4, -R238, R238, 1 ;  /* 0x3f800000ee047423 */ /* 0x000fe800000101ee */
[C---:B------:R-:W-:Y:S04]  /*6990*/  HMMA.16816.F32.BF16 R24, R168.reuse, R164, R24 ;  /* 0x000000a4a818723c */ /* 0x040fe80000041818 */
[----:B------:R-:W-:Y:S04]  /*69a0*/  FMUL.FTZ R4, R4, c[0x0][0x2ec] ;  /* 0x0000bb0004047a20 */ /* 0x000fe80000410000 */
[----:B------:R-:W-:Y:S01]  /*69b0*/  FMUL.FTZ R177, R4, R177 ;  /* 0x000000b104b17220 */ /* 0x000fe20000410000 */
[-C--:B------:R-:W-:Y:S03]  /*69c0*/  HMMA.16816.F32.BF16 R28, R168, R166.reuse, R28 ;  /* 0x000000a6a81c723c */ /* 0x080fe6000004181c */
[----:B------:R-:W-:Y:S04]  /*69d0*/  FFMA.FTZ R4, -R201, R201, 1 ;  /* 0x3f800000c9047423 */ /* 0x000fe800000101c9 */
[----:B------:R-:W-:Y:S01]  /*69e0*/  FADD.FTZ R20, -R176, R20 ;  /* 0x00000014b0147221 */ /* 0x000fe20000010100 */
[----:B------:R-:W-:Y:S04]  /*69f0*/  HMMA.16816.F32.BF16 R32, R172, R166, R32 ;  /* 0x000000a6ac20723c */ /* 0x000fe80000041820 */
[----:B------:R-:W-:Y:S02]  /*6a00*/  FMUL.FTZ R4, R4, c[0x0][0x2ec] ;  /* 0x0000bb0004047a20 */ /* 0x000fe40000410000 */
[----:B------:R-:W-:Y:S02]  /*6a10*/  FADD.FTZ R21, -R176, R21 ;  /* 0x00000015b0157221 */ /* 0x000fe40000010100 */
[----:B------:R-:W-:Y:S04]  /*6a20*/  FMUL.FTZ R165, R187, R20 ;  /* 0x00000014bba57220 */ /* 0x000fe80000410000 */
[----:B------:R-:W-:Y:S02]  /*6a30*/  FMUL.FTZ R172, R4, R16 ;  /* 0x0000001004ac7220 */ /* 0x000fe40000410000 */
[----:B------:R-:W-:Y:S02]  /*6a40*/  FFMA.FTZ R16, -R235, R235, 1 ;  /* 0x3f800000eb107423 */ /* 0x000fe400000101eb */
[----:B------:R-:W-:Y:S02]  /*6a50*/  FFMA.FTZ R4, -R181, R181, 1 ;  /* 0x3f800000b5047423 */ /* 0x000fe400000101b5 */
[----:B------:R-:W-:Y:S01]  /*6a60*/  FMUL.FTZ R164, R185, R21 ;  /* 0x00000015b9a47220 */ /* 0x000fe20000410000 */
[----:B------:R-:W-:Y:S01]  /*6a70*/  MOV R185, R225 ;  /* 0x000000e100b97202 */ /* 0x000fe20000000f00 */
[----:B------:R-:W-:Y:S02]  /*6a80*/  FMUL.FTZ R173, R5, R17 ;  /* 0x0000001105ad7220 */ /* 0x000fe40000410000 */
[----:B------:R-:W-:Y:S02]  /*6a90*/  FFMA.FTZ R5, -R182, R182, 1 ;  /* 0x3f800000b6057423 */ /* 0x000fe400000101b6 */
[C---:B------:R-:W-:Y:S02]  /*6aa0*/  FADD.FTZ R20, -R176.reuse, R33 ;  /* 0x00000021b0147221 */ /* 0x040fe40000010100 */
[----:B------:R-:W-:Y:S02]  /*6ab0*/  FADD.FTZ R21, -R176, R32 ;  /* 0x00000020b0157221 */ /* 0x000fe40000010100 */
[----:B------:R-:W-:Y:S02]  /*6ac0*/  FMUL.FTZ R20, R183, R20 ;  /* 0x00000014b7147220 */ /* 0x000fe40000410000 */
[----:B------:R-:W-:Y:S02]  /*6ad0*/  FMUL.FTZ R16, R16, c[0x0][0x2ec] ;  /* 0x0000bb0010107a20 */ /* 0x000fe40000410000 */
[----:B------:R-:W-:Y:S02]  /*6ae0*/  FMUL.FTZ R4, R4, c[0x0][0x2ec] ;  /* 0x0000bb0004047a20 */ /* 0x000fe40000410000 */
[----:B------:R-:W-:Y:S01]  /*6af0*/  FMUL.FTZ R21, R184, R21 ;  /* 0x00000015b8157220 */ /* 0x000fe20000410000 */
[----:B------:R-:W-:Y:S01]  /*6b00*/  MOV R184, R226 ;  /* 0x000000e200b87202 */ /* 0x000fe20000000f00 */
[----:B------:R-:W-:Y:S02]  /*6b10*/  FMUL.FTZ R5, R5, c[0x0][0x2ec] ;  /* 0x0000bb0005057a20 */ /* 0x000fe40000410000 */
[----:B------:R-:W-:Y:S02]  /*6b20*/  FMUL.FTZ R170, R16, R164 ;  /* 0x000000a410aa7220 */ /* 0x000fe40000410000 */
[----:B------:R-:W-:Y:S02]  /*6b30*/  FMUL.FTZ R168, R4, R20 ;  /* 0x0000001404a87220 */ /* 0x000fe40000410000 */
[----:B------:R-:W-:Y:S02]  /*6b40*/  FFMA.FTZ R4, -R249, R249, 1 ;  /* 0x3f800000f9047423 */ /* 0x000fe400000101f9 */
[----:B------:R-:W-:Y:S02]  /*6b50*/  FMUL.FTZ R169, R5, R21 ;  /* 0x0000001505a97220 */ /* 0x000fe40000410000 */
[----:B------:R-:W-:Y:S02]  /*6b60*/  FFMA.FTZ R5, -R250, R250, 1 ;  /* 0x3f800000fa057423 */ /* 0x000fe400000101fa */
[----:B------:R-:W-:Y:S02]  /*6b70*/  FMUL.FTZ R4, R4, c[0x0][0x2ec] ;  /* 0x0000bb0004047a20 */ /* 0x000fe40000410000 */
[----:B------:R-:W-:Y:S02]  /*6b80*/  FFMA.FTZ R17, -R236, R236, 1 ;  /* 0x3f800000ec117423 */ /* 0x000fe400000101ec */
[----:B------:R-:W-:Y:S02]  /*6b90*/  FMUL.FTZ R5, R5, c[0x0][0x2ec] ;  /* 0x0000bb0005057a20 */ /* 0x000fe40000410000 */
        /* <DEDUP_REMOVED lines=8> */
[C---:B---3--:R-:W-:Y:S02]  /*6c20*/  FADD.FTZ R16, -R3.reuse, R6 ;  /* 0x0000000603107221 */ /* 0x048fe40000010100 */
[----:B------:R-:W-:Y:S02]  /*6c30*/  FADD.FTZ R6, -R3, R7 ;  /* 0x0000000703067221 */ /* 0x000fe40000010100 */
[----:B------:R-:W-:Y:S02]  /*6c40*/  FMUL.FTZ R7, R179, R16 ;  /* 0x00000010b3077220 */ /* 0x000fe40000410000 */
[----:B------:R-:W-:Y:S02]  /*6c50*/  FMUL.FTZ R6, R202, R6 ;  /* 0x00000006ca067220 */ /* 0x000fe40000410000 */
[----:B------:R-:W-:Y:S02]  /*6c60*/  FADD.FTZ R19, -R3, R19 ;  /* 0x0000001303137221 */ /* 0x000fe40000010100 */
[----:B------:R-:W-:Y:S02]  /*6c70*/  FMUL.FTZ R166, R4, R6 ;  /* 0x0000000604a67220 */ /* 0x000fe40000410000 */
[----:B------:R-:W-:Y:S02]  /*6c80*/  FFMA.FTZ R4, -R241, R241, 1 ;  /* 0x3f800000f1047423 */ /* 0x000fe400000101f1 */
[----:B------:R-:W-:Y:S02]  /*6c90*/  FADD.FTZ R18, -R3, R18 ;  /* 0x0000001203127221 */ /* 0x000fe40000010100 */
[----:B------:R-:W-:Y:S02]  /*6ca0*/  FMUL.FTZ R167, R5, R7 ;  /* 0x0000000705a77220 */ /* 0x000fe40000410000 */
[----:B------:R-:W-:Y:S02]  /*6cb0*/  FMUL.FTZ R32, R196, R19 ;  /* 0x00000013c4207220 */ /* 0x000fe40000410000 */
[----:B------:R-:W-:Y:S02]  /*6cc0*/  FFMA.FTZ R5, -R243, R243, 1 ;  /* 0x3f800000f3057423 */ /* 0x000fe400000101f3 */
[----:B------:R-:W-:Y:S02]  /*6cd0*/  FMUL.FTZ R4, R4, c[0x0][0x2ec] ;  /* 0x0000bb0004047a20 */ /* 0x000fe40000410000 */
[----:B------:R-:W-:Y:S02]  /*6ce0*/  FMUL.FTZ R165, R200, R18 ;  /* 0x00000012c8a57220 */ /* 0x000fe40000410000 */
[----:B------:R-:W-:Y:S02]  /*6cf0*/  FMUL.FTZ R5, R5, c[0x0][0x2ec] ;  /* 0x0000bb0005057a20 */ /* 0x000fe40000410000 */
[----:B------:R-:W-:Y:S02]  /*6d00*/  FADD.FTZ R34, -R3, R34 ;  /* 0x0000002203227221 */ /* 0x000fe40000010100 */
[----:B------:R-:W-:Y:S02]  /*6d10*/  FMUL.FTZ R32, R4, R32 ;  /* 0x0000002004207220 */ /* 0x000fe40000410000 */
[----:B------:R-:W-:Y:S02]  /*6d20*/  FFMA.FTZ R4, -R193, R193, 1 ;  /* 0x3f800000c1047423 */ /* 0x000fe400000101c1 */
[C---:B------:R-:W-:Y:S02]  /*6d30*/  FADD.FTZ R7, -R3.reuse, R23 ;  /* 0x0000001703077221 */ /* 0x040fe40000010100 */
[----:B------:R-:W-:Y:S02]  /*6d40*/  FADD.FTZ R33, -R3, R35 ;  /* 0x0000002303217221 */ /* 0x000fe40000010100 */
[----:B------:R-:W-:Y:S02]  /*6d50*/  FMUL.FTZ R165, R5, R165 ;  /* 0x000000a505a57220 */ /* 0x000fe40000410000 */
[----:B------:R-:W-:Y:S02]  /*6d60*/  FMUL.FTZ R35, R189, R34 ;  /* 0x00000022bd237220 */ /* 0x000fe40000410000 */
[----:B------:R-:W-:Y:S02]  /*6d70*/  FFMA.FTZ R5, -R242, R242, 1 ;  /* 0x3f800000f2057423 */ /* 0x000fe400000101f2 */
[----:B------:R-:W-:Y:S02]  /*6d80*/  FMUL.FTZ R4, R4, c[0x0][0x2ec] ;  /* 0x0000bb0004047a20 */ /* 0x000fe40000410000 */
[----:B------:R-:W-:Y:S02]  /*6d90*/  FADD.FTZ R22, -R3, R22 ;  /* 0x0000001603167221 */ /* 0x000fe40000010100 */
[----:B------:R-:W-:Y:S02]  /*6da0*/  FMUL.FTZ R7, R190, R7 ;  /* 0x00000007be077220 */ /* 0x000fe40000410000 */
[----:B------:R-:W-:Y:S02]  /*6db0*/  FFMA.FTZ R6, -R244, R244, 1 ;  /* 0x3f800000f4067423 */ /* 0x000fe400000101f4 */
[----:B------:R-:W-:Y:S02]  /*6dc0*/  FMUL.FTZ R5, R5, c[0x0][0x2ec] ;  /* 0x0000bb0005057a20 */ /* 0x000fe40000410000 */
[----:B------:R-:W-:Y:S02]  /*6dd0*/  FMUL.FTZ R35, R4, R35 ;  /* 0x0000002304237220 */ /* 0x000fe40000410000 */
[----:B----4-:R-:W-:Y:S02]  /*6de0*/  FADD.FTZ R4, -R2, R9 ;  /* 0x0000000902047221 */ /* 0x010fe40000010100 */
[----:B------:R-:W-:Y:S02]  /*6df0*/  FMUL.FTZ R164, R195, R22 ;  /* 0x00000016c3a47220 */ /* 0x000fe40000410000 */
[----:B------:R-:W-:Y:S02]  /*6e00*/  FMUL.FTZ R6, R6, c[0x0][0x2ec] ;  /* 0x0000bb0006067a20 */ /* 0x000fe40000410000 */
[----:B------:R-:W-:Y:S02]  /*6e10*/  FMUL.FTZ R34, R5, R7 ;  /* 0x0000000705227220 */ /* 0x000fe40000410000 */
[----:B------:R-:W-:Y:S02]  /*6e20*/  FADD.FTZ R5, -R2, R12 ;  /* 0x0000000c02057221 */ /* 0x000fe40000010100 */
[----:B------:R-:W-:Y:S02]  /*6e30*/  FMUL.FTZ R4, R53, R4 ;  /* 0x0000000435047220 */ /* 0x000fe40000410000 */
[----:B------:R-:W-:Y:S01]  /*6e40*/  FFMA.FTZ R3, -R186, R186, 1 ;  /* 0x3f800000ba037423 */ /* 0x000fe200000101ba */
[----:B------:R1:W5:Y:S01]  /*6e50*/  LDL.LU R53, [R1+0xac] ;  /* 0x0000ac0001357983 */ /* 0x0003620000300800 */
[----:B------:R-:W-:Y:S02]  /*6e60*/  FMUL.FTZ R164, R6, R164 ;  /* 0x000000a406a47220 */ /* 0x000fe40000410000 */
[----:B------:R-:W-:Y:S02]  /*6e70*/  FADD.FTZ R6, -R2, R13 ;  /* 0x0000000d02067221 */ /* 0x000fe40000010100 */
[----:B------:R-:W-:Y:S02]  /*6e80*/  FMUL.FTZ R5, R52, R5 ;  /* 0x0000000534057220 */ /* 0x000fe40000410000 */
[----:B------:R-:W-:Y:S01]  /*6e90*/  FMUL.FTZ R33, R188, R33 ;  /* 0x00000021bc217220 */ /* 0x000fe20000410000 */
[----:B------:R1:W5:Y:S01]  /*6ea0*/  LDL.LU R52, [R1+0xa8] ;  /* 0x0000a80001347983 */ /* 0x0003620000300800 */
[----:B------:R-:W-:Y:S02]  /*6eb0*/  FMUL.FTZ R3, R3, c[0x0][0x2ec] ;  /* 0x0000bb0003037a20 */ /* 0x000fe40000410000 */
[----:B------:R-:W-:Y:S02]  /*6ec0*/  FMUL.FTZ R6, R51, R6 ;  /* 0x0000000633067220 */ /* 0x000fe40000410000 */
[----:B------:R-:W-:Y:S01]  /*6ed0*/  FMUL.FTZ R33, R3, R33 ;  /* 0x0000002103217220 */ /* 0x000fe20000410000 */
[----:B------:R1:W5:Y:S01]  /*6ee0*/  LDL.LU R51, [R1+0xa4] ;  /* 0x0000a40001337983 */ /* 0x0003620000300800 */
[----:B------:R-:W-:Y:S02]  /*6ef0*/  FADD.FTZ R3, -R2, R8 ;  /* 0x0000000802037221 */ /* 0x000fe40000010100 */
[----:B------:R-:W-:Y:S02]  /*6f00*/  FFMA.FTZ R16, -R50, R50, 1 ;  /* 0x3f80000032107423 */ /* 0x000fe40000010132 */
[----:B------:R-:W-:Y:S01]  /*6f10*/  FFMA.FTZ R9, -R49, R49, 1 ;  /* 0x3f80000031097423 */ /* 0x000fe20000010131 */
[----:B------:R1:W5:Y:S01]  /*6f20*/  LDL.LU R50, [R1+0xa0] ;  /* 0x0000a00001327983 */ /* 0x0003620000300800 */
[----:B------:R-:W-:Y:S02]  /*6f30*/  FMUL.FTZ R3, R203, R3 ;  /* 0x00000003cb037220 */ /* 0x000fe40000410000 */
[----:B------:R-:W-:Y:S01]  /*6f40*/  FMUL.FTZ R16, R16, c[0x0][0x2ec] ;  /* 0x0000bb0010107a20 */ /* 0x000fe20000410000 */
[----:B------:R1:W5:Y:S01]  /*6f50*/  LDL.LU R49, [R1+0x9c] ;  /* 0x00009c0001317983 */ /* 0x0003620000300800 */
[----:B------:R-:W-:Y:S02]  /*6f60*/  FMUL.FTZ R9, R9, c[0x0][0x2ec] ;  /* 0x0000bb0009097a20 */ /* 0x000fe40000410000 */
[----:B------:R-:W-:Y:S01]  /*6f70*/  FADD.FTZ R24, -R2, R24 ;  /* 0x0000001802187221 */ /* 0x000fe20000010100 */
[----:B------:R1:W5:Y:S01]  /*6f80*/  LDL.LU R48, [R1+0x98] ;  /* 0x0000980001307983 */ /* 0x0003620000300800 */
[----:B------:R-:W-:Y:S02]  /*6f90*/  FFMA.FTZ R23, -R248, R248, 1 ;  /* 0x3f800000f8177423 */ /* 0x000fe400000101f8 */
[----:B------:R-:W-:Y:S01]  /*6fa0*/  FMUL.FTZ R16, R16, R3 ;  /* 0x0000000310107220 */ /* 0x000fe20000410000 */
[----:B------:R1:W5:Y:S01]  /*6fb0*/  LDL.LU R47, [R1+0x94] ;  /* 0x00009400012f7983 */ /* 0x0003620000300800 */
[----:B------:R-:W-:Y:S02]  /*6fc0*/  FMUL.FTZ R9, R9, R4 ;  /* 0x0000000409097220 */ /* 0x000fe40000410000 */
[----:B------:R-:W-:Y:S02]  /*6fd0*/  FMUL.FTZ R21, R21, R5 ;  /* 0x0000000515157220 */ /* 0x000fe40000410000 */
[C---:B------:R-:W-:Y:S02]  /*6fe0*/  FADD.FTZ R3, -R2.reuse, R25 ;  /* 0x0000001902037221 */ /* 0x040fe40000010100 */
[C---:B------:R-:W-:Y:S02]  /*6ff0*/  FADD.FTZ R4, -R2.reuse, R28 ;  /* 0x0000001c02047221 */ /* 0x040fe40000010100 */
[----:B------:R-:W-:Y:S02]  /*7000*/  FADD.FTZ R5, -R2, R29 ;  /* 0x0000001d02057221 */ /* 0x000fe40000010100 */
[----:B------:R-:W-:Y:S02]  /*7010*/  FMUL.FTZ R2, R246, R24 ;  /* 0x00000018f6027220 */ /* 0x000fe40000410000 */
[----:B------:R-:W-:Y:S02]  /*7020*/  FFMA.FTZ R22, -R247, R247, 1 ;  /* 0x3f800000f7167423 */ /* 0x000fe400000101f7 */
[----:B------:R-:W-:Y:S02]  /*7030*/  FMUL.FTZ R23, R23, c[0x0][0x2ec] ;  /* 0x0000bb0017177a20 */ /* 0x000fe40000410000 */
[----:B------:R-:W-:Y:S02]  /*7040*/  FMUL.FTZ R3, R245, R3 ;  /* 0x00000003f5037220 */ /* 0x000fe40000410000 */
[----:B------:R-:W-:Y:S02]  /*7050*/  FFMA.FTZ R25, -R240, R240, 1 ;  /* 0x3f800000f0197423 */ /* 0x000fe400000101f0 */
[----:B------:R-:W-:Y:S02]  /*7060*/  FMUL.FTZ R22, R22, c[0x0][0x2ec] ;  /* 0x0000bb0016167a20 */ /* 0x000fe40000410000 */
[----:B------:R-:W-:Y:S02]  /*7070*/  FMUL.FTZ R23, R23, R2 ;  /* 0x0000000217177220 */ /* 0x000fe40000410000 */
[----:B------:R-:W-:Y:S02]  /*7080*/  FADD.FTZ R2, -R0, R10 ;  /* 0x0000000a00027221 */ /* 0x000fe40000010100 */
        /* <DEDUP_REMOVED lines=48> */
[----:B------:R-:W-:Y:S01]  /*7390*/  FMUL.FTZ R3, R198, R3 ;  /* 0x00000003c6037220 */ /* 0x000fe20000410000 */
[----:B------:R1:W5:Y:S01]  /*73a0*/  LDL.LU R36, [R1+0x68] ;  /* 0x0000680001247983 */ /* 0x0003620000300800 */
[----:B------:R-:W-:Y:S01]  /*73b0*/  FMUL.FTZ R4, R197, R4 ;  /* 0x00000004c5047220 */ /* 0x000fe20000410000 */
[----:B------:R-:W-:Y:S01]  /*73c0*/  SHF.L.U32 R234, R234, 0x3, RZ ;  /* 0x00000003eaea7819 */ /* 0x000fe200000006ff */
        /* <DEDUP_REMOVED lines=65> */
.L_x_1741:
        /* <DEDUP_REMOVED lines=33> */
[----:B--2---:R-:W-:Y:S04]  /*79f0*/  IMAD.SHL.U32 R0, R217, 0x2, RZ ;  /* 0x00000002d9007824 */ /* 0x004fe800078e00ff */
[----:B------:R-:W-:Y:S01]  /*7a00*/  BAR.SYNC.DEFER_BLOCKING 0x0 ;  /* 0x0000000000007b1d */ /* 0x000fe20000010000 */
[C---:B------:R-:W-:Y:S02]  /*7a10*/  IADD3 R3, R0.reuse, 0x8000, RZ ;  /* 0x0000800000037810 */ /* 0x040fe40007ffe0ff */
[----:B------:R-:W-:Y:S02]  /*7a20*/  IADD3 R2, R0, 0x8040, RZ ;  /* 0x0000804000027810 */ /* 0x000fe40007ffe0ff */
        /* <DEDUP_REMOVED lines=93> */
[----:B------:R-:W-:Y:S01]  /*8000*/  ISETP.GE.AND P4, PT, R232, c[0x0][0x220], PT ;  /* 0x00008800e8007a0c */ /* 0x000fe20003f86270 */
[----:B------:R-:W-:Y:S02]  /*8010*/  IMAD.SHL.U32 R8, R187, 0x2, RZ ;  /* 0x00000002bb087824 */ /* 0x000fe400078e00ff */
        /* <DEDUP_REMOVED lines=35> */
.L_x_1742:
        /* <DEDUP_REMOVED lines=104> */
[----:B------:R-:W-:Y:S01]  /*88d0*/  IMAD.MOV.U32 R191, RZ, RZ, c[0x0][0x22c] ;  /* 0x00008b00ffbf7624 */ /* 0x000fe200078e00ff */
[-C--:B-1----:R-:W-:Y:S01]  /*88e0*/  HMMA.16816.F32.BF16 R4, R172, R176.reuse, R4 ;  /* 0x000000b0ac04723c */ /* 0x082fe20000041804 */
[----:B------:R-:W-:Y:S04]  /*88f0*/  @UP0 UIADD3 UR11, UP4, UR11, -0x100, URZ ;  /* 0xffffff000b0b0890 */ /* 0x000fe8000ff9e03f */
[----:B-----5:R-:W-:Y:S01]  /*8900*/  @P2 IADD3.X R169, R3, UR10, RZ, P3, !PT ;  /* 0x0000000a03a92c10 */ /* 0x020fe20009ffe4ff */
[----:B------:R-:W-:Y:S01]  /*8910*/  IMAD.MOV.U32 R3, RZ, RZ, R225 ;  /* 0x000000ffff037224 */ /* 0x000fe200078e00e1 */
[----:B------:R-:W-:Y:S01]  /*8920*/  @UP0 UIADD3.X UR10, UR10, -0x1, URZ, UP4, !UPT ;  /* 0xffffffff0a0a0890 */ /* 0x000fe2000a7fe43f */
[----:B------:R-:W-:Y:S02]  /*8930*/  IMAD R191, R191, c[0x0][0x1c0], RZ ;  /* 0x00007000bfbf7a24 */ /* 0x000fe400078e02ff */
[----:B------:R-:W4:Y:S02]  /*8940*/  @P2 LDG.E R188, [R168.64+0x20] ;  /* 0x00002006a8bc2981 */ /* 0x000f24000c1e1900 */
[----:B------:R-:W-:Y:S03]  /*8950*/  IMAD.SHL.U32 R191, R191, 0x20, RZ ;  /* 0x00000020bfbf7824 */ /* 0x000fe600078e00ff */
[----:B------:R-:W5:Y:S05]  /*8960*/  @P2 LDG.E R0, [R168.64+0xa0] ;  /* 0x0000a006a8002981 */ /* 0x000f6a000c1e1900 */
[----:B------:R-:W5:Y:S01]  /*8970*/  @P2 LDG.E R189, [R168.64+0x80] ;  /* 0x00008006a8bd2981 */ /* 0x000f62000c1e1900 */
[C---:B--2---:R-:W-:Y:S04]  /*8980*/  HMMA.16816.F32.BF16 R8, R180.reuse, R176, R8 ;  /* 0x000000b0b408723c */ /* 0x044fe80000041808 */
[----:B------:R-:W2:Y:S05]  /*8990*/  @P2 LDG.E R190, [R168.64] ;  /* 0x00000006a8be2981 */ /* 0x000eaa000c1e1900 */
[----:B------:R-:W-:Y:S01]  /*89a0*/  RED.E.ADD.F32.FTZ.RN.STRONG.GPU [R2.64], R4 ;  /* 0x000000040200798e */ /* 0x000fe2000c10e786 */
[-C--:B------:R-:W-:Y:S08]  /*89b0*/  HMMA.16816.F32.BF16 R12, R180, R178.reuse, R12 ;  /* 0x000000b2b40c723c */ /* 0x080ff0000004180c */
[C---:B------:R-:W-:Y:S07]  /*89c0*/  HMMA.16816.F32.BF16 R16, R172.reuse, R178, R16 ;  /* 0x000000b2ac10723c */ /* 0x040fee0000041810 */
[----:B------:R-:W-:Y:S01]  /*89d0*/  IMAD.MOV.U32 R179, RZ, RZ, c[0x0][0x22c] ;  /* 0x00008b00ffb37624 */ /* 0x000fe200078e00ff */
[-C--:B---3--:R-:W-:Y:S04]  /*89e0*/  HMMA.16816.F32.BF16 R20, R172, R164.reuse, R20 ;  /* 0x000000a4ac14723c */ /* 0x088fe80000041814 */
        /* <DEDUP_REMOVED lines=8> */
[----:B----4-:R1:W-:Y:S05]  /*8a70*/  @P2 STL [R1+0x10], R188 ;  /* 0x000010bc01002387 */ /* 0x0103ea0000100800 */
[----:B-----5:R3:W-:Y:S05]  /*8a80*/  @P2 STL [R1+0x8], R0 ;  /* 0x0000080001002387 */ /* 0x0207ea0000100800 */
[----:B------:R-:W4:Y:S01]  /*8a90*/  LDL R178, [R1+0x28] ;  /* 0x0000280001b27983 */ /* 0x000f220000100800 */
[----:B-1----:R-:W-:Y:S04]  /*8aa0*/  IMAD.MOV.U32 R188, RZ, RZ, c[0x0][0x22c] ;  /* 0x00008b00ffbc7624 */ /* 0x002fe800078e00ff */
[----:B------:R-:W-:Y:S01]  /*8ab0*/  IMAD R188, R188, c[0x0][0x1c0], RZ ;  /* 0x00007000bcbc7a24 */ /* 0x000fe200078e02ff */
[----:B---3--:R-:W3:Y:S03]  /*8ac0*/  LDL R0, [R1+0x1c] ;  /* 0x00001c0001007983 */ /* 0x008ee60000100800 */
[----:B------:R-:W-:Y:S02]  /*8ad0*/  IMAD.SHL.U32 R188, R188, 0x10, RZ ;  /* 0x00000010bcbc7824 */ /* 0x000fe400078e00ff */
[----:B------:R1:W-:Y:S03]  /*8ae0*/  @P2 STL [R1+0x4], R189 ;  /* 0x000004bd01002387 */ /* 0x0003e60000100800 */
[CC--:B------:R-:W-:Y:S02]  /*8af0*/  LEA R176, P1, R188.reuse, R2.reuse, 0x2 ;  /* 0x00000002bcb07211 */ /* 0x0c0fe400078210ff */
[----:B--2---:R2:W-:Y:S02]  /*8b00*/  @P2 STL [R1+0xc], R190 ;  /* 0x00000cbe01002387 */ /* 0x0045e40000100800 */
[-C--:B------:R-:W-:Y:S02]  /*8b10*/  LEA.HI.X.SX32 R177, R188, R3.reuse, 0x2, P1 ;  /* 0x00000003bcb17211 */ /* 0x080fe400008f16ff */
[CC--:B------:R-:W-:Y:S03]  /*8b20*/  LEA R168, P1, R191.reuse, R2.reuse, 0x2 ;  /* 0x00000002bfa87211 */ /* 0x0c0fe600078210ff */
[----:B------:R5:W-:Y:S01]  /*8b30*/  RED.E.ADD.F32.FTZ.RN.STRONG.GPU [R176.64], R6 ;  /* 0x00000006b000798e */ /* 0x000be2000c10e786 */
[-C--:B------:R-:W-:Y:S01]  /*8b40*/  LEA.HI.X.SX32 R169, R191, R3.reuse, 0x2, P1 ;  /* 0x00000003bfa97211 */ /* 0x080fe200008f16ff */
[----:B-1----:R-:W-:Y:S04]  /*8b50*/  IMAD.MOV.U32 R189, RZ, RZ, c[0x0][0x22c] ;  /* 0x00008b00ffbd7624 */ /* 0x002fe800078e00ff */
[----:B------:R-:W-:Y:S02]  /*8b60*/  IMAD R189, R189, c[0x0][0x1c0], RZ ;  /* 0x00007000bdbd7a24 */ /* 0x000fe400078e02ff */
[----:B--2---:R-:W-:Y:S02]  /*8b70*/  IMAD.MOV.U32 R190, RZ, RZ, c[0x0][0x22c] ;  /* 0x00008b00ffbe7624 */ /* 0x004fe400078e00ff */
[----:B------:R-:W-:Y:S02]  /*8b80*/  IMAD R189, R189, 0x18, RZ ;  /* 0x00000018bdbd7824 */ /* 0x000fe400078e02ff */
[----:B------:R-:W-:Y:S03]  /*8b90*/  IMAD R190, R190, c[0x0][0x1c0], RZ ;  /* 0x00007000bebe7a24 */ /* 0x000fe600078e02ff */
[-C--:B------:R-:W-:Y:S01]  /*8ba0*/  LEA R170, P2, R189, R2.reuse, 0x2 ;  /* 0x00000002bdaa7211 */ /* 0x080fe200078410ff */
[----:B------:R-:W-:Y:S01]  /*8bb0*/  IMAD R190, R190, 0x28, RZ ;  /* 0x00000028bebe7824 */ /* 0x000fe200078e02ff */
[-C--:B-----5:R-:W-:Y:S02]  /*8bc0*/  LEA R6, P1, R179, R2.reuse, 0x2 ;  /* 0x00000002b3067211 */ /* 0x0a0fe400078210ff */
[-C--:B------:R-:W-:Y:S01]  /*8bd0*/  LEA.HI.X.SX32 R171, R189, R3.reuse, 0x2, P2 ;  /* 0x00000003bdab7211 */ /* 0x080fe200010f16ff */
[----:B------:R-:W-:Y:S01]  /*8be0*/  IMAD.MOV.U32 R189, RZ, RZ, c[0x0][0x22c] ;  /* 0x00008b00ffbd7624 */ /* 0x000fe200078e00ff */
[CC--:B------:R-:W-:Y:S03]  /*8bf0*/  LEA R166, P3, R190.reuse, R2.reuse, 0x2 ;  /* 0x00000002bea67211 */ /* 0x0c0fe600078610ff */
[----:B------:R-:W-:Y:S01]  /*8c00*/  IMAD R189, R189, c[0x0][0x1c0], RZ ;  /* 0x00007000bdbd7a24 */ /* 0x000fe200078e02ff */
[----:B------:R1:W-:Y:S01]  /*8c10*/  RED.E.ADD.F32.FTZ.RN.STRONG.GPU [R170.64], R7 ;  /* 0x00000007aa00798e */ /* 0x0003e2000c10e786 */
[-C--:B------:R-:W-:Y:S01]  /*8c20*/  LEA.HI.X.SX32 R167, R190, R3.reuse, 0x2, P3 ;  /* 0x00000003bea77211 */ /* 0x080fe200018f16ff */
[----:B------:R-:W-:Y:S02]  /*8c30*/  IMAD.MOV.U32 R190, RZ, RZ, c[0x0][0x22c] ;  /* 0x00008b00ffbe7624 */ /* 0x000fe400078e00ff */
[----:B------:R-:W-:Y:S01]  /*8c40*/  IMAD R189, R189, 0x30, RZ ;  /* 0x00000030bdbd7824 */ /* 0x000fe200078e02ff */
[----:B------:R-:W-:Y:S01]  /*8c50*/  RED.E.ADD.F32.FTZ.RN.STRONG.GPU [R168.64], R8 ;  /* 0x00000008a800798e */ /* 0x000fe2000c10e786 */
[----:B------:R-:W-:Y:S03]  /*8c60*/  IMAD R190, R190, c[0x0][0x1c0], RZ ;  /* 0x00007000bebe7a24 */ /* 0x000fe600078e02ff */
[CC--:B------:R-:W-:Y:S01]  /*8c70*/  LEA R4, P2, R189.reuse, R2.reuse, 0x2 ;  /* 0x00000002bd047211 */ /* 0x0c0fe200078410ff */
[----:B------:R2:W-:Y:S01]  /*8c80*/  RED.E.ADD.F32.FTZ.RN.STRONG.GPU [R166.64], R9 ;  /* 0x00000009a600798e */ /* 0x0005e2000c10e786 */
[----:B------:R-:W-:Y:S02]  /*8c90*/  IMAD.SHL.U32 R190, R190, 0x10, RZ ;  /* 0x00000010bebe7824 */ /* 0x000fe400078e00ff */
[-C--:B------:R-:W-:Y:S01]  /*8ca0*/  LEA.HI.X.SX32 R5, R189, R3.reuse, 0x2, P2 ;  /* 0x00000003bd057211 */ /* 0x080fe200010f16ff */
[----:B------:R-:W-:Y:S04]  /*8cb0*/  IMAD.MOV.U32 R189, RZ, RZ, c[0x0][0x22c] ;  /* 0x00008b00ffbd7624 */ /* 0x000fe800078e00ff */
[----:B------:R5:W-:Y:S01]  /*8cc0*/  RED.E.ADD.F32.FTZ.RN.STRONG.GPU [R4.64], R10 ;  /* 0x0000000a0400798e */ /* 0x000be2000c10e786 */
[----:B------:R-:W-:Y:S04]  /*8cd0*/  IMAD R189, R189, c[0x0][0x1c0], RZ ;  /* 0x00007000bdbd7a24 */ /* 0x000fe800078e02ff */
[----:B------:R-:W-:Y:S01]  /*8ce0*/  IMAD.SHL.U32 R189, R189, 0x10, RZ ;  /* 0x00000010bdbd7824 */ /* 0x000fe200078e00ff */
[-C--:B-1----:R-:W-:Y:S02]  /*8cf0*/  LEA.HI.X.SX32 R7, R179, R3.reuse, 0x2, P1 ;  /* 0x00000003b3077211 */ /* 0x082fe400008f16ff */
[----:B------:R-:W-:Y:S01]  /*8d00*/  IADD3 R179, R190, 0x20, RZ ;  /* 0x00000020beb37810 */ /* 0x000fe20007ffe0ff */
[----:B------:R-:W-:Y:S01]  /*8d10*/  IMAD.MOV.U32 R190, RZ, RZ, c[0x0][0x22c] ;  /* 0x00008b00ffbe7624 */ /* 0x000fe200078e00ff */
[C---:B------:R-:W-:Y:S01]  /*8d20*/  IADD3 R181, R189.reuse, 0x20, RZ ;  /* 0x00000020bdb57810 */ /* 0x040fe20007ffe0ff */
[----:B------:R1:W-:Y:S01]  /*8d30*/  RED.E.ADD.F32.FTZ.RN.STRONG.GPU [R6.64], R11 ;  /* 0x0000000b0600798e */ /* 0x0003e2000c10e786 */
[----:B------:R-:W-:Y:S01]  /*8d40*/  IADD3 R180, R189, 0x20, RZ ;  /* 0x00000020bdb47810 */ /* 0x000fe20007ffe0ff */
[----:B------:R-:W-:Y:S02]  /*8d50*/  IMAD R190, R190, c[0x0][0x1c0], RZ ;  /* 0x00007000bebe7a24 */ /* 0x000fe400078e02ff */
[C---:B------:R-:W-:Y:S01]  /*8d60*/  IMAD.IADD R181, R234.reuse, 0x1, R181 ;  /* 0x00000001eab57824 */ /* 0x040fe200078e02b5 */
[----:B--2---:R-:W2:Y:S01]  /*8d70*/  LDL R166, [R1+0x18] ;  /* 0x0000180001a67983 */ /* 0x004ea20000100800 */
[----:B------:R-:W-:Y:S02]  /*8d80*/  IMAD.IADD R180, R234, 0x1, R180 ;  /* 0x00000001eab47824 */ /* 0x000fe400078e02b4 */
[----:B------:R-:W-:Y:S02]  /*8d90*/  IMAD.SHL.U32 R190, R190, 0x10, RZ ;  /* 0x00000010bebe7824 */ /* 0x000fe400078e00ff */
[----:B------:R1:W-:Y:S01]  /*8da0*/  RED.E.ADD.F32.FTZ.RN.STRONG.GPU [R2.64+0x80], R16 ;  /* 0x000080100200798e */ /* 0x0003e2000c10e786 */
[----:B------:R-:W-:Y:S01]  /*8db0*/  IMAD.IADD R180, R234, 0x1, R180 ;  /* 0x00000001eab47824 */ /* 0x000fe200078e02b4 */
[CC--:B-----5:R-:W-:Y:S03]  /*8dc0*/  LEA R4, P1, R179.reuse, R2.reuse, 0x2 ;  /* 0x00000002b3047211 */ /* 0x0e0fe600078210ff */
[----:B------:R-:W5:Y:S01]  /*8dd0*/  LDL R167, [R1+0x24] ;  /* 0x0000240001a77983 */ /* 0x000f620000100800 */
[----:B------:R-:W-:Y:S02]  /*8de0*/  IADD3 R168, R190, 0x40, RZ ;  /* 0x00000040bea87810 */ /* 0x000fe40007ffe0ff */
[-C--:B------:R-:W-:Y:S02]  /*8df0*/  LEA.HI.X.SX32 R5, R179, R3.reuse, 0x2, P1 ;  /* 0x00000003b3057211 */ /* 0x080fe400008f16ff */
[----:B------:R1:W-:Y:S01]  /*8e00*/  RED.E.ADD.F32.FTZ.RN.STRONG.GPU [R164.64+0x80], R17 ;  /* 0x00008011a400798e */ /* 0x0003e2000c10e786 */
[----:B------:R-:W-:Y:S01]  /*8e10*/  IADD3 R179, R189, 0x20, RZ ;  /* 0x00000020bdb37810 */ /* 0x000fe20007ffe0ff */
[----:B------:R-:W-:Y:S01]  /*8e20*/  IMAD.MOV.U32 R189, RZ, RZ, c[0x0][0x22c] ;  /* 0x00008b00ffbd7624 */ /* 0x000fe200078e00ff */
[-C--:B------:R-:W-:Y:S02]  /*8e30*/  LEA R10, P1, R180, R2.reuse, 0x2 ;  /* 0x00000002b40a7211 */ /* 0x080fe400078210ff */
[----:B------:R1:W-:Y:S01]  /*8e40*/  RED.E.ADD.F32.FTZ.RN.STRONG.GPU [R4.64], R18 ;  /* 0x000000120400798e */ /* 0x0003e2000c10e786 */
[----:B------:R-:W-:Y:S01]  /*8e50*/  IMAD.IADD R179, R234, 0x1, R179 ;  /* 0x00000001eab37824 */ /* 0x000fe200078e02b3 */
[-C--:B-1----:R-:W-:Y:S01]  /*8e60*/  LEA R6, P2, R181, R2.reuse, 0x2 ;  /* 0x00000002b5067211 */ /* 0x082fe200078410ff */
[----:B------:R-:W-:Y:S01]  /*8e70*/  IMAD R189, R189, c[0x0][0x1c0], RZ ;  /* 0x00007000bdbd7a24 */ /* 0x000fe200078e02ff */
[-C--:B------:R-:W-:Y:S01]  /*8e80*/  LEA.HI.X.SX32 R11, R180, R3.reuse, 0x2, P1 ;  /* 0x00000003b40b7211 */ /* 0x080fe200008f16ff */
[C---:B------:R-:W-:Y:S01]  /*8e90*/  IMAD.IADD R179, R234.reuse, 0x1, R179 ;  /* 0x00000001eab37824 */ /* 0x040fe200078e02b3 */
[-C--:B------:R-:W-:Y:S01]  /*8ea0*/  LEA.HI.X.SX32 R7, R181, R3.reuse, 0x2, P2 ;  /* 0x00000003b5077211 */ /* 0x080fe200010f16ff */
[----:B------:R-:W-:Y:S02]  /*8eb0*/  IMAD.SHL.U32 R189, R189, 0x10, RZ ;  /* 0x00000010bdbd7824 */ /* 0x000fe400078e00ff */
[C---:B------:R-:W-:Y:S02]  /*8ec0*/  IMAD.IADD R179, R234.reuse, 0x1, R179 ;  /* 0x00000001eab37824 */ /* 0x040fe400078e02b3 */
[----:B------:R1:W-:Y:S01]  /*8ed0*/  RED.E.ADD.F32.FTZ.RN.STRONG.GPU [R6.64], R19 ;  /* 0x000000130600798e */ /* 0x0003e2000c10e786 */
[----:B------:R-:W-:Y:S02]  /*8ee0*/  IADD3 R170, R189, 0x40, RZ ;  /* 0x00000040bdaa7810 */ /* 0x000fe40007ffe0ff */
[-C--:B------:R-:W-:Y:S02]  /*8ef0*/  LEA R8, P3, R179, R2.reuse, 0x2 ;  /* 0x00000002b3087211 */ /* 0x080fe400078610ff */
[----:B------:R-:W5:Y:S01]  /*8f00*/  LDL R16, [R1+0x14] ;  /* 0x0000140001107983 */ /* 0x000f620000100800 */
[----:B------:R-:W-:Y:S01]  /*8f10*/  IADD3 R169, R189, 0x40, RZ ;  /* 0x00000040bda97810 */ /* 0x000fe20007ffe0ff */
[C---:B------:R-:W-:Y:S01]  /*8f20*/  IMAD.IADD R170, R234.reuse, 0x1, R170 ;  /* 0x00000001eaaa7824 */ /* 0x040fe200078e02aa */
[-C--:B------:R-:W-:Y:S02]  /*8f30*/  LEA.HI.X.SX32 R9, R179, R3.reuse, 0x2, P3 ;  /* 0x00000003b3097211 */ /* 0x080fe400018f16ff */
[----:B------:R3:W-:Y:S01]  /*8f40*/  RED.E.ADD.F32.FTZ.RN.STRONG.GPU [R10.64], R12 ;  /* 0x0000000c0a00798e */ /* 0x0007e2000c10e786 */
[----:B------:R-:W-:Y:S01]  /*8f50*/  IMAD.IADD R169, R234, 0x1, R169 ;  /* 0x00000001eaa97824 */ /* 0x000fe200078e02a9 */
[----:B------:R-:W-:Y:S03]  /*8f60*/  IADD3 R17, R188, 0x60, RZ ;  /* 0x00000060bc117810 */ /* 0x000fe60007ffe0ff */
[----:B------:R3:W-:Y:S01]  /*8f70*/  RED.E.ADD.F32.FTZ.RN.STRONG.GPU [R8.64], R13 ;  /* 0x0000000d0800798e */ /* 0x0007e2000c10e786 */
[----:B------:R-:W-:Y:S01]  /*8f80*/  IMAD.IADD R169, R234, 0x1, R169 ;  /* 0x00000001eaa97824 */ /* 0x000fe200078e02a9 */
[----:B------:R-:W-:Y:S01]  /*8f90*/  IADD3 R18, R188, 0x60, RZ ;  /* 0x00000060bc127810 */ /* 0x000fe20007ffe0ff */
[C---:B------:R-:W-:Y:S04]  /*8fa0*/  IMAD.IADD R17, R234.reuse, 0x1, R17 ;  /* 0x00000001ea117824 */ /* 0x040fe800078e0211 */
[C---:B------:R-:W-:Y:S02]  /*8fb0*/  IMAD.IADD R18, R234.reuse, 0x1, R18 ;  /* 0x00000001ea127824 */ /* 0x040fe400078e0212 */
[C---:B------:R-:W-:Y:S02]  /*8fc0*/  IMAD.IADD R17, R234.reuse, 0x1, R17 ;  /* 0x00000001ea117824 */ /* 0x040fe400078e0211 */
[----:B------:R-:W-:Y:S01]  /*8fd0*/  IMAD.IADD R18, R234, 0x1, R18 ;  /* 0x00000001ea127824 */ /* 0x000fe200078e0212 */
[----:B-1----:R-:W-:Y:S01]  /*8fe0*/  IADD3 R19, R188, 0x60, RZ ;  /* 0x00000060bc137810 */ /* 0x002fe20007ffe0ff */
[C---:B------:R-:W-:Y:S04]  /*8ff0*/  IMAD.IADD R17, R234.reuse, 0x1, R17 ;  /* 0x00000001ea117824 */ /* 0x040fe800078e0211 */
[----:B------:R-:W-:Y:S01]  /*9000*/  IMAD.IADD R19, R234, 0x1, R19 ;  /* 0x00000001ea137824 */ /* 0x000fe200078e0213 */
[CC--:B----4-:R-:W-:Y:S04]  /*9010*/  LEA R6, P1, R178.reuse, R2.reuse, 0x2 ;  /* 0x00000002b2067211 */ /* 0x0d0fe800078210ff */
[-C--:B------:R-:W-:Y:S02]  /*9020*/  LEA.HI.X.SX32 R7, R178, R3.reuse, 0x2, P1 ;  /* 0x00000003b2077211 */ /* 0x080fe400008f16ff */
[CC--:B---3--:R-:W-:Y:S04]  /*9030*/  LEA R4, P2, R0.reuse, R2.reuse, 0x2 ;  /* 0x0000000200047211 */ /* 0x0c8fe800078410ff */
[-C--:B------:R-:W-:Y:S02]  /*9040*/  LEA.HI.X.SX32 R5, R0, R3.reuse, 0x2, P2 ;  /* 0x0000000300057211 */ /* 0x080fe400010f16ff */
[----:B------:R-:W3:Y:S01]  /*9050*/  LDL R0, [R1+0x20] ;  /* 0x0000200001007983 */ /* 0x000ee20000100800 */
        /* <DEDUP_REMOVED lines=26> */
[CC--:B--2---:R-:W-:Y:S04]  /*9200*/  LEA R6, P2, R166.reuse, R2.reuse, 0x2 ;  /* 0x00000002a6067211 */ /* 0x0c4fe800078410ff */
[-C--:B------:R-:W-:Y:S02]  /*9210*/  LEA.HI.X.SX32 R7, R166, R3.reuse, 0x2, P2 ;  /* 0x00000003a6077211 */ /* 0x080fe400010f16ff */
[----:B------:R-:W-:Y:S02]  /*9220*/  IADD3 R166, R188, 0x60, RZ ;  /* 0x00000060bca67810 */ /* 0x000fe40007ffe0ff */
[CC--:B-----5:R-:W-:Y:S01]  /*9230*/  LEA R4, P1, R167.reuse, R2.reuse, 0x2 ;  /* 0x00000002a7047211 */ /* 0x0e0fe200078210ff */
[----:B------:R1:W-:Y:S01]  /*9240*/  RED.E.ADD.F32.FTZ.RN.STRONG.GPU [R6.64], R26 ;  /* 0x0000001a0600798e */ /* 0x0003e2000c10e786 */
        /* <DEDUP_REMOVED lines=11> */
[-C--:B------:R-:W-:Y:S04]  /*9300*/  LEA.HI.X.SX32 R7, R16, R3.reuse, 0x2, P2 ;  /* 0x0000000310077211 */ /* 0x080fe800010f16ff */
[----:B------:R-:W-:Y:S01]  /*9310*/  RED.E.ADD.F32.FTZ.RN.STRONG.GPU [R10.64], R28 ;  /* 0x0000001c0a00798e */ /* 0x000fe2000c10e786 */
[----:B------:R-:W-:Y:S01]  /*9320*/  ISETP.LT.AND P2, PT, RZ, UR8, PT ;  /* 0x00000008ff007c0c */ /* 0x000fe2000bf41270 */
[----:B------:R-:W-:Y:S03]  /*9330*/  UMOV UR8, UR9 ;  /* 0x0000000900087c82 */ /* 0x000fe60008000000 */
[----:B------:R-:W-:Y:S05]  /*9340*/  RED.E.ADD.F32.FTZ.RN.STRONG.GPU [R8.64], R29 ;  /* 0x0000001d0800798e */ /* 0x000fea000c10e786 */
[----:B------:R-:W-:Y:S05]  /*9350*/  RED.E.ADD.F32.FTZ.RN.STRONG.GPU [R6.64], R30 ;  /* 0x0000001e0600798e */ /* 0x000fea000c10e786 */
[----:B------:R-:W-:Y:S05]  /*9360*/  LDSM.16.MT88.4 R8, [R206] ;  /* 0x00000000ce08783b */ /* 0x000fea0000004200 */
[----:B------:R-:W-:Y:S05]  /*9370*/  LDSM.16.MT88.4 R12, [R205+0x1e000] ;  /* 0x01e00000cd0c783b */ /* 0x000fea0000004200 */
[----:B------:R-:W-:Y:S01]  /*9380*/  LDSM.16.MT88.4 R32, [R205+0x1e800] ;  /* 0x01e80000cd20783b */ /* 0x000fe20000004200 */
[C---:B---3--:R-:W-:Y:S04]  /*9390*/  LEA R4, P1, R0.reuse, R2, 0x2 ;  /* 0x0000000200047211 */ /* 0x048fe800078210ff */
        /* <DEDUP_REMOVED lines=312> */
.L_x_1744:
        /* <DEDUP_REMOVED lines=18> */
.L_x_1745:
        /* <DEDUP_REMOVED lines=57> */
.L_x_1747:
[----:B---34-:R-:W-:Y:S05]  /*abd0*/  BSYNC B0 ;  /* 0x0000000000007941 */ /* 0x018fea0003800000 */
.L_x_1746:
        /* <DEDUP_REMOVED lines=18> */
.L_x_1749:
[----:B------:R-:W-:Y:S05]  /*ad00*/  BSYNC B0 ;  /* 0x0000000000007941 */ /* 0x000fea0003800000 */
.L_x_1748:
        /* <DEDUP_REMOVED lines=18> */
.L_x_1751:
[----:B------:R-:W-:Y:S05]  /*ae30*/  BSYNC B0 ;  /* 0x0000000000007941 */ /* 0x000fea0003800000 */
.L_x_1750:
        /* <DEDUP_REMOVED lines=18> */
.L_x_1753:
[----:B------:R-:W-:Y:S05]  /*af60*/  BSYNC B0 ;  /* 0x0000000000007941 */ /* 0x000fea0003800000 */
.L_x_1752:
        /* <DEDUP_REMOVED lines=27> */
.L_x_1755:
[----:B------:R-:W-:Y:S05]  /*b120*/  BSYNC B0 ;  /* 0x0000000000007941 */ /* 0x000fea0003800000 */
.L_x_1754:
        /* <DEDUP_REMOVED lines=16> */
.L_x_1757:
[----:B------:R-:W-:Y:S05]  /*b230*/  BSYNC B0 ;  /* 0x0000000000007941 */ /* 0x000fea0003800000 */
.L_x_1756:
        /* <DEDUP_REMOVED lines=16> */
.L_x_1759:
[----:B------:R-:W-:Y:S05]  /*b340*/  BSYNC B0 ;  /* 0x0000000000007941 */ /* 0x000fea0003800000 */
.L_x_1758:
        /* <DEDUP_REMOVED lines=16> */
.L_x_1714:
        /* <DEDUP_REMOVED lines=20> */
.L_x_1761:
        /* <DEDUP_REMOVED lines=18> */
.L_x_1762:
        /* <DEDUP_REMOVED lines=38> */
.L_x_1764:
[----:B-1----:R-:W-:Y:S05]  /*b910*/  BSYNC B0 ;  /* 0x0000000000007941 */ /* 0x002fea0003800000 */
.L_x_1763:
        /* <DEDUP_REMOVED lines=18> */
.L_x_1766:
[----:B------:R-:W-:Y:S05]  /*ba40*/  BSYNC B0 ;  /* 0x0000000000007941 */ /* 0x000fea0003800000 */
.L_x_1765:
        /* <DEDUP_REMOVED lines=18> */
.L_x_1768:
[----:B------:R-:W-:Y:S05]  /*bb70*/  BSYNC B0 ;  /* 0x0000000000007941 */ /* 0x000fea0003800000 */
.L_x_1767:
        /* <DEDUP_REMOVED lines=18> */
.L_x_1770:
[----:B------:R-:W-:Y:S05]  /*bca0*/  BSYNC B0 ;  /* 0x0000000000007941 */ /* 0x000fea0003800000 */
.L_x_1769:
        /* <DEDUP_REMOVED lines=27> */
.L_x_1772:
[----:B------:R-:W-:Y:S05]  /*be60*/  BSYNC B0 ;  /* 0x0000000000007941 */ /* 0x000fea0003800000 */
.L_x_1771:
        /* <DEDUP_REMOVED lines=16> */
.L_x_1774:
[----:B------:R-:W-:Y:S05]  /*bf70*/  BSYNC B0 ;  /* 0x0000000000007941 */ /* 0x000fea0003800000 */
.L_x_1773:
        /* <DEDUP_REMOVED lines=16> */
.L_x_1776:
[----:B------:R-:W-:Y:S05]  /*c080*/  BSYNC B0 ;  /* 0x0000000000007941 */ /* 0x000fea0003800000 */
.L_x_1775:
        /* <DEDUP_REMOVED lines=14> */
.L_x_1760:
[----:B------:R-:W-:Y:S05]  /*c170*/  BSYNC B1 ;  /* 0x0000000000017941 */ /* 0x000fea0003800000 */
.L_x_1709:
        /* <DEDUP_REMOVED lines=11> */
.L_x_1777:
[----:B------:R-:W-:Y:S05]  /*c230*/  EXIT ;  /* 0x000000000000794d */ /* 0x000fea0003800000 */
.L_x_1779:
        /* <DEDUP_REMOVED lines=12> */
.L_x_2087:


//--------------------- .text._ZN5flash44flash_bwd_dq_dk_dv_loop_seqk_parallel_kernelI23Flash_bwd_kernel_traitsILi128ELi64ELi128ELi8ELi2ELi4ELi2ELb0ELb0EN7cutlass10bfloat16_tE19Flash_kernel_traitsILi128ELi64ELi128ELi8ES3_EELb1ELb0ELb1ELb0ELb0ELb1ELb0EEEvNS_16Flash_bwd_paramsE --------------------------
	.section	.text._ZN5flash44flash_bwd_dq_dk_dv_loop_seqk_parallel_kernelI23Flash_bwd_kernel_traitsILi128ELi64ELi128ELi8ELi2ELi4ELi2ELb0ELb0EN7cutlass10bfloat16_tE19Flash_kernel_traitsILi128ELi64ELi128ELi8ES3_EELb1ELb0ELb1ELb0ELb0ELb1ELb0EEEvNS_16Flash_bwd_paramsE,"ax",@progbits
	.sectioninfo	@"SHI_REGISTERS=255"
	.align	128
        .global         _ZN5flash44flash_bwd_dq_dk_dv_loop_seqk_parallel_kernelI23Flash_bwd_kernel_traitsILi128ELi64ELi128ELi8ELi2ELi4ELi2ELb0ELb0EN7cutlass10bfloat16_tE19Flash_kernel_traitsILi128ELi64ELi128ELi8ES3_EELb1ELb0ELb1ELb0ELb0ELb1ELb0EEEvNS_16Flash_bwd_paramsE
        .type           _ZN5flash44flash_bwd_dq_dk_dv_loop_seqk_parallel_kernelI23Flash_bwd_kernel_traitsILi128ELi64ELi128ELi8ELi2ELi4ELi2ELb0ELb0EN7cutlass10bfloat16_tE19Flash_kernel_traitsILi128ELi64ELi128ELi8ES3_EELb1ELb0ELb1ELb0ELb0ELb1ELb0EEEvNS_16Flash_bwd_paramsE,@function
        .size           _ZN5flash44flash_bwd_dq_dk_dv_loop_seqk_parallel_kernelI23Flash_bwd_kernel_traitsILi128ELi64ELi128ELi8ELi2ELi4ELi2ELb0ELb0EN7cutlass10bfloat16_tE19Flash_kernel_traitsILi128ELi64ELi128ELi8ES3_EELb1ELb0ELb1ELb0ELb0ELb1ELb0EEEvNS_16Flash_bwd_paramsE,(.L_x_2088 - _ZN5flash44flash_bwd_dq_dk_dv_loop_seqk_parallel_kernelI23Flash_bwd_kernel_traitsILi128ELi64ELi128ELi8ELi2ELi4ELi2ELb0ELb0EN7cutlass10bfloat16_tE19Flash_kernel_traitsILi128ELi64ELi128ELi8ES3_EELb1ELb0ELb1ELb0ELb0ELb1ELb0EEEvNS_16Flash_bwd_paramsE)
        .other          _ZN5flash44flash_bwd_dq_dk_dv_loop_seqk_parallel_kernelI23Flash_bwd_kernel_traitsILi128ELi64ELi128ELi8ELi2ELi4ELi2ELb0ELb0EN7cutlass10bfloat16_tE19Flash_kernel_traitsILi128ELi64ELi128ELi8ES3_EELb1ELb0ELb1ELb0ELb0ELb1ELb0EEEvNS_16Flash_bwd_paramsE,@"STO_CUDA_ENTRY STV_DEFAULT"
_ZN5flash44flash_bwd_dq_dk_dv_loop_seqk_parallel_kernelI23Flash_bwd_kernel_traitsILi128ELi64ELi128ELi8ELi2ELi4ELi2ELb0ELb0EN7cutlass10bfloat16_tE19Flash_kernel_traitsILi128ELi64ELi128ELi8ES3_EELb1ELb0ELb1ELb0ELb0ELb1ELb0EEEvNS_16Flash_bwd_paramsE:
.text._ZN5flash44flash_bwd_dq_dk_dv_loop_seqk_parallel_kernelI23Flash_bwd_kernel_traitsILi128ELi64ELi128ELi8ELi2ELi4ELi2ELb0ELb0EN7cutlass10bfloat16_tE19Flash_kernel_traitsILi128ELi64ELi128ELi8ES3_EELb1ELb0ELb1ELb0ELb0ELb1ELb0EEEvNS_16Flash_bwd_paramsE:
        /* <DEDUP_REMOVED lines=34> */
[----:B---3--:R-:W-:Y:S01]  /*0220*/  USHF.R.S32.HI UR18, URZ, 0x1f, UR40 ;  /* 0x0000001f3f127899 */ /* 0x008fe20008011428 */
[CC--:B------:R-:W-:Y:S01]  /*0230*/  LEA.HI R13, R0.reuse, R9.reuse, RZ, 0x6 ;  /* 0x00000009000d7211 */ /* 0x0c0fe200078f30ff */
[----:B------:R-:W-:Y:S01]  /*0240*/  UIMAD UR51, UR40, UR50, URZ ;  /* 0x00000032283372a4 */ /* 0x000fe2000f8e023f */
[CC--:B------:R-:W-:Y:S01]  /*0250*/  LEA.HI R7, R0.reuse, R9.reuse, RZ, 0x4 ;  /* 0x0000000900077211 */ /* 0x0c0fe200078f20ff */
[----:B------:R-:W-:Y:S01]  /*0260*/  UIMAD UR60, UR7, UR6, UR60 ;  /* 0x00000006073c72a4 */ /* 0x000fe2000f8e023c */
        /* <DEDUP_REMOVED lines=27> */
[----:B------:R-:W-:Y:S01]  /*0420*/  USHF.L.U32 UR49, UR50, 0x6, URZ ;  /* 0x0000000632317899 */ /* 0x000fe2000800063f */
[----:B------:R-:W-:Y:S01]  /*0430*/  LEA.HI R2, R7, R3, RZ, 0x1 ;  /* 0x0000000307027211 */ /* 0x000fe200078f08ff */
[----:B------:R-:W-:Y:S01]  /*0440*/  USHF.L.U32 UR48, UR6, 0x5, URZ ;  /* 0x0000000506307899 */ /* 0x000fe2000800063f */
[----:B------:R-:W-:Y:S01]  /*0450*/  LOP3.LUT R0, R0, 0xfffffff8, RZ, 0xc0, !PT ;  /* 0xfffffff800007812 */ /* 0x000fe200078ec0ff */
[----:B------:R-:W-:Y:S01]  /*0460*/  ULDC UR54, c[0x0][0x214] ;  /* 0x0000850000367ab9 */ /* 0x000fe20000000800 */
[----:B------:R-:W-:Y:S01]  /*0470*/  LOP3.LUT R10, R192, 0xfffffff8, RZ, 0xc0, !PT ;  /* 0xfffffff8c00a7812 */ /* 0x000fe200078ec0ff */
[----:B------:R-:W-:Y:S01]  /*0480*/  ULDC UR61, c[0x0][0x1c8] ;  /* 0x00007200003d7ab9 */ /* 0x000fe20000000800 */
[----:B------:R-:W-:Y:S01]  /*0490*/  LOP3.LUT R2, R2, 0xfffffffe, RZ, 0xc0, !PT ;  /* 0xfffffffe02027812 */ /* 0x000fe200078ec0ff */
[----:B------:R-:W-:Y:S01]  /*04a0*/  IMAD.IADD R7, R4, 0x1, -R0 ;  /* 0x0000000104077824 */ /* 0x000fe200078e0a00 */
[----:B------:R-:W-:Y:S01]  /*04b0*/  SHF.R.S32.HI R0, RZ, 0x3, R192 ;  /* 0x00000003ff007819 */ /* 0x000fe200000114c0 */
[----:B------:R-:W-:Y:S01]  /*04c0*/  IMAD.IADD R6, R9, 0x1, -R10 ;  /* 0x0000000109067824 */ /* 0x000fe200078e0a0a */
[----:B------:R-:W-:Y:S01]  /*04d0*/  SHF.R.S32.HI R4, RZ, 0x1f, R5 ;  /* 0x0000001fff047819 */ /* 0x000fe20000011405 */
[----:B------:R-:W-:Y:S01]  /*04e0*/  IMAD.IADD R9, R3, 0x1, -R2 ;  /* 0x0000000103097824 */ /* 0x000fe200078e0a02 */
[----:B------:R-:W-:Y:S01]  /*04f0*/  SHF.R.S32.HI R2, RZ, 0x1f, R8 ;  /* 0x0000001fff027819 */ /* 0x000fe20000011408 */
[----:B------:R-:W-:Y:S01]  /*0500*/  IMAD.SHL.U32 R0, R0, 0x40, RZ ;  /* 0x0000004000007824 */ /* 0x000fe200078e00ff */
[----:B------:R-:W-:Y:S01]  /*0510*/  LEA.HI R10, R4, R5, RZ, 0x3 ;  /* 0x00000005040a7211 */ /* 0x000fe200078f18ff */
[----:B------:R-:W-:Y:S01]  /*0520*/  IMAD.SHL.U32 R18, R6, 0x8, RZ ;  /* 0x0000000806127824 */ /* 0x000fe200078e00ff */
[----:B------:R-:W-:Y:S01]  /*0530*/  LEA.HI R239, R2, R8, RZ, 0x2 ;  /* 0x0000000802ef7211 */ /* 0x000fe200078f10ff */
[----:B------:R-:W-:Y:S01]  /*0540*/  IMAD.U32 R3, RZ, RZ, UR18 ;  /* 0x00000012ff037e24 */ /* 0x000fe2000f8e00ff */
[----:B------:R-:W-:Y:S01]  /*0550*/  LOP3.LUT R0, R0, 0x1c0, RZ, 0xc0, !PT ;  /* 0x000001c000007812 */ /* 0x000fe200078ec0ff */
[----:B------:R-:W-:Y:S01]  /*0560*/  IMAD.U32 R2, RZ, RZ, UR17 ;  /* 0x00000011ff027e24 */ /* 0x000fe2000f8e00ff */
[----:B------:R-:W-:Y:S01]  /*0570*/  LOP3.LUT R4, R10, 0xfffffff8, RZ, 0xc0, !PT ;  /* 0xfffffff80a047812 */ /* 0x000fe200078ec0ff */
[----:B------:R-:W-:Y:S01]  /*0580*/  IMAD.SHL.U32 R187, R9, 0x200, RZ ;  /* 0x0000020009bb7824 */ /* 0x000fe200078e00ff */
[----:B------:R-:W-:Y:S01]  /*0590*/  SHF.R.U32.HI R3, RZ, 0x3, R0 ;  /* 0x00000003ff037819 */ /* 0x000fe20000011600 */
[----:B------:R-:W-:Y:S01]  /*05a0*/  STL [R1+0x20], R18 ;  /* 0x0000201201007387 */ /* 0x000fe20000100800 */
[----:B------:R-:W-:Y:S01]  /*05b0*/  LOP3.LUT R2, R0, 0x38, R18, 0xf8, !PT ;  /* 0x0000003800027812 */ /* 0x000fe200078ef812 */
[----:B------:R-:W-:Y:S01]  /*05c0*/  IMAD.SHL.U32 R0, R6, 0x40, RZ ;  /* 0x0000004006007824 */ /* 0x000fe200078e00ff */
[----:B------:R-:W-:Y:S01]  /*05d0*/  SHF.R.S32.HI R13, RZ, 0x6, R13 ;  /* 0x00000006ff0d7819 */ /* 0x000fe2000001140d */
[----:B------:R-:W-:Y:S01]  /*05e0*/  IMAD.IADD R12, R5, 0x1, -R4 ;  /* 0x00000001050c7824 */ /* 0x000fe200078e0a04 */
[----:B------:R-:W-:Y:S01]  /*05f0*/  LOP3.LUT R16, R2, R3, RZ, 0x3c, !PT ;  /* 0x0000000302107212 */ /* 0x000fe200078e3cff */
[----:B------:R-:W-:Y:S01]  /*0600*/  IMAD.SHL.U32 R2, R11, 0x10, RZ ;  /* 0x000000100b027824 */ /* 0x000fe200078e00ff */
[----:B------:R-:W-:Y:S01]  /*0610*/  LOP3.LUT R0, R0, 0x1c0, RZ, 0xc0, !PT ;  /* 0x000001c000007812 */ /* 0x000fe200078ec0ff */
[----:B------:R-:W-:Y:S01]  /*0620*/  IMAD.SHL.U32 R5, R13, 0x8, RZ ;  /* 0x000000080d057824 */ /* 0x000fe200078e00ff */
[----:B------:R-:W-:Y:S01]  /*0630*/  LOP3.LUT R3, R7, 0x1, RZ, 0xc0, !PT ;  /* 0x0000000107037812 */ /* 0x000fe200078ec0ff */
[----:B------:R-:W-:Y:S01]  /*0640*/  ULDC.U8 UR11, c[0x0][0x3d0] ;  /* 0x0000f400000b7ab9 */ /* 0x000fe20000000000 */
[----:B------:R-:W-:Y:S01]  /*0650*/  LOP3.LUT R2, R0, 0x30, R2, 0xf8, !PT ;  /* 0x0000003000027812 */ /* 0x000fe200078ef802 */
[----:B------:R-:W-:Y:S01]  /*0660*/  ULDC UR55, c[0x0][0x224] ;  /* 0x0000890000377ab9 */ /* 0x000fe20000000800 */
[----:B------:R-:W-:Y:S01]  /*0670*/  ISETP.NE.U32.AND P0, PT, R3, 0x1, PT ;  /* 0x000000010300780c */ /* 0x000fe20003f05070 */
[----:B------:R-:W-:Y:S01]  /*0680*/  IMAD R3, R13, 0x800, R187 ;  /* 0x000008000d037824 */ /* 0x000fe200078e02bb */
[--C-:B------:R-:W-:Y:S01]  /*0690*/  LOP3.LUT R4, R2, 0x8, R192.reuse, 0xf8, !PT ;  /* 0x0000000802047812 */ /* 0x100fe200078ef8c0 */
[----:B------:R-:W-:Y:S01]  /*06a0*/  IMAD.SHL.U32 R2, R9, 0x20, RZ ;  /* 0x0000002009027824 */ /* 0x000fe200078e00ff */
[----:B------:R-:W-:Y:S01]  /*06b0*/  LOP3.LUT R192, R0, 0x8, R192, 0xf8, !PT ;  /* 0x0000000800c07812 */ /* 0x000fe200078ef8c0 */
[----:B------:R-:W-:Y:S01]  /*06c0*/  @UP5 UIMAD UR59, UR37, UR54, URZ ;  /* 0x00000036253b52a4 */ /* 0x000fe2000f8e023f */
[----:B------:R-:W-:Y:S01]  /*06d0*/  SHF.R.U32.HI R0, RZ, 0x3, R0 ;  /* 0x00000003ff007819 */ /* 0x000fe20000011600 */
[----:B------:R-:W-:Y:S01]  /*06e0*/  ULDC.64 UR4, c[0x0][0x118] ;  /* 0x0000460000047ab9 */ /* 0x000fe20000000a00 */
[----:B------:R-:W-:Y:S01]  /*06f0*/  LOP3.LUT R2, R2, 0x20, RZ, 0xc0, !PT ;  /* 0x0000002002027812 */ /* 0x000fe200078ec0ff */
[----:B------:R-:W-:Y:S01]  /*0700*/  ULDC UR43, c[0x0][0x2e8] ;  /* 0x0000ba00002b7ab9 */ /* 0x000fe20000000800 */
[----:B------:R-:W-:Y:S01]  /*0710*/  LOP3.LUT R192, R192, R0, RZ, 0x3c, !PT ;  /* 0x00000000c0c07212 */ /* 0x000fe200078e3cff */
[----:B------:R-:W-:Y:S01]  /*0720*/  ULDC.U8 UR9, c[0x0][0x2d8] ;  /* 0x0000b60000097ab9 */ /* 0x000fe20000000000 */
[----:B------:R-:W-:Y:S01]  /*0730*/  LOP3.LUT R187, R187, R4, R0, 0xf6, !PT ;  /* 0x00000004bbbb7212 */ /* 0x000fe200078ef600 */
[----:B------:R-:W-:Y:S01]  /*0740*/  IMAD.U32 R4, RZ, RZ, UR10 ;  /* 0x0000000aff047e24 */ /* 0x000fe2000f8e00ff */
[----:B------:R-:W-:Y:S01]  /*0750*/  LOP3.LUT R186, R2, 0x18, R5, 0xf8, !PT ;  /* 0x0000001802ba7812 */ /* 0x000fe200078ef805 */
[----:B------:R-:W-:Y:S01]  /*0760*/  IMAD.IADD R192, R3, 0x1, R192 ;  /* 0x0000000103c07824 */ /* 0x000fe200078e02c0 */
[----:B------:R-:W-:Y:S01]  /*0770*/  SHF.R.S32.HI R0, RZ, 0x7, R15 ;  /* 0x00000007ff007819 */ /* 0x000fe2000001140f */
[----:B------:R-:W-:Y:S01]  /*0780*/  IMAD.SHL.U32 R2, R14, 0x2, RZ ;  /* 0x000000020e027824 */ /* 0x000fe200078e00ff */
[C---:B------:R-:W-:Y:S01]  /*0790*/  LOP3.LUT P4, RZ, R6.reuse, 0x2, RZ, 0xc0, !PT ;  /* 0x0000000206ff7812 */ /* 0x040fe2000788c0ff */
[----:B------:R-:W-:Y:S01]  /*07a0*/  IMAD.SHL.U32 R3, R7, 0x40, RZ ;  /* 0x0000004007037824 */ /* 0x000fe200078e00ff */
[----:B------:R-:W-:Y:S01]  /*07b0*/  LOP3.LUT P3, RZ, R6, 0x4, RZ, 0xc0, !PT ;  /* 0x0000000406ff7812 */ /* 0x000fe2000786c0ff */
[----:B------:R-:W-:Y:S01]  /*07c0*/  USHF.R.S32.HI UR10, URZ, 0x1f, UR40 ;  /* 0x0000001f3f0a7899 */ /* 0x000fe20008011428 */
[--C-:B------:R-:W-:Y:S01]  /*07d0*/  IMAD R11, R11, 0x400, R2.reuse ;  /* 0x000004000b0b7824 */ /* 0x100fe200078e0202 */
[----:B------:R-:W-:Y:S01]  /*07e0*/  SEL R233, R233, 0x10, !P0 ;  /* 0x00000010e9e97807 */ /* 0x000fe20004000000 */
[C---:B------:R-:W-:Y:S01]  /*07f0*/  IMAD R6, R0.reuse, 0x1000, R2 ;  /* 0x0000100000067824 */ /* 0x040fe200078e0202 */
[----:B------:R-:W-:Y:S01]  /*0800*/  R2P PR, R7, 0x6 ;  /* 0x0000000607007804 */ /* 0x000fe20000000000 */
[----:B------:R-:W-:Y:S01]  /*0810*/  IMAD.SHL.U32 R2, R0, 0x8, RZ ;  /* 0x0000000800027824 */ /* 0x000fe200078e00ff */
[----:B------:R-:W-:Y:S01]  /*0820*/  LOP3.LUT R0, R3, 0x1c0, RZ, 0xc0, !PT ;  /* 0x000001c003007812 */ /* 0x000fe200078ec0ff */
[----:B------:R-:W-:Y:S01]  /*0830*/  IMAD.SHL.U32 R5, R13, 0x20, RZ ;  /* 0x000000200d057824 */ /* 0x000fe200078e00ff */
[----:B------:R-:W-:Y:S01]  /*0840*/  SHF.R.S32.HI R239, RZ, 0x2, R239 ;  /* 0x00000002ffef7819 */ /* 0x000fe200000114ef */
[----:B------:R-:W-:Y:S01]  /*0850*/  IMAD.U32 R3, RZ, RZ, UR10 ;  /* 0x0000000aff037e24 */ /* 0x000fe2000f8e00ff */
[----:B------:R-:W-:Y:S01]  /*0860*/  LOP3.LUT R2, R2, 0x8, RZ, 0xc0, !PT ;  /* 0x0000000802027812 */ /* 0x000fe200078ec0ff */
[----:B------:R-:W-:Y:S01]  /*0870*/  IMAD.SHL.U32 R4, R9, 0x10, RZ ;  /* 0x0000001009047824 */ /* 0x000fe200078e00ff */
[----:B------:R-:W-:Y:S01]  /*0880*/  SHF.R.U32.HI R3, RZ, 0x3, R0 ;  /* 0x00000003ff037819 */ /* 0x000fe20000011600 */
[----:B------:R-:W-:Y:S01]  /*0890*/  IMAD.SHL.U32 R193, R192, 0x2, RZ ;  /* 0x00000002c0c17824 */ /* 0x000fe200078e00ff */
[----:B------:R-:W-:Y:S01]  /*08a0*/  LOP3.LUT R5, R0, 0x20, R5, 0xf8, !PT ;  /* 0x0000002000057812 */ /* 0x000fe200078ef805 */
[----:B------:R-:W-:Y:S01]  /*08b0*/  IMAD R239, R17, 0x10, R239 ;  /* 0x0000001011ef7824 */ /* 0x000fe200078e02ef */
[----:B------:R-:W-:Y:S01]  /*08c0*/  LOP3.LUT R7, R3, R0, R2, 0x1e, !PT ;  /* 0x0000000003077212 */ /* 0x000fe200078e1e02 */
[----:B------:R-:W-:Y:S01]  /*08d0*/  IMAD R0, R17, 0x400, R6 ;  /* 0x0000040011007824 */ /* 0x000fe200078e0206 */
[----:B------:R-:W-:Y:S01]  /*08e0*/  LOP3.LUT R3, R5, R3, RZ, 0x3c, !PT ;  /* 0x0000000305037212 */ /* 0x000fe200078e3cff */
[----:B------:R-:W-:Y:S01]  /*08f0*/  IMAD.SHL.U32 R5, R12, 0x40, RZ ;  /* 0x000000400c057824 */ /* 0x000fe200078e00ff */
[----:B------:R-:W-:Y:S01]  /*0900*/  LOP3.LUT R8, R2, 0x10, R4, 0xf8, !PT ;  /* 0x0000001002087812 */ /* 0x000fe200078ef804 */
[----:B------:R-:W-:Y:S01]  /*0910*/  IMAD.SHL.U32 R2, R10, 0x40, RZ ;  /* 0x000000400a027824 */ /* 0x000fe200078e00ff */
[----:B------:R-:W-:Y:S01]  /*0920*/  ULOP3.LUT UR61, UR40, UR61, URZ, 0x3c, !UPT ;  /* 0x0000003d283d7292 */ /* 0x000fe2000f8e3c3f */
        /* <DEDUP_REMOVED lines=9> */
[----:B------:R-:W-:Y:S01]  /*09c0*/  UISETP.NE.AND UP6, UPT, UR11, URZ, UPT ;  /* 0x0000003f0b00728c */ /* 0x000fe2000bfc5270 */
[----:B------:R-:W-:Y:S01]  /*09d0*/  IMAD.IADD R235, R234, 0x1, R233 ;  /* 0x00000001eaeb7824 */ /* 0x000fe200078e02e9 */
[----:B------:R-:W-:Y:S01]  /*09e0*/  LOP3.LUT R3, R3, R6, RZ, 0x3c, !PT ;  /* 0x0000000603037212 */ /* 0x000fe200078e3cff */
[----:B------:R-:W-:Y:S01]  /*09f0*/  IMAD.SHL.U32 R187, R187, 0x2, RZ ;  /* 0x00000002bbbb7824 */ /* 0x000fe200078e00ff */
[C-C-:B------:R-:W-:Y:S01]  /*0a00*/  LOP3.LUT R2, R6.reuse, R8, R5.reuse, 0x1e, !PT ;  /* 0x0000000806027212 */ /* 0x140fe200078e1e05 */
[----:B------:R-:W-:Y:S01]  /*0a10*/  UIMAD.WIDE.U32 UR44, UR38, UR46, URZ ;  /* 0x0000002e262c72a5 */ /* 0x000fe2000f8e003f */
[----:B------:R-:W-:Y:S01]  /*0a20*/  LOP3.LUT R186, R6, R186, R5, 0x1e, !PT ;  /* 0x000000ba06ba7212 */ /* 0x000fe200078e1e05 */
[----:B------:R-:W-:Y:S01]  /*0a30*/  IMAD.IADD R197, R4, 0x1, R3 ;  /* 0x0000000104c57824 */ /* 0x000fe200078e0203 */
[-C--:B------:R-:W-:Y:S01]  /*0a40*/  LOP3.LUT R196, R2, R0.reuse, RZ, 0xfc, !PT ;  /* 0x0000000002c47212 */ /* 0x080fe200078efcff */
[----:B------:R-:W-:Y:S01]  /*0a50*/  IMAD.MOV.U32 R3, RZ, RZ, 0x20 ;  /* 0x00000020ff037424 */ /* 0x000fe200078e00ff */
[----:B------:R-:W-:Y:S01]  /*0a60*/  LOP3.LUT R186, R186, R0, RZ, 0xfc, !PT ;  /* 0x00000000baba7212 */ /* 0x000fe200078efcff */
[----:B------:R-:W-:Y:S01]  /*0a70*/  IMAD.MOV.U32 R2, RZ, RZ, 0x40 ;  /* 0x00000040ff027424 */ /* 0x000fe200078e00ff */
[----:B------:R-:W-:Y:S01]  /*0a80*/  LEA R6, R7, 0xc000, 0x1 ;  /* 0x0000c00007067811 */ /* 0x000fe200078e08ff */
[----:B------:R-:W-:Y:S01]  /*0a90*/  IMAD R4, R13, 0x200, R16 ;  /* 0x000002000d047824 */ /* 0x000fe200078e0210 */
[C---:B------:R-:W-:Y:S01]  /*0aa0*/  SEL R0, R3.reuse, 0xffffffe0, !P4 ;  /* 0xffffffe003007807 */ /* 0x040fe20006000000 */
[----:B------:R-:W-:Y:S01]  /*0ab0*/  UIMAD UR56, UR39, UR46, URZ ;  /* 0x0000002e273872a4 */ /* 0x000fe2000f8e023f */
        /* <DEDUP_REMOVED lines=28> */
.L_x_1826:
        /* <DEDUP_REMOVED lines=53> */
.L_x_1780:
        /* <DEDUP_REMOVED lines=23> */
[----:B------:R-:W-:Y:S02]  /*1140*/  UISETP.NE.AND UP3, UPT, UR20, -0x1, UPT ;  /* 0xffffffff1400788c */ /* 0x000fe4000bf65270 */
[----:B------:R-:W-:Y:S02]  /*1150*/  ULDC.64 UR18, c[0x0][0x190] ;  /* 0x0000640000127ab9 */ /* 0x000fe40000000a00 */
[----:B------:R-:W-:Y:S02]  /*1160*/  UIMAD.WIDE.U32 UR16, UR37, UR10, URZ ;  /* 0x0000000a251072a5 */ /* 0x000fe4000f8e003f */
[----:B------:R-:W-:-:S02]  /*1170*/  UIMAD UR7, UR37, UR11, UR7 ;  /* 0x0000000b250772a4 */ /* 0x000fc4000f8e0207 */
[----:B------:R-:W-:Y:S02]  /*1180*/  UIMAD.WIDE.U32 UR10, UR20, UR18, URZ ;  /* 0x00000012140a72a5 */ /* 0x000fe4000f8e003f */
[----:B------:R-:W-:Y:S02]  /*1190*/  UIADD3 UR8, UR12, 0x80, UR21 ;  /* 0x000000800c087890 */ /* 0x000fe4000fffe015 */
[----:B------:R-:W-:Y:S02]  /*11a0*/  UIADD3 UR33, UR17, UR7, URZ ;  /* 0x0000000711217290 */ /* 0x000fe4000fffe03f */
[----:B------:R-:W-:Y:S02]  /*11b0*/  ULDC UR13, c[0x0][0x2e4] ;  /* 0x0000b900000d7ab9 */ /* 0x000fe40000000800 */
[----:B------:R-:W-:Y:S02]  /*11c0*/  USEL UR34, UR16, UR10, !UP3 ;  /* 0x0000000a10227287 */ /* 0x000fe4000d800000 */
[----:B------:R-:W-:-:S02]  /*11d0*/  UIMAD UR7, UR20, UR19, URZ ;  /* 0x00000013140772a4 */ /* 0x000fc4000f8e023f */
[----:B------:R-:W-:Y:S02]  /*11e0*/  UIADD3 UR10, UR8, UR13, -UR6 ;  /* 0x0000000d080a7290 */ /* 0x000fe4000fffe806 */
[----:B------:R-:W-:Y:S02]  /*11f0*/  @UP3 UIADD3 UR33, UR11, UR7, URZ ;  /* 0x000000070b213290 */ /* 0x000fe4000fffe03f */
[----:B------:R-:W-:Y:S02]  /*1200*/  UIADD3 UR8, UR12, 0x3f, URZ ;  /* 0x0000003f0c087890 */ /* 0x000fe4000fffe03f */
[----:B------:R-:W-:Y:S02]  /*1210*/  UIADD3 UR7, UR10, 0x3f, URZ ;  /* 0x0000003f0a077890 */ /* 0x000fe4000fffe03f */
[----:B------:R-:W-:Y:S02]  /*1220*/  USHF.R.S32.HI UR10, URZ, 0x1f, UR8 ;  /* 0x0000001f3f0a7899 */ /* 0x000fe40008011408 */
[----:B------:R-:W-:-:S02]  /*1230*/  USHF.R.S32.HI UR11, URZ, 0x1f, UR7 ;  /* 0x0000001f3f0b7899 */ /* 0x000fc40008011407 */
[----:B-1----:R-:W-:Y:S02]  /*1240*/  UISETP.NE.AND UP0, UPT, UR36, -0x1, UPT ;  /* 0xffffffff2400788c */ /* 0x002fe4000bf05270 */
[----:B------:R-:W-:Y:S02]  /*1250*/  ULEA.HI UR8, UR10, UR8, URZ, 0x6 ;  /* 0x000000080a087291 */ /* 0x000fe4000f8f303f */
[----:B------:R-:W-:Y:S02]  /*1260*/  ULEA.HI UR7, UR11, UR7, URZ, 0x6 ;  /* 0x000000070b077291 */ /* 0x000fe4000f8f303f */
[----:B------:R-:W-:Y:S01]  /*1270*/  USHF.R.S32.HI UR8, URZ, 0x6, UR8 ;  /* 0x000000063f087899 */ /* 0x000fe20008011408 */
[----:B------:R-:W-:Y:S01]  /*1280*/  PLOP3.LUT P0, PT, PT, PT, UP0, 0x80, 0x0 ;  /* 0x000000000000781c */ /* 0x000fe20003f0f008 */
[----:B------:R-:W-:Y:S02]  /*1290*/  USHF.R.S32.HI UR7, URZ, 0x6, UR7 ;  /* 0x000000063f077899 */ /* 0x000fe40008011407 */
[----:B------:R-:W-:-:S02]  /*12a0*/  ULDC.64 UR16, c[0x0][0x198] ;  /* 0x0000660000107ab9 */ /* 0x000fc40000000a00 */
[----:B------:R-:W-:Y:S02]  /*12b0*/  UISETP.LT.AND UP2, UPT, UR8, UR7, UPT ;  /* 0x000000070800728c */ /* 0x000fe4000bf41270 */
[----:B------:R-:W-:Y:S02]  /*12c0*/  @UP0 UIADD3 UR13, UR35, UR36, URZ ;  /* 0x00000024230d0290 */ /* 0x000fe4000fffe03f */
        /* <DEDUP_REMOVED lines=10> */
[----:B------:R-:W-:Y:S02]  /*1370*/  ULDC.64 UR16, c[0x0][0x180] ;  /* 0x0000600000107ab9 */ /* 0x000fe40000000a00 */
[----:B------:R-:W-:-:S02]  /*1380*/  UIMAD UR8, UR35, UR11, UR7 ;  /* 0x0000000b230872a4 */ /* 0x000fc4000f8e0207 */
[----:B------:R-:W-:Y:S02]  /*1390*/  UIMAD.WIDE.U32 UR10, UR35, UR10, URZ ;  /* 0x0000000a230a72a5 */ /* 0x000fe4000f8e003f */
[----:B------:R-:W-:Y:S02]  /*13a0*/  UIMAD UR7, UR41, UR16, URZ ;  /* 0x00000010290772a4 */ /* 0x000fe4000f8e023f */
[----:B------:R-:W-:Y:S02]  /*13b0*/  UIADD3 UR11, UR11, UR8, URZ ;  /* 0x000000080b0b7290 */ /* 0x000fe4000fffe03f */
[----:B------:R-:W-:Y:S02]  /*13c0*/  UIMAD UR7, UR37, UR17, UR7 ;  /* 0x00000011250772a4 */ /* 0x000fe4000f8e0207 */
[----:B------:R-:W-:-:S04]  /*13d0*/  UIMAD.WIDE.U32 UR10, UR37, UR16, UR10 ;  /* 0x00000010250a72a5 */ /* 0x000fc8000f8e000a */
[----:B------:R-:W-:-:S03]  /*13e0*/  UIADD3 UR32, UR11, UR7, URZ ;  /* 0x000000070b207290 */ /* 0x000fc6000fffe03f */
[----:B------:R-:W-:Y:S02]  /*13f0*/  UMOV UR31, UR10 ;  /* 0x0000000a001f7c82 */ /* 0x000fe40008000000 */
.L_x_1782:
        /* <DEDUP_REMOVED lines=18> */
.L_x_1783:
        /* <DEDUP_REMOVED lines=46> */
[----:B------:R-:W-:Y:S02]  /*1800*/  UIMAD UR7, UR39, UR10, URZ ;  /* 0x0000000a270772a4 */ /* 0x000fe4000f8e023f */
[----:B------:R-:W-:Y:S01]  /*1810*/  UIMAD.WIDE.U32 UR10, UR38, UR10, URZ ;  /* 0x0000000a260a72a5 */ /* 0x000fe2000f8e003f */
[----:B------:R-:W-:Y:S01]  /*1820*/  IMAD.MOV R3, RZ, RZ, -R0 ;  /* 0x000000ffff037224 */ /* 0x000fe200078e0a00 */
[----:B------:R-:W-:Y:S02]  /*1830*/  UIMAD UR8, UR38, UR8, UR7 ;  /* 0x00000008260872a4 */ /* 0x000fe4000f8e0207 */
[----:B------:R-:W-:Y:S01]  /*1840*/  @UP5 USEL UR7, UR59, UR20, !UP3 ;  /* 0x000000143b075287 */ /* 0x000fe2000d800000 */
[----:B------:R-:W-:Y:S01]  /*1850*/  IMAD R2, R5, R3, R2 ;  /* 0x0000000305027224 */ /* 0x000fe200078e0202 */
[----:B------:R-:W-:-:S02]  /*1860*/  UIADD3 UR8, UR11, UR8, URZ ;  /* 0x000000080b087290 */ /* 0x000fc4000fffe03f */
[----:B------:R-:W-:Y:S02]  /*1870*/  @UP5 UIMAD UR16, UR40, UR13, UR7 ;  /* 0x0000000d281052a4 */ /* 0x000fe4000f8e0207 */
[----:B------:R-:W-:-:S05]  /*1880*/  ISETP.GT.U32.AND P1, PT, R5, R2, PT ;  /* 0x000000020500720c */ /* 0x000fca0003f24070 */
        /* <DEDUP_REMOVED lines=17> */
.L_x_1784:
[----:B------:R-:W-:Y:S02]  /*19a0*/  UMOV UR13, UR55 ;  /* 0x00000037000d7c82 */ /* 0x000fe40008000000 */
.L_x_1785:
[----:B------:R-:W2:Y:S04]  /*19b0*/  LDL.64 R2, [R1+0x20] ;  /* 0x0000200001027983 */ /* 0x000ea80000100a00 */
[----:B------:R1:W2:Y:S01]  /*19c0*/  LDL.64 R14, [R1+0x20] ;  /* 0x00002000010e7983 */ /* 0x0002a20000100a00 */
[----:B------:R-:W-:Y:S01]  /*19d0*/  UIADD3 UR10, UP4, UP3, UR10, UR49, UR51 ;  /* 0x000000310a0a7290 */ /* 0x000fe2000fb9e033 */
[----:B------:R-:W-:Y:S01]  /*19e0*/  IMAD.U32 R9, RZ, RZ, UR19 ;  /* 0x00000013ff097e24 */ /* 0x000fe2000f8e00ff */
[----:B------:R-:W-:Y:S01]  /*19f0*/  USHF.R.S32.HI UR20, URZ, 0x1f, UR40 ;  /* 0x0000001f3f147899 */ /* 0x000fe20008011428 */
[----:B------:R-:W3:Y:S01]  /*1a00*/  S2R R27, SR_TID.X ;  /* 0x00000000001b7919 */ /* 0x000ee20000002100 */
[----:B------:R-:W-:Y:S01]  /*1a10*/  UIADD3 UR23, UP2, UP1, UR17, UR10, UR22 ;  /* 0x0000000a11177290 */ /* 0x000fe2000f95e016 */
[----:B------:R-:W-:Y:S01]  /*1a20*/  BSSY B1, `(.L_x_1781) ;  /* 0x000096c000017945 */ /* 0x000fe20003800000 */
[----:B------:R-:W-:-:S02]  /*1a30*/  UIADD3.X UR7, UR8, UR53, UR58, UP4, UP3 ;  /* 0x0000003508077290 */ /* 0x000fc4000a7e643a */
[----:B------:R-:W-:Y:S02]  /*1a40*/  ULDC.64 UR10, c[0x0][0x1a8] ;  /* 0x00006a00000a7ab9 */ /* 0x000fe40000000a00 */
[----:B------:R-:W-:Y:S02]  /*1a50*/  UIADD3.X UR22, UR15, UR7, UR18, UP2, UP1 ;  /* 0x000000070f167290 */ /* 0x000fe400097e2412 */
[----:B------:R-:W-:-:S04]  /*1a60*/  UIMAD UR7, UR20, UR10, URZ ;  /* 0x0000000a140772a4 */ /* 0x000fc8000f8e023f */
[----:B------:R-:W-:-:S03]  /*1a70*/  UIMAD UR17, UR40, UR11, UR7 ;  /* 0x0000000b281172a4 */ /* 0x000fc6000f8e0207 */
[----:B------:R-:W-:Y:S02]  /*1a80*/  ULDC.64 UR10, c[0x0][0x378] ;  /* 0x0000de00000a7ab9 */ /* 0x000fe40000000a00 */
[----:B------:R-:W-:-:S03]  /*1a90*/  UIMAD UR7, UR20, UR10, URZ ;  /* 0x0000000a140772a4 */ /* 0x000fc6000f8e023f */
[----:B------:R-:W-:Y:S02]  /*1aa0*/  ULDC UR20, c[0x0][0x2e8] ;  /* 0x0000ba0000147ab9 */ /* 0x000fe40000000800 */
        /* <DEDUP_REMOVED lines=8> */
[----:B------:R-:W-:Y:S01]  /*1b30*/  UIADD3 UR13, UR19, UR16, URZ ;  /* 0x00000010130d7290 */ /* 0x000fe2000fffe03f */
[----:B------:R-:W-:Y:S02]  /*1b40*/  SHF.R.S32.HI R23, RZ, 0x1f, R0 ;  /* 0x0000001fff177819 */ /* 0x000fe40000011400 */
[----:B------:R-:W-:Y:S01]  /*1b50*/  IADD3 R4, P1, R0, UR19, RZ ;  /* 0x0000001300047c10 */ /* 0x000fe2000ff3e0ff */
[----:B------:R-:W-:-:S03]  /*1b60*/  ULDC.64 UR18, c[0x0][0x3c8] ;  /* 0x0000f20000127ab9 */ /* 0x000fc60000000a00 */
[----:B------:R-:W-:Y:S01]  /*1b70*/  IADD3.X R5, R23, UR27, RZ, P1, !PT ;  /* 0x0000001b17057c10 */ /* 0x000fe20008ffe4ff */
[----:B------:R-:W-:Y:S02]  /*1b80*/  UMOV UR27, 0x4 ;  /* 0x00000004001b7882 */ /* 0x000fe40000000000 */
[----:B------:R-:W-:Y:S02]  /*1b90*/  UIMAD.WIDE UR10, UR10, UR27, UR18 ;  /* 0x0000001b0a0a72a5 */ /* 0x000fe4000f8e0212 */
[----:B------:R-:W-:-:S05]  /*1ba0*/  IMAD R5, R5, c[0x0][0x190], RZ ;  /* 0x0000640005057a24 */ /* 0x000fca00078e02ff */
[----:B------:R-:W-:Y:S02]  /*1bb0*/  UMOV UR19, UR10 ;  /* 0x0000000a00137c82 */ /* 0x000fe40008000000 */
[----:B------:R-:W-:Y:S02]  /*1bc0*/  UMOV UR18, UR11 ;  /* 0x0000000b00127c82 */ /* 0x000fe40008000000 */
[----:B------:R-:W-:Y:S02]  /*1bd0*/  ULDC.64 UR10, c[0x0][0x200] ;  /* 0x00008000000a7ab9 */ /* 0x000fe40000000a00 */
[----:B------:R-:W-:Y:S01]  /*1be0*/  UIMAD.WIDE UR10, UR13, UR27, UR10 ;  /* 0x0000001b0d0a72a5 */ /* 0x000fe2000f8e020a */
[----:B--2---:R-:W-:-:S05]  /*1bf0*/  IMAD.MOV.U32 R14, RZ, RZ, R2 ;  /* 0x000000ffff0e7224 */ /* 0x004fca00078e0002 */
[----:B------:R-:W-:-:S05]  /*1c00*/  SHF.R.S32.HI R15, RZ, 0x1f, R14 ;  /* 0x0000001fff0f7819 */ /* 0x000fca000001140e */
[C---:B------:R-:W-:Y:S01]  /*1c10*/  IMAD.WIDE.U32 R2, R4.reuse, c[0x0][0x190], R14 ;  /* 0x0000640004027a25 */ /* 0x040fe200078e000e */
[----:B------:R1:W-:Y:S03]  /*1c20*/  STL [R1+0x24], R15 ;  /* 0x0000240f01007387 */ /* 0x0003e60000100800 */
[----:B------:R-:W-:Y:S01]  /*1c30*/  IMAD R4, R4, c[0x0][0x194], R5 ;  /* 0x0000650004047a24 */ /* 0x000fe200078e0205 */
[----:B------:R-:W-:-:S04]  /*1c40*/  IADD3 R6, P1, R2, UR34, RZ ;  /* 0x0000002202067c10 */ /* 0x000fc8000ff3e0ff */
[----:B------:R-:W-:Y:S01]  /*1c50*/  IADD3.X R7, R3, UR33, R4, P1, !PT ;  /* 0x0000002103077c10 */ /* 0x000fe20008ffe404 */
[----:B------:R-:W-:Y:S01]  /*1c60*/  UIADD3 UR33, UR21, UR12, URZ ;  /* 0x0000000c15217290 */ /* 0x000fe2000fffe03f */
[----:B------:R-:W-:Y:S02]  /*1c70*/  LEA.HI R4, R28, R27, RZ, 0x5 ;  /* 0x0000001b1c047211 */ /* 0x000fe400078f28ff */
[----:B------:R-:W-:Y:S01]  /*1c80*/  IADD3 R2, P1, R14, UR25, RZ ;  /* 0x000000190e027c10 */ /* 0x000fe2000ff3e0ff */
[----:B------:R-:W-:Y:S01]  /*1c90*/  UIADD3 UR7, UR33, -UR20, -UR6 ;  /* 0x8000001421077290 */ /* 0x000fe2000fffe806 */
[----:B------:R-:W-:Y:S02]  /*1ca0*/  LOP3.LUT R5, R4, 0xffffffe0, RZ, 0xc0, !PT ;  /* 0xffffffe004057812 */ /* 0x000fe400078ec0ff */
[----:B------:R-:W-:Y:S01]  /*1cb0*/  SHF.R.S32.HI R4, RZ, 0x5, R4 ;  /* 0x00000005ff047819 */ /* 0x000fe20000011404 */
[----:B------:R-:W-:Y:S01]  /*1cc0*/  USHF.R.S32.HI UR20, URZ, 0x1f, UR7 ;  /* 0x0000001f3f147899 */ /* 0x000fe20008011407 */
[----:B------:R-:W-:Y:S01]  /*1cd0*/  IADD3.X R3, R15, UR26, RZ, P1, !PT ;  /* 0x0000001a0f037c10 */ /* 0x000fe20008ffe4ff */
[----:B------:R-:W-:-:S02]  /*1ce0*/  IMAD.IADD R26, R27, 0x1, -R5 ;  /* 0x000000011b1a7824 */ /* 0x000fc400078e0a05 */
[----:B------:R-:W-:Y:S02]  /*1cf0*/  ULEA.HI UR20, UR20, UR7, URZ, 0x6 ;  /* 0x0000000714147291 */ /* 0x000fe4000f8f303f */
[----:B------:R-:W-:Y:S01]  /*1d00*/  IMAD R4, R4, UR50, R26 ;  /* 0x0000003204047c24 */ /* 0x000fe2000f8e021a */
[----:B------:R-:W-:Y:S01]  /*1d10*/  UIADD3 UR7, UR28, -0x1, URZ ;  /* 0xffffffff1c077890 */ /* 0x000fe2000fffe03f */
[----:B------:R-:W-:Y:S01]  /*1d20*/  IMAD.WIDE.U32 R2, R9, c[0x0][0x370], R2 ;  /* 0x0000dc0009027a25 */ /* 0x000fe200078e0002 */
[----:B------:R-:W-:Y:S02]  /*1d30*/  USHF.R.S32.HI UR20, URZ, 0x6, UR20 ;  /* 0x000000063f147899 */ /* 0x000fe40008011414 */
[----:B------:R-:W-:Y:S02]  /*1d40*/  IADD3 R10, P1, R4, UR23, RZ ;  /* 0x00000017040a7c10 */ /* 0x000fe4000ff3e0ff */
[----:B------:R-:W-:Y:S01]  /*1d50*/  UISETP.LT.AND UP1, UPT, URZ, UR20, UPT ;  /* 0x000000143f00728c */ /* 0x000fe2000bf21270 */
[----:B------:R-:W-:-:S02]  /*1d60*/  IADD3 R3, R3, UR8, RZ ;  /* 0x0000000803037c10 */ /* 0x000fc4000fffe0ff */
[----:B------:R-:W-:Y:S01]  /*1d70*/  LEA.HI.X.SX32 R202, R4, UR22, 0x1, P1 ;  /* 0x0000001604ca7c11 */ /* 0x000fe200088f0eff */
[----:B------:R-:W-:Y:S01]  /*1d80*/  USEL UR20, URZ, UR20, !UP1 ;  /* 0x000000143f147287 */ /* 0x000fe2000c800000 */
[----:B------:R-:W-:Y:S01]  /*1d90*/  IMAD.U32 R4, RZ, RZ, UR40 ;  /* 0x00000028ff047e24 */ /* 0x000fe2000f8e00ff */
[----:B------:R-:W-:Y:S02]  /*1da0*/  LEA R203, P1, R10, c[0x0][0x350], 0x2 ;  /* 0x0000d4000acb7a11 */ /* 0x000fe400078210ff */
[----:B------:R-:W-:Y:S01]  /*1db0*/  UISETP.GT.AND UP1, UPT, UR28, UR20, UPT ;  /* 0x000000141c00728c */ /* 0x000fe2000bf24270 */
[----:B------:R-:W-:Y:S01]  /*1dc0*/  IMAD.WIDE.U32 R2, R4, c[0x0][0x378], R2 ;  /* 0x0000de0004027a25 */ /* 0x000fe200078e0002 */
[----:B------:R-:W-:-:S03]  /*1dd0*/  LEA.HI.X R202, R10, c[0x0][0x354], R202, 0x2, P1 ;  /* 0x0000d5000aca7a11 */ /* 0x000fc600008f14ca */
[----:B------:R-:W-:Y:S01]  /*1de0*/  IMAD.WIDE.U32 R4, R4, c[0x0][0x1a8], R6 ;  /* 0x00006a0004047a25 */ /* 0x000fe200078e0006 */
[----:B------:R-:W-:Y:S02]  /*1df0*/  PLOP3.LUT P1, PT, PT, PT, UP1, 0x80, 0x0 ;  /* 0x000000000000781c */ /* 0x000fe40003f2f018 */
[----:B------:R-:W-:Y:S02]  /*1e00*/  IADD3 R3, R3, UR15, RZ ;  /* 0x0000000f03037c10 */ /* 0x000fe4000fffe0ff */
        /* <DEDUP_REMOVED lines=9> */
[----:B------:R-:W-:Y:S05]  /*1ea0*/  @P1 BRA `(.L_x_1786) ;  /* 0x00000bb000001947 */ /* 0x000fea0003800000 */
[----:B-1----:R-:W-:Y:S02]  /*1eb0*/  @UP0 UIADD3 UR7, UR35, UR36, URZ ;  /* 0x0000002423070290 */ /* 0x002fe4000fffe03f */
        /* <DEDUP_REMOVED lines=17> */
.L_x_1787:
        /* <DEDUP_REMOVED lines=18> */
.L_x_1788:
[----:B------:R-:W-:Y:S01]  /*20f0*/  ULDC.64 UR10, c[0x0][0x3a0] ;  /* 0x0000e800000a7ab9 */ /* 0x000fe20000000a00 */
[----:B------:R-:W-:Y:S01]  /*2100*/  IMAD.U32 R10, RZ, RZ, UR21 ;  /* 0x00000015ff0a7e24 */ /* 0x000fe2000f8e00ff */
[----:B------:R-:W-:Y:S01]  /*2110*/  UIMAD UR7, UR24, UR10, URZ ;  /* 0x0000000a180772a4 */ /* 0x000fe2000f8e023f */
[----:B------:R-:W-:Y:S01]  /*2120*/  BSSY B0, `(.L_x_1789) ;  /* 0x000001a000007945 */ /* 0x000fe20003800000 */
[----:B------:R-:W-:Y:S01]  /*2130*/  UIMAD UR6, UR14, -0x80, UR6 ;  /* 0xffffff800e0678a4 */ /* 0x000fe2000f8e0206 */
[----:B------:R-:W-:Y:S01]  /*2140*/  IMAD.WIDE.U32 R2, R10, c[0x0][0x3a0], R14 ;  /* 0x0000e8000a027a25 */ /* 0x000fe200078e000e */
[----:B------:R-:W-:Y:S02]  /*2150*/  UIMAD UR7, UR21, UR11, UR7 ;  /* 0x0000000b150772a4 */ /* 0x000fe4000f8e0207 */
[----:B------:R-:W-:-:S02]  /*2160*/  USHF.R.S32.HI UR12, URZ, 0x1f, UR40 ;  /* 0x0000001f3f0c7899 */ /* 0x000fc40008011428 */
[----:B------:R-:W-:Y:S01]  /*2170*/  IADD3 R2, P0, R2, UR15, RZ ;  /* 0x0000000f02027c10 */ /* 0x000fe2000ff1e0ff */
[----:B------:R-:W-:Y:S01]  /*2180*/  ULDC.64 UR10, c[0x0][0x3b8] ;  /* 0x0000ee00000a7ab9 */ /* 0x000fe20000000a00 */
        /* <DEDUP_REMOVED lines=19> */
.L_x_1790:
[----:B------:R-:W-:Y:S05]  /*22c0*/  BSYNC B0 ;  /* 0x0000000000007941 */ /* 0x000fea0003800000 */
.L_x_1789:
        /* <DEDUP_REMOVED lines=16> */
.L_x_1792:
[----:B------:R-:W-:Y:S05]  /*23d0*/  BSYNC B0 ;  /* 0x0000000000007941 */ /* 0x000fea0003800000 */
.L_x_1791:
        /* <DEDUP_REMOVED lines=16> */
.L_x_1794:
[----:B------:R-:W-:Y:S05]  /*24e0*/  BSYNC B0 ;  /* 0x0000000000007941 */ /* 0x000fea0003800000 */
.L_x_1793:
        /* <DEDUP_REMOVED lines=16> */
.L_x_1796:
[----:B------:R-:W-:Y:S05]  /*25f0*/  BSYNC B0 ;  /* 0x0000000000007941 */ /* 0x000fea0003800000 */
.L_x_1795:
[----:B------:R-:W-:Y:S01]  /*2600*/  ULDC.64 UR6, c[0x0][0x3a8] ;  /* 0x0000ea0000067ab9 */ /* 0x000fe20000000a00 */
[----:B--2---:R-:W-:Y:S01]  /*2610*/  IMAD.WIDE.U32 R2, R10, c[0x0][0x3a8], R14 ;  /* 0x0000ea000a027a25 */ /* 0x004fe200078e000e */
        /* <DEDUP_REMOVED lines=24> */
.L_x_1798:
[----:B------:R-:W-:Y:S05]  /*27a0*/  BSYNC B0 ;  /* 0x0000000000007941 */ /* 0x000fea0003800000 */
.L_x_1797:
        /* <DEDUP_REMOVED lines=14> */
.L_x_1800:
[----:B------:R-:W-:Y:S05]  /*2890*/  BSYNC B0 ;  /* 0x0000000000007941 */ /* 0x000fea0003800000 */
.L_x_1799:
        /* <DEDUP_REMOVED lines=14> */
.L_x_1802:
[----:B------:R-:W-:Y:S05]  /*2980*/  BSYNC B0 ;  /* 0x0000000000007941 */ /* 0x000fea0003800000 */
.L_x_1801:
        /* <DEDUP_REMOVED lines=13> */
.L_x_1786:
[----:B-1----:R-:W2:Y:S01]  /*2a60*/  LDL R16, [R1+0x4] ;  /* 0x0000040001107983 */ /* 0x002ea20000100800 */
[----:B------:R-:W-:Y:S01]  /*2a70*/  ULDC.64 UR16, c[0x0][0x198] ;  /* 0x0000660000107ab9 */ /* 0x000fe20000000a00 */
[----:B------:R-:W-:Y:S01]  /*2a80*/  IMAD.U32 R12, RZ, RZ, UR21 ;  /* 0x00000015ff0c7e24 */ /* 0x000fe2000f8e00ff */
[----:B------:R-:W-:Y:S01]  /*2a90*/  UIMAD UR8, UR24, UR16, URZ ;  /* 0x00000010180872a4 */ /* 0x000fe2000f8e023f */
[C---:B------:R-:W-:Y:S01]  /*2aa0*/  IADD3 R6, R0.reuse, 0x40, RZ ;  /* 0x0000004000067810 */ /* 0x040fe20007ffe0ff */
[----:B------:R-:W-:Y:S01]  /*2ab0*/  IMAD.MOV.U32 R194, RZ, RZ, 0x40 ;  /* 0x00000040ffc27424 */ /* 0x000fe200078e00ff */
[----:B------:R-:W-:Y:S01]  /*2ac0*/  IADD3 R5, R0, 0x60, RZ ;  /* 0x0000006000057810 */ /* 0x000fe20007ffe0ff */
[----:B------:R-:W-:Y:S01]  /*2ad0*/  UIMAD UR8, UR21, UR17, UR8 ;  /* 0x00000011150872a4 */ /* 0x000fe2000f8e0208 */
[----:B------:R-:W-:Y:S01]  /*2ae0*/  IMAD.WIDE.U32 R2, R12, c[0x0][0x198], R14 ;  /* 0x000066000c027a25 */ /* 0x000fe200078e000e */
[----:B------:R-:W-:-:S02]  /*2af0*/  ULDC.64 UR22, c[0x0][0x1a0] ;  /* 0x0000680000167ab9 */ /* 0x000fc40000000a00 */
[----:B------:R-:W-:Y:S01]  /*2b00*/  UIMAD UR22, UR24, UR22, URZ ;  /* 0x00000016181672a4 */ /* 0x000fe2000f8e023f */
[----:B------:R-:W-:Y:S01]  /*2b10*/  IMAD R9, R194, c[0x0][0x374], RZ ;  /* 0x0000dd00c2097a24 */ /* 0x000fe200078e02ff */
[----:B------:R-:W-:Y:S01]  /*2b20*/  IADD3 R2, P0, R2, UR31, RZ ;  /* 0x0000001f02027c10 */ /* 0x000fe2000ff1e0ff */
[----:B------:R-:W-:Y:S01]  /*2b30*/  IMAD.U32 R4, RZ, RZ, UR8 ;  /* 0x00000008ff047e24 */ /* 0x000fe2000f8e00ff */
[----:B------:R-:W-:Y:S02]  /*2b40*/  ULEA.HI UR8, UR7, UR7, URZ, 0x1 ;  /* 0x0000000707087291 */ /* 0x000fe4000f8f083f */
[----:B------:R-:W-:Y:S02]  /*2b50*/  UIMAD UR22, UR21, UR23, UR22 ;  /* 0x00000017151672a4 */ /* 0x000fe4000f8e0216 */
[----:B------:R-:W-:Y:S01]  /*2b60*/  ULOP3.LUT UR8, UR8, 0xfffffffe, URZ, 0xc0, !UPT ;  /* 0xfffffffe08087892 */ /* 0x000fe2000f8ec03f */
[----:B------:R-:W-:Y:S02]  /*2b70*/  IADD3.X R3, R3, UR32, R4, P0, !PT ;  /* 0x0000002003037c10 */ /* 0x000fe400087fe404 */
[----:B------:R-:W-:Y:S01]  /*2b80*/  IADD3 R4, R0, 0x20, RZ ;  /* 0x0000002000047810 */ /* 0x000fe20007ffe0ff */
[----:B------:R-:W-:-:S02]  /*2b90*/  UIADD3 UR8, UR7, -UR8, URZ ;  /* 0x8000000807087290 */ /* 0x000fc4000fffe03f */
[----:B------:R-:W-:Y:S02]  /*2ba0*/  IMAD.WIDE.U32 R2, R8, c[0x0][0x1b0], R2 ;  /* 0x00006c0008027a25 */ /* 0x000fe400078e0002 */
[----:B------:R-:W-:Y:S02]  /*2bb0*/  UISETP.NE.AND UP0, UPT, UR8, 0x1, UPT ;  /* 0x000000010800788c */ /* 0x000fe4000bf05270 */
[----:B------:R-:W-:-:S06]  /*2bc0*/  UIMAD UR8, UR14, -0x80, UR6 ;  /* 0xffffff800e0878a4 */ /* 0x000fcc000f8e0206 */
[----:B------:R-:W-:Y:S01]  /*2bd0*/  ISETP.GE.AND P3, PT, R6, UR8, PT ;  /* 0x0000000806007c0c */ /* 0x000fe2000bf66270 */
[----:B------:R-:W-:Y:S01]  /*2be0*/  IMAD.WIDE.U32 R6, R194, c[0x0][0x190], RZ ;  /* 0x00006400c2067a25 */ /* 0x000fe200078e00ff */
[----:B------:R-:W-:Y:S02]  /*2bf0*/  ISETP.GE.AND P1, PT, R5, UR8, PT ;  /* 0x0000000805007c0c */ /* 0x000fe4000bf26270 */
[----:B------:R-:W-:Y:S02]  /*2c00*/  ISETP.GE.AND P4, PT, R4, UR8, PT ;  /* 0x0000000804007c0c */ /* 0x000fe4000bf86270 */
[----:B------:R-:W-:Y:S01]  /*2c10*/  ISETP.GE.AND P5, PT, R0, UR8, PT ;  /* 0x0000000800007c0c */ /* 0x000fe2000bfa6270 */
[----:B------:R-:W-:-:S06]  /*2c20*/  UIMAD UR8, UR7, -0x40, UR12 ;  /* 0xffffffc0070878a4 */ /* 0x000fcc000f8e020c */
        /* <DEDUP_REMOVED lines=10> */
[----:B------:R-:W-:Y:S02]  /*2cd0*/  IMAD R9, R8, c[0x0][0x1b4], R7 ;  /* 0x00006d0008097a24 */ /* 0x000fe400078e0207 */
[----:B------:R-:W-:Y:S01]  /*2ce0*/  @!P4 IMAD.X R7, RZ, RZ, R23, P2 ;  /* 0x000000ffff07c224 */ /* 0x000fe200010e0617 */
[----:B------:R-:W-:Y:S01]  /*2cf0*/  PLOP3.LUT P2, PT, PT, PT, UP0, 0x80, 0x0 ;  /* 0x000000000000781c */ /* 0x000fe20003f4f008 */
[----:B------:R-:W-:Y:S02]  /*2d00*/  IMAD.IADD R3, R3, 0x1, R9 ;  /* 0x0000000103037824 */ /* 0x000fe400078e0209 */
[----:B------:R-:W-:Y:S02]  /*2d10*/  @!P4 IMAD R11, R7, c[0x0][0x198], RZ ;  /* 0x00006600070bca24 */ /* 0x000fe400078e02ff */
[----:B------:R-:W-:Y:S02]  /*2d20*/  @!P5 IMAD R7, R23, c[0x0][0x198], RZ ;  /* 0x000066001707da24 */ /* 0x000fe400078e02ff */
[----:B------:R-:W-:Y:S01]  /*2d30*/  @P0 BAR.SYNC.DEFER_BLOCKING 0x0 ;  /* 0x0000000000000b1d */ /* 0x000fe20000010000 */
[----:B------:R-:W-:Y:S01]  /*2d40*/  ISETP.GE.AND P0, PT, R0, UR8, PT ;  /* 0x0000000800007c0c */ /* 0x000fe2000bf06270 */
[----:B------:R-:W-:-:S02]  /*2d50*/  @!P4 IMAD R11, R6, c[0x0][0x19c], R11 ;  /* 0x00006700060bca24 */ /* 0x000fc400078e020b */
[----:B------:R-:W-:Y:S02]  /*2d60*/  @!P5 IMAD R9, R0, c[0x0][0x19c], R7 ;  /* 0x000067000009da24 */ /* 0x000fe400078e0207 */
[----:B------:R-:W-:Y:S01]  /*2d70*/  @!P5 IMAD.MOV.U32 R7, RZ, RZ, R3 ;  /* 0x000000ffff07d224 */ /* 0x000fe200078e0003 */
[C---:B--2---:R-:W-:Y:S02]  /*2d80*/  SHF.L.U32 R22, R16.reuse, 0x1, RZ ;  /* 0x0000000110167819 */ /* 0x044fe400000006ff */
[----:B------:R-:W-:-:S05]  /*2d90*/  IADD3 R10, R16, 0x2000, RZ ;  /* 0x00002000100a7810 */ /* 0x000fca0007ffe0ff */
[----:B------:R-:W-:Y:S01]  /*2da0*/  @P0 STS.128 [R22+0x8000], RZ ;  /* 0x008000ff16000388 */ /* 0x000fe20000000c00 */
[----:B------:R-:W-:-:S03]  /*2db0*/  SEL R10, R10, R16, !P2 ;  /* 0x000000100a0a7207 */ /* 0x000fc60005000000 */
[----:B------:R-:W-:Y:S02]  /*2dc0*/  @P0 STS.128 [R22+0xa000], RZ ;  /* 0x00a000ff16000388 */ /* 0x000fe40000000c00 */
[----:B------:R-:W-:Y:S02]  /*2dd0*/  IMAD.SHL.U32 R227, R10, 0x2, RZ ;  /* 0x000000020ae37824 */ /* 0x000fe400078e00ff */
        /* <DEDUP_REMOVED lines=18> */
[----:B--2---:R-:W-:Y:S01]  /*2f00*/  @!P4 IMAD.WIDE.U32 R4, R6, c[0x0][0x198], R2 ;  /* 0x000066000604ca25 */ /* 0x004fe200078e0002 */
[----:B------:R-:W-:-:S02]  /*2f10*/  @!P5 MOV R6, R2 ;  /* 0x000000020006d202 */ /* 0x000fc40000000f00 */
[----:B------:R-:W-:Y:S01]  /*2f20*/  @P0 STS [R227+0x2008], RZ ;  /* 0x002008ffe3000388 */ /* 0x000fe20000000800 */
[----:B------:R-:W-:Y:S02]  /*2f30*/  @!P4 IMAD.IADD R5, R5, 0x1, R11 ;  /* 0x000000010505c824 */ /* 0x000fe400078e020b */
[----:B------:R-:W-:Y:S01]  /*2f40*/  @!P5 IMAD.WIDE.U32 R6, R0, c[0x0][0x198], R6 ;  /* 0x000066000006da25 */ /* 0x000fe200078e0006 */
[----:B------:R-:W-:Y:S03]  /*2f50*/  @P0 STS [R227+0x200c], RZ ;  /* 0x00200cffe3000388 */ /* 0x000fe60000000800 */
[----:B------:R-:W-:Y:S01]  /*2f60*/  @!P5 IMAD.IADD R7, R7, 0x1, R9 ;  /* 0x000000010707d824 */ /* 0x000fe200078e0209 */
[----:B------:R-:W-:Y:S01]  /*2f70*/  @!PT LDS RZ, [RZ] ;  /* 0x00000000fffff984 */ /* 0x000fe20000000800 */
[----:B------:R-:W-:Y:S01]  /*2f80*/  @!PT LDS RZ, [RZ] ;  /* 0x00000000fffff984 */ /* 0x000fe20000000800 */
[----:B------:R-:W-:Y:S01]  /*2f90*/  @!PT LDS RZ, [RZ] ;  /* 0x00000000fffff984 */ /* 0x000fe20000000800 */
[----:B------:R1:W-:Y:S01]  /*2fa0*/  @!P0 LDGSTS.E.BYPASS.LTC128B.128 [R227], [R230.64] ;  /* 0x00000000e6e38fae */ /* 0x0003e2000b901d44 */
[----:B------:R-:W-:-:S03]  /*2fb0*/  IMAD R11, R13, c[0x0][0x1b8], RZ ;  /* 0x00006e000d0b7a24 */ /* 0x000fc600078e02ff */
[----:B------:R1:W-:Y:S01]  /*2fc0*/  @!P0 LDGSTS.E.BYPASS.LTC128B.128 [R227+0x2000], [R230.64+0x80] ;  /* 0x02000080e6e38fae */ /* 0x0003e2000b901d44 */
[----:B------:R-:W-:-:S03]  /*2fd0*/  @!P5 LEA R20, P0, R6, c[0x0][0x168], 0x1 ;  /* 0x00005a000614da11 */ /* 0x000fc600078008ff */
[----:B------:R-:W-:Y:S01]  /*2fe0*/  @P6 STS [R227+0x1000], RZ ;  /* 0x001000ffe3006388 */ /* 0x000fe20000000800 */
[----:B------:R-:W-:Y:S01]  /*2ff0*/  @!P5 LEA.HI.X R21, R6, c[0x0][0x16c], R7, 0x1, P0 ;  /* 0x00005b000615da11 */ /* 0x000fe200000f0c07 */
[----:B------:R-:W-:Y:S01]  /*3000*/  IMAD.U32 R7, RZ, RZ, UR22 ;  /* 0x00000016ff077e24 */ /* 0x000fe2000f8e00ff */
[C---:B------:R-:W-:Y:S01]  /*3010*/  @!P4 LEA R18, P0, R4.reuse, c[0x0][0x168], 0x1 ;  /* 0x00005a000412ca11 */ /* 0x040fe200078008ff */
[----:B------:R-:W-:Y:S03]  /*3020*/  @P6 STS [R227+0x1004], RZ ;  /* 0x001004ffe3006388 */ /* 0x000fe60000000800 */
[----:B------:R-:W-:Y:S01]  /*3030*/  @!P4 LEA.HI.X R19, R4, c[0x0][0x16c], R5, 0x1, P0 ;  /* 0x00005b000413ca11 */ /* 0x000fe200000f0c05 */
[----:B------:R-:W-:Y:S01]  /*3040*/  IMAD.WIDE.U32 R4, R12, c[0x0][0x1a0], R14 ;  /* 0x000068000c047a25 */ /* 0x000fe200078e000e */
[----:B------:R-:W-:Y:S01]  /*3050*/  @!P3 IADD3 R9, P0, R0, 0x40, RZ ;  /* 0x000000400009b810 */ /* 0x000fe20007f1e0ff */
[----:B------:R-:W-:Y:S02]  /*3060*/  @P6 STS [R227+0x1008], RZ ;  /* 0x001008ffe3006388 */ /* 0x000fe40000000800 */
[----:B------:R-:W-:Y:S01]  /*3070*/  IMAD R12, R8, c[0x0][0x1bc], R11 ;  /* 0x00006f00080c7a24 */ /* 0x000fe200078e020b */
[----:B------:R-:W-:Y:S01]  /*3080*/  @!P3 IADD3.X R6, RZ, R23, RZ, P0, !PT ;  /* 0x00000017ff06b210 */ /* 0x000fe200007fe4ff */
[----:B------:R-:W-:Y:S01]  /*3090*/  @!P5 IMAD R11, R23, c[0x0][0x1a0], RZ ;  /* 0x00006800170bda24 */ /* 0x000fe200078e02ff */
[----:B------:R-:W-:Y:S01]  /*30a0*/  @!P1 IADD3 R10, P0, R0, 0x60, RZ ;  /* 0x00000060000a9810 */ /* 0x000fe20007f1e0ff */
[----:B------:R-:W-:Y:S02]  /*30b0*/  @P6 STS [R227+0x100c], RZ ;  /* 0x00100cffe3006388 */ /* 0x000fe40000000800 */
[----:B------:R-:W-:-:S02]  /*30c0*/  @!P3 IMAD R6, R6, c[0x0][0x198], RZ ;  /* 0x000066000606ba24 */ /* 0x000fc400078e02ff */
[----:B------:R-:W-:Y:S01]  /*30d0*/  @!P1 IMAD.X R14, RZ, RZ, R23, P0 ;  /* 0x000000ffff0e9224 */ /* 0x000fe200000e0617 */
[----:B------:R-:W-:Y:S01]  /*30e0*/  IADD3 R4, P0, R4, UR29, RZ ;  /* 0x0000001d04047c10 */ /* 0x000fe2000ff1e0ff */
[----:B------:R-:W-:Y:S01]  /*30f0*/  @!P3 IMAD R13, R9, c[0x0][0x19c], R6 ;  /* 0x00006700090dba24 */ /* 0x000fe200078e0206 */
[----:B------:R-:W-:Y:S01]  /*3100*/  @P6 STS [R227+0x3000], RZ ;  /* 0x003000ffe3006388 */ /* 0x000fe20000000800 */
[----:B------:R-:W-:Y:S01]  /*3110*/  @!P3 IMAD.MOV.U32 R6, RZ, RZ, R2 ;  /* 0x000000ffff06b224 */ /* 0x000fe200078e0002 */
[----:B------:R-:W-:Y:S02]  /*3120*/  IADD3.X R5, R5, UR30, R7, P0, !PT ;  /* 0x0000001e05057c10 */ /* 0x000fe400087fe407 */
[----:B------:R-:W-:Y:S01]  /*3130*/  @!P3 MOV R7, R3 ;  /* 0x000000030007b202 */ /* 0x000fe20000000f00 */
[----:B------:R-:W-:Y:S02]  /*3140*/  @P6 STS [R227+0x3004], RZ ;  /* 0x003004ffe3006388 */ /* 0x000fe40000000800 */
[----:B------:R-:W-:-:S02]  /*3150*/  IMAD.WIDE.U32 R4, R8, c[0x0][0x1b8], R4 ;  /* 0x00006e0008047a25 */ /* 0x000fc400078e0004 */
[----:B------:R-:W-:Y:S02]  /*3160*/  @P6 STS [R227+0x3008], RZ ;  /* 0x003008ffe3006388 */ /* 0x000fe40000000800 */
[----:B------:R-:W-:Y:S02]  /*3170*/  @!P3 IMAD.WIDE.U32 R6, R9, c[0x0][0x198], R6 ;  /* 0x000066000906ba25 */ /* 0x000fe400078e0006 */
[----:B------:R-:W-:Y:S02]  /*3180*/  @P6 STS [R227+0x300c], RZ ;  /* 0x00300cffe3006388 */ /* 0x000fe40000000800 */
[----:B------:R-:W-:Y:S01]  /*3190*/  @!P1 IMAD.MOV.U32 R8, RZ, RZ, R2 ;  /* 0x000000ffff089224 */ /* 0x000fe200078e0002 */
[----:B------:R-:W-:Y:S01]  /*31a0*/  @!P3 LEA R16, P0, R6, c[0x0][0x168], 0x1 ;  /* 0x00005a000610ba11 */ /* 0x000fe200078008ff */
[----:B------:R-:W-:Y:S01]  /*31b0*/  @!P1 IMAD R2, R14, c[0x0][0x198], RZ ;  /* 0x000066000e029a24 */ /* 0x000fe200078e02ff */
[----:B------:R-:W-:Y:S01]  /*31c0*/  @!PT LDS RZ, [RZ] ;  /* 0x00000000fffff984 */ /* 0x000fe20000000800 */
[----:B------:R-:W-:Y:S01]  /*31d0*/  @!PT LDS RZ, [RZ] ;  /* 0x00000000fffff984 */ /* 0x000fe20000000800 */
[----:B------:R-:W-:Y:S01]  /*31e0*/  @!PT LDS RZ, [RZ] ;  /* 0x00000000fffff984 */ /* 0x000fe20000000800 */
[----:B------:R1:W-:Y:S01]  /*31f0*/  @!P6 LDGSTS.E.BYPASS.LTC128B.128 [R227+0x1000], [R24.64] ;  /* 0x0100000018e3efae */ /* 0x0003e2000b901d44 */
        /* <DEDUP_REMOVED lines=8> */
[----:B------:R-:W-:Y:S03]  /*3280*/  @P5 STS.128 [R22+0xc000], RZ ;  /* 0x00c000ff16005388 */ /* 0x000fe60000000c00 */
[----:B------:R-:W-:Y:S01]  /*3290*/  @!P5 IMAD.WIDE.U32 R6, R0, c[0x0][0x1a0], R2 ;  /* 0x000068000006da25 */ /* 0x000fe200078e0002 */
[----:B------:R-:W-:Y:S01]  /*32a0*/  @!P1 LEA R14, P0, R8, c[0x0][0x168], 0x1 ;  /* 0x00005a00080e9a11 */ /* 0x000fe200078008ff */
[----:B------:R-:W-:Y:S02]  /*32b0*/  @P5 STS.128 [R22+0x10000], RZ ;  /* 0x010000ff16005388 */ /* 0x000fe40000000c00 */
[----:B------:R-:W-:-:S02]  /*32c0*/  @!P1 IMAD.IADD R2, R9, 0x1, R12 ;  /* 0x0000000109029824 */ /* 0x000fc400078e020c */
[----:B------:R-:W-:Y:S01]  /*32d0*/  @!P5 IMAD R5, R0, c[0x0][0x1a4], R11 ;  /* 0x000069000005da24 */ /* 0x000fe200078e020b */
[----:B------:R-:W-:Y:S01]  /*32e0*/  @!PT LDS RZ, [RZ] ;  /* 0x00000000fffff984 */ /* 0x000fe20000000800 */
[----:B------:R-:W-:Y:S01]  /*32f0*/  @!PT LDS RZ, [RZ] ;  /* 0x00000000fffff984 */ /* 0x000fe20000000800 */
[----:B------:R-:W-:Y:S01]  /*3300*/  @!PT LDS RZ, [RZ] ;  /* 0x00000000fffff984 */ /* 0x000fe20000000800 */
[----:B------:R1:W-:Y:S01]  /*3310*/  @!P5 LDGSTS.E.BYPASS.LTC128B.128 [R22+0xc000], [R20.64] ;  /* 0x0c0000001416dfae */ /* 0x0003e2000b901d44 */
[----:B------:R-:W-:Y:S01]  /*3320*/  @!P3 IMAD.MOV.U32 R9, RZ, RZ, R3 ;  /* 0x000000ffff09b224 */ /* 0x000fe200078e0003 */
[----:B------:R-:W-:Y:S01]  /*3330*/  @!P1 LEA.HI.X R15, R8, c[0x0][0x16c], R2, 0x1, P0 ;  /* 0x00005b00080f9a11 */ /* 0x000fe200000f0c02 */
[----:B------:R-:W-:Y:S01]  /*3340*/  @!P5 IMAD.IADD R5, R7, 0x1, R5 ;  /* 0x000000010705d824 */ /* 0x000fe200078e0205 */
[C---:B------:R-:W-:Y:S01]  /*3350*/  @!P5 LEA R12, P0, R6.reuse, c[0x0][0x170], 0x1 ;  /* 0x00005c00060cda11 */ /* 0x040fe200078008ff */
[----:B------:R1:W-:Y:S03]  /*3360*/  @!P5 LDGSTS.E.BYPASS.LTC128B.128 [R22+0x10000], [R20.64+0x80] ;  /* 0x100000801416dfae */ /* 0x0003e6000b901d44 */
[----:B------:R-:W-:Y:S01]  /*3370*/  @!P5 LEA.HI.X R13, R6, c[0x0][0x174], R5, 0x1, P0 ;  /* 0x00005d00060dda11 */ /* 0x000fe200000f0c05 */
[----:B------:R-:W-:Y:S01]  /*3380*/  @P4 STS.128 [R22+0xd000], RZ ;  /* 0x00d000ff16004388 */ /* 0x000fe20000000c00 */
[----:B------:R-:W-:-:S03]  /*3390*/  @!P4 IADD3 R2, P0, R0, 0x20, RZ ;  /* 0x000000200002c810 */ /* 0x000fc60007f1e0ff */
[----:B------:R-:W-:Y:S01]  /*33a0*/  @P4 STS.128 [R22+0x11000], RZ ;  /* 0x011000ff16004388 */ /* 0x000fe20000000c00 */
[----:B------:R-:W-:Y:S02]  /*33b0*/  @!P4 IADD3.X R6, RZ, R23, RZ, P0, !PT ;  /* 0x00000017ff06c210 */ /* 0x000fe400007fe4ff */
[----:B------:R-:W-:Y:S01]  /*33c0*/  @!P3 IADD3 R5, P0, R0, 0x40, RZ ;  /* 0x000000400005b810 */ /* 0x000fe20007f1e0ff */
[----:B------:R-:W-:Y:S01]  /*33d0*/  @!PT LDS RZ, [RZ] ;  /* 0x00000000fffff984 */ /* 0x000fe20000000800 */
[----:B------:R-:W-:Y:S01]  /*33e0*/  @!PT LDS RZ, [RZ] ;  /* 0x00000000fffff984 */ /* 0x000fe20000000800 */
[----:B------:R-:W-:Y:S01]  /*33f0*/  @!PT LDS RZ, [RZ] ;  /* 0x00000000fffff984 */ /* 0x000fe20000000800 */
[----:B------:R1:W-:Y:S02]  /*3400*/  @!P4 LDGSTS.E.BYPASS.LTC128B.128 [R22+0xd000], [R18.64] ;  /* 0x0d0000001216cfae */ /* 0x0003e4000b901d44 */
[----:B------:R-:W-:Y:S02]  /*3410*/  @!P4 IMAD R6, R6, c[0x0][0x1a0], RZ ;  /* 0x000068000606ca24 */ /* 0x000fe400078e02ff */
[--C-:B------:R-:W-:Y:S01]  /*3420*/  @!P3 IMAD.X R7, RZ, RZ, R23.reuse, P0 ;  /* 0x000000ffff07b224 */ /* 0x100fe200000e0617 */
[----:B------:R-:W-:Y:S01]  /*3430*/  @!P1 IADD3 R0, P0, R0, 0x60, RZ ;  /* 0x0000006000009810 */ /* 0x000fe20007f1e0ff */
[----:B------:R-:W-:Y:S01]  /*3440*/  @!P4 IMAD R10, R2, c[0x0][0x1a4], R6 ;  /* 0x00006900020aca24 */ /* 0x000fe200078e0206 */
[----:B------:R1:W-:Y:S01]  /*3450*/  @!P4 LDGSTS.E.BYPASS.LTC128B.128 [R22+0x11000], [R18.64+0x80] ;  /* 0x110000801216cfae */ /* 0x0003e2000b901d44 */
[----:B------:R-:W-:Y:S01]  /*3460*/  @!P3 IMAD R8, R7, c[0x0][0x1a0], RZ ;  /* 0x000068000708ba24 */ /* 0x000fe200078e02ff */
[----:B------:R-:W-:Y:S01]  /*3470*/  @!P4 MOV R7, R3 ;  /* 0x000000030007c202 */ /* 0x000fe20000000f00 */
[----:B------:R-:W-:Y:S01]  /*3480*/  @!P4 IMAD.MOV.U32 R6, RZ, RZ, R4 ;  /* 0x000000ffff06c224 */ /* 0x000fe200078e0004 */
[----:B------:R-:W-:Y:S01]  /*3490*/  @P3 STS.128 [R22+0xe000], RZ ;  /* 0x00e000ff16003388 */ /* 0x000fe20000000c00 */
[----:B------:R-:W-:-:S02]  /*34a0*/  @!P1 IMAD.X R11, RZ, RZ, R23, P0 ;  /* 0x000000ffff0b9224 */ /* 0x000fc400000e0617 */
[C---:B------:R-:W-:Y:S01]  /*34b0*/  @!P3 IMAD R23, R5.reuse, c[0x0][0x1a4], R8 ;  /* 0x000069000517ba24 */ /* 0x040fe200078e0208 */
[----:B------:R-:W-:Y:S01]  /*34c0*/  @P3 STS.128 [R22+0x12000], RZ ;  /* 0x012000ff16003388 */ /* 0x000fe20000000c00 */
[----:B------:R-:W-:Y:S02]  /*34d0*/  @!P3 IMAD.MOV.U32 R8, RZ, RZ, R4 ;  /* 0x000000ffff08b224 */ /* 0x000fe400078e0004 */
[----:B------:R-:W-:Y:S01]  /*34e0*/  @!P4 IMAD.WIDE.U32 R6, R2, c[0x0][0x1a0], R6 ;  /* 0x000068000206ca25 */ /* 0x000fe200078e0006 */
[----:B------:R-:W-:Y:S01]  /*34f0*/  @!P1 MOV R2, R4 ;  /* 0x0000000400029202 */ /* 0x000fe20000000f00 */
[----:B------:R-:W-:Y:S01]  /*3500*/  @!PT LDS RZ, [RZ] ;  /* 0x00000000fffff984 */ /* 0x000fe20000000800 */
[----:B------:R-:W-:Y:S01]  /*3510*/  @!PT LDS RZ, [RZ] ;  /* 0x00000000fffff984 */ /* 0x000fe20000000800 */
[----:B------:R-:W-:Y:S01]  /*3520*/  @!PT LDS RZ, [RZ] ;  /* 0x00000000fffff984 */ /* 0x000fe20000000800 */
[----:B------:R1:W-:Y:S02]  /*3530*/  @!P3 LDGSTS.E.BYPASS.LTC128B.128 [R22+0xe000], [R16.64] ;  /* 0x0e0000001016bfae */ /* 0x0003e4000b901d44 */
[----:B------:R-:W-:Y:S02]  /*3540*/  @!P3 IMAD.WIDE.U32 R8, R5, c[0x0][0x1a0], R8 ;  /* 0x000068000508ba25 */ /* 0x000fe400078e0008 */
[----:B------:R1:W-:Y:S02]  /*3550*/  @!P3 LDGSTS.E.BYPASS.LTC128B.128 [R22+0x12000], [R16.64+0x80] ;  /* 0x120000801016bfae */ /* 0x0003e4000b901d44 */
[----:B------:R-:W-:-:S02]  /*3560*/  @!P1 IMAD R5, R11, c[0x0][0x1a0], RZ ;  /* 0x000068000b059a24 */ /* 0x000fc400078e02ff */
[----:B------:R-:W-:Y:S01]  /*3570*/  @!P4 IMAD.IADD R7, R7, 0x1, R10 ;  /* 0x000000010707c824 */ /* 0x000fe200078e020a */
[----:B------:R-:W-:Y:S01]  /*3580*/  @!P4 LEA R10, P0, R6, c[0x0][0x170], 0x1 ;  /* 0x00005c00060aca11 */ /* 0x000fe200078008ff */
[C---:B------:R-:W-:Y:S01]  /*3590*/  @!P1 IMAD R5, R0.reuse, c[0x0][0x1a4], R5 ;  /* 0x0000690000059a24 */ /* 0x040fe200078e0205 */
[----:B------:R-:W-:Y:S01]  /*35a0*/  @P1 STS.128 [R22+0xf000], RZ ;  /* 0x00f000ff16001388 */ /* 0x000fe20000000c00 */
[----:B------:R-:W-:Y:S01]  /*35b0*/  @!P1 IMAD.WIDE.U32 R2, R0, c[0x0][0x1a0], R2 ;  /* 0x0000680000029a25 */ /* 0x000fe200078e0002 */
[----:B------:R-:W-:Y:S02]  /*35c0*/  @!P4 LEA.HI.X R11, R6, c[0x0][0x174], R7, 0x1, P0 ;  /* 0x00005d00060bca11 */ /* 0x000fe400000f0c07 */
[----:B------:R-:W-:Y:S01]  /*35d0*/  @!P3 LEA R6, P0, R8, c[0x0][0x170], 0x1 ;  /* 0x00005c000806ba11 */ /* 0x000fe200078008ff */
[----:B------:R-:W-:Y:S01]  /*35e0*/  @!P3 IMAD.IADD R0, R9, 0x1, R23 ;  /* 0x000000010900b824 */ /* 0x000fe200078e0217 */
[----:B------:R-:W-:Y:S01]  /*35f0*/  @P1 STS.128 [R22+0x13000], RZ ;  /* 0x013000ff16001388 */ /* 0x000fe20000000c00 */
[----:B------:R-:W-:-:S03]  /*3600*/  MOV R9, c[0x0][0x30c] ;  /* 0x0000c30000097a02 */ /* 0x000fc60000000f00 */
[----:B------:R-:W-:Y:S01]  /*3610*/  @!PT LDS RZ, [RZ] ;  /* 0x00000000fffff984 */ /* 0x000fe20000000800 */
[----:B------:R-:W-:Y:S01]  /*3620*/  @!PT LDS RZ, [RZ] ;  /* 0x00000000fffff984 */ /* 0x000fe20000000800 */
[----:B------:R-:W-:Y:S01]  /*3630*/  @!PT LDS RZ, [RZ] ;  /* 0x00000000fffff984 */ /* 0x000fe20000000800 */
[----:B------:R1:W-:Y:S01]  /*3640*/  @!P1 LDGSTS.E.BYPASS.LTC128B.128 [R22+0xf000], [R14.64] ;  /* 0x0f0000000e169fae */ /* 0x0003e2000b901d44 */
[----:B------:R-:W-:Y:S01]  /*3650*/  @!P3 LEA.HI.X R7, R8, c[0x0][0x174], R0, 0x1, P0 ;  /* 0x00005d000807ba11 */ /* 0x000fe200000f0c00 */
[----:B------:R-:W-:Y:S01]  /*3660*/  @!P1 IMAD.IADD R0, R3, 0x1, R5 ;  /* 0x0000000103009824 */ /* 0x000fe200078e0205 */
[C---:B------:R-:W-:Y:S01]  /*3670*/  @!P1 LEA R4, P0, R2.reuse, c[0x0][0x170], 0x1 ;  /* 0x00005c0002049a11 */ /* 0x040fe200078008ff */
[----:B------:R1:W-:Y:S01]  /*3680*/  @!P1 LDGSTS.E.BYPASS.LTC128B.128 [R22+0x13000], [R14.64+0x80] ;  /* 0x130000800e169fae */ /* 0x0003e2000b901d44 */
[----:B------:R-:W-:Y:S02]  /*3690*/  IMAD.MOV.U32 R8, RZ, RZ, c[0x0][0x308] ;  /* 0x0000c200ff087624 */ /* 0x000fe400078e00ff */
[----:B------:R-:W-:Y:S01]  /*36a0*/  @!P1 LEA.HI.X R5, R2, c[0x0][0x174], R0, 0x1, P0 ;  /* 0x00005d0002059a11 */ /* 0x000fe200000f0c00 */
        /* <DEDUP_REMOVED lines=33> */
[C---:B------:R-:W-:Y:S01]  /*38c0*/  IADD3 R3, R239.reuse, 0x8, RZ ;  /* 0x00000008ef037810 */ /* 0x040fe20007ffe0ff */
[----:B------:R-:W-:Y:S01]  /*38d0*/  IMAD.MOV.U32 R242, RZ, RZ, 0x7f800000 ;  /* 0x7f800000fff27424 */ /* 0x000fe200078e00ff */
[----:B------:R-:W-:Y:S01]  /*38e0*/  ISETP.GE.AND P0, PT, R0, UR8, PT ;  /* 0x0000000800007c0c */ /* 0x000fe2000bf06270 */
[----:B------:R-:W-:Y:S01]  /*38f0*/  IMAD.MOV.U32 R240, RZ, RZ, 0x7f800000 ;  /* 0x7f800000fff07424 */ /* 0x000fe200078e00ff */
[C---:B------:R-:W-:Y:S01]  /*3900*/  IADD3 R2, R239.reuse, 0x20, RZ ;  /* 0x00000020ef027810 */ /* 0x040fe20007ffe0ff */
[----:B------:R-:W-:Y:S01]  /*3910*/  IMAD.MOV.U32 R241, RZ, RZ, 0x7f800000 ;  /* 0x7f800000fff17424 */ /* 0x000fe200078e00ff */
[----:B------:R-:W-:-:S02]  /*3920*/  ISETP.GE.AND P4, PT, R239, UR8, PT ;  /* 0x00000008ef007c0c */ /* 0x000fc4000bf86270 */
[----:B------:R-:W-:Y:S02]  /*3930*/  ISETP.GE.AND P3, PT, R3, UR8, PT ;  /* 0x0000000803007c0c */ /* 0x000fe4000bf66270 */
[----:B------:R-:W-:Y:S01]  /*3940*/  ISETP.GE.AND P1, PT, R2, UR8, PT ;  /* 0x0000000802007c0c */ /* 0x000fe2000bf26270 */
[----:B------:R-:W-:Y:S01]  /*3950*/  IMAD.MOV.U32 R2, RZ, RZ, 0x4 ;  /* 0x00000004ff027424 */ /* 0x000fe200078e00ff */
[----:B------:R-:W-:-:S03]  /*3960*/  MOV R243, 0x7f800000 ;  /* 0x7f80000000f37802 */ /* 0x000fc60000000f00 */
        /* <DEDUP_REMOVED lines=8> */
[----:B------:R2:W5:Y:S02]  /*39f0*/  @!P1 LDG.E R240, [R2.64+0x80] ;  /* 0x0000800402f09981 */ /* 0x000564000c1e1900 */
[----:B--2---:R-:W-:-:S04]  /*3a00*/  SHF.R.S32.HI R2, RZ, 0x1f, R0 ;  /* 0x0000001fff027819 */ /* 0x004fc80000011400 */
[----:B------:R-:W-:-:S04]  /*3a10*/  LEA.HI R2, R2, R0, RZ, 0x3 ;  /* 0x0000000002027211 */ /* 0x000fc800078f18ff */
[----:B------:R-:W-:-:S05]  /*3a20*/  LOP3.LUT R2, R2, 0xfffffff8, RZ, 0xc0, !PT ;  /* 0xfffffff802027812 */ /* 0x000fca00078ec0ff */
[----:B------:R-:W-:-:S05]  /*3a30*/  IMAD.IADD R0, R0, 0x1, -R2 ;  /* 0x0000000100007824 */ /* 0x000fca00078e0a02 */
[C---:B------:R-:W-:Y:S02]  /*3a40*/  LOP3.LUT P0, RZ, R0.reuse, 0x2, RZ, 0xc0, !PT ;  /* 0x0000000200ff7812 */ /* 0x040fe4000780c0ff */
[----:B------:R-:W-:Y:S02]  /*3a50*/  LOP3.LUT P1, RZ, R0, 0x4, RZ, 0xc0, !PT ;  /* 0x0000000400ff7812 */ /* 0x000fe4000782c0ff */
[----:B------:R-:W-:-:S04]  /*3a60*/  IADD3 R0, R197, 0x2000, RZ ;  /* 0x00002000c5007810 */ /* 0x000fc80007ffe0ff */
[----:B------:R-:W-:Y:S02]  /*3a70*/  SEL R0, R0, R197, !P2 ;  /* 0x000000c500007207 */ /* 0x000fe40005000000 */
[----:B------:R-:W-:Y:S02]  /*3a80*/  SHF.R.S32.HI R2, RZ, 0x1f, R26 ;  /* 0x0000001fff027819 */ /* 0x000fe4000001141a */
[----:B------:R-:W-:Y:S01]  /*3a90*/  SHF.L.U32 R189, R0, 0x1, RZ ;  /* 0x0000000100bd7819 */ /* 0x000fe200000006ff */
[----:B------:R-:W-:-:S04]  /*3aa0*/  IMAD.MOV.U32 R0, RZ, RZ, c[0x0][0x22c] ;  /* 0x00008b00ff007624 */ /* 0x000fc800078e00ff */
[----:B------:R-:W-:-:S04]  /*3ab0*/  IMAD R0, R0, c[0x0][0x1c0], RZ ;  /* 0x0000700000007a24 */ /* 0x000fc800078e02ff */
[----:B------:R-:W-:Y:S02]  /*3ac0*/  IMAD.SHL.U32 R238, R0, 0x8, RZ ;  /* 0x0000000800ee7824 */ /* 0x000fe400078e00ff */
[----:B------:R-:W-:Y:S01]  /*3ad0*/  IMAD.MOV.U32 R195, RZ, RZ, 0x20 ;  /* 0x00000020ffc37424 */ /* 0x000fe200078e00ff */
        /* <DEDUP_REMOVED lines=66> */
[----:B------:R-:W-:Y:S01]  /*3f00*/  ULDC UR13, c[0x0][0x2e8] ;  /* 0x0000ba00000d7ab9 */ /* 0x000fe20000000800 */
[----:B------:R-:W-:Y:S01]  /*3f10*/  SEL R194, R194, 0xffffffc0, !P1 ;  /* 0xffffffc0c2c27807 */ /* 0x000fe20004800000 */
[----:B------:R-:W-:-:S02]  /*3f20*/  UIADD3 UR33, UR33, -UR13, URZ ;  /* 0x8000000d21217290 */ /* 0x000fc4000fffe03f */
[----:B------:R-:W-:Y:S01]  /*3f30*/  ULDC UR17, c[0x0][0x2e4] ;  /* 0x0000b90000117ab9 */ /* 0x000fe20000000800 */
[----:B----4-:R-:W-:-:S04]  /*3f40*/  IADD3 R3, P4, P3, R4, UR48, R26 ;  /* 0x0000003004037c10 */ /* 0x010fc8000fb9e01a */
[----:B------:R-:W-:Y:S02]  /*3f50*/  IADD3.X R4, R5, UR52, R2, P4, P3 ;  /* 0x0000003405047c10 */ /* 0x000fe4000a7e6402 */
[----:B------:R-:W-:Y:S01]  /*3f60*/  IADD3 R2, R196, 0x2000, RZ ;  /* 0x00002000c4027810 */ /* 0x000fe20007ffe0ff */
[----:B---3--:R-:W2:Y:S01]  /*3f70*/  R2UR UR22, R8 ;  /* 0x00000000081673c2 */ /* 0x008ea200000e0000 */
[----:B------:R2:W-:Y:S02]  /*3f80*/  STL [R1+0x8], R3 ;  /* 0x0000080301007387 */ /* 0x0005e40000100800 */
[----:B------:R-:W-:Y:S02]  /*3f90*/  SEL R2, R2, R196, !P2 ;  /* 0x000000c402027207 */ /* 0x000fe40005000000 */
[----:B------:R-:W-:-:S03]  /*3fa0*/  SHF.L.U32 R5, R0, 0x4, RZ ;  /* 0x0000000400057819 */ /* 0x000fc600000006ff */
[----:B------:R-:W-:Y:S01]  /*3fb0*/  IMAD.SHL.U32 R188, R2, 0x2, RZ ;  /* 0x0000000202bc7824 */ /* 0x000fe200078e00ff */
[----:B------:R-:W3:Y:S01]  /*3fc0*/  R2UR UR31, R9 ;  /* 0x00000000091f73c2 */ /* 0x000ee200000e0000 */
[----:B------:R-:W-:-:S05]  /*3fd0*/  IADD3 R2, R5, 0x60, RZ ;  /* 0x0000006005027810 */ /* 0x000fca0007ffe0ff */
[----:B------:R-:W-:Y:S01]  /*3fe0*/  IMAD.IADD R2, R238, 0x1, R2 ;  /* 0x00000001ee027824 */ /* 0x000fe200078e0202 */
[----:B--2---:R-:W-:Y:S02]  /*3ff0*/  LOP3.LUT R3, R4, UR22, RZ, 0x3c, !PT ;  /* 0x0000001604037c12 */ /* 0x004fe4000f8e3cff */
[----:B------:R-:W-:-:S03]  /*4000*/  IADD3 R4, R5, 0x20, RZ ;  /* 0x0000002005047810 */ /* 0x000fc60007ffe0ff */
[----:B------:R2:W-:Y:S02]  /*4010*/  STL [R1], R3 ;  /* 0x0000000301007387 */ /* 0x0005e40000100800 */
[C---:B------:R-:W-:Y:S02]  /*4020*/  IMAD.IADD R4, R238.reuse, 0x1, R4 ;  /* 0x00000001ee047824 */ /* 0x040fe400078e0204 */
[C---:B------:R-:W-:Y:S02]  /*4030*/  IMAD.IADD R2, R238.reuse, 0x1, R2 ;  /* 0x00000001ee027824 */ /* 0x040fe400078e0202 */
[C---:B------:R-:W-:Y:S02]  /*4040*/  IMAD.IADD R4, R238.reuse, 0x1, R4 ;  /* 0x00000001ee047824 */ /* 0x040fe400078e0204 */
[C---:B------:R-:W-:Y:S02]  /*4050*/  IMAD.IADD R245, R238.reuse, 0x1, R2 ;  /* 0x00000001eef57824 */ /* 0x040fe400078e0202 */
[----:B------:R-:W-:Y:S01]  /*4060*/  IMAD.IADD R249, R238, 0x1, R4 ;  /* 0x00000001eef97824 */ /* 0x000fe200078e0204 */
[----:B--2---:R-:W-:-:S04]  /*4070*/  IADD3 R3, R5, 0x40, RZ ;  /* 0x0000004005037810 */ /* 0x004fc80007ffe0ff */
[----:B------:R-:W-:-:S04]  /*4080*/  IADD3 R3, R238, R3, RZ ;  /* 0x00000003ee037210 */ /* 0x000fc80007ffe0ff */
[----:B------:R-:W-:-:S04]  /*4090*/  IADD3 R3, R238, R3, RZ ;  /* 0x00000003ee037210 */ /* 0x000fc80007ffe0ff */
[C---:B------:R-:W-:Y:S01]  /*40a0*/  IADD3 R247, R238.reuse, R3, RZ ;  /* 0x00000003eef77210 */ /* 0x040fe20007ffe0ff */
[C---:B------:R-:W-:Y:S02]  /*40b0*/  IMAD.IADD R248, R238.reuse, 0x1, R249 ;  /* 0x00000001eef87824 */ /* 0x040fe400078e02f9 */
[C---:B------:R-:W-:Y:S01]  /*40c0*/  IMAD.IADD R244, R238.reuse, 0x1, R245 ;  /* 0x00000001eef47824 */ /* 0x040fe200078e02f5 */
[C---:B------:R-:W-:Y:S01]  /*40d0*/  IADD3 R246, R238.reuse, R247, RZ ;  /* 0x000000f7eef67210 */ /* 0x040fe20007ffe0ff */
[C---:B------:R-:W-:Y:S02]  /*40e0*/  IMAD.IADD R252, R238.reuse, 0x1, R248 ;  /* 0x00000001eefc7824 */ /* 0x040fe400078e02f8 */
[C---:B------:R-:W-:Y:S01]  /*40f0*/  IMAD.IADD R250, R238.reuse, 0x1, R244 ;  /* 0x00000001eefa7824 */ /* 0x040fe200078e02f4 */
[----:B------:R-:W-:Y:S01]  /*4100*/  IADD3 R251, R238, R246, RZ ;  /* 0x000000f6eefb7210 */ /* 0x000fe20007ffe0ff */
[----:B------:R-:W-:Y:S02]  /*4110*/  UIADD3 UR30, UR22, -0x61c88647, URZ ;  /* 0x9e3779b9161e7890 */ /* 0x000fe4000fffe03f */
[----:B------:R-:W-:-:S02]  /*4120*/  UIADD3 UR34, UR22, 0x3c6ef372, URZ ;  /* 0x3c6ef37216227890 */ /* 0x000fc4000fffe03f */
[----:B------:R-:W-:Y:S02]  /*4130*/  UIADD3 UR28, UR22, -0x255992d5, URZ ;  /* 0xdaa66d2b161c7890 */ /* 0x000fe4000fffe03f */
[----:B------:R-:W-:Y:S02]  /*4140*/  UIADD3 UR26, UR22, 0x78dde6e4, URZ ;  /* 0x78dde6e4161a7890 */ /* 0x000fe4000fffe03f */
[----:B------:R-:W-:Y:S02]  /*4150*/  UIADD3 UR24, UR22, 0x1715609d, URZ ;  /* 0x1715609d16187890 */ /* 0x000fe4000fffe03f */
[----:B------:R-:W-:Y:S02]  /*4160*/  UIADD3 UR22, UR22, -0x4ab325aa, URZ ;  /* 0xb54cda5616167890 */ /* 0x000fe4000fffe03f */
[----:B---3--:R-:W-:Y:S02]  /*4170*/  UIADD3 UR32, UR31, -0x4498517b, URZ ;  /* 0xbb67ae851f207890 */ /* 0x008fe4000fffe03f */
[----:B------:R-:W-:-:S02]  /*4180*/  UIADD3 UR29, UR31, 0x76cf5d0a, URZ ;  /* 0x76cf5d0a1f1d7890 */ /* 0x000fc4000fffe03f */
[----:B------:R-:W-:Y:S02]  /*4190*/  UIADD3 UR27, UR31, 0x32370b8f, URZ ;  /* 0x32370b8f1f1b7890 */ /* 0x000fe4000fffe03f */
[----:B------:R-:W-:Y:S02]  /*41a0*/  UIADD3 UR25, UR31, -0x126145ec, URZ ;  /* 0xed9eba141f197890 */ /* 0x000fe4000fffe03f */
[----:B------:R-:W-:Y:S02]  /*41b0*/  UIADD3 UR23, UR31, -0x56f99767, URZ ;  /* 0xa90668991f177890 */ /* 0x000fe4000fffe03f */
[----:B-1----:R-:W-:Y:S02]  /*41c0*/  UIADD3 UR21, UR31, 0x646e171e, URZ ;  /* 0x646e171e1f157890 */ /* 0x002fe4000fffe03f */
.L_x_1808:
[----:B------:R-:W0:Y:S01]  /*41d0*/  LDGDEPBAR ;  /* 0x00000000000079af */ /* 0x000e220000000000 */
[C---:B------:R-:W-:Y:S01]  /*41e0*/  IMAD.IADD R0, R189.reuse, 0x1, R195 ;  /* 0x00000001bd007824 */ /* 0x040fe200078e02c3 */
[----:B------:R-:W-:Y:S01]  /*41f0*/  USHF.L.U32 UR8, UR7, 0x6, URZ ;  /* 0x0000000607087899 */ /* 0x000fe2000800063f */
[--C-:B------:R-:W-:Y:S01]  /*4200*/  IMAD.IADD R3, R189, 0x1, R194.reuse ;  /* 0x00000001bd037824 */ /* 0x100fe200078e02c2 */
[----:B------:R-:W-:Y:S01]  /*4210*/  ULDC UR13, c[0x0][0x2e4] ;  /* 0x0000b900000d7ab9 */ /* 0x000fe20000000800 */
[----:B------:R-:W-:Y:S01]  /*4220*/  IMAD.IADD R2, R0, 0x1, R194 ;  /* 0x0000000100027824 */ /* 0x000fe200078e02c2 */
[----:B------:R-:W1:Y:S01]  /*4230*/  S2R R204, SR_TID.X ;  /* 0x0000000000cc7919 */ /* 0x000e620000002100 */
[----:B------:R-:W-:Y:S01]  /*4240*/  IMAD.MOV.U32 R236, RZ, RZ, R203 ;  /* 0x000000ffffec7224 */ /* 0x000fe200078e00cb */
[----:B------:R-:W-:Y:S01]  /*4250*/  UISETP.GE.AND UP0, UPT, UR8, UR33, UPT ;  /* 0x000000210800728c */ /* 0x000fe2000bf06270 */
[----:B------:R-:W-:Y:S02]  /*4260*/  MOV R237, R202 ;  /* 0x000000ca00ed7202 */ /* 0x000fe40000000f00 */
[----:B------:R-:W2:Y:S01]  /*4270*/  S2R R205, SR_TID.X ;  /* 0x0000000000cd7919 */ /* 0x000ea20000002100 */
[----:B------:R-:W-:Y:S04]  /*4280*/  DEPBAR.LE SB0, 0x0 ;  /* 0x000080000000791a */ /* 0x000fe80000000000 */
[----:B------:R-:W-:Y:S01]  /*4290*/  BAR.SYNC.DEFER_BLOCKING 0x0 ;  /* 0x0000000000007b1d */ /* 0x000fe20000010000 */
[----:B-1----:R-:W-:Y:S04]  /*42a0*/  SHF.R.S32.HI R204, RZ, 0x1f, R204 ;  /* 0x0000001fffcc7819 */ /* 0x002fe800000114cc */
[----:B--2---:R-:W-:Y:S04]  /*42b0*/  LEA.HI R204, R204, R205, RZ, 0x6 ;  /* 0x000000cdcccc7211 */ /* 0x004fe800078f30ff */
[----:B------:R-:W-:Y:S01]  /*42c0*/  SHF.R.S32.HI R204, RZ, 0x6, R204 ;  /* 0x00000006ffcc7819 */ /* 0x000fe200000114cc */
[----:B------:R-:W-:Y:S05]  /*42d0*/  LDSM.16.M88.4 R32, [R189] ;  /* 0x00000000bd20783b */ /* 0x000fea0000000200 */
[----:B------:R-:W1:Y:S05]  /*42e0*/  LDSM.16.M88.4 R16, [R193+0xc000] ;  /* 0x00c00000c110783b */ /* 0x000e6a0000000200 */
[----:B------:R-:W2:Y:S05]  /*42f0*/  LDSM.16.M88.4 R28, [R189+0x1000] ;  /* 0x00100000bd1c783b */ /* 0x000eaa0000000200 */
[----:B------:R-:W3:Y:S05]  /*4300*/  LDSM.16.M88.4 R164, [R193+0xc800] ;  /* 0x00c80000c1a4783b */ /* 0x000eea0000000200 */
[----:B------:R-:W-:Y:S05]  /*4310*/  LDSM.16.M88.4 R168, [R0] ;  /* 0x0000000000a8783b */ /* 0x000fea0000000200 */
[----:B------:R-:W4:Y:S05]  /*4320*/  LDSM.16.M88.4 R172, [R190+0xc000] ;  /* 0x00c00000beac783b */ /* 0x000f2a0000000200 */
[----:B------:R-:W3:Y:S05]  /*4330*/  LDSM.16.M88.4 R176, [R0+0x1000] ;  /* 0x0010000000b0783b */ /* 0x000eea0000000200 */
[----:B------:R-:W3:Y:S01]  /*4340*/  LDSM.16.M88.4 R180, [R190+0xc800] ;  /* 0x00c80000beb4783b */ /* 0x000ee20000000200 */
        /* <DEDUP_REMOVED lines=19> */
[----:B------:R-:W3:Y:S05]  /*4480*/  LDSM.16.M88.4 R168, [R192+0xc800] ;  /* 0x00c80000c0a8783b */ /* 0x000eea0000000200 */
[----:B------:R-:W-:Y:S02]  /*4490*/  LDSM.16.M88.4 R180, [R191+0xc000] ;  /* 0x00c00000bfb4783b */ /* 0x000fe40000000200 */
[-C--:B-1----:R-:W-:Y:S08]  /*44a0*/  HMMA.16816.F32.BF16 R4, R164, R172.reuse, R4 ;  /* 0x000000aca404723c */ /* 0x082ff00000041804 */
[C---:B--2---:R-:W-:Y:S08]  /*44b0*/  HMMA.16816.F32.BF16 R8, R176.reuse, R172, R8 ;  /* 0x000000acb008723c */ /* 0x044ff00000041808 */
[-C--:B------:R-:W-:Y:S08]  /*44c0*/  HMMA.16816.F32.BF16 R12, R176, R174.reuse, R12 ;  /* 0x000000aeb00c723c */ /* 0x080ff0000004180c */
[C---:B------:R-:W-:Y:S01]  /*44d0*/  HMMA.16816.F32.BF16 R16, R164.reuse, R174, R16 ;  /* 0x000000aea410723c */ /* 0x040fe20000041810 */
[----:B------:R-:W1:Y:S07]  /*44e0*/  LDSM.16.M88.4 R172, [R2] ;  /* 0x0000000002ac783b */ /* 0x000e6e0000000200 */
[-C--:B---3--:R-:W-:Y:S08]  /*44f0*/  HMMA.16816.F32.BF16 R20, R164, R168.reuse, R20 ;  /* 0x000000a8a414723c */ /* 0x088ff00000041814 */
[C---:B------:R-:W-:Y:S07]  /*4500*/  HMMA.16816.F32.BF16 R24, R176.reuse, R168, R24 ;  /* 0x000000a8b018723c */ /* 0x040fee0000041818 */
[----:B------:R-:W-:Y:S01]  /*4510*/  MOV R168, UR19 ;  /* 0x0000001300a87c02 */ /* 0x000fe20008000f00 */
[-C--:B------:R-:W-:Y:S01]  /*4520*/  HMMA.16816.F32.BF16 R28, R176, R170.reuse, R28 ;  /* 0x000000aab01c723c */ /* 0x080fe2000004181c */
[----:B------:R-:W2:Y:S03]  /*4530*/  LDSM.16.M88.4 R176, [R2+0x1000] ;  /* 0x0010000002b0783b */ /* 0x000ea60000000200 */
[----:B------:R-:W-:Y:S01]  /*4540*/  IMAD.U32 R169, RZ, RZ, UR18 ;  /* 0x00000012ffa97e24 */ /* 0x000fe2000f8e00ff */
[C---:B------:R-:W-:Y:S03]  /*4550*/  LEA R184, P0, R239.reuse, R168, 0x2 ;  /* 0x000000a8efb87211 */ /* 0x040fe600078010ff */
[----:B------:R-:W-:Y:S01]  /*4560*/  HMMA.16816.F32.BF16 R32, R164, R170, R32 ;  /* 0x000000aaa420723c */ /* 0x000fe20000041820 */
[----:B------:R-:W3:Y:S03]  /*4570*/  LDSM.16.M88.4 R164, [R191+0xc800] ;  /* 0x00c80000bfa4783b */ /* 0x000ee60000000200 */
[----:B------:R-:W-:Y:S02]  /*4580*/  LEA.HI.X.SX32 R185, R239, R169, 0x2, P0 ;  /* 0x000000a9efb97211 */ /* 0x000fe400000f16ff */
[----:B------:R-:W-:Y:S01]  /*4590*/  LDSM.16.M88.4 R168, [R193+0x10000] ;  /* 0x01000000c1a8783b */ /* 0x000fe20000000200 */
[----:B------:R-:W-:Y:S01]  /*45a0*/  PLOP3.LUT P0, PT, PT, PT, UP0, 0x80, 0x0 ;  /* 0x000000000000781c */ /* 0x000fe20003f0f008 */
[-C--:B-1----:R-:W-:Y:S03]  /*45b0*/  HMMA.16816.F32.BF16 R4, R172, R180.reuse, R4 ;  /* 0x000000b4ac04723c */ /* 0x082fe60000041804 */
[----:B-----5:R1:W5:Y:S05]  /*45c0*/  LDG.E R201, [R184.64] ;  /* 0x00000004b8c97981 */ /* 0x02036a000c1e1900 */
[----:B------:R1:W5:Y:S05]  /*45d0*/  LDG.E R200, [R184.64+0x20] ;  /* 0x00002004b8c87981 */ /* 0x00036a000c1e1900 */
[----:B------:R1:W5:Y:S05]  /*45e0*/  LDG.E R199, [R184.64+0x80] ;  /* 0x00008004b8c77981 */ /* 0x00036a000c1e1900 */
[----:B------:R1:W5:Y:S01]  /*45f0*/  LDG.E R198, [R184.64+0xa0] ;  /* 0x0000a004b8c67981 */ /* 0x000362000c1e1900 */
        /* <DEDUP_REMOVED lines=9> */
[----:B------:R-:W2:Y:S05]  /*4690*/  LDSM.16.M88.4 R164, [R189+0x2000] ;  /* 0x00200000bda4783b */ /* 0x000eaa0000000200 */
[----:B------:R-:W3:Y:S02]  /*46a0*/  LDSM.16.M88.4 R172, [R189+0x3000] ;  /* 0x00300000bdac783b */ /* 0x000ee40000000200 */
        /* <DEDUP_REMOVED lines=10> */
[----:B------:R-:W2:Y:S05]  /*4750*/  LDSM.16.M88.4 R164, [R0+0x2000] ;  /* 0x0020000000a4783b */ /* 0x000eaa0000000200 */
[----:B------:R-:W3:Y:S02]  /*4760*/  LDSM.16.M88.4 R176, [R190+0x10800] ;  /* 0x01080000beb0783b */ /* 0x000ee40000000200 */
        /* <DEDUP_REMOVED lines=32> */
[----:B-1----:R-:W-:Y:S04]  /*4970*/  USHF.L.U32 UR13, UR14, 0x7, URZ ;  /* 0x000000070e0d7899 */ /* 0x002fe8000800063f */
[----:B------:R-:W-:Y:S02]  /*4980*/  UIADD3 UR15, UR13, UR12, URZ ;  /* 0x0000000c0d0f7290 */ /* 0x000fe4000fffe03f */
        /* <DEDUP_REMOVED lines=10> */
.L_x_1804:
[----:B-1----:R-:W-:Y:S01]  /*4a30*/  IADD3 R0, R239, UR8, RZ ;  /* 0x00000008ef007c10 */ /* 0x002fe2000fffe0ff */
        /* <DEDUP_REMOVED lines=31> */
[C---:B------:R-:W-:Y:S02]  /*4c30*/  IADD3 R173, R0.reuse, 0x1, RZ ;  /* 0x0000000100ad7810 */ /* 0x040fe40007ffe0ff */
[C---:B------:R-:W-:Y:S02]  /*4c40*/  IADD3 R172, R0.reuse, 0x8, RZ ;  /* 0x0000000800ac7810 */ /* 0x040fe40007ffe0ff */
[C---:B------:R-:W-:Y:S02]  /*4c50*/  IADD3 R171, R0.reuse, 0x9, RZ ;  /* 0x0000000900ab7810 */ /* 0x040fe40007ffe0ff */
[C---:B------:R-:W-:Y:S02]  /*4c60*/  IADD3 R170, R0.reuse, 0x10, RZ ;  /* 0x0000001000aa7810 */ /* 0x040fe40007ffe0ff */
[C---:B------:R-:W-:Y:S02]  /*4c70*/  ISETP.GE.OR P2, PT, R0.reuse, R174, !P2 ;  /* 0x000000ae0000720c */ /* 0x040fe40005746670 */
[C---:B------:R-:W-:Y:S02]  /*4c80*/  ISETP.GE.OR P0, PT, R0.reuse, R166, !P0 ;  /* 0x000000a60000720c */ /* 0x040fe40004706670 */
[C---:B------:R-:W-:Y:S02]  /*4c90*/  ISETP.GE.AND P6, PT, R0.reuse, R165, PT ;  /* 0x000000a50000720c */ /* 0x040fe40003fc6270 */
[----:B------:R-:W-:Y:S02]  /*4ca0*/  ISETP.GE.AND P5, PT, R0, R3, PT ;  /* 0x000000030000720c */ /* 0x000fe40003fa6270 */
[-C--:B------:R-:W-:Y:S02]  /*4cb0*/  ISETP.GE.AND P4, PT, R173, R175.reuse, PT ;  /* 0x000000afad00720c */ /* 0x080fe40003f86270 */
[-C--:B------:R-:W-:Y:S02]  /*4cc0*/  ISETP.GE.AND P3, PT, R172, R175.reuse, PT ;  /* 0x000000afac00720c */ /* 0x080fe40003f66270 */
[----:B------:R-:W-:Y:S02]  /*4cd0*/  FSEL R4, R4, -INF , !P2 ;  /* 0xff80000004047808 */ /* 0x000fe40005000000 */
[-C--:B------:R-:W-:Y:S02]  /*4ce0*/  ISETP.GE.AND P2, PT, R171, R175.reuse, PT ;  /* 0x000000afab00720c */ /* 0x080fe40003f46270 */
[----:B------:R-:W-:Y:S02]  /*4cf0*/  FSEL R6, R6, -INF , !P0 ;  /* 0xff80000006067808 */ /* 0x000fe40004000000 */
[-C--:B------:R-:W-:Y:S02]  /*4d00*/  ISETP.GE.AND P0, PT, R170, R175.reuse, PT ;  /* 0x000000afaa00720c */ /* 0x080fe40003f06270 */
[C---:B------:R-:W-:Y:S02]  /*4d10*/  IADD3 R169, R0.reuse, 0x11, RZ ;  /* 0x0000001100a97810 */ /* 0x040fe40007ffe0ff */
[C---:B------:R-:W-:Y:S02]  /*4d20*/  IADD3 R168, R0.reuse, 0x18, RZ ;  /* 0x0000001800a87810 */ /* 0x040fe40007ffe0ff */
[C---:B------:R-:W-:Y:S02]  /*4d30*/  ISETP.GE.OR P6, PT, R0.reuse, R164, !P6 ;  /* 0x000000a40000720c */ /* 0x040fe400077c6670 */
[C---:B------:R-:W-:Y:S02]  /*4d40*/  ISETP.GE.OR P5, PT, R0.reuse, R2, !P5 ;  /* 0x000000020000720c */ /* 0x040fe40006fa6670 */
[----:B------:R-:W-:Y:S02]  /*4d50*/  IADD3 R0, R0, 0x19, RZ ;  /* 0x0000001900007810 */ /* 0x000fe40007ffe0ff */
[-C--:B------:R-:W-:Y:S02]  /*4d60*/  ISETP.GE.OR P4, PT, R173, R174.reuse, !P4 ;  /* 0x000000aead00720c */ /* 0x080fe40006786670 */
[-C--:B------:R-:W-:Y:S02]  /*4d70*/  ISETP.GE.OR P3, PT, R172, R174.reuse, !P3 ;  /* 0x000000aeac00720c */ /* 0x080fe40005f66670 */
[-C--:B------:R-:W-:Y:S02]  /*4d80*/  ISETP.GE.OR P2, PT, R171, R174.reuse, !P2 ;  /* 0x000000aeab00720c */ /* 0x080fe40005746670 */
[-C--:B------:R-:W-:Y:S02]  /*4d90*/  ISETP.GE.OR P0, PT, R170, R174.reuse, !P0 ;  /* 0x000000aeaa00720c */ /* 0x080fe40004706670 */
[----:B------:R-:W-:Y:S02]  /*4da0*/  FSEL R8, R8, -INF , !P6 ;  /* 0xff80000008087808 */ /* 0x000fe40007000000 */
[-C--:B------:R-:W-:Y:S02]  /*4db0*/  ISETP.GE.AND P6, PT, R169, R175.reuse, PT ;  /* 0x000000afa900720c */ /* 0x080fe40003fc6270 */
[----:B------:R-:W-:Y:S02]  /*4dc0*/  FSEL R10, R10, -INF , !P5 ;  /* 0xff8000000a0a7808 */ /* 0x000fe40006800000 */
[-C--:B------:R-:W-:Y:S02]  /*4dd0*/  ISETP.GE.AND P5, PT, R168, R175.reuse, PT ;  /* 0x000000afa800720c */ /* 0x080fe40003fa6270 */
[----:B------:R-:W-:Y:S02]  /*4de0*/  FSEL R5, R5, -INF , !P4 ;  /* 0xff80000005057808 */ /* 0x000fe40006000000 */
[----:B------:R-:W-:Y:S02]  /*4df0*/  ISETP.GE.AND P4, PT, R0, R175, PT ;  /* 0x000000af0000720c */ /* 0x000fe40003f86270 */
[----:B------:R-:W-:Y:S02]  /*4e00*/  FSEL R16, R16, -INF , !P3 ;  /* 0xff80000010107808 */ /* 0x000fe40005800000 */
[-C--:B------:R-:W-:Y:S02]  /*4e10*/  ISETP.GE.AND P3, PT, R173, R167.reuse, PT ;  /* 0x000000a7ad00720c */ /* 0x080fe40003f66270 */
[----:B------:R-:W-:Y:S02]  /*4e20*/  FSEL R17, R17, -INF , !P2 ;  /* 0xff80000011117808 */ /* 0x000fe40005000000 */
[-C--:B------:R-:W-:Y:S02]  /*4e30*/  ISETP.GE.AND P2, PT, R172, R167.reuse, PT ;  /* 0x000000a7ac00720c */ /* 0x080fe40003f46270 */
[----:B------:R-:W-:Y:S02]  /*4e40*/  FSEL R20, R20, -INF , !P0 ;  /* 0xff80000014147808 */ /* 0x000fe40004000000 */
[-C--:B------:R-:W-:Y:S02]  /*4e50*/  ISETP.GE.AND P0, PT, R171, R167.reuse, PT ;  /* 0x000000a7ab00720c */ /* 0x080fe40003f06270 */
[-C--:B------:R-:W-:Y:S02]  /*4e60*/  ISETP.GE.OR P6, PT, R169, R174.reuse, !P6 ;  /* 0x000000aea900720c */ /* 0x080fe400077c6670 */
[-C--:B------:R-:W-:Y:S02]  /*4e70*/  ISETP.GE.OR P5, PT, R168, R174.reuse, !P5 ;  /* 0x000000aea800720c */ /* 0x080fe40006fa6670 */
[----:B------:R-:W-:Y:S02]  /*4e80*/  ISETP.GE.OR P4, PT, R0, R174, !P4 ;  /* 0x000000ae0000720c */ /* 0x000fe40006786670 */
        /* <DEDUP_REMOVED lines=63> */
.L_x_1805:
[----:B------:R-:W2:Y:S01]  /*5280*/  LDL R167, [R1+0x8] ;  /* 0x0000080001a77983 */ /* 0x000ea20000100800 */
[C---:B------:R-:W-:Y:S01]  /*5290*/  FMUL.FTZ R164, R242.reuse, 1.4426950216293334961 ;  /* 0x3fb8aa3bf2a47820 */ /* 0x040fe20000410000 */
[----:B------:R-:W-:Y:S01]  /*52a0*/  FSETP.NEU.FTZ.AND P0, PT, R242, -INF , PT ;  /* 0xff800000f200780b */ /* 0x000fe20003f1d000 */
[----:B------:R-:W-:Y:S01]  /*52b0*/  FMUL.FTZ R3, R243, 1.4426950216293334961 ;  /* 0x3fb8aa3bf3037820 */ /* 0x000fe20000410000 */
[----:B------:R-:W3:Y:S01]  /*52c0*/  LDL R166, [R1+0x14] ;  /* 0x0000140001a67983 */ /* 0x000ee20000100800 */
[----:B------:R-:W-:Y:S01]  /*52d0*/  FMUL.FTZ R2, R240, 1.4426950216293334961 ;  /* 0x3fb8aa3bf0027820 */ /* 0x000fe20000410000 */
[----:B------:R-:W-:Y:S01]  /*52e0*/  FSEL R164, R164, RZ, P0 ;  /* 0x000000ffa4a47208 */ /* 0x000fe20000000000 */
[----:B------:R-:W-:Y:S01]  /*52f0*/  FMUL.FTZ R0, R241, 1.4426950216293334961 ;  /* 0x3fb8aa3bf1007820 */ /* 0x000fe20000410000 */
[----:B------:R-:W4:Y:S01]  /*5300*/  LDL R165, [R1] ;  /* 0x0000000001a57983 */ /* 0x000f220000100800 */
[----:B------:R-:W-:Y:S01]  /*5310*/  FSETP.NEU.FTZ.AND P0, PT, R243, -INF , PT ;  /* 0xff800000f300780b */ /* 0x000fe20003f1d000 */
[----:B------:R-:W-:Y:S01]  /*5320*/  IMAD.SHL.U32 R180, R197, 0x2, RZ ;  /* 0x00000002c5b47824 */ /* 0x000fe200078e00ff */
[----:B------:R-:W-:Y:S01]  /*5330*/  UISETP.GT.AND UP2, UPT, UR7, UR20, UPT ;  /* 0x000000140700728c */ /* 0x000fe2000bf44270 */
[--C-:B------:R-:W-:Y:S01]  /*5340*/  FFMA.FTZ R4, R4, c[0x0][0x23c], -R164.reuse ;  /* 0x00008f0004047a23 */ /* 0x100fe200000108a4 */
[----:B------:R-:W-:Y:S01]  /*5350*/  FSEL R3, R3, RZ, P0 ;  /* 0x000000ff03037208 */ /* 0x000fe20000000000 */
[--C-:B------:R-:W-:Y:S01]  /*5360*/  FFMA.FTZ R16, R16, c[0x0][0x23c], -R164.reuse ;  /* 0x00008f0010107a23 */ /* 0x100fe200000108a4 */
[----:B------:R-:W-:Y:S01]  /*5370*/  FSETP.NEU.FTZ.AND P0, PT, R240, -INF , PT ;  /* 0xff800000f000780b */ /* 0x000fe20003f1d000 */
[----:B------:R1:W-:Y:S01]  /*5380*/  MUFU.EX2 R210, R4 ;  /* 0x0000000400d27308 */ /* 0x0003e20000000800 */
[----:B------:R-:W-:Y:S02]  /*5390*/  FFMA.FTZ R20, R20, c[0x0][0x23c], -R164 ;  /* 0x00008f0014147a23 */ /* 0x000fe400000108a4 */
[--C-:B------:R-:W-:Y:S01]  /*53a0*/  FFMA.FTZ R19, R19, c[0x0][0x23c], -R3.reuse ;  /* 0x00008f0013137a23 */ /* 0x100fe20000010803 */
[----:B------:R-:W-:Y:S01]  /*53b0*/  FSEL R2, R2, RZ, P0 ;  /* 0x000000ff02027208 */ /* 0x000fe20000000000 */
[--C-:B------:R-:W-:Y:S01]  /*53c0*/  FFMA.FTZ R18, R18, c[0x0][0x23c], -R3.reuse ;  /* 0x00008f0012127a23 */ /* 0x100fe20000010803 */
[----:B------:R-:W-:Y:S01]  /*53d0*/  FSETP.NEU.FTZ.AND P0, PT, R241, -INF , PT ;  /* 0xff800000f100780b */ /* 0x000fe20003f1d000 */
[--C-:B------:R-:W-:Y:S02]  /*53e0*/  FFMA.FTZ R7, R7, c[0x0][0x23c], -R3.reuse ;  /* 0x00008f0007077a23 */ /* 0x100fe40000010803 */
[--C-:B------:R-:W-:Y:S01]  /*53f0*/  FFMA.FTZ R28, R28, c[0x0][0x23c], -R2.reuse ;  /* 0x00008f001c1c7a23 */ /* 0x100fe20000010802 */
[----:B------:R-:W-:Y:S01]  /*5400*/  MUFU.EX2 R219, R19 ;  /* 0x0000001300db7308 */ /* 0x000fe20000000800 */
[----:B------:R-:W-:Y:S01]  /*5410*/  FSEL R0, R0, RZ, P0 ;  /* 0x000000ff00007208 */ /* 0x000fe20000000000 */
[----:B------:R-:W-:Y:S02]  /*5420*/  FFMA.FTZ R12, R12, c[0x0][0x23c], -R2 ;  /* 0x00008f000c0c7a23 */ /* 0x000fe40000010802 */
[--C-:B------:R-:W-:Y:S02]  /*5430*/  FFMA.FTZ R35, R35, c[0x0][0x23c], -R3.reuse ;  /* 0x00008f0023237a23 */ /* 0x100fe40000010803 */
[----:B------:R-:W-:Y:S02]  /*5440*/  FFMA.FTZ R15, R15, c[0x0][0x23c], -R0 ;  /* 0x00008f000f0f7a23 */ /* 0x000fe40000010800 */
[--C-:B------:R-:W-:Y:S02]  /*5450*/  FFMA.FTZ R34, R34, c[0x0][0x23c], -R3.reuse ;  /* 0x00008f0022227a23 */ /* 0x100fe40000010803 */
[----:B------:R-:W-:Y:S01]  /*5460*/  MUFU.EX2 R216, R18 ;  /* 0x0000001200d87308 */ /* 0x000fe20000000800 */
[--C-:B------:R-:W-:Y:S02]  /*5470*/  FFMA.FTZ R23, R23, c[0x0][0x23c], -R3.reuse ;  /* 0x00008f0017177a23 */ /* 0x100fe40000010803 */
[--C-:B------:R-:W-:Y:S02]  /*5480*/  FFMA.FTZ R22, R22, c[0x0][0x23c], -R3.reuse ;  /* 0x00008f0016167a23 */ /* 0x100fe40000010803 */
[----:B-1----:R-:W-:Y:S02]  /*5490*/  IMAD.U32 R4, RZ, RZ, UR14 ;  /* 0x0000000eff047e24 */ /* 0x002fe4000f8e00ff */
[----:B------:R-:W-:Y:S02]  /*54a0*/  FFMA.FTZ R3, R6, c[0x0][0x23c], -R3 ;  /* 0x00008f0006037a23 */ /* 0x000fe40000010803 */
[----:B------:R-:W-:Y:S01]  /*54b0*/  IMAD R4, R4, 0x4, R204 ;  /* 0x0000000404047824 */ /* 0x000fe200078e02cc */
[----:B------:R-:W-:Y:S01]  /*54c0*/  MUFU.EX2 R212, R7 ;  /* 0x0000000700d47308 */ /* 0x000fe20000000800 */
[----:B------:R-:W-:Y:S02]  /*54d0*/  FFMA.FTZ R177, R9, c[0x0][0x23c], -R2 ;  /* 0x00008f0009b17a23 */ /* 0x000fe40000010802 */
[--C-:B------:R-:W-:Y:S02]  /*54e0*/  FFMA.FTZ R32, R32, c[0x0][0x23c], -R164.reuse ;  /* 0x00008f0020207a23 */ /* 0x100fe400000108a4 */
[--C-:B------:R-:W-:Y:S02]  /*54f0*/  FFMA.FTZ R33, R33, c[0x0][0x23c], -R164.reuse ;  /* 0x00008f0021217a23 */ /* 0x100fe400000108a4 */
[----:B------:R-:W-:Y:S02]  /*5500*/  FFMA.FTZ R209, R21, c[0x0][0x23c], -R164 ;  /* 0x00008f0015d17a23 */ /* 0x000fe400000108a4 */
[----:B------:R-:W-:Y:S01]  /*5510*/  FFMA.FTZ R181, R13, c[0x0][0x23c], -R2 ;  /* 0x00008f000db57a23 */ /* 0x000fe20000010802 */
[----:B------:R1:W-:Y:S01]  /*5520*/  MUFU.EX2 R223, R28 ;  /* 0x0000001c00df7308 */ /* 0x0003e20000000800 */
[--C-:B------:R-:W-:Y:S02]  /*5530*/  FFMA.FTZ R11, R11, c[0x0][0x23c], -R0.reuse ;  /* 0x00008f000b0b7a23 */ /* 0x100fe40000010800 */
[--C-:B------:R-:W-:Y:S02]  /*5540*/  FFMA.FTZ R178, R10, c[0x0][0x23c], -R0.reuse ;  /* 0x00008f000ab27a23 */ /* 0x100fe40000010800 */
[----:B------:R-:W-:Y:S02]  /*5550*/  FFMA.FTZ R31, R31, c[0x0][0x23c], -R0 ;  /* 0x00008f001f1f7a23 */ /* 0x000fe40000010800 */
[--C-:B------:R-:W-:Y:S02]  /*5560*/  FFMA.FTZ R24, R24, c[0x0][0x23c], -R2.reuse ;  /* 0x00008f0018187a23 */ /* 0x100fe40000010802 */
[----:B------:R-:W-:Y:S01]  /*5570*/  FFMA.FTZ R25, R25, c[0x0][0x23c], -R2 ;  /* 0x00008f0019197a23 */ /* 0x000fe20000010802 */
[----:B------:R-:W-:Y:S01]  /*5580*/  MUFU.EX2 R218, R16 ;  /* 0x0000001000da7308 */ /* 0x000fe20000000800 */
[--C-:B------:R-:W-:Y:S02]  /*5590*/  FFMA.FTZ R27, R27, c[0x0][0x23c], -R0.reuse ;  /* 0x00008f001b1b7a23 */ /* 0x100fe40000010800 */
[----:B------:R-:W-:Y:S02]  /*55a0*/  FFMA.FTZ R26, R26, c[0x0][0x23c], -R0 ;  /* 0x00008f001a1a7a23 */ /* 0x000fe40000010800 */
[----:B------:R-:W-:Y:S05]  /*55b0*/  IMAD.MOV.U32 R194, RZ, RZ, 0x40 ;  /* 0x00000040ffc27424 */ /* 0x000fea00078e00ff */
[----:B------:R-:W-:Y:S01]  /*55c0*/  MUFU.EX2 R214, R12 ;  /* 0x0000000c00d67308 */ /* 0x000fe20000000800 */
[----:B------:R-:W-:Y:S01]  /*55d0*/  SEL R194, R194, 0xffffffc0, !P1 ;  /* 0xffffffc0c2c27807 */ /* 0x000fe20004800000 */
[--C-:B-1----:R-:W-:Y:S02]  /*55e0*/  FFMA.FTZ R28, R8, c[0x0][0x23c], -R2.reuse ;  /* 0x00008f00081c7a23 */ /* 0x102fe40000010802 */
[----:B------:R-:W-:Y:S02]  /*55f0*/  FFMA.FTZ R2, R29, c[0x0][0x23c], -R2 ;  /* 0x00008f001d027a23 */ /* 0x000fe40000010802 */
[----:B------:R-:W-:Y:S04]  /*5600*/  IMAD.IADD R185, R194, 0x1, R180 ;  /* 0x00000001c2b97824 */ /* 0x000fe800078e02b4 */
[----:B------:R-:W-:Y:S10]  /*5610*/  MUFU.EX2 R213, R15 ;  /* 0x0000000f00d57308 */ /* 0x000ff40000000800 */
[----:B------:R-:W-:Y:S10]  /*5620*/  MUFU.EX2 R220, R20 ;  /* 0x0000001400dc7308 */ /* 0x000ff40000000800 */
[----:B------:R-:W-:Y:S10]  /*5630*/  MUFU.EX2 R215, R22 ;  /* 0x0000001600d77308 */ /* 0x000ff40000000800 */
[----:B------:R1:W-:Y:S10]  /*5640*/  MUFU.EX2 R207, R3 ;  /* 0x0000000300cf7308 */ /* 0x0003f40000000800 */
[----:B------:R-:W-:Y:S10]  /*5650*/  MUFU.EX2 R221, R23 ;  /* 0x0000001700dd7308 */ /* 0x000ff40000000800 */
[----:B------:R-:W-:Y:S01]  /*5660*/  MUFU.EX2 R206, R11 ;  /* 0x0000000b00ce7308 */ /* 0x000fe20000000800 */
[--C-:B-1----:R-:W-:Y:S02]  /*5670*/  FFMA.FTZ R3, R14, c[0x0][0x23c], -R0.reuse ;  /* 0x00008f000e037a23 */ /* 0x102fe40000010800 */
[----:B------:R-:W-:Y:S07]  /*5680*/  FFMA.FTZ R0, R30, c[0x0][0x23c], -R0 ;  /* 0x00008f001e007a23 */ /* 0x000fee0000010800 */
[----:B------:R-:W-:Y:S10]  /*5690*/  MUFU.EX2 R205, R3 ;  /* 0x0000000300cd7308 */ /* 0x000ff40000000800 */
[----:B------:R-:W1:Y:S10]  /*56a0*/  MUFU.EX2 R225, R32 ;  /* 0x0000002000e17308 */ /* 0x000e740000000800 */
[----:B------:R-:W1:Y:S10]  /*56b0*/  MUFU.EX2 R226, R35 ;  /* 0x0000002300e27308 */ /* 0x000e740000000800 */
[----:B------:R-:W-:Y:S10]  /*56c0*/  MUFU.EX2 R222, R34 ;  /* 0x0000002200de7308 */ /* 0x000ff40000000800 */
[----:B------:R-:W1:Y:S10]  /*56d0*/  MUFU.EX2 R224, R31 ;  /* 0x0000001f00e07308 */ /* 0x000e740000000800 */
        /* <DEDUP_REMOVED lines=9> */
[----:B------:R-:W1:Y:S10]  /*5770*/  MUFU.EX2 R204, R27 ;  /* 0x0000001b00cc7308 */ /* 0x000e740000000800 */
[----:B------:R-:W-:Y:S10]  /*5780*/  MUFU.EX2 R202, R25 ;  /* 0x0000001900ca7308 */ /* 0x000ff40000000800 */
[----:B------:R-:W-:Y:S01]  /*5790*/  MUFU.EX2 R182, R26 ;  /* 0x0000001a00b67308 */ /* 0x000fe20000000800 */
[----:B--2---:R-:W-:Y:S05]  /*57a0*/  IMAD.WIDE.U32 R18, R167, -0x2daee0ad, RZ ;  /* 0xd2511f53a7127825 */ /* 0x004fea00078e00ff */
[----:B------:R-:W-:Y:S01]  /*57b0*/  LOP3.LUT R7, R19, UR31, R4, 0x96, !PT ;  /* 0x0000001f13077c12 */ /* 0x000fe2000f8e9604 */
[----:B------:R-:W-:Y:S01]  /*57c0*/  IMAD.U32 R4, RZ, RZ, UR7 ;  /* 0x00000007ff047e24 */ /* 0x000fe2000f8e00ff */
[----:B------:R-:W-:Y:S01]  /*57d0*/  LOP3.LUT R18, R18, UR32, RZ, 0x3c, !PT ;  /* 0x0000002012127c12 */ /* 0x000fe2000f8e3cff */
[----:B------:R-:W-:Y:S02]  /*57e0*/  FFMA.FTZ R19, R17, c[0x0][0x23c], -R164 ;  /* 0x00008f0011137a23 */ /* 0x000fe400000108a4 */
[----:B---3--:R-:W-:Y:S02]  /*57f0*/  IMAD R4, R4, 0x4, R166 ;  /* 0x0000000404047824 */ /* 0x008fe400078e02a6 */
[----:B------:R-:W-:Y:S01]  /*5800*/  FFMA.FTZ R164, R5, c[0x0][0x23c], -R164 ;  /* 0x00008f0005a47a23 */ /* 0x000fe200000108a4 */
[----:B------:R2:W3:Y:S01]  /*5810*/  MUFU.EX2 R211, R19 ;  /* 0x0000001300d37308 */ /* 0x0004e20000000800 */
[C---:B------:R-:W-:Y:S01]  /*5820*/  IMAD.WIDE.U32 R8, R4.reuse, -0x326172a9, RZ ;  /* 0xcd9e8d5704087825 */ /* 0x040fe200078e00ff */
[----:B------:R-:W-:Y:S03]  /*5830*/  IADD3 R6, R4, 0x2, RZ ;  /* 0x0000000204067810 */ /* 0x000fe60007ffe0ff */
[----:B------:R-:W-:Y:S01]  /*5840*/  IMAD.WIDE.U32 R4, R7, -0x326172a9, RZ ;  /* 0xcd9e8d5707047825 */ /* 0x000fe200078e00ff */
[-C--:B----4-:R-:W-:Y:S03]  /*5850*/  LOP3.LUT R9, R9, R165.reuse, RZ, 0x3c, !PT ;  /* 0x000000a509097212 */ /* 0x090fe600078e3cff */
[----:B------:R-:W-:Y:S01]  /*5860*/  IMAD.WIDE.U32 R6, R6, -0x326172a9, RZ ;  /* 0xcd9e8d5706067825 */ /* 0x000fe200078e00ff */
[----:B------:R-:W-:Y:S01]  /*5870*/  LOP3.LUT R16, R5, UR30, R8, 0x96, !PT ;  /* 0x0000001e05107c12 */ /* 0x000fe2000f8e9608 */
[----:B------:R-:W4:Y:S01]  /*5880*/  MUFU.EX2 R176, R164 ;  /* 0x000000a400b07308 */ /* 0x000f220000000800 */
[----:B------:R-:W-:Y:S01]  /*5890*/  LOP3.LUT R15, R4, UR34, RZ, 0x3c, !PT ;  /* 0x00000022040f7c12 */ /* 0x000fe2000f8e3cff */
[----:B------:R-:W-:Y:S01]  /*58a0*/  IMAD.WIDE.U32 R8, R9, -0x2daee0ad, RZ ;  /* 0xd2511f5309087825 */ /* 0x000fe200078e00ff */
[----:B------:R-:W-:Y:S02]  /*58b0*/  LOP3.LUT R7, R7, R165, RZ, 0x3c, !PT ;  /* 0x000000a507077212 */ /* 0x000fe400078e3cff */
[----:B------:R-:W-:Y:S01]  /*58c0*/  LOP3.LUT R12, R5, UR30, R6, 0x96, !PT ;  /* 0x0000001e050c7c12 */ /* 0x000fe2000f8e9606 */
[----:B------:R-:W-:Y:S01]  /*58d0*/  IMAD.WIDE.U32 R16, R16, -0x2daee0ad, RZ ;  /* 0xd2511f5310107825 */ /* 0x000fe200078e00ff */
[----:B------:R-:W-:Y:S03]  /*58e0*/  LOP3.LUT R4, R18, R9, RZ, 0x3c, !PT ;  /* 0x0000000912047212 */ /* 0x000fe600078e3cff */
[----:B------:R-:W-:Y:S01]  /*58f0*/  IMAD.WIDE.U32 R6, R7, -0x2daee0ad, RZ ;  /* 0xd2511f5307067825 */ /* 0x000fe200078e00ff */
[----:B------:R-:W-:Y:S03]  /*5900*/  LOP3.LUT R20, R17, UR29, R8, 0x96, !PT ;  /* 0x0000001d11147c12 */ /* 0x000fe6000f8e9608 */
[----:B------:R-:W-:Y:S01]  /*5910*/  IMAD.WIDE.U32 R12, R12, -0x2daee0ad, RZ ;  /* 0xd2511f530c0c7825 */ /* 0x000fe200078e00ff */
[----:B------:R-:W-:Y:S03]  /*5920*/  LOP3.LUT R5, R18, R7, RZ, 0x3c, !PT ;  /* 0x0000000712057212 */ /* 0x000fe600078e3cff */
[----:B------:R-:W-:Y:S01]  /*5930*/  IMAD.WIDE.U32 R20, R20, -0x326172a9, RZ ;  /* 0xcd9e8d5714147825 */ /* 0x000fe200078e00ff */
[----:B------:R-:W-:Y:S03]  /*5940*/  LOP3.LUT R8, R13, UR29, R6, 0x96, !PT ;  /* 0x0000001d0d087c12 */ /* 0x000fe6000f8e9606 */
[----:B------:R-:W-:Y:S04]  /*5950*/  IMAD.WIDE.U32 R6, R4, -0x326172a9, RZ ;  /* 0xcd9e8d5704067825 */ /* 0x000fe800078e00ff */
[----:B------:R-:W-:Y:S01]  /*5960*/  IMAD.WIDE.U32 R4, R5, -0x326172a9, RZ ;  /* 0xcd9e8d5705047825 */ /* 0x000fe200078e00ff */
[----:B------:R-:W-:Y:S02]  /*5970*/  LOP3.LUT R7, R15, R7, RZ, 0x3c, !PT ;  /* 0x000000070f077212 */ /* 0x000fe400078e3cff */
[----:B------:R-:W-:Y:S01]  /*5980*/  LOP3.LUT R18, R21, UR28, R6, 0x96, !PT ;  /* 0x0000001c15127c12 */ /* 0x000fe2000f8e9606 */
[----:B------:R-:W-:Y:S01]  /*5990*/  IMAD.WIDE.U32 R8, R8, -0x326172a9, RZ ;  /* 0xcd9e8d5708087825 */ /* 0x000fe200078e00ff */
[----:B------:R-:W-:Y:S03]  /*59a0*/  LOP3.LUT R5, R15, R5, RZ, 0x3c, !PT ;  /* 0x000000050f057212 */ /* 0x000fe600078e3cff */
[----:B------:R-:W-:Y:S01]  /*59b0*/  IMAD.WIDE.U32 R6, R7, -0x2daee0ad, RZ ;  /* 0xd2511f5307067825 */ /* 0x000fe200078e00ff */
[----:B------:R-:W-:Y:S03]  /*59c0*/  LOP3.LUT R22, R9, UR28, R4, 0x96, !PT ;  /* 0x0000001c09167c12 */ /* 0x000fe6000f8e9604 */
[----:B--2---:R-:W-:Y:S01]  /*59d0*/  IMAD.WIDE.U32 R18, R18, -0x2daee0ad, RZ ;  /* 0xd2511f5312127825 */ /* 0x004fe200078e00ff */
[----:B------:R-:W-:Y:S03]  /*59e0*/  LOP3.LUT R7, R7, UR27, R16, 0x96, !PT ;  /* 0x0000001b07077c12 */ /* 0x000fe6000f8e9610 */
[----:B------:R-:W-:Y:S01]  /*59f0*/  IMAD.WIDE.U32 R4, R5, -0x2daee0ad, RZ ;  /* 0xd2511f5305047825 */ /* 0x000fe200078e00ff */
        /* <DEDUP_REMOVED lines=16> */
[----:B------:R-:W-:Y:S02]  /*5b00*/  LOP3.LUT R16, R6, 0xffff, RZ, 0xc0, !PT ;  /* 0x0000ffff06107812 */ /* 0x000fe400078ec0ff */
[----:B------:R-:W-:Y:S01]  /*5b10*/  LOP3.LUT R9, R7, UR21, R8, 0x96, !PT ;  /* 0x0000001507097c12 */ /* 0x000fe2000f8e9608 */
[----:B------:R-:W-:Y:S01]  /*5b20*/  IMAD.WIDE.U32 R4, R4, -0x2daee0ad, RZ ;  /* 0xd2511f5304047825 */ /* 0x000fe200078e00ff */
[----:B------:R-:W-:Y:S02]  /*5b30*/  LOP3.LUT R22, R11, UR23, R22, 0x96, !PT ;  /* 0x000000170b167c12 */ /* 0x000fe4000f8e9616 */
[----:B------:R-:W-:Y:S02]  /*5b40*/  LOP3.LUT R11, R6, 0xff, RZ, 0xc0, !PT ;  /* 0x000000ff060b7812 */ /* 0x000fe400078ec0ff */
[----:B------:R-:W-:Y:S02]  /*5b50*/  SHF.R.U32.HI R17, RZ, 0x10, R4 ;  /* 0x00000010ff117819 */ /* 0x000fe40000011604 */
[C---:B------:R-:W-:Y:S02]  /*5b60*/  LOP3.LUT R19, R4.reuse, 0xffff, RZ, 0xc0, !PT ;  /* 0x0000ffff04137812 */ /* 0x040fe400078ec0ff */
[----:B------:R-:W-:Y:S02]  /*5b70*/  LOP3.LUT R8, R5, UR21, R10, 0x96, !PT ;  /* 0x0000001505087c12 */ /* 0x000fe4000f8e960a */
[----:B------:R-:W-:Y:S02]  /*5b80*/  LOP3.LUT R3, R4, 0xff, RZ, 0xc0, !PT ;  /* 0x000000ff04037812 */ /* 0x000fe400078ec0ff */
[----:B------:R-:W-:Y:S01]  /*5b90*/  SHF.R.U32.HI R7, RZ, 0x18, R4 ;  /* 0x00000018ff077819 */ /* 0x000fe20000011604 */
[----:B------:R-:W-:Y:S01]  /*5ba0*/  IMAD.WIDE.U32 R4, R18, -0x326172a9, RZ ;  /* 0xcd9e8d5712047825 */ /* 0x000fe200078e00ff */
[----:B------:R-:W-:Y:S02]  /*5bb0*/  SHF.R.U32.HI R10, RZ, 0x18, R6 ;  /* 0x00000018ff0a7819 */ /* 0x000fe40000011606 */
[----:B------:R-:W-:Y:S02]  /*5bc0*/  ISETP.LE.U32.AND P4, PT, R11, UR9, PT ;  /* 0x000000090b007c0c */ /* 0x000fe4000bf83070 */
[----:B------:R-:W-:Y:S02]  /*5bd0*/  ISETP.LE.U32.AND P3, PT, R10, UR9, PT ;  /* 0x000000090a007c0c */ /* 0x000fe4000bf63070 */
[----:B------:R-:W-:Y:S02]  /*5be0*/  ISETP.LE.U32.AND P2, PT, R3, UR9, PT ;  /* 0x0000000903007c0c */ /* 0x000fe4000bf43070 */
[----:B------:R-:W-:Y:S02]  /*5bf0*/  LOP3.LUT R3, R4, 0xff, RZ, 0xc0, !PT ;  /* 0x000000ff04037812 */ /* 0x000fe400078ec0ff */
[----:B------:R-:W-:Y:S02]  /*5c00*/  ISETP.LE.U32.AND P0, PT, R7, UR9, PT ;  /* 0x0000000907007c0c */ /* 0x000fe4000bf03070 */
[----:B------:R-:W-:Y:S02]  /*5c10*/  SHF.R.U32.HI R7, RZ, 0x18, R4 ;  /* 0x00000018ff077819 */ /* 0x000fe40000011604 */
[----:B------:R-:W-:Y:S01]  /*5c20*/  ISETP.LE.U32.AND P6, PT, R3, UR9, PT ;  /* 0x0000000903007c0c */ /* 0x000fe2000bfc3070 */
[----:B-1----:R-:W-:Y:S01]  /*5c30*/  @!P4 FADD.FTZ R225, -R225, -RZ ;  /* 0x800000ffe1e1c221 */ /* 0x002fe20000010100 */
[----:B------:R-:W-:Y:S01]  /*5c40*/  LOP3.LUT R3, R9, 0xff, RZ, 0xc0, !PT ;  /* 0x000000ff09037812 */ /* 0x000fe200078ec0ff */
[----:B------:R-:W-:Y:S01]  /*5c50*/  @!P3 FADD.FTZ R226, -R226, -RZ ;  /* 0x800000ffe2e2b221 */ /* 0x000fe20000010100 */
[----:B------:R-:W-:Y:S01]  /*5c60*/  SHF.R.U32.HI R13, RZ, 0x10, R6 ;  /* 0x00000010ff0d7819 */ /* 0x000fe20000011606 */
[----:B------:R-:W-:Y:S01]  /*5c70*/  @!P2 FADD.FTZ R223, -R223, -RZ ;  /* 0x800000ffdfdfa221 */ /* 0x000fe20000010100 */
[----:B------:R-:W-:Y:S02]  /*5c80*/  LOP3.LUT R6, R5, UR22, R12, 0x96, !PT ;  /* 0x0000001605067c12 */ /* 0x000fe4000f8e960c */
[----:B------:R-:W-:Y:S01]  /*5c90*/  SHF.R.U32.HI R12, RZ, 0x10, R4 ;  /* 0x00000010ff0c7819 */ /* 0x000fe20000011604 */
[----:B------:R-:W-:Y:S01]  /*5ca0*/  @!P0 FADD.FTZ R224, -R224, -RZ ;  /* 0x800000ffe0e08221 */ /* 0x000fe20000010100 */
[----:B------:R-:W-:Y:S01]  /*5cb0*/  LOP3.LUT R15, R4, 0xffff, RZ, 0xc0, !PT ;  /* 0x0000ffff040f7812 */ /* 0x000fe200078ec0ff */
[----:B------:R-:W-:Y:S01]  /*5cc0*/  IMAD.WIDE.U32 R4, R22, -0x326172a9, RZ ;  /* 0xcd9e8d5716047825 */ /* 0x000fe200078e00ff */
[----:B------:R-:W-:Y:S02]  /*5cd0*/  ISETP.LE.U32.AND P5, PT, R7, UR9, PT ;  /* 0x0000000907007c0c */ /* 0x000fe4000bfa3070 */
[--C-:B------:R-:W-:Y:S01]  /*5ce0*/  SHF.R.U32.HI R7, RZ, 0x18, R9.reuse ;  /* 0x00000018ff077819 */ /* 0x100fe20000011609 */
[----:B------:R-:W-:Y:S01]  /*5cf0*/  @!P6 FADD.FTZ R218, -R218, -RZ ;  /* 0x800000ffdadae221 */ /* 0x000fe20000010100 */
[----:B------:R-:W-:Y:S02]  /*5d00*/  ISETP.LE.U32.AND P4, PT, R3, UR9, PT ;  /* 0x0000000903007c0c */ /* 0x000fe4000bf83070 */
[----:B------:R-:W-:Y:S02]  /*5d10*/  LOP3.LUT R3, R13, 0xff, RZ, 0xc0, !PT ;  /* 0x000000ff0d037812 */ /* 0x000fe400078ec0ff */
[----:B------:R-:W-:Y:S02]  /*5d20*/  ISETP.LE.U32.AND P3, PT, R7, UR9, PT ;  /* 0x0000000907007c0c */ /* 0x000fe4000bf63070 */
[----:B------:R-:W-:Y:S02]  /*5d30*/  ISETP.LE.U32.AND P2, PT, R3, UR9, PT ;  /* 0x0000000903007c0c */ /* 0x000fe4000bf43070 */
[----:B------:R-:W-:Y:S01]  /*5d40*/  LOP3.LUT R3, R5, UR22, R14, 0x96, !PT ;  /* 0x0000001605037c12 */ /* 0x000fe2000f8e960e */
[----:B------:R-:W-:Y:S01]  /*5d50*/  @!P5 FADD.FTZ R219, -R219, -RZ ;  /* 0x800000ffdbdbd221 */ /* 0x000fe20000010100 */
[----:B------:R-:W-:Y:S02]  /*5d60*/  LOP3.LUT R10, R4, 0xff, RZ, 0xc0, !PT ;  /* 0x000000ff040a7812 */ /* 0x000fe400078ec0ff */
[--C-:B------:R-:W-:Y:S01]  /*5d70*/  SHF.R.U32.HI R11, RZ, 0x18, R4.reuse ;  /* 0x00000018ff0b7819 */ /* 0x100fe20000011604 */
[----:B------:R-:W-:Y:S01]  /*5d80*/  @!P4 FADD.FTZ R220, -R220, -RZ ;  /* 0x800000ffdcdcc221 */ /* 0x000fe20000010100 */
[----:B------:R-:W-:Y:S02]  /*5d90*/  SHF.R.U32.HI R13, RZ, 0x10, R4 ;  /* 0x00000010ff0d7819 */ /* 0x000fe40000011604 */
[----:B------:R-:W-:Y:S01]  /*5da0*/  LOP3.LUT R14, R4, 0xffff, RZ, 0xc0, !PT ;  /* 0x0000ffff040e7812 */ /* 0x000fe200078ec0ff */
[----:B------:R-:W-:Y:S01]  /*5db0*/  @!P3 FADD.FTZ R221, -R221, -RZ ;  /* 0x800000ffddddb221 */ /* 0x000fe20000010100 */
[----:B------:R-:W-:Y:S01]  /*5dc0*/  SHF.R.U32.HI R4, RZ, 0x18, R6 ;  /* 0x00000018ff047819 */ /* 0x000fe20000011606 */
[----:B------:R-:W-:Y:S01]  /*5dd0*/  @!P2 FADD.FTZ R222, -R222, -RZ ;  /* 0x800000ffdedea221 */ /* 0x000fe20000010100 */
[----:B------:R-:W-:Y:S02]  /*5de0*/  SHF.R.U32.HI R5, RZ, 0x18, R8 ;  /* 0x00000018ff057819 */ /* 0x000fe40000011608 */
[----:B------:R-:W-:Y:S02]  /*5df0*/  ISETP.LE.U32.AND P6, PT, R4, UR9, PT ;  /* 0x0000000904007c0c */ /* 0x000fe4000bfc3070 */
[----:B------:R-:W-:Y:S02]  /*5e00*/  LOP3.LUT R4, R6, 0xff, RZ, 0xc0, !PT ;  /* 0x000000ff06047812 */ /* 0x000fe400078ec0ff */
[----:B------:R-:W-:Y:S02]  /*5e10*/  ISETP.LE.U32.AND P4, PT, R5, UR9, PT ;  /* 0x0000000905007c0c */ /* 0x000fe4000bf83070 */
[----:B------:R-:W-:Y:S02]  /*5e20*/  ISETP.LE.U32.AND P5, PT, R4, UR9, PT ;  /* 0x0000000904007c0c */ /* 0x000fe4000bfa3070 */
[----:B------:R-:W-:Y:S02]  /*5e30*/  LOP3.LUT R4, R12, 0xff, RZ, 0xc0, !PT ;  /* 0x000000ff0c047812 */ /* 0x000fe400078ec0ff */
[----:B------:R-:W-:Y:S02]  /*5e40*/  SHF.R.U32.HI R5, RZ, 0x8, R16 ;  /* 0x00000008ff057819 */ /* 0x000fe40000011610 */
[----:B------:R-:W-:Y:S01]  /*5e50*/  ISETP.LE.U32.AND P3, PT, R4, UR9, PT ;  /* 0x0000000904007c0c */ /* 0x000fe2000bf63070 */
[----:B------:R-:W-:Y:S01]  /*5e60*/  @!P6 FADD.FTZ R212, -R212, -RZ ;  /* 0x800000ffd4d4e221 */ /* 0x000fe20000010100 */
[----:B------:R-:W-:Y:S02]  /*5e70*/  SHF.R.U32.HI R4, RZ, 0x10, R9 ;  /* 0x00000010ff047819 */ /* 0x000fe40000011609 */
[----:B------:R-:W-:Y:S01]  /*5e80*/  ISETP.LE.U32.AND P2, PT, R10, UR9, PT ;  /* 0x000000090a007c0c */ /* 0x000fe2000bf43070 */
[----:B------:R-:W-:Y:S01]  /*5e90*/  @!P4 FADD.FTZ R204, -R204, -RZ ;  /* 0x800000ffccccc221 */ /* 0x000fe20000010100 */
[----:B------:R-:W-:Y:S01]  /*5ea0*/  LOP3.LUT R4, R4, 0xff, RZ, 0xc0, !PT ;  /* 0x000000ff04047812 */ /* 0x000fe200078ec0ff */
[----:B------:R-:W-:Y:S01]  /*5eb0*/  @!P5 FADD.FTZ R210, -R210, -RZ ;  /* 0x800000ffd2d2d221 */ /* 0x000fe20000010100 */
[----:B------:R-:W-:Y:S02]  /*5ec0*/  ISETP.LE.U32.AND P6, PT, R11, UR9, PT ;  /* 0x000000090b007c0c */ /* 0x000fe4000bfc3070 */
[----:B------:R-:W-:Y:S02]  /*5ed0*/  ISETP.LE.U32.AND P5, PT, R4, UR9, PT ;  /* 0x0000000904007c0c */ /* 0x000fe4000bfa3070 */
[----:B------:R-:W-:Y:S01]  /*5ee0*/  LOP3.LUT R7, R8, 0xff, RZ, 0xc0, !PT ;  /* 0x000000ff08077812 */ /* 0x000fe200078ec0ff */
[----:B------:R-:W-:Y:S01]  /*5ef0*/  @!P3 FADD.FTZ R216, -R216, -RZ ;  /* 0x800000ffd8d8b221 */ /* 0x000fe20000010100 */
[----:B------:R-:W-:Y:S02]  /*5f00*/  LOP3.LUT R4, R5, 0xffff, RZ, 0xc0, !PT ;  /* 0x0000ffff05047812 */ /* 0x000fe400078ec0ff */
[----:B------:R-:W-:Y:S01]  /*5f10*/  SHF.R.U32.HI R5, RZ, 0x10, R6 ;  /* 0x00000010ff057819 */ /* 0x000fe20000011606 */
[----:B------:R-:W-:Y:S01]  /*5f20*/  @!P2 FADD.FTZ R214, -R214, -RZ ;  /* 0x800000ffd6d6a221 */ /* 0x000fe20000010100 */
[----:B------:R-:W-:Y:S02]  /*5f30*/  ISETP.LE.U32.AND P0, PT, R7, UR9, PT ;  /* 0x0000000907007c0c */ /* 0x000fe4000bf03070 */
[----:B------:R-:W-:Y:S01]  /*5f40*/  SHF.R.U32.HI R7, RZ, 0x8, R15 ;  /* 0x00000008ff077819 */ /* 0x000fe2000001160f */
[----:B------:R-:W-:Y:S01]  /*5f50*/  @!P6 FADD.FTZ R213, -R213, -RZ ;  /* 0x800000ffd5d5e221 */ /* 0x000fe20000010100 */
[----:B------:R-:W-:Y:S01]  /*5f60*/  ISETP.LE.U32.AND P3, PT, R4, UR9, PT ;  /* 0x0000000904007c0c */ /* 0x000fe2000bf63070 */
[----:B------:R-:W-:Y:S01]  /*5f70*/  @!P5 FADD.FTZ R215, -R215, -RZ ;  /* 0x800000ffd7d7d221 */ /* 0x000fe20000010100 */
[----:B------:R-:W-:Y:S02]  /*5f80*/  LOP3.LUT R4, R5, 0xff, RZ, 0xc0, !PT ;  /* 0x000000ff05047812 */ /* 0x000fe400078ec0ff */
[----:B------:R-:W-:Y:S02]  /*5f90*/  LOP3.LUT R5, R7, 0xffff, RZ, 0xc0, !PT ;  /* 0x0000ffff07057812 */ /* 0x000fe400078ec0ff */
[----:B------:R-:W-:Y:S02]  /*5fa0*/  ISETP.LE.U32.AND P2, PT, R4, UR9, PT ;  /* 0x0000000904007c0c */ /* 0x000fe4000bf43070 */
[----:B------:R-:W-:Y:S01]  /*5fb0*/  LOP3.LUT R4, R3, 0xff, RZ, 0xc0, !PT ;  /* 0x000000ff03047812 */ /* 0x000fe200078ec0ff */
[----:B------:R-:W-:Y:S01]  /*5fc0*/  @!P0 FADD.FTZ R203, -R203, -RZ ;  /* 0x800000ffcbcb8221 */ /* 0x000fe20000010100 */
[----:B------:R-:W-:Y:S02]  /*5fd0*/  ISETP.LE.U32.AND P6, PT, R5, UR9, PT ;  /* 0x0000000905007c0c */ /* 0x000fe4000bfc3070 */
[----:B------:R-:W-:Y:S01]  /*5fe0*/  ISETP.LE.U32.AND P5, PT, R4, UR9, PT ;  /* 0x0000000904007c0c */ /* 0x000fe2000bfa3070 */
[----:B------:R-:W-:Y:S01]  /*5ff0*/  @!P3 FADD.FTZ R217, -R217, -RZ ;  /* 0x800000ffd9d9b221 */ /* 0x000fe20000010100 */
[----:B------:R-:W-:Y:S02]  /*6000*/  LOP3.LUT R4, R9, 0xffff, RZ, 0xc0, !PT ;  /* 0x0000ffff09047812 */ /* 0x000fe400078ec0ff */
[--C-:B------:R-:W-:Y:S02]  /*6010*/  SHF.R.U32.HI R5, RZ, 0x18, R3.reuse ;  /* 0x00000018ff057819 */ /* 0x100fe40000011603 */
[----:B------:R-:W-:Y:S01]  /*6020*/  SHF.R.U32.HI R4, RZ, 0x8, R4 ;  /* 0x00000008ff047819 */ /* 0x000fe20000011604 */
[----:B------:R-:W-:Y:S01]  /*6030*/  @!P2 FADD.FTZ R207, -R207, -RZ ;  /* 0x800000ffcfcfa221 */ /* 0x000fe20000010100 */
[----:B------:R-:W-:Y:S02]  /*6040*/  ISETP.LE.U32.AND P3, PT, R5, UR9, PT ;  /* 0x0000000905007c0c */ /* 0x000fe4000bf63070 */
[----:B------:R-:W-:Y:S01]  /*6050*/  LOP3.LUT R5, R13, 0xff, RZ, 0xc0, !PT ;  /* 0x000000ff0d057812 */ /* 0x000fe200078ec0ff */
[----:B---3--:R-:W-:Y:S01]  /*6060*/  @!P6 FADD.FTZ R211, -R211, -RZ ;  /* 0x800000ffd3d3e221 */ /* 0x008fe20000010100 */
[----:B------:R-:W-:Y:S01]  /*6070*/  LOP3.LUT R4, R4, 0xffff, RZ, 0xc0, !PT ;  /* 0x0000ffff04047812 */ /* 0x000fe200078ec0ff */
[----:B------:R-:W-:Y:S01]  /*6080*/  @!P5 FADD.FTZ R208, -R208, -RZ ;  /* 0x800000ffd0d0d221 */ /* 0x000fe20000010100 */
[----:B------:R-:W-:Y:S02]  /*6090*/  ISETP.LE.U32.AND P2, PT, R5, UR9, PT ;  /* 0x0000000905007c0c */ /* 0x000fe4000bf43070 */
[----:B------:R-:W-:Y:S02]  /*60a0*/  SHF.R.U32.HI R5, RZ, 0x10, R3 ;  /* 0x00000010ff057819 */ /* 0x000fe40000011603 */
[----:B------:R-:W-:Y:S02]  /*60b0*/  ISETP.LE.U32.AND P6, PT, R4, UR9, PT ;  /* 0x0000000904007c0c */ /* 0x000fe4000bfc3070 */
[----:B------:R-:W-:Y:S01]  /*60c0*/  LOP3.LUT R4, R5, 0xff, RZ, 0xc0, !PT ;  /* 0x000000ff05047812 */ /* 0x000fe200078ec0ff */
[----:B------:R-:W-:Y:S01]  /*60d0*/  @!P3 FADD.FTZ R206, -R206, -RZ ;  /* 0x800000ffceceb221 */ /* 0x000fe20000010100 */
[----:B------:R-:W-:Y:S02]  /*60e0*/  LOP3.LUT R3, R3, 0xffff, RZ, 0xc0, !PT ;  /* 0x0000ffff03037812 */ /* 0x000fe400078ec0ff */
[----:B------:R-:W-:Y:S02]  /*60f0*/  ISETP.LE.U32.AND P3, PT, R4, UR9, PT ;  /* 0x0000000904007c0c */ /* 0x000fe4000bf63070 */
[----:B------:R-:W-:Y:S01]  /*6100*/  SHF.R.U32.HI R4, RZ, 0x8, R14 ;  /* 0x00000008ff047819 */ /* 0x000fe2000001160e */
[----:B------:R-:W-:Y:S01]  /*6110*/  @!P2 FADD.FTZ R205, -R205, -RZ ;  /* 0x800000ffcdcda221 */ /* 0x000fe20000010100 */
[----:B------:R-:W-:Y:S02]  /*6120*/  SHF.R.U32.HI R5, RZ, 0x8, R3 ;  /* 0x00000008ff057819 */ /* 0x000fe40000011603 */
[----:B------:R-:W-:Y:S01]  /*6130*/  LOP3.LUT R3, R4, 0xffff, RZ, 0xc0, !PT ;  /* 0x0000ffff04037812 */ /* 0x000fe200078ec0ff */
[----:B------:R-:W-:Y:S01]  /*6140*/  @!P6 FADD.FTZ R209, -R209, -RZ ;  /* 0x800000ffd1d1e221 */ /* 0x000fe20000010100 */
[----:B------:R-:W-:Y:S02]  /*6150*/  LOP3.LUT R6, R6, 0xffff, RZ, 0xc0, !PT ;  /* 0x0000ffff06067812 */ /* 0x000fe400078ec0ff */
[----:B------:R-:W-:Y:S02]  /*6160*/  ISETP.LE.U32.AND P6, PT, R3, UR9, PT ;  /* 0x0000000903007c0c */ /* 0x000fe4000bfc3070 */
[----:B------:R-:W-:Y:S01]  /*6170*/  SHF.R.U32.HI R3, RZ, 0x10, R8 ;  /* 0x00000010ff037819 */ /* 0x000fe20000011608 */
[----:B------:R-:W-:Y:S01]  /*6180*/  @!P3 FADD.FTZ R178, -R178, -RZ ;  /* 0x800000ffb2b2b221 */ /* 0x000fe20000010100 */
[----:B------:R-:W-:Y:S02]  /*6190*/  SHF.R.U32.HI R6, RZ, 0x8, R6 ;  /* 0x00000008ff067819 */ /* 0x000fe40000011606 */
[----:B------:R-:W-:Y:S02]  /*61a0*/  LOP3.LUT R2, R3, 0xff, RZ, 0xc0, !PT ;  /* 0x000000ff03027812 */ /* 0x000fe400078ec0ff */
[----:B------:R-:W-:Y:S02]  /*61b0*/  LOP3.LUT R6, R6, 0xffff, RZ, 0xc0, !PT ;  /* 0x0000ffff06067812 */ /* 0x000fe400078ec0ff */
[----:B------:R-:W-:Y:S02]  /*61c0*/  ISETP.LE.U32.AND P3, PT, R2, UR9, PT ;  /* 0x0000000902007c0c */ /* 0x000fe4000bf63070 */
[----:B------:R-:W-:Y:S01]  /*61d0*/  F2FP.RELU.BF16.PACK_AB R2, R212, R207 ;  /* 0x000000cfd402723e */ /* 0x000fe200000018ff */
[----:B------:R-:W-:Y:S01]  /*61e0*/  @!P6 FADD.FTZ R181, -R181, -RZ ;  /* 0x800000ffb5b5e221 */ /* 0x000fe20000010100 */
[----:B------:R-:W-:Y:S02]  /*61f0*/  ISETP.LE.U32.AND P5, PT, R6, UR9, PT ;  /* 0x0000000906007c0c */ /* 0x000fe4000bfa3070 */
[----:B------:R-:W-:Y:S01]  /*6200*/  LOP3.LUT R4, R5, 0xffff, RZ, 0xc0, !PT ;  /* 0x0000ffff05047812 */ /* 0x000fe200078ec0ff */
[----:B------:R1:W-:Y:S01]  /*6210*/  STS [R234+0x20400], R2 ;  /* 0x02040002ea007388 */ /* 0x0003e20000000800 */
[----:B------:R-:W-:Y:S02]  /*6220*/  LOP3.LUT R8, R8, 0xffff, RZ, 0xc0, !PT ;  /* 0x0000ffff08087812 */ /* 0x000fe400078ec0ff */
[----:B------:R-:W-:Y:S02]  /*6230*/  SHF.R.U32.HI R3, RZ, 0x8, R19 ;  /* 0x00000008ff037819 */ /* 0x000fe40000011613 */
[----:B------:R-:W-:Y:S01]  /*6240*/  F2FP.RELU.BF16.PACK_AB R0, R219, R216 ;  /* 0x000000d8db00723e */ /* 0x000fe200000018ff */
[----:B------:R-:W-:Y:S01]  /*6250*/  @!P3 FADD.FTZ R182, -R182, -RZ ;  /* 0x800000ffb6b6b221 */ /* 0x000fe20000010100 */
[----:B------:R-:W-:Y:S02]  /*6260*/  LOP3.LUT R3, R3, 0xffff, RZ, 0xc0, !PT ;  /* 0x0000ffff03037812 */ /* 0x000fe400078ec0ff */
[----:B------:R-:W-:Y:S01]  /*6270*/  LOP3.LUT R6, R17, 0xff, RZ, 0xc0, !PT ;  /* 0x000000ff11067812 */ /* 0x000fe200078ec0ff */
[----:B----4-:R-:W-:Y:S01]  /*6280*/  @!P5 FADD.FTZ R176, -R176, -RZ ;  /* 0x800000ffb0b0d221 */ /* 0x010fe20000010100 */
[----:B------:R-:W-:Y:S02]  /*6290*/  ISETP.LE.U32.AND P5, PT, R4, UR9, PT ;  /* 0x0000000904007c0c */ /* 0x000fe4000bfa3070 */
[----:B------:R-:W-:Y:S02]  /*62a0*/  SHF.R.U32.HI R4, RZ, 0x8, R8 ;  /* 0x00000008ff047819 */ /* 0x000fe40000011608 */
[----:B------:R-:W-:Y:S02]  /*62b0*/  F2FP.RELU.BF16.PACK_AB R5, R176, R210 ;  /* 0x000000d2b005723e */ /* 0x000fe400000018ff */
[----:B------:R-:W-:Y:S02]  /*62c0*/  LOP3.LUT R4, R4, 0xffff, RZ, 0xc0, !PT ;  /* 0x0000ffff04047812 */ /* 0x000fe400078ec0ff */
[----:B------:R-:W-:Y:S01]  /*62d0*/  ISETP.LE.U32.AND P6, PT, R3, UR9, PT ;  /* 0x0000000903007c0c */ /* 0x000fe2000bfc3070 */
[----:B------:R2:W-:Y:S01]  /*62e0*/  STS [R234+0x20000], R5 ;  /* 0x02000005ea007388 */ /* 0x0005e20000000800 */
[----:B------:R-:W-:Y:S02]  /*62f0*/  F2FP.RELU.BF16.PACK_AB R3, R206, R178 ;  /* 0x000000b2ce03723e */ /* 0x000fe400000018ff */
[----:B------:R-:W-:Y:S01]  /*6300*/  ISETP.LE.U32.AND P2, PT, R6, UR9, PT ;  /* 0x0000000906007c0c */ /* 0x000fe2000bf43070 */
[----:B------:R-:W-:Y:S01]  /*6310*/  @!P5 FADD.FTZ R177, -R177, -RZ ;  /* 0x800000ffb1b1d221 */ /* 0x000fe20000010100 */
[----:B-1----:R-:W-:Y:S01]  /*6320*/  F2FP.RELU.BF16.PACK_AB R2, R211, R218 ;  /* 0x000000dad302723e */ /* 0x002fe200000018ff */
        /* <DEDUP_REMOVED lines=10> */
[----:B------:R-:W-:Y:S01]  /*63d0*/  FSETP.GE.FTZ.AND P2, PT, R176, RZ, PT ;  /* 0x000000ffb000720b */ /* 0x000fe20003f56000 */
[----:B------:R4:W-:Y:S02]  /*63e0*/  STS [R234+0x21400], R3 ;  /* 0x02140003ea007388 */ /* 0x0009e40000000800 */
[----:B------:R-:W-:Y:S01]  /*63f0*/  @!P5 FADD.FTZ R202, -R202, -RZ ;  /* 0x800000ffcacad221 */ /* 0x000fe20000010100 */
[----:B--2---:R-:W-:Y:S05]  /*6400*/  F2FP.RELU.BF16.PACK_AB R5, R181, R214 ;  /* 0x000000d6b505723e */ /* 0x004fea00000018ff */
[----:B------:R-:W-:Y:S01]  /*6410*/  STS [R235+0x21000], R5 ;  /* 0x02100005eb007388 */ /* 0x000fe20000000800 */
[----:B-1----:R-:W-:Y:S02]  /*6420*/  F2FP.RELU.BF16.PACK_AB R0, R217, R225 ;  /* 0x000000e1d900723e */ /* 0x002fe400000018ff */
[----:B---3--:R-:W-:Y:S02]  /*6430*/  F2FP.RELU.BF16.PACK_AB R2, R221, R215 ;  /* 0x000000d7dd02723e */ /* 0x008fe400000018ff */
[----:B----4-:R-:W-:Y:S02]  /*6440*/  F2FP.RELU.BF16.PACK_AB R4, R213, R205 ;  /* 0x000000cdd504723e */ /* 0x010fe400000018ff */
[----:B------:R-:W-:Y:S03]  /*6450*/  F2FP.RELU.BF16.PACK_AB R3, R209, R220 ;  /* 0x000000dcd103723e */ /* 0x000fe600000018ff */
[----:B------:R1:W-:Y:S04]  /*6460*/  STS [R235+0x21400], R4 ;  /* 0x02140004eb007388 */ /* 0x0003e80000000800 */
[----:B------:R2:W-:Y:S04]  /*6470*/  STS [R232+0x20000], R3 ;  /* 0x02000003e8007388 */ /* 0x0005e80000000800 */
[----:B------:R3:W-:Y:S04]  /*6480*/  STS [R232+0x20400], R2 ;  /* 0x02040002e8007388 */ /* 0x0007e80000000800 */
[----:B------:R4:W-:Y:S01]  /*6490*/  STS [R233+0x20000], R0 ;  /* 0x02000000e9007388 */ /* 0x0009e20000000800 */
[----:B-1----:R-:W-:Y:S02]  /*64a0*/  F2FP.RELU.BF16.PACK_AB R4, R202, R203 ;  /* 0x000000cbca04723e */ /* 0x002fe400000018ff */
[----:B--2---:R-:W-:Y:S02]  /*64b0*/  F2FP.RELU.BF16.PACK_AB R3, R204, R182 ;  /* 0x000000b6cc03723e */ /* 0x004fe400000018ff */
[----:B---3--:R-:W-:Y:S02]  /*64c0*/  F2FP.RELU.BF16.PACK_AB R2, R183, R223 ;  /* 0x000000dfb702723e */ /* 0x008fe400000018ff */
[----:B----4-:R-:W-:Y:S05]  /*64d0*/  F2FP.RELU.BF16.PACK_AB R0, R226, R222 ;  /* 0x000000dee200723e */ /* 0x010fea00000018ff */
[----:B------:R1:W-:Y:S04]  /*64e0*/  STS [R233+0x20400], R0 ;  /* 0x02040000e9007388 */ /* 0x0003e80000000800 */
[----:B------:R-:W-:Y:S04]  /*64f0*/  STS [R232+0x21000], R4 ;  /* 0x02100004e8007388 */ /* 0x000fe80000000800 */
[----:B------:R2:W-:Y:S04]  /*6500*/  STS [R232+0x21400], R3 ;  /* 0x02140003e8007388 */ /* 0x0005e80000000800 */
[----:B------:R-:W-:Y:S01]  /*6510*/  STS [R233+0x21000], R2 ;  /* 0x02100002e9007388 */ /* 0x000fe20000000800 */
[----:B-1----:R-:W-:Y:S05]  /*6520*/  F2FP.RELU.BF16.PACK_AB R0, R224, R179 ;  /* 0x000000b3e000723e */ /* 0x002fea00000018ff */
[----:B------:R-:W-:Y:S01]  /*6530*/  STS [R233+0x21400], R0 ;  /* 0x02140000e9007388 */ /* 0x000fe20000000800 */
[----:B--2---:R-:W-:Y:S03]  /*6540*/  IMAD.IADD R3, R195, 0x1, R180 ;  /* 0x00000001c3037824 */ /* 0x004fe600078e02b4 */
[----:B------:R-:W-:Y:S01]  /*6550*/  LDSM.16.M88.4 R32, [R180+0x8000] ;  /* 0x00800000b420783b */ /* 0x000fe20000000200 */
[----:B------:R-:W-:Y:S07]  /*6560*/  IMAD.IADD R184, R194, 0x1, R3 ;  /* 0x00000001c2b87824 */ /* 0x000fee00078e0203 */
        /* <DEDUP_REMOVED lines=91> */
[----:B------:R-:W1:Y:S02]  /*6b20*/  LDSM.16.M88.4 R168, [R191+0x18800] ;  /* 0x01880000bfa8783b */ /* 0x000e640000000200 */
[----:B------:R-:W-:Y:S01]  /*6b30*/  FADD.FTZ R7, -R200, R7 ;  /* 0x00000007c8077221 */ /* 0x000fe20000010100 */
[-C--:B------:R-:W-:Y:S01]  /*6b40*/  FSEL R0, R0, R200.reuse, P0 ;  /* 0x000000c800007208 */ /* 0x080fe20000000000 */
[----:B------:R-:W-:Y:S01]  /*6b50*/  FADD.FTZ R2, -R201, R5 ;  /* 0x00000005c9027221 */ /* 0x000fe20000010100 */
[----:B------:R-:W-:Y:S01]  /*6b60*/  FSETP.GE.FTZ.AND P0, PT, R212, RZ, PT ;  /* 0x000000ffd400720b */ /* 0x000fe20003f16000 */
[----:B------:R-:W-:Y:S02]  /*6b70*/  FADD.FTZ R8, -R199, R8 ;  /* 0x00000008c7087221 */ /* 0x000fe40000010100 */
[C---:B------:R-:W-:Y:S03]  /*6b80*/  FADD.FTZ R11, -R198.reuse, R11 ;  /* 0x0000000bc60b7221 */ /* 0x040fe60000010100 */
[----:B------:R-:W-:Y:S01]  /*6b90*/  FADD.FTZ R4, -R201, R4 ;  /* 0x00000004c9047221 */ /* 0x000fe20000010100 */
[----:B------:R-:W-:Y:S01]  /*6ba0*/  FSEL R7, R7, R200, P0 ;  /* 0x000000c807077208 */ /* 0x000fe20000000000 */
[----:B------:R-:W-:Y:S01]  /*6bb0*/  FADD.FTZ R10, -R198, R10 ;  /* 0x0000000ac60a7221 */ /* 0x000fe20000010100 */
[----:B------:R-:W-:Y:S01]  /*6bc0*/  FSETP.GE.FTZ.AND P0, PT, R206, RZ, PT ;  /* 0x000000ffce00720b */ /* 0x000fe20003f16000 */
[----:B------:R-:W-:Y:S01]  /*6bd0*/  FMUL.FTZ R207, R207, R0 ;  /* 0x00000000cfcf7220 */ /* 0x000fe20000410000 */
[----:B------:R-:W-:Y:S01]  /*6be0*/  FSEL R2, R2, R201, P2 ;  /* 0x000000c902027208 */ /* 0x000fe20001000000 */
        /* <DEDUP_REMOVED lines=15> */
[----:B------:R-:W-:Y:S01]  /*6ce0*/  FSETP.GE.FTZ.AND P2, PT, R205, RZ, PT ;  /* 0x000000ffcd00720b */ /* 0x000fe20003f56000 */
[----:B------:R-:W-:Y:S01]  /*6cf0*/  FADD.FTZ R2, -R200, R18 ;  /* 0x00000012c8027221 */ /* 0x000fe20000010100 */
[----:B------:R-:W-:Y:S01]  /*6d00*/  FSEL R6, R6, R198, P0 ;  /* 0x000000c606067208 */ /* 0x000fe20000000000 */
[----:B------:R-:W-:Y:S01]  /*6d10*/  FADD.FTZ R12, -R199, R12 ;  /* 0x0000000cc70c7221 */ /* 0x000fe20000010100 */
[----:B------:R-:W-:Y:S01]  /*6d20*/  FSETP.GE.FTZ.AND P0, PT, R219, RZ, PT ;  /* 0x000000ffdb00720b */ /* 0x000fe20003f16000 */
[----:B------:R-:W-:Y:S01]  /*6d30*/  FMUL.FTZ R210, R210, R4 ;  /* 0x00000004d2d27220 */ /* 0x000fe20000410000 */
[----:B------:R-:W-:Y:S01]  /*6d40*/  FSEL R9, R9, R199, P3 ;  /* 0x000000c709097208 */ /* 0x000fe20001800000 */
[C---:B------:R-:W-:Y:S01]  /*6d50*/  FADD.FTZ R4, -R201.reuse, R17 ;  /* 0x00000011c9047221 */ /* 0x040fe20000010100 */
[-C--:B-1----:R-:W-:Y:S01]  /*6d60*/  HMMA.16816.F32.BF16 R20, R164, R168.reuse, R20 ;  /* 0x000000a8a414723c */ /* 0x082fe20000041814 */
[----:B------:R-:W-:Y:S01]  /*6d70*/  FADD.FTZ R5, -R201, R16 ;  /* 0x00000010c9057221 */ /* 0x000fe20000010100 */
[----:B------:R-:W-:Y:S01]  /*6d80*/  FSETP.GE.FTZ.AND P3, PT, R181, RZ, PT ;  /* 0x000000ffb500720b */ /* 0x000fe20003f76000 */
[----:B------:R-:W-:Y:S01]  /*6d90*/  FMUL.FTZ R177, R177, R9 ;  /* 0x00000009b1b17220 */ /* 0x000fe20000410000 */
[----:B------:R-:W-:Y:S01]  /*6da0*/  FSEL R7, R7, R198, P2 ;  /* 0x000000c607077208 */ /* 0x000fe20001000000 */
[----:B------:R-:W-:Y:S01]  /*6db0*/  FMUL.FTZ R213, R213, R6 ;  /* 0x00000006d5d57220 */ /* 0x000fe20000410000 */
[----:B------:R-:W-:Y:S01]  /*6dc0*/  FSETP.GE.FTZ.AND P2, PT, R216, RZ, PT ;  /* 0x000000ffd800720b */ /* 0x000fe20003f56000 */
[----:B------:R-:W-:Y:S01]  /*6dd0*/  FMUL.FTZ R178, R178, R10 ;  /* 0x0000000ab2b27220 */ /* 0x000fe20000410000 */
[C---:B------:R-:W-:Y:S01]  /*6de0*/  HMMA.16816.F32.BF16 R24, R172.reuse, R168, R24 ;  /* 0x000000a8ac18723c */ /* 0x040fe20000041818 */
[----:B------:R-:W-:Y:S01]  /*6df0*/  FMUL.FTZ R205, R205, R7 ;  /* 0x00000007cdcd7220 */ /* 0x000fe20000410000 */
[----:B------:R-:W-:Y:S02]  /*6e00*/  FSETP.GE.FTZ.AND P4, PT, R214, RZ, PT ;  /* 0x000000ffd600720b */ /* 0x000fe40003f96000 */
[----:B------:R-:W-:Y:S01]  /*6e10*/  FMUL.FTZ R206, R206, R11 ;  /* 0x0000000bcece7220 */ /* 0x000fe20000410000 */
[----:B------:R-:W-:Y:S02]  /*6e20*/  FSEL R0, R0, R200, P0 ;  /* 0x000000c800007208 */ /* 0x000fe40000000000 */
[-C--:B------:R-:W-:Y:S01]  /*6e30*/  FSEL R8, R8, R199.reuse, P3 ;  /* 0x000000c708087208 */ /* 0x080fe20001800000 */
[-C--:B------:R-:W-:Y:S01]  /*6e40*/  HMMA.16816.F32.BF16 R28, R172, R170.reuse, R28 ;  /* 0x000000aaac1c723c */ /* 0x080fe2000004181c */
[----:B------:R-:W-:Y:S02]  /*6e50*/  FSETP.GE.FTZ.AND P3, PT, R211, RZ, PT ;  /* 0x000000ffd300720b */ /* 0x000fe40003f76000 */
[----:B------:R-:W-:Y:S01]  /*6e60*/  FSETP.GE.FTZ.AND P0, PT, R221, RZ, PT ;  /* 0x000000ffdd00720b */ /* 0x000fe20003f16000 */
[----:B------:R-:W-:Y:S01]  /*6e70*/  FMUL.FTZ R7, R219, R0 ;  /* 0x00000000db077220 */ /* 0x000fe20000410000 */
[----:B------:R-:W-:Y:S01]  /*6e80*/  FSEL R2, R2, R200, P2 ;  /* 0x000000c802027208 */ /* 0x000fe20001000000 */
[----:B------:R-:W-:Y:S01]  /*6e90*/  FMUL.FTZ R181, R181, R8 ;  /* 0x00000008b5b57220 */ /* 0x000fe20000410000 */
[----:B------:R-:W-:Y:S01]  /*6ea0*/  FSETP.GE.FTZ.AND P2, PT, R215, RZ, PT ;  /* 0x000000ffd700720b */ /* 0x000fe20003f56000 */
[C---:B------:R-:W-:Y:S01]  /*6eb0*/  FADD.FTZ R23, -R200.reuse, R23 ;  /* 0x00000017c8177221 */ /* 0x040fe20000010100 */
[----:B------:R-:W-:Y:S03]  /*6ec0*/  HMMA.16816.F32.BF16 R32, R164, R170, R32 ;  /* 0x000000aaa420723c */ /* 0x000fe60000041820 */
[----:B------:R-:W-:Y:S01]  /*6ed0*/  FADD.FTZ R22, -R200, R22 ;  /* 0x00000016c8167221 */ /* 0x000fe20000010100 */
[----:B------:R-:W-:Y:S01]  /*6ee0*/  FSEL R9, R12, R199, P4 ;  /* 0x000000c70c097208 */ /* 0x000fe20002000000 */
[----:B------:R-:W-:Y:S01]  /*6ef0*/  FADD.FTZ R21, -R201, R21 ;  /* 0x00000015c9157221 */ /* 0x000fe20000010100 */
[----:B------:R-:W-:Y:S01]  /*6f00*/  FSETP.GE.FTZ.AND P4, PT, R218, RZ, PT ;  /* 0x000000ffda00720b */ /* 0x000fe20003f96000 */
[----:B------:R-:W-:Y:S01]  /*6f10*/  FADD.FTZ R24, -R199, R24 ;  /* 0x00000018c7187221 */ /* 0x000fe20000010100 */
[-C--:B------:R-:W-:Y:S01]  /*6f20*/  FSEL R4, R4, R201.reuse, P3 ;  /* 0x000000c904047208 */ /* 0x080fe20001800000 */
[----:B------:R-:W-:Y:S01]  /*6f30*/  FMUL.FTZ R6, R216, R2 ;  /* 0x00000002d8067220 */ /* 0x000fe20000410000 */
[----:B------:R-:W-:Y:S02]  /*6f40*/  FSETP.GE.FTZ.AND P3, PT, R209, RZ, PT ;  /* 0x000000ffd100720b */ /* 0x000fe40003f76000 */
[----:B------:R-:W-:Y:S01]  /*6f50*/  FADD.FTZ R20, -R201, R20 ;  /* 0x00000014c9147221 */ /* 0x000fe20000010100 */
[-C--:B------:R-:W-:Y:S01]  /*6f60*/  FSEL R0, R23, R200.reuse, P0 ;  /* 0x000000c817007208 */ /* 0x080fe20000000000 */
[----:B------:R-:W-:Y:S01]  /*6f70*/  FADD.FTZ R26, -R198, R26 ;  /* 0x0000001ac61a7221 */ /* 0x000fe20000010100 */
[----:B------:R-:W-:Y:S01]  /*6f80*/  FSEL R2, R22, R200, P2 ;  /* 0x000000c816027208 */ /* 0x000fe20001000000 */
[----:B------:R-:W-:Y:S01]  /*6f90*/  FMUL.FTZ R8, R211, R4 ;  /* 0x00000004d3087220 */ /* 0x000fe20000410000 */
[----:B------:R-:W-:Y:S01]  /*6fa0*/  FSETP.GE.FTZ.AND P2, PT, R203, RZ, PT ;  /* 0x000000ffcb00720b */ /* 0x000fe20003f56000 */
[----:B------:R-:W-:Y:S01]  /*6fb0*/  FADD.FTZ R27, -R198, R27 ;  /* 0x0000001bc61b7221 */ /* 0x000fe20000010100 */
[----:B------:R-:W-:Y:S01]  /*6fc0*/  FSEL R5, R5, R201, P4 ;  /* 0x000000c905057208 */ /* 0x000fe20002000000 */
[----:B------:R-:W-:Y:S01]  /*6fd0*/  FADD.FTZ R25, -R199, R25 ;  /* 0x00000019c7197221 */ /* 0x000fe20000010100 */
[----:B------:R-:W-:Y:S01]  /*6fe0*/  FSETP.GE.FTZ.AND P4, PT, R220, RZ, PT ;  /* 0x000000ffdc00720b */ /* 0x000fe20003f96000 */
[----:B------:R-:W-:Y:S01]  /*6ff0*/  FMUL.FTZ R214, R214, R9 ;  /* 0x00000009d6d67220 */ /* 0x000fe20000410000 */
[----:B------:R-:W-:Y:S01]  /*7000*/  FSETP.GE.FTZ.AND P0, PT, R182, RZ, PT ;  /* 0x000000ffb600720b */ /* 0x000fe20003f16000 */
[----:B------:R-:W-:Y:S01]  /*7010*/  FMUL.FTZ R9, R218, R5 ;  /* 0x00000005da097220 */ /* 0x000fe20000410000 */
[----:B------:R-:W-:Y:S01]  /*7020*/  FSEL R4, R21, R201, P3 ;  /* 0x000000c915047208 */ /* 0x000fe20001800000 */
[----:B------:R-:W-:Y:S01]  /*7030*/  FMUL.FTZ R21, R221, R0 ;  /* 0x00000000dd157220 */ /* 0x000fe20000410000 */
[----:B------:R-:W-:Y:S01]  /*7040*/  FSEL R0, R24, R199, P2 ;  /* 0x000000c718007208 */ /* 0x000fe20001000000 */
        /* <DEDUP_REMOVED lines=13> */
[----:B------:R-:W-:Y:S01]  /*7120*/  FSEL R0, R27, R198, P2 ;  /* 0x000000c61b007208 */ /* 0x000fe20001000000 */
[----:B------:R-:W-:Y:S01]  /*7130*/  FADD.FTZ R2, -R201, R32 ;  /* 0x00000020c9027221 */ /* 0x000fe20000010100 */
[-C--:B------:R-:W-:Y:S02]  /*7140*/  FSEL R4, R25, R199.reuse, P4 ;  /* 0x000000c719047208 */ /* 0x080fe40002000000 */
[----:B------:R-:W-:Y:S01]  /*7150*/  FSETP.GE.FTZ.AND P4, PT, R223, RZ, PT ;  /* 0x000000ffdf00720b */ /* 0x000fe20003f96000 */
[----:B------:R-:W-:Y:S01]  /*7160*/  FMUL.FTZ R16, R204, R0 ;  /* 0x00000000cc107220 */ /* 0x000fe20000410000 */
[----:B------:R-:W-:Y:S01]  /*7170*/  FSETP.GE.FTZ.AND P2, PT, R179, RZ, PT ;  /* 0x000000ffb300720b */ /* 0x000fe20003f56000 */
[----:B------:R-:W-:Y:S01]  /*7180*/  FMUL.FTZ R17, R202, R4 ;  /* 0x00000004ca117220 */ /* 0x000fe20000410000 */
[----:B------:R-:W-:Y:S02]  /*7190*/  FSEL R0, R28, R199, P4 ;  /* 0x000000c71c007208 */ /* 0x000fe40002000000 */
[----:B------:R-:W-:Y:S01]  /*71a0*/  FSEL R30, R30, R198, P2 ;  /* 0x000000c61e1e7208 */ /* 0x000fe20001000000 */
[----:B------:R-:W-:Y:S01]  /*71b0*/  @P0 FADD.FTZ R198, -R198, R31 ;  /* 0x0000001fc6c60221 */ /* 0x000fe20000010100 */
[----:B------:R-:W-:Y:S01]  /*71c0*/  FSETP.GE.FTZ.AND P0, PT, R222, RZ, PT ;  /* 0x000000ffde00720b */ /* 0x000fe20003f16000 */
[----:B------:R-:W-:Y:S01]  /*71d0*/  FMUL.FTZ R18, R223, R0 ;  /* 0x00000000df127220 */ /* 0x000fe20000410000 */
[----:B------:R-:W-:Y:S01]  /*71e0*/  FSETP.GE.FTZ.AND P4, PT, R217, RZ, PT ;  /* 0x000000ffd900720b */ /* 0x000fe20003f96000 */
[----:B------:R-:W-:Y:S01]  /*71f0*/  FADD.FTZ R0, -R200, R34 ;  /* 0x00000022c8007221 */ /* 0x000fe20000010100 */
[----:B------:R-:W-:Y:S01]  /*7200*/  FSETP.GE.FTZ.AND P2, PT, R225, RZ, PT ;  /* 0x000000ffe100720b */ /* 0x000fe20003f56000 */
[----:B------:R-:W-:Y:S01]  /*7210*/  @P3 FADD.FTZ R199, -R199, R29 ;  /* 0x0000001dc7c73221 */ /* 0x000fe20000010100 */
[----:B------:R-:W-:Y:S01]  /*7220*/  FSETP.GE.FTZ.AND P3, PT, R226, RZ, PT ;  /* 0x000000ffe200720b */ /* 0x000fe20003f76000 */
[----:B------:R-:W-:Y:S01]  /*7230*/  FMUL.FTZ R30, R179, R30 ;  /* 0x0000001eb31e7220 */ /* 0x000fe20000410000 */
[----:B------:R-:W-:Y:S01]  /*7240*/  FSEL R0, R0, R200, P0 ;  /* 0x000000c800007208 */ /* 0x000fe20000000000 */
[----:B------:R-:W-:Y:S01]  /*7250*/  FMUL.FTZ R199, R183, R199 ;  /* 0x000000c7b7c77220 */ /* 0x000fe20000410000 */
[----:B------:R-:W-:Y:S01]  /*7260*/  PLOP3.LUT P0, PT, PT, PT, UP2, 0x80, 0x0 ;  /* 0x000000000000781c */ /* 0x000fe20003f0f028 */
[----:B------:R-:W-:Y:S01]  /*7270*/  FMUL.FTZ R198, R224, R198 ;  /* 0x000000c6e0c67220 */ /* 0x000fe20000410000 */
[----:B------:R-:W-:Y:S01]  /*7280*/  FSEL R2, R2, R201, P2 ;  /* 0x000000c902027208 */ /* 0x000fe20001000000 */
[----:B------:R-:W-:Y:S02]  /*7290*/  FMUL.FTZ R13, R222, R0 ;  /* 0x00000000de0d7220 */ /* 0x000fe40000410000 */
[----:B------:R-:W-:Y:S02]  /*72a0*/  @P4 FADD.FTZ R201, -R201, R33 ;  /* 0x00000021c9c94221 */ /* 0x000fe40000010100 */
[----:B------:R-:W-:Y:S02]  /*72b0*/  FMUL.FTZ R14, R225, R2 ;  /* 0x00000002e10e7220 */ /* 0x000fe40000410000 */
[----:B------:R-:W-:Y:S02]  /*72c0*/  @P3 FADD.FTZ R200, -R200, R35 ;  /* 0x00000023c8c83221 */ /* 0x000fe40000010100 */
        /* <DEDUP_REMOVED lines=25> */
.L_x_1806:
        /* <DEDUP_REMOVED lines=130> */
[C---:B------:R-:W-:Y:S05]  /*7c80*/  IMAD.U32 R0, R5.reuse, -0x40, RZ ;  /* 0xffffffc005007824 */ /* 0x040fea00078e00ff */
        /* <DEDUP_REMOVED lines=15> */
.L_x_1807:
[----:B------:R-:W-:Y:S01]  /*7d80*/  LDSM.16.M88.4 R32, [R180+0x1c000] ;  /* 0x01c00000b420783b */ /* 0x000fe20000000200 */
[----:B-1----:R-:W-:Y:S01]  /*7d90*/  @P0 IADD3 R0, R239, -0x40, RZ ;  /* 0xffffffc0ef000810 */ /* 0x002fe20007ffe0ff */
[----:B------:R-:W-:Y:S01]  /*7da0*/  IMAD.MOV.U32 R2, RZ, RZ, 0x4 ;  /* 0x00000004ff027424 */ /* 0x000fe200078e00ff */
[----:B------:R-:W-:Y:S01]  /*7db0*/  @UP2 UIADD3 UR13, UP0, UR10, -0x100, URZ ;  /* 0xffffff000a0d2890 */ /* 0x000fe2000ff1e03f */
[----:B------:R-:W-:Y:S01]  /*7dc0*/  IMAD.MOV.U32 R201, RZ, RZ, c[0x0][0x22c] ;  /* 0x00008b00ffc97624 */ /* 0x000fe200078e00ff */
[----:B------:R-:W1:Y:S01]  /*7dd0*/  LDSM.16.MT88.4 R16, [R186] ;  /* 0x00000000ba10783b */ /* 0x000e620000004200 */
[----:B------:R-:W-:Y:S01]  /*7de0*/  @P0 IMAD.WIDE R198, R0, R2, UR10 ;  /* 0x0000000a00c60e25 */ /* 0x000fe2000f8e0202 */
[----:B------:R-:W-:Y:S02]  /*7df0*/  @UP2 UIADD3.X UR8, UR11, -0x1, URZ, UP0, !UPT ;  /* 0xffffffff0b082890 */ /* 0x000fe400087fe43f */
[----:B------:R-:W-:Y:S01]  /*7e00*/  UISETP.GT.AND UP1, UPT, UR7, UR20, UPT ;  /* 0x000000140700728c */ /* 0x000fe2000bf24270 */
[----:B------:R-:W2:Y:S01]  /*7e10*/  LDSM.16.M88.4 R28, [R180+0x1d000] ;  /* 0x01d00000b41c783b */ /* 0x000ea20000000200 */
[----:B------:R-:W-:Y:S01]  /*7e20*/  IMAD R201, R201, c[0x0][0x1c0], RZ ;  /* 0x00007000c9c97a24 */ /* 0x000fe200078e02ff */
[----:B------:R-:W-:Y:S01]  /*7e30*/  @UP2 UMOV UR10, UR13 ;  /* 0x0000000d000a2c82 */ /* 0x000fe20008000000 */
[----:B------:R-:W-:Y:S01]  /*7e40*/  IMAD.MOV.U32 R2, RZ, RZ, c[0x0][0x22c] ;  /* 0x00008b00ff027624 */ /* 0x000fe200078e00ff */
[----:B------:R-:W-:Y:S01]  /*7e50*/  @UP2 UMOV UR11, UR8 ;  /* 0x00000008000b2c82 */ /* 0x000fe20008000000 */
[----:B------:R-:W3:Y:S01]  /*7e60*/  LDSM.16.MT88.4 R164, [R186+0x4000] ;  /* 0x00400000baa4783b */ /* 0x000ee20000004200 */
[----:B------:R-:W-:Y:S01]  /*7e70*/  IMAD.SHL.U32 R201, R201, 0x10, RZ ;  /* 0x00000010c9c97824 */ /* 0x000fe200078e00ff */
[----:B------:R-:W-:Y:S01]  /*7e80*/  ULOP3.LUT UR8, UR7, 0x1, URZ, 0xc0, !UPT ;  /* 0x0000000107087892 */ /* 0x000fe2000f8ec03f */
[----:B------:R-:W-:Y:S01]  /*7e90*/  IMAD R2, R2, c[0x0][0x1c0], RZ ;  /* 0x0000700002027a24 */ /* 0x000fe200078e02ff */
[----:B------:R-:W-:Y:S01]  /*7ea0*/  UIADD3 UR7, UR7, -0x1, URZ ;  /* 0xffffffff07077890 */ /* 0x000fe2000fffe03f */
[----:B------:R-:W-:Y:S01]  /*7eb0*/  LDSM.16.M88.4 R168, [R3+0x1c000] ;  /* 0x01c0000003a8783b */ /* 0x000fe20000000200 */
[----:B------:R-:W-:Y:S01]  /*7ec0*/  IMAD.MOV.U32 R204, RZ, RZ, c[0x0][0x22c] ;  /* 0x00008b00ffcc7624 */ /* 0x000fe200078e00ff */
[----:B------:R-:W-:Y:S01]  /*7ed0*/  UISETP.NE.U32.AND UP0, UPT, UR8, 0x1, UPT ;  /* 0x000000010800788c */ /* 0x000fe2000bf05070 */
[----:B------:R-:W-:Y:S02]  /*7ee0*/  IMAD.U32 R2, R2, -0x40, RZ ;  /* 0xffffffc002027824 */ /* 0x000fe400078e00ff */
[----:B------:R-:W4:Y:S01]  /*7ef0*/  LDSM.16.MT88.4 R172, [R186+0x800] ;  /* 0x00080000baac783b */ /* 0x000f220000004200 */
[----:B------:R-:W-:Y:S02]  /*7f00*/  IMAD R204, R204, c[0x0][0x1c0], RZ ;  /* 0x00007000cccc7a24 */ /* 0x000fe400078e02ff */
[----:B------:R-:W-:Y:S01]  /*7f10*/  LEA R203, P2, R2, R236, 0x2 ;  /* 0x000000ec02cb7211 */ /* 0x000fe200078410ff */
[----:B------:R-:W-:Y:S01]  /*7f20*/  IMAD.MOV.U32 R207, RZ, RZ, c[0x0][0x22c] ;  /* 0x00008b00ffcf7624 */ /* 0x000fe200078e00ff */
[----:B------:R-:W3:Y:S01]  /*7f30*/  LDSM.16.M88.4 R176, [R3+0x1d000] ;  /* 0x01d0000003b0783b */ /* 0x000ee20000000200 */
[----:B------:R-:W-:Y:S01]  /*7f40*/  IMAD R204, R204, 0x18, RZ ;  /* 0x00000018cccc7824 */ /* 0x000fe200078e02ff */
[----:B------:R-:W-:Y:S01]  /*7f50*/  LEA.HI.X.SX32 R202, R2, R237, 0x2, P2 ;  /* 0x000000ed02ca7211 */ /* 0x000fe200010f16ff */
[----:B------:R-:W-:Y:S02]  /*7f60*/  IMAD.MOV.U32 R2, RZ, RZ, R203 ;  /* 0x000000ffff027224 */ /* 0x000fe400078e00cb */
[----:B------:R3:W5:Y:S01]  /*7f70*/  @P0 LDG.E R242, [R198.64] ;  /* 0x00000004c6f20981 */ /* 0x000762000c1e1900 */
[----:B------:R-:W-:Y:S02]  /*7f80*/  IMAD R207, R207, c[0x0][0x1c0], RZ ;  /* 0x00007000cfcf7a24 */ /* 0x000fe400078e02ff */
[----:B------:R-:W-:Y:S02]  /*7f90*/  IMAD.MOV.U32 R206, RZ, RZ, c[0x0][0x22c] ;  /* 0x00008b00ffce7624 */ /* 0x000fe400078e00ff */
[----:B------:R3:W5:Y:S01]  /*7fa0*/  @P0 LDG.E R243, [R198.64+0x20] ;  /* 0x00002004c6f30981 */ /* 0x000762000c1e1900 */
[----:B------:R-:W-:Y:S02]  /*7fb0*/  IMAD.SHL.U32 R207, R207, 0x20, RZ ;  /* 0x00000020cfcf7824 */ /* 0x000fe400078e00ff */
[----:B------:R-:W-:Y:S01]  /*7fc0*/  IMAD R206, R206, c[0x0][0x1c0], RZ ;  /* 0x00007000cece7a24 */ /* 0x000fe200078e02ff */
[-C--:B-1----:R-:W-:Y:S01]  /*7fd0*/  HMMA.16816.F32.BF16 R4, R32, R16.reuse, RZ ;  /* 0x000000102004723c */ /* 0x082fe200000418ff */
[----:B------:R1:W5:Y:S01]  /*7fe0*/  @P0 LDG.E R240, [R198.64+0x80] ;  /* 0x00008004c6f00981 */ /* 0x000362000c1e1900 */
[----:B------:R-:W-:Y:S02]  /*7ff0*/  IMAD.MOV.U32 R205, RZ, RZ, c[0x0][0x22c] ;  /* 0x00008b00ffcd7624 */ /* 0x000fe400078e00ff */
[----:B------:R-:W-:Y:S02]  /*8000*/  IMAD R206, R206, 0x28, RZ ;  /* 0x00000028cece7824 */ /* 0x000fe400078e02ff */
[----:B------:R1:W5:Y:S01]  /*8010*/  @P0 LDG.E R241, [R198.64+0xa0] ;  /* 0x0000a004c6f10981 */ /* 0x000362000c1e1900 */
[----:B------:R-:W-:Y:S01]  /*8020*/  IMAD R205, R205, c[0x0][0x1c0], RZ ;  /* 0x00007000cdcd7a24 */ /* 0x000fe200078e02ff */
[C---:B--2---:R-:W-:Y:S04]  /*8030*/  HMMA.16816.F32.BF16 R8, R28.reuse, R16, RZ ;  /* 0x000000101c08723c */ /* 0x044fe800000418ff */
[----:B------:R-:W-:Y:S04]  /*8040*/  IMAD R205, R205, 0x38, RZ ;  /* 0x00000038cdcd7824 */ /* 0x000fe800078e02ff */
[-C--:B------:R-:W-:Y:S08]  /*8050*/  HMMA.16816.F32.BF16 R12, R28, R18.reuse, RZ ;  /* 0x000000121c0c723c */ /* 0x080ff000000418ff */
[C---:B------:R-:W-:Y:S08]  /*8060*/  HMMA.16816.F32.BF16 R16, R32.reuse, R18, RZ ;  /* 0x000000122010723c */ /* 0x040ff000000418ff */
[-C--:B---3--:R-:W-:Y:S08]  /*8070*/  HMMA.16816.F32.BF16 R20, R32, R164.reuse, RZ ;  /* 0x000000a42014723c */ /* 0x088ff000000418ff */
[C---:B------:R-:W-:Y:S08]  /*8080*/  HMMA.16816.F32.BF16 R24, R28.reuse, R164, RZ ;  /* 0x000000a41c18723c */ /* 0x040ff000000418ff */
[-C--:B------:R-:W-:Y:S08]  /*8090*/  HMMA.16816.F32.BF16 R28, R28, R166.reuse, RZ ;  /* 0x000000a61c1c723c */ /* 0x080ff000000418ff */
[----:B------:R-:W-:Y:S01]  /*80a0*/  HMMA.16816.F32.BF16 R32, R32, R166, RZ ;  /* 0x000000a62020723c */ /* 0x000fe200000418ff */
[----:B------:R-:W2:Y:S07]  /*80b0*/  LDSM.16.MT88.4 R164, [R186+0x4800] ;  /* 0x00480000baa4783b */ /* 0x000eae0000004200 */
[-C--:B----4-:R-:W-:Y:S08]  /*80c0*/  HMMA.16816.F32.BF16 R4, R168, R172.reuse, R4 ;  /* 0x000000aca804723c */ /* 0x090ff00000041804 */
[C---:B------:R-:W-:Y:S08]  /*80d0*/  HMMA.16816.F32.BF16 R8, R176.reuse, R172, R8 ;  /* 0x000000acb008723c */ /* 0x040ff00000041808 */
[-C--:B------:R-:W-:Y:S08]  /*80e0*/  HMMA.16816.F32.BF16 R12, R176, R174.reuse, R12 ;  /* 0x000000aeb00c723c */ /* 0x080ff0000004180c */
[C---:B------:R-:W-:Y:S01]  /*80f0*/  HMMA.16816.F32.BF16 R16, R168.reuse, R174, R16 ;  /* 0x000000aea810723c */ /* 0x040fe20000041810 */
[----:B------:R-:W-:Y:S07]  /*8100*/  LDSM.16.M88.4 R172, [R185+0x1d000] ;  /* 0x01d00000b9ac783b */ /* 0x000fee0000000200 */
[-C--:B--2---:R-:W-:Y:S08]  /*8110*/  HMMA.16816.F32.BF16 R20, R168, R164.reuse, R20 ;  /* 0x000000a4a814723c */ /* 0x084ff00000041814 */
[C---:B------:R-:W-:Y:S08]  /*8120*/  HMMA.16816.F32.BF16 R24, R176.reuse, R164, R24 ;  /* 0x000000a4b018723c */ /* 0x040ff00000041818 */
[-C--:B------:R-:W-:Y:S01]  /*8130*/  HMMA.16816.F32.BF16 R28, R176, R166.reuse, R28 ;  /* 0x000000a6b01c723c */ /* 0x080fe2000004181c */
[----:B------:R-:W-:Y:S07]  /*8140*/  LDSM.16.MT88.4 R176, [R186+0x5000] ;  /* 0x00500000bab0783b */ /* 0x000fee0000004200 */
[----:B------:R-:W-:Y:S01]  /*8150*/  HMMA.16816.F32.BF16 R32, R168, R166, R32 ;  /* 0x000000a6a820723c */ /* 0x000fe20000041820 */
[----:B------:R-:W-:Y:S05]  /*8160*/  LDSM.16.M88.4 R164, [R185+0x1c000] ;  /* 0x01c00000b9a4783b */ /* 0x000fea0000000200 */
[----:B------:R-:W2:Y:S02]  /*8170*/  LDSM.16.MT88.4 R168, [R186+0x1000] ;  /* 0x00100000baa8783b */ /* 0x000ea40000004200 */
        /* <DEDUP_REMOVED lines=10> */
[----:B------:R-:W2:Y:S05]  /*8220*/  LDSM.16.M88.4 R164, [R184+0x1c000] ;  /* 0x01c00000b8a4783b */ /* 0x000eaa0000000200 */
[----:B------:R-:W3:Y:S02]  /*8230*/  LDSM.16.MT88.4 R176, [R186+0x5800] ;  /* 0x00580000bab0783b */ /* 0x000ee40000004200 */
[-C--:B--2---:R-:W-:Y:S08]  /*8240*/  HMMA.16816.F32.BF16 R4, R164, R168.reuse, R4 ;  /* 0x000000a8a404723c */ /* 0x084ff00000041804 */
[C---:B------:R-:W-:Y:S08]  /*8250*/  HMMA.16816.F32.BF16 R8, R172.reuse, R168, R8 ;  /* 0x000000a8ac08723c */ /* 0x040ff00000041808 */
[-C--:B------:R-:W-:Y:S08]  /*8260*/  HMMA.16816.F32.BF16 R12, R172, R170.reuse, R12 ;  /* 0x000000aaac0c723c */ /* 0x080ff0000004180c */
[C---:B------:R-:W-:Y:S01]  /*8270*/  HMMA.16816.F32.BF16 R16, R164.reuse, R170, R16 ;  /* 0x000000aaa410723c */ /* 0x040fe20000041810 */
[----:B------:R-:W-:Y:S05]  /*8280*/  LDSM.16.M88.4 R168, [R180+0x1e000] ;  /* 0x01e00000b4a8783b */ /* 0x000fea0000000200 */
[----:B------:R-:W-:Y:S02]  /*8290*/  LDSM.16.M88.4 R180, [R180+0x1f000] ;  /* 0x01f00000b4b4783b */ /* 0x000fe40000000200 */
[-C--:B---3--:R-:W-:Y:S08]  /*82a0*/  HMMA.16816.F32.BF16 R20, R164, R176.reuse, R20 ;  /* 0x000000b0a414723c */ /* 0x088ff00000041814 */
[C---:B------:R-:W-:Y:S08]  /*82b0*/  HMMA.16816.F32.BF16 R24, R172.reuse, R176, R24 ;  /* 0x000000b0ac18723c */ /* 0x040ff00000041818 */
[-C--:B------:R-:W-:Y:S01]  /*82c0*/  HMMA.16816.F32.BF16 R28, R172, R178.reuse, R28 ;  /* 0x000000b2ac1c723c */ /* 0x080fe2000004181c */
[----:B------:R-:W2:Y:S07]  /*82d0*/  LDSM.16.MT88.4 R172, [R186+0x2000] ;  /* 0x00200000baac783b */ /* 0x000eae0000004200 */
[----:B------:R-:W-:Y:S01]  /*82e0*/  HMMA.16816.F32.BF16 R32, R164, R178, R32 ;  /* 0x000000b2a420723c */ /* 0x000fe20000041820 */
[----:B------:R-:W3:Y:S05]  /*82f0*/  LDSM.16.MT88.4 R164, [R186+0x6000] ;  /* 0x00600000baa4783b */ /* 0x000eea0000004200 */
[----:B------:R-:W-:Y:S02]  /*8300*/  LDSM.16.MT88.4 R176, [R186+0x2800] ;  /* 0x00280000bab0783b */ /* 0x000fe40000004200 */
[-C--:B--2---:R-:W-:Y:S08]  /*8310*/  HMMA.16816.F32.BF16 R4, R168, R172.reuse, R4 ;  /* 0x000000aca804723c */ /* 0x084ff00000041804 */
[C---:B------:R-:W-:Y:S08]  /*8320*/  HMMA.16816.F32.BF16 R8, R180.reuse, R172, R8 ;  /* 0x000000acb408723c */ /* 0x040ff00000041808 */
[-C--:B------:R-:W-:Y:S08]  /*8330*/  HMMA.16816.F32.BF16 R12, R180, R174.reuse, R12 ;  /* 0x000000aeb40c723c */ /* 0x080ff0000004180c */
[C---:B------:R-:W-:Y:S01]  /*8340*/  HMMA.16816.F32.BF16 R16, R168.reuse, R174, R16 ;  /* 0x000000aea810723c */ /* 0x040fe20000041810 */
[----:B------:R-:W2:Y:S07]  /*8350*/  LDSM.16.M88.4 R172, [R3+0x1e000] ;  /* 0x01e0000003ac783b */ /* 0x000eae0000000200 */
[-C--:B---3--:R-:W-:Y:S08]  /*8360*/  HMMA.16816.F32.BF16 R20, R168, R164.reuse, R20 ;  /* 0x000000a4a814723c */ /* 0x088ff00000041814 */
[C---:B------:R-:W-:Y:S08]  /*8370*/  HMMA.16816.F32.BF16 R24, R180.reuse, R164, R24 ;  /* 0x000000a4b418723c */ /* 0x040ff00000041818 */
[-C--:B------:R-:W-:Y:S01]  /*8380*/  HMMA.16816.F32.BF16 R28, R180, R166.reuse, R28 ;  /* 0x000000a6b41c723c */ /* 0x080fe2000004181c */
[----:B------:R3:W4:Y:S07]  /*8390*/  LDSM.16.M88.4 R180, [R3+0x1f000] ;  /* 0x01f0000003b4783b */ /* 0x00072e0000000200 */
[----:B------:R-:W-:Y:S01]  /*83a0*/  HMMA.16816.F32.BF16 R32, R168, R166, R32 ;  /* 0x000000a6a820723c */ /* 0x000fe20000041820 */
[----:B------:R-:W1:Y:S05]  /*83b0*/  LDSM.16.MT88.4 R164, [R186+0x6800] ;  /* 0x00680000baa4783b */ /* 0x000e6a0000004200 */
[----:B------:R-:W-:Y:S02]  /*83c0*/  LDSM.16.M88.4 R168, [R185+0x1e000] ;  /* 0x01e00000b9a8783b */ /* 0x000fe40000000200 */
[-C--:B--2---:R-:W-:Y:S05]  /*83d0*/  HMMA.16816.F32.BF16 R4, R172, R176.reuse, R4 ;  /* 0x000000b0ac04723c */ /* 0x084fea0000041804 */
[----:B---3--:R-:W-:Y:S03]  /*83e0*/  IMAD.MOV.U32 R3, RZ, RZ, R202 ;  /* 0x000000ffff037224 */ /* 0x008fe600078e00ca */
[C---:B----4-:R-:W-:Y:S08]  /*83f0*/  HMMA.16816.F32.BF16 R8, R180.reuse, R176, R8 ;  /* 0x000000b0b408723c */ /* 0x050ff00000041808 */
        /* <DEDUP_REMOVED lines=20> */
[----:B------:R-:W3:Y:S07]  /*8540*/  LDSM.16.MT88.4 R164, [R186+0x7800] ;  /* 0x00780000baa4783b */ /* 0x000eee0000004200 */
[-C--:B-1----:R-:W-:Y:S11]  /*8550*/  HMMA.16816.F32.BF16 R4, R172, R176.reuse, R4 ;  /* 0x000000b0ac04723c */ /* 0x082ff60000041804 */
[----:B------:R-:W-:Y:S11]  /*8560*/  @!UPT UIADD3 URZ, URZ, URZ, URZ ;  /* 0x0000003f3f3ff290 */ /* 0x000ff6000fffe03f */
[----:B------:R-:W-:Y:S01]  /*8570*/  @!UPT UIADD3 URZ, URZ, URZ, URZ ;  /* 0x0000003f3f3ff290 */ /* 0x000fe2000fffe03f */
[----:B------:R1:W-:Y:S01]  /*8580*/  RED.E.ADD.F32.FTZ.RN.STRONG.GPU [R2.64], R4 ;  /* 0x000000040200798e */ /* 0x0003e2000c10e784 */
[C---:B--2---:R-:W-:Y:S07]  /*8590*/  HMMA.16816.F32.BF16 R8, R180.reuse, R176, R8 ;  /* 0x000000b0b408723c */ /* 0x044fee0000041808 */
[CC--:B------:R-:W-:Y:S01]  /*85a0*/  LEA R176, P0, R201.reuse, R2.reuse, 0x2 ;  /* 0x00000002c9b07211 */ /* 0x0c0fe200078010ff */
[-C--:B------:R-:W-:Y:S04]  /*85b0*/  HMMA.16816.F32.BF16 R12, R180, R178.reuse, R12 ;  /* 0x000000b2b40c723c */ /* 0x080fe8000004180c */
[-C--:B------:R-:W-:Y:S02]  /*85c0*/  LEA.HI.X.SX32 R177, R201, R3.reuse, 0x2, P0 ;  /* 0x00000003c9b17211 */ /* 0x080fe400000f16ff */
[CC--:B------:R-:W-:Y:S02]  /*85d0*/  LEA R168, P0, R207.reuse, R2.reuse, 0x2 ;  /* 0x00000002cfa87211 */ /* 0x0c0fe400078010ff */
[C---:B------:R-:W-:Y:S04]  /*85e0*/  HMMA.16816.F32.BF16 R16, R172.reuse, R178, R16 ;  /* 0x000000b2ac10723c */ /* 0x040fe80000041810 */
[-C--:B------:R-:W-:Y:S04]  /*85f0*/  LEA.HI.X.SX32 R169, R207, R3.reuse, 0x2, P0 ;  /* 0x00000003cfa97211 */ /* 0x080fe800000f16ff */
[-C--:B---3--:R-:W-:Y:S08]  /*8600*/  HMMA.16816.F32.BF16 R20, R172, R164.reuse, R20 ;  /* 0x000000a4ac14723c */ /* 0x088ff00000041814 */
[C---:B------:R-:W-:Y:S07]  /*8610*/  HMMA.16816.F32.BF16 R24, R180.reuse, R164, R24 ;  /* 0x000000a4b418723c */ /* 0x040fee0000041818 */
        /* <DEDUP_REMOVED lines=15> */
[CC--:B-1----:R-:W-:Y:S03]  /*8710*/  LEA R4, P2, R204.reuse, R2.reuse, 0x2 ;  /* 0x00000002cc047211 */ /* 0x0c2fe600078410ff */
[----:B------:R1:W-:Y:S05]  /*8720*/  RED.E.ADD.F32.FTZ.RN.STRONG.GPU [R166.64], R9 ;  /* 0x00000009a600798e */ /* 0x0003ea000c10e784 */
[----:B------:R-:W-:Y:S01]  /*8730*/  LDSM.16.MT88.4 R168, [R188+0x2800] ;  /* 0x00280000bca8783b */ /* 0x000fe20000004200 */
[-C--:B--2---:R-:W-:Y:S01]  /*8740*/  LEA.HI.X.SX32 R5, R204, R3.reuse, 0x2, P2 ;  /* 0x00000003cc057211 */ /* 0x084fe200010f16ff */
        /* <DEDUP_REMOVED lines=10> */
[----:B------:R-:W-:Y:S01]  /*87f0*/  IADD3 R0, R204, 0x20, RZ ;  /* 0x00000020cc007810 */ /* 0x000fe20007ffe0ff */
[----:B------:R-:W-:Y:S01]  /*8800*/  IMAD.MOV.U32 R204, RZ, RZ, c[0x0][0x22c] ;  /* 0x00008b00ffcc7624 */ /* 0x000fe200078e00ff */
[CC--:B------:R-:W-:Y:S01]  /*8810*/  LEA R8, P3, R249.reuse, R2.reuse, 0x2 ;  /* 0x00000002f9087211 */ /* 0x0c0fe200078610ff */
[C---:B------:R-:W-:Y:S01]  /*8820*/  IMAD.IADD R178, R238.reuse, 0x1, R178 ;  /* 0x00000001eeb27824 */ /* 0x040fe200078e02b2 */
[----:B------:R4:W-:Y:S01]  /*8830*/  RED.E.ADD.F32.FTZ.RN.STRONG.GPU [R164.64+0x80], R17 ;  /* 0x00008011a400798e */ /* 0x0009e2000c10e784 */
[----:B------:R-:W-:Y:S01]  /*8840*/  IMAD.IADD R0, R238, 0x1, R0 ;  /* 0x00000001ee007824 */ /* 0x000fe200078e0200 */
[-C--:B-1----:R-:W-:Y:S01]  /*8850*/  LEA.HI.X.SX32 R9, R249, R3.reuse, 0x2, P3 ;  /* 0x00000003f9097211 */ /* 0x082fe200018f16ff */
[----:B------:R-:W-:Y:S02]  /*8860*/  IMAD R204, R204, c[0x0][0x1c0], RZ ;  /* 0x00007000cccc7a24 */ /* 0x000fe400078e02ff */
[----:B------:R-:W-:Y:S01]  /*8870*/  IMAD.IADD R0, R238, 0x1, R0 ;  /* 0x00000001ee007824 */ /* 0x000fe200078e0200 */
[CC--:B--2---:R-:W-:Y:S01]  /*8880*/  LEA R4, P0, R179.reuse, R2.reuse, 0x2 ;  /* 0x00000002b3047211 */ /* 0x0c4fe200078010ff */
[----:B------:R-:W-:Y:S03]  /*8890*/  IMAD.SHL.U32 R204, R204, 0x10, RZ ;  /* 0x00000010cccc7824 */ /* 0x000fe600078e00ff */
[-C--:B------:R-:W-:Y:S02]  /*88a0*/  LEA.HI.X.SX32 R5, R179, R3.reuse, 0x2, P0 ;  /* 0x00000003b3057211 */ /* 0x080fe400000f16ff */
[-C--:B------:R-:W-:Y:S02]  /*88b0*/  LEA R10, P0, R0, R2.reuse, 0x2 ;  /* 0x00000002000a7211 */ /* 0x080fe400078010ff */
[----:B------:R-:W-:Y:S01]  /*88c0*/  IADD3 R173, R204, 0x40, RZ ;  /* 0x00000040ccad7810 */ /* 0x000fe20007ffe0ff */
[----:B------:R1:W-:Y:S01]  /*88d0*/  RED.E.ADD.F32.FTZ.RN.STRONG.GPU [R4.64], R18 ;  /* 0x000000120400798e */ /* 0x0003e2000c10e784 */
[-C--:B---3--:R-:W-:Y:S02]  /*88e0*/  LEA R6, P2, R178, R2.reuse, 0x2 ;  /* 0x00000002b2067211 */ /* 0x088fe400078410ff */
[-C--:B------:R-:W-:Y:S02]  /*88f0*/  LEA.HI.X.SX32 R11, R0, R3.reuse, 0x2, P0 ;  /* 0x00000003000b7211 */ /* 0x080fe400000f16ff */
[-C--:B------:R-:W-:Y:S02]  /*8900*/  LEA.HI.X.SX32 R7, R178, R3.reuse, 0x2, P2 ;  /* 0x00000003b2077211 */ /* 0x080fe400010f16ff */
[C---:B------:R-:W-:Y:S02]  /*8910*/  IADD3 R172, R204.reuse, 0x40, RZ ;  /* 0x00000040ccac7810 */ /* 0x040fe40007ffe0ff */
[----:B------:R-:W-:Y:S01]  /*8920*/  IADD3 R0, R204, 0x40, RZ ;  /* 0x00000040cc007810 */ /* 0x000fe20007ffe0ff */
[----:B------:R2:W-:Y:S01]  /*8930*/  RED.E.ADD.F32.FTZ.RN.STRONG.GPU [R6.64], R19 ;  /* 0x000000130600798e */ /* 0x0005e2000c10e784 */
[C---:B----4-:R-:W-:Y:S01]  /*8940*/  IADD3 R16, R201.reuse, 0x60, RZ ;  /* 0x00000060c9107810 */ /* 0x050fe20007ffe0ff */
[C---:B------:R-:W-:Y:S01]  /*8950*/  IMAD.IADD R172, R238.reuse, 0x1, R172 ;  /* 0x00000001eeac7824 */ /* 0x040fe200078e02ac */
[----:B------:R-:W-:Y:S01]  /*8960*/  IADD3 R17, R201, 0x60, RZ ;  /* 0x00000060c9117810 */ /* 0x000fe20007ffe0ff */
[C---:B------:R-:W-:Y:S01]  /*8970*/  IMAD.IADD R0, R238.reuse, 0x1, R0 ;  /* 0x00000001ee007824 */ /* 0x040fe200078e0200 */
[----:B------:R3:W-:Y:S01]  /*8980*/  RED.E.ADD.F32.FTZ.RN.STRONG.GPU [R10.64], R12 ;  /* 0x0000000c0a00798e */ /* 0x0007e2000c10e784 */
[C---:B------:R-:W-:Y:S02]  /*8990*/  IMAD.IADD R16, R238.reuse, 0x1, R16 ;  /* 0x00000001ee107824 */ /* 0x040fe400078e0210 */
[----:B------:R-:W-:Y:S02]  /*89a0*/  IMAD.IADD R0, R238, 0x1, R0 ;  /* 0x00000001ee007824 */ /* 0x000fe400078e0200 */
[----:B------:R4:W-:Y:S01]  /*89b0*/  RED.E.ADD.F32.FTZ.RN.STRONG.GPU [R8.64], R13 ;  /* 0x0000000d0800798e */ /* 0x0009e2000c10e784 */
[CC--:B-1----:R-:W-:Y:S04]  /*89c0*/  LEA R4, P2, R248.reuse, R2.reuse, 0x2 ;  /* 0x00000002f8047211 */ /* 0x0c2fe800078410ff */
        /* <DEDUP_REMOVED lines=33> */
[CC--:B---3--:R-:W-:Y:S02]  /*8be0*/  LEA R10, P4, R0.reuse, R2.reuse, 0x2 ;  /* 0x00000002000a7211 */ /* 0x0c8fe400078810ff */
[----:B------:R-:W-:Y:S01]  /*8bf0*/  RED.E.ADD.F32.FTZ.RN.STRONG.GPU [R2.64+0x180], R32 ;  /* 0x000180200200798e */ /* 0x000fe2000c10e784 */
[CC--:B----4-:R-:W-:Y:S02]  /*8c00*/  LEA R8, P3, R245.reuse, R2.reuse, 0x2 ;  /* 0x00000002f5087211 */ /* 0x0d0fe400078610ff */
        /* <DEDUP_REMOVED lines=12> */
[C---:B-1----:R-:W-:Y:S03]  /*8cd0*/  LEA R4, P0, R250.reuse, R2, 0x2 ;  /* 0x00000002fa047211 */ /* 0x042fe600078010ff */
        /* <DEDUP_REMOVED lines=379> */
.L_x_1809:
        /* <DEDUP_REMOVED lines=19> */
.L_x_1810:
        /* <DEDUP_REMOVED lines=12> */
[----:B------:R-:W-:-:S03]  /*a680*/  UIMAD UR8, UR7, UR11, UR8 ;  /* 0x0000000b070872a4 */ /* 0x000fc6000f8e0208 */
[----:B------:R-:W-:-:S03]  /*a690*/  ULDC.64 UR10, c[0x0][0x3b8] ;  /* 0x0000ee00000a7ab9 */ /* 0x000fc60000000a00 */
[----:B------:R-:W-:Y:S01]  /*a6a0*/  IMAD.U32 R5, RZ, RZ, UR8 ;  /* 0x00000008ff057e24 */ /* 0x000fe2000f8e00ff */
        /* <DEDUP_REMOVED lines=42> */
.L_x_1812:
[----:B-1-34-:R-:W-:Y:S05]  /*a950*/  BSYNC B0 ;  /* 0x0000000000007941 */ /* 0x01afea0003800000 */
.L_x_1811:
        /* <DEDUP_REMOVED lines=16> */
.L_x_1814:
[----:B------:R-:W-:Y:S05]  /*aa60*/  BSYNC B0 ;  /* 0x0000000000007941 */ /* 0x000fea0003800000 */
.L_x_1813:
        /* <DEDUP_REMOVED lines=16> */
.L_x_1816:
[----:B------:R-:W-:Y:S05]  /*ab70*/  BSYNC B0 ;  /* 0x0000000000007941 */ /* 0x000fea0003800000 */
.L_x_1815:
        /* <DEDUP_REMOVED lines=16> */
.L_x_1818:
[----:B------:R-:W-:Y:S05]  /*ac80*/  BSYNC B0 ;  /* 0x0000000000007941 */ /* 0x000fea0003800000 */
.L_x_1817:
        /* <DEDUP_REMOVED lines=26> */
.L_x_1820:
[----:B------:R-:W-:Y:S05]  /*ae30*/  BSYNC B0 ;  /* 0x0000000000007941 */ /* 0x000fea0003800000 */
.L_x_1819:
        /* <DEDUP_REMOVED lines=14> */
.L_x_1822:
[----:B------:R-:W-:Y:S05]  /*af20*/  BSYNC B0 ;  /* 0x0000000000007941 */ /* 0x000fea0003800000 */
.L_x_1821:
        /* <DEDUP_REMOVED lines=14> */
.L_x_1824:
[----:B------:R-:W-:Y:S05]  /*b010*/  BSYNC B0 ;  /* 0x0000000000007941 */ /* 0x000fea0003800000 */
.L_x_1823:
        /* <DEDUP_REMOVED lines=12> */
.L_x_1803:
[----:B------:R-:W-:Y:S05]  /*b0e0*/  BSYNC B1 ;  /* 0x0000000000017941 */ /* 0x000fea0003800000 */
.L_x_1781:
        /* <DEDUP_REMOVED lines=11> */
.L_x_1825:
[----:B------:R-:W-:Y:S05]  /*b1a0*/  EXIT ;  /* 0x000000000000794d */ /* 0x000fea0003800000 */
.L_x_1827:
        /* <DEDUP_REMOVED lines=13> */
.L_x_2088:


//--------------------- .text._ZN5flash44flash_bwd_dq_dk_dv_loop_seqk_parallel_kernelI23Flash_bwd_kernel_traitsILi128ELi64ELi128ELi8ELi2ELi4ELi2ELb0ELb0EN7cutlass10bfloat16_tE19Flash_kernel_traitsILi128ELi64ELi128ELi8ES3_EELb0ELb0ELb1ELb0ELb0ELb1ELb1EEEvNS_16Flash_bwd_paramsE --------------------------
	.section	.text._ZN5flash44flash_bwd_dq_dk_dv_loop_seqk_parallel_kernelI23Flash_bwd_kernel_traitsILi128ELi64ELi128ELi8ELi2ELi4ELi2ELb0ELb0EN7cutlass10bfloat16_tE19Flash_kernel_traitsILi128ELi64ELi128ELi8ES3_EELb0ELb0ELb1ELb0ELb0ELb1ELb1EEEvNS_16Flash_bwd_paramsE,"ax",@progbits
	.sectioninfo	@"SHI_REGISTERS=255"
	.align	128
        .global         _ZN5flash44flash_bwd_dq_dk_dv_loop_seqk_parallel_kernelI23Flash_bwd_kernel_traitsILi128ELi64ELi128ELi8ELi2ELi4ELi2ELb0ELb0EN7cutlass10bfloat16_tE19Flash_kernel_traitsILi128ELi64ELi128ELi8ES3_EELb0ELb0ELb1ELb0ELb0ELb1ELb1EEEvNS_16Flash_bwd_paramsE
        .type           _ZN5flash44flash_bwd_dq_dk_dv_loop_seqk_parallel_kernelI23Flash_bwd_kernel_traitsILi128ELi64ELi128ELi8ELi2ELi4ELi2ELb0ELb0EN7cutlass10bfloat16_tE19Flash_kernel_traitsILi128ELi64ELi128ELi8ES3_EELb0ELb0ELb1ELb0ELb0ELb1ELb1EEEvNS_16Flash_bwd_paramsE,@function
        .size           _ZN5flash44flash_bwd_dq_dk_dv_loop_seqk_parallel_kernelI23Flash_bwd_kernel_traitsILi128ELi64ELi128ELi8ELi2ELi4ELi2ELb0ELb0EN7cutlass10bfloat16_tE19Flash_kernel_traitsILi128ELi64ELi128ELi8ES3_EELb0ELb0ELb1ELb0ELb0ELb1ELb1EEEvNS_16Flash_bwd_paramsE,(.L_x_2089 - _ZN5flash44flash_bwd_dq_dk_dv_loop_seqk_parallel_kernelI23Flash_bwd_kernel_traitsILi128ELi64ELi128ELi8ELi2ELi4ELi2ELb0ELb0EN7cutlass10bfloat16_tE19Flash_kernel_traitsILi128ELi64ELi128ELi8ES3_EELb0ELb0ELb1ELb0ELb0ELb1ELb1EEEvNS_16Flash_bwd_paramsE)
        .other          _ZN5flash44flash_bwd_dq_dk_dv_loop_seqk_parallel_kernelI23Flash_bwd_kernel_traitsILi128ELi64ELi128ELi8ELi2ELi4ELi2ELb0ELb0EN7cutlass10bfloat16_tE19Flash_kernel_traitsILi128ELi64ELi128ELi8ES3_EELb0ELb0ELb1ELb0ELb0ELb1ELb1EEEvNS_16Flash_bwd_paramsE,@"STO_CUDA_ENTRY STV_DEFAULT"
_ZN5flash44flash_bwd_dq_dk_dv_loop_seqk_parallel_kernelI23Flash_bwd_kernel_traitsILi128ELi64ELi128ELi8ELi2ELi4ELi2ELb0ELb0EN7cutlass10bfloat16_tE19Flash_kernel_traitsILi128ELi64ELi128ELi8ES3_EELb0ELb0ELb1ELb0ELb0ELb1ELb1EEEvNS_16Flash_bwd_paramsE:
.text._ZN5flash44flash_bwd_dq_dk_dv_loop_seqk_parallel_kernelI23Flash_bwd_kernel_traitsILi128ELi64ELi128ELi8ELi2ELi4ELi2ELb0ELb0EN7cutlass10bfloat16_tE19Flash_kernel_traitsILi128ELi64ELi128ELi8ES3_EELb0ELb0ELb1ELb0ELb0ELb1ELb1EEEvNS_16Flash_bwd_paramsE:
        /* <DEDUP_REMOVED lines=41> */
[----:B------:R-:W-:Y:S01]  /*0290*/  SHF.R.S32.HI R6, RZ, 0x4, R8 ;  /* 0x00000004ff067819 */ /* 0x000fe20000011408 */
[----:B------:R-:W-:Y:S01]  /*02a0*/  UIMAD UR6, UR32, UR11, UR38 ;  /* 0x0000000b200672a4 */ /* 0x000fe2000f8e0226 */
[----:B------:R-:W-:Y:S01]  /*02b0*/  LOP3.LUT R0, R0, 0xfffffffc, RZ, 0xc0, !PT ;  /* 0xfffffffc00007812 */ /* 0x000fe200078ec0ff */
[----:B------:R-:W-:Y:S01]  /*02c0*/  @!UP5 UIMAD UR7, UR32, UR13, UR38 ;  /* 0x0000000d2007d2a4 */ /* 0x000fe2000f8e0226 */
[----:B------:R-:W-:Y:S01]  /*02d0*/  LOP3.LUT R2, R2, 0xfffffffe, RZ, 0xc0, !PT ;  /* 0xfffffffe02027812 */ /* 0x000fe200078ec0ff */
[----:B------:R-:W-:Y:S01]  /*02e0*/  USHF.L.U32 UR43, UR48, 0x6, URZ ;  /* 0x00000006302b7899 */ /* 0x000fe2000800063f */
[----:B------:R-:W-:Y:S01]  /*02f0*/  LEA.HI R3, R8, R6, RZ, 0x1 ;  /* 0x0000000608037211 */ /* 0x000fe200078f08ff */
[C---:B------:R-:W-:Y:S01]  /*0300*/  IMAD.IADD R11, R5.reuse, 0x1, -R0 ;  /* 0x00000001050b7824 */ /* 0x040fe200078e0a00 */
[----:B------:R-:W-:Y:S01]  /*0310*/  LEA.HI R17, R14, R15, RZ, 0x2 ;  /* 0x0000000f0e117211 */ /* 0x000fe200078f10ff */
[----:B------:R-:W-:Y:S01]  /*0320*/  IMAD.IADD R13, R5, 0x1, -R2 ;  /* 0x00000001050d7824 */ /* 0x000fe200078e0a02 */
[----:B------:R-:W-:Y:S01]  /*0330*/  LOP3.LUT R0, R3, 0xfffffffe, RZ, 0xc0, !PT ;  /* 0xfffffffe03007812 */ /* 0x000fe200078ec0ff */
[----:B------:R-:W-:Y:S01]  /*0340*/  ULDC UR51, c[0x0][0x214] ;  /* 0x0000850000337ab9 */ /* 0x000fe20000000800 */
[--C-:B------:R-:W-:Y:S01]  /*0350*/  SHF.R.S32.HI R5, RZ, 0x2, R17.reuse ;  /* 0x00000002ff057819 */ /* 0x100fe20000011411 */
[----:B------:R-:W-:Y:S01]  /*0360*/  ULDC UR58, c[0x0][0x1c8] ;  /* 0x00007200003a7ab9 */ /* 0x000fe20000000800 */
[----:B------:R-:W-:Y:S01]  /*0370*/  SHF.R.S32.HI R2, RZ, 0x1f, R17 ;  /* 0x0000001fff027819 */ /* 0x000fe20000011411 */
[----:B------:R-:W-:Y:S01]  /*0380*/  IMAD.IADD R9, R6, 0x1, -R0 ;  /* 0x0000000106097824 */ /* 0x000fe200078e0a00 */
[----:B------:R-:W-:Y:S01]  /*0390*/  LOP3.LUT R3, R4, 0xffffffe0, RZ, 0xc0, !PT ;  /* 0xffffffe004037812 */ /* 0x000fe200078ec0ff */
[----:B------:R-:W-:Y:S01]  /*03a0*/  ULDC.U8 UR10, c[0x0][0x3d0] ;  /* 0x0000f400000a7ab9 */ /* 0x000fe20000000000 */
[----:B------:R-:W-:Y:S01]  /*03b0*/  LEA.HI R0, R2, R5, RZ, 0x3 ;  /* 0x0000000502007211 */ /* 0x000fe200078f18ff */
[----:B------:R-:W-:Y:S01]  /*03c0*/  ULDC UR52, c[0x0][0x224] ;  /* 0x0000890000347ab9 */ /* 0x000fe20000000800 */
[----:B------:R-:W-:Y:S01]  /*03d0*/  LEA.HI R6, R14, R15, RZ, 0x3 ;  /* 0x0000000f0e067211 */ /* 0x000fe200078f18ff */
[----:B------:R-:W-:Y:S01]  /*03e0*/  @UP5 UIMAD UR56, UR32, UR51, URZ ;  /* 0x00000033203852a4 */ /* 0x000fe2000f8e023f */
[----:B------:R-:W-:Y:S01]  /*03f0*/  LOP3.LUT R2, R0, 0xfffffff8, RZ, 0xc0, !PT ;  /* 0xfffffff800027812 */ /* 0x000fe200078ec0ff */
[----:B------:R-:W-:Y:S01]  /*0400*/  IMAD.IADD R0, R15, 0x1, -R3 ;  /* 0x000000010f007824 */ /* 0x000fe200078e0a03 */
[----:B------:R-:W-:-:S02]  /*0410*/  ULDC.64 UR4, c[0x0][0x118] ;  /* 0x0000460000047ab9 */ /* 0x000fc40000000a00 */
[----:B------:R-:W-:Y:S01]  /*0420*/  ULDC UR42, c[0x0][0x2e8] ;  /* 0x0000ba00002a7ab9 */ /* 0x000fe20000000800 */
[----:B------:R-:W-:Y:S01]  /*0430*/  IMAD.IADD R7, R5, 0x1, -R2 ;  /* 0x0000000105077824 */ /* 0x000fe200078e0a02 */
[----:B------:R-:W-:Y:S01]  /*0440*/  SHF.R.S32.HI R2, RZ, 0x1f, R0 ;  /* 0x0000001fff027819 */ /* 0x000fe20000011400 */
[----:B------:R-:W-:Y:S02]  /*0450*/  ULOP3.LUT UR58, UR38, UR58, URZ, 0x3c, !UPT ;  /* 0x0000003a263a7292 */ /* 0x000fe4000f8e3c3f */
[----:B------:R-:W-:Y:S01]  /*0460*/  USHF.R.S32.HI UR59, URZ, 0x1f, UR38 ;  /* 0x0000001f3f3b7899 */ /* 0x000fe20008011426 */
[----:B------:R-:W-:Y:S01]  /*0470*/  LEA.HI R18, R2, R0, RZ, 0x2 ;  /* 0x0000000002127211 */ /* 0x000fe200078f10ff */
[----:B------:R-:W-:Y:S01]  /*0480*/  UISETP.NE.AND UP6, UPT, UR10, URZ, UPT ;  /* 0x0000003f0a00728c */ /* 0x000fe2000bfc5270 */
[----:B------:R-:W-:Y:S01]  /*0490*/  SHF.R.S32.HI R0, RZ, 0x3, R6 ;  /* 0x00000003ff007819 */ /* 0x000fe20000011406 */
[----:B------:R-:W-:Y:S01]  /*04a0*/  USHF.R.S32.HI UR61, URZ, 0x1f, UR32 ;  /* 0x0000001f3f3d7899 */ /* 0x000fe20008011420 */
[----:B------:R-:W-:Y:S01]  /*04b0*/  LOP3.LUT R2, R6, 0xfffffff8, RZ, 0xc0, !PT ;  /* 0xfffffff806027812 */ /* 0x000fe200078ec0ff */
[----:B------:R-:W-:-:S02]  /*04c0*/  USHF.R.S32.HI UR60, URZ, 0x1f, UR38 ;  /* 0x0000001f3f3c7899 */ /* 0x000fc40008011426 */
        /* <DEDUP_REMOVED lines=69> */
[----:B------:R-:W-:Y:S02]  /*0920*/  LOP3.LUT R0, R2, R0, R3, 0x1e, !PT ;  /* 0x0000000002007212 */ /* 0x000fe400078e1e03 */
[----:B------:R-:W-:Y:S01]  /*0930*/  SHF.R.S32.HI R2, RZ, 0x2, R18 ;  /* 0x00000002ff027819 */ /* 0x000fe20000011412 */
[----:B------:R-:W-:-:S02]  /*0940*/  IMAD.IADD R241, R5, 0x1, R6 ;  /* 0x0000000105f17824 */ /* 0x000fc400078e0206 */
[----:B------:R-:W-:Y:S02]  /*0950*/  IMAD.SHL.U32 R5, R16, 0x40, RZ ;  /* 0x0000004010057824 */ /* 0x000fe400078e00ff */
[----:B------:R-:W-:Y:S02]  /*0960*/  IMAD.IADD R8, R8, 0x1, R0 ;  /* 0x0000000108087824 */ /* 0x000fe400078e0200 */
[----:B------:R-:W-:Y:S01]  /*0970*/  IMAD.SHL.U32 R0, R10, 0x40, RZ ;  /* 0x000000400a007824 */ /* 0x000fe200078e00ff */
[----:B------:R-:W-:Y:S01]  /*0980*/  LOP3.LUT R5, R5, 0x1c0, RZ, 0xc0, !PT ;  /* 0x000001c005057812 */ /* 0x000fe200078ec0ff */
[----:B------:R-:W-:Y:S02]  /*0990*/  IMAD R11, R13, 0x10, R2 ;  /* 0x000000100d0b7824 */ /* 0x000fe400078e0202 */
[----:B------:R-:W-:Y:S01]  /*09a0*/  IMAD.SHL.U32 R241, R241, 0x2, RZ ;  /* 0x00000002f1f17824 */ /* 0x000fe200078e00ff */
[--C-:B------:R-:W-:Y:S02]  /*09b0*/  SHF.R.U32.HI R6, RZ, 0x3, R5.reuse ;  /* 0x00000003ff067819 */ /* 0x100fe40000011605 */
[----:B------:R-:W-:Y:S01]  /*09c0*/  LOP3.LUT R0, R0, 0xfffffe00, RZ, 0xc0, !PT ;  /* 0xfffffe0000007812 */ /* 0x000fe200078ec0ff */
[----:B------:R-:W-:Y:S01]  /*09d0*/  STL [R1+0x28], R11 ;  /* 0x0000280b01007387 */ /* 0x000fe20000100800 */
[----:B------:R-:W-:Y:S01]  /*09e0*/  LOP3.LUT R189, R6, R189, R5, 0x1e, !PT ;  /* 0x000000bd06bd7212 */ /* 0x000fe200078e1e05 */
[----:B------:R-:W-:-:S02]  /*09f0*/  IMAD.IADD R244, R241, 0x1, R243 ;  /* 0x00000001f1f47824 */ /* 0x000fc400078e02f3 */
        /* <DEDUP_REMOVED lines=18> */
[C---:B------:R-:W-:Y:S01]  /*0b20*/  SHF.L.U64.HI R3, R0.reuse, 0x2, R3 ;  /* 0x0000000200037819 */ /* 0x040fe20000010203 */
[----:B------:R-:W-:Y:S01]  /*0b30*/  IMAD.SHL.U32 R0, R0, 0x4, RZ ;  /* 0x0000000400007824 */ /* 0x000fe200078e00ff */
[----:B------:R-:W-:-:S02]  /*0b40*/  SEL R194, R4, 0xffffffe0, !P4 ;  /* 0xffffffe004c27807 */ /* 0x000fc40006000000 */
[----:B------:R-:W-:Y:S01]  /*0b50*/  SEL R4, R4, 0xffffffe0, !P1 ;  /* 0xffffffe004047807 */ /* 0x000fe20004800000 */
[----:B------:R1:W-:Y:S01]  /*0b60*/  STL [R1+0x44], R3 ;  /* 0x0000440301007387 */ /* 0x0003e20000100800 */
[----:B------:R-:W-:Y:S01]  /*0b70*/  SEL R2, R2, 0xffffffc0, !P2 ;  /* 0xffffffc002027807 */ /* 0x000fe20005000000 */
[----:B------:R-:W-:Y:S02]  /*0b80*/  IMAD.IADD R194, R193, 0x1, R194 ;  /* 0x00000001c1c27824 */ /* 0x000fe400078e02c2 */
[----:B------:R2:W-:Y:S01]  /*0b90*/  STL [R1+0x40], R0 ;  /* 0x0000400001007387 */ /* 0x0005e20000100800 */
[----:B------:R-:W-:Y:S02]  /*0ba0*/  IMAD.IADD R5, R4, 0x1, R6 ;  /* 0x0000000104057824 */ /* 0x000fe400078e0206 */
[----:B------:R-:W-:Y:S01]  /*0bb0*/  IMAD.IADD R242, R241, 0x1, R4 ;  /* 0x00000001f1f27824 */ /* 0x000fe200078e0204 */
[----:B------:R-:W-:Y:S01]  /*0bc0*/  STL [R1+0x38], R6 ;  /* 0x0000380601007387 */ /* 0x000fe20000100800 */
[----:B------:R-:W-:-:S02]  /*0bd0*/  IMAD.IADD R4, R5, 0x1, R2 ;  /* 0x0000000105047824 */ /* 0x000fc400078e0202 */
[----:B------:R-:W-:Y:S01]  /*0be0*/  IMAD.IADD R195, R195, 0x1, R194 ;  /* 0x00000001c3c37824 */ /* 0x000fe200078e02c2 */
[----:B------:R-:W-:Y:S01]  /*0bf0*/  STL [R1+0x4c], R5 ;  /* 0x00004c0501007387 */ /* 0x000fe20000100800 */
[----:B------:R-:W-:Y:S01]  /*0c00*/  IMAD.IADD R243, R243, 0x1, R242 ;  /* 0x00000001f3f37824 */ /* 0x000fe200078e02f2 */
        /* <DEDUP_REMOVED lines=8> */
.L_x_1874:
        /* <DEDUP_REMOVED lines=53> */
.L_x_1828:
        /* <DEDUP_REMOVED lines=67> */
.L_x_1830:
        /* <DEDUP_REMOVED lines=18> */
.L_x_1831:
        /* <DEDUP_REMOVED lines=72> */
.L_x_1832:
[----:B------:R-:W-:Y:S02]  /*19b0*/  UMOV UR15, UR52 ;  /* 0x00000034000f7c82 */ /* 0x000fe40008000000 */
.L_x_1833:
[----:B------:R-:W2:Y:S04]  /*19c0*/  LDL.64 R2, [R1+0x58] ;  /* 0x0000580001027983 */ /* 0x000ea80000100a00 */
[----:B------:R1:W2:Y:S01]  /*19d0*/  LDL.64 R14, [R1+0x58] ;  /* 0x00005800010e7983 */ /* 0x0002a20000100a00 */
[----:B------:R-:W-:Y:S01]  /*19e0*/  UIADD3 UR8, UP4, UP3, UR8, UR43, UR49 ;  /* 0x0000002b08087290 */ /* 0x000fe2000fb9e031 */
[----:B------:R-:W-:Y:S01]  /*19f0*/  IMAD.U32 R11, RZ, RZ, UR5 ;  /* 0x00000005ff0b7e24 */ /* 0x000fe2000f8e00ff */
[----:B------:R-:W-:Y:S01]  /*1a00*/  UMOV UR16, 0x4 ;  /* 0x0000000400107882 */ /* 0x000fe20000000000 */
[----:B------:R-:W3:Y:S01]  /*1a10*/  S2R R26, SR_TID.X ;  /* 0x00000000001a7919 */ /* 0x000ee20000002100 */
[----:B------:R-:W-:Y:S01]  /*1a20*/  UIADD3 UR25, UP2, UP1, UR18, UR8, UR21 ;  /* 0x0000000812197290 */ /* 0x000fe2000f95e015 */
[----:B------:R-:W-:Y:S01]  /*1a30*/  IMAD.U32 R10, RZ, RZ, UR4 ;  /* 0x00000004ff0a7e24 */ /* 0x000fe2000f8e00ff */
[----:B------:R-:W-:Y:S01]  /*1a40*/  UIADD3.X UR7, UR10, UR50, UR55, UP4, UP3 ;  /* 0x000000320a077290 */ /* 0x000fe2000a7e6437 */
[----:B------:R-:W-:Y:S01]  /*1a50*/  IMAD.U32 R9, RZ, RZ, UR17 ;  /* 0x00000011ff097e24 */ /* 0x000fe2000f8e00ff */
[----:B------:R-:W-:Y:S01]  /*1a60*/  ULDC.64 UR8, c[0x0][0x1a8] ;  /* 0x00006a0000087ab9 */ /* 0x000fe20000000a00 */
[----:B------:R-:W-:Y:S01]  /*1a70*/  BSSY B1, `(.L_x_1829) ;  /* 0x000092e000017945 */ /* 0x000fe20003800000 */
[----:B------:R-:W-:-:S02]  /*1a80*/  UIADD3.X UR21, UR12, UR7, UR14, UP2, UP1 ;  /* 0x000000070c157290 */ /* 0x000fc400097e240e */
[----:B------:R-:W-:Y:S02]  /*1a90*/  UIMAD UR7, UR59, UR8, URZ ;  /* 0x000000083b0772a4 */ /* 0x000fe4000f8e023f */
[----:B------:R-:W-:Y:S02]  /*1aa0*/  ULDC.64 UR4, c[0x0][0x200] ;  /* 0x0000800000047ab9 */ /* 0x000fe40000000a00 */
[----:B------:R-:W-:-:S03]  /*1ab0*/  UIMAD UR18, UR38, UR9, UR7 ;  /* 0x00000009261272a4 */ /* 0x000fc6000f8e0207 */
[----:B------:R-:W-:Y:S02]  /*1ac0*/  ULDC.64 UR8, c[0x0][0x378] ;  /* 0x0000de0000087ab9 */ /* 0x000fe40000000a00 */
[----:B------:R-:W-:-:S04]  /*1ad0*/  UIMAD UR7, UR59, UR8, URZ ;  /* 0x000000083b0772a4 */ /* 0x000fc8000f8e023f */
[----:B------:R-:W-:Y:S01]  /*1ae0*/  UIMAD UR12, UR38, UR9, UR7 ;  /* 0x00000009260c72a4 */ /* 0x000fe2000f8e0207 */
[----:B---3--:R-:W-:Y:S02]  /*1af0*/  SHF.R.S32.HI R27, RZ, 0x1f, R26 ;  /* 0x0000001fff1b7819 */ /* 0x008fe4000001141a */
[----:B------:R-:W-:Y:S02]  /*1b00*/  ULDC.64 UR8, c[0x0][0x370] ;  /* 0x0000dc0000087ab9 */ /* 0x000fe40000000a00 */
[----:B------:R-:W-:Y:S01]  /*1b10*/  UIMAD UR7, UR28, UR8, URZ ;  /* 0x000000081c0772a4 */ /* 0x000fe2000f8e023f */
[----:B------:R-:W-:Y:S01]  /*1b20*/  LEA.HI R0, R27, R26, RZ, 0x3 ;  /* 0x0000001a1b007211 */ /* 0x000fe200078f18ff */
[----:B------:R-:W-:Y:S02]  /*1b30*/  UIADD3 UR8, UR17, UR13, URZ ;  /* 0x0000000d11087290 */ /* 0x000fe4000fffe03f */
[----:B------:R-:W-:Y:S01]  /*1b40*/  UIMAD UR10, UR17, UR9, UR7 ;  /* 0x00000009110a72a4 */ /* 0x000fe2000f8e0207 */
[----:B------:R-:W-:Y:S01]  /*1b50*/  SHF.R.S32.HI R0, RZ, 0x3, R0 ;  /* 0x00000003ff007819 */ /* 0x000fe20000011400 */
[----:B------:R-:W-:-:S02]  /*1b60*/  UIMAD.WIDE UR8, UR8, UR16, UR4 ;  /* 0x00000010080872a5 */ /* 0x000fc4000f8e0204 */
[----:B------:R-:W-:Y:S01]  /*1b70*/  UIADD3 UR7, -UR6, UR11, UR22 ;  /* 0x0000000b06077290 */ /* 0x000fe2000fffe116 */
[----:B------:R-:W-:Y:S01]  /*1b80*/  SHF.R.S32.HI R21, RZ, 0x1f, R0 ;  /* 0x0000001fff157819 */ /* 0x000fe20000011400 */
[----:B------:R-:W-:Y:S01]  /*1b90*/  ULDC.64 UR4, c[0x0][0x3c8] ;  /* 0x0000f20000047ab9 */ /* 0x000fe20000000a00 */
[----:B------:R-:W-:Y:S02]  /*1ba0*/  IADD3 R4, P0, R0, UR17, RZ ;  /* 0x0000001100047c10 */ /* 0x000fe4000ff1e0ff */
[----:B------:R-:W-:Y:S02]  /*1bb0*/  UMOV UR14, UR8 ;  /* 0x00000008000e7c82 */ /* 0x000fe40008000000 */
[----:B------:R-:W-:Y:S01]  /*1bc0*/  IADD3.X R5, R21, UR28, RZ, P0, !PT ;  /* 0x0000001c15057c10 */ /* 0x000fe200087fe4ff */
[----:B------:R-:W-:Y:S02]  /*1bd0*/  ULDC UR28, c[0x0][0x2e8] ;  /* 0x0000ba00001c7ab9 */ /* 0x000fe40000000800 */
[----:B------:R-:W-:-:S02]  /*1be0*/  UIADD3 UR7, UR7, -UR28, URZ ;  /* 0x8000001c07077290 */ /* 0x000fc4000fffe03f */
[----:B------:R-:W-:Y:S01]  /*1bf0*/  IMAD R5, R5, c[0x0][0x190], RZ ;  /* 0x0000640005057a24 */ /* 0x000fe200078e02ff */
[----:B------:R-:W-:Y:S02]  /*1c00*/  UIADD3 UR8, UR17, UR15, URZ ;  /* 0x0000000f11087290 */ /* 0x000fe4000fffe03f */
[----:B------:R-:W-:Y:S02]  /*1c10*/  USHF.R.S32.HI UR17, URZ, 0x1f, UR7 ;  /* 0x0000001f3f117899 */ /* 0x000fe40008011407 */
[----:B------:R-:W-:Y:S02]  /*1c20*/  UMOV UR13, UR9 ;  /* 0x00000009000d7c82 */ /* 0x000fe40008000000 */
[----:B------:R-:W-:Y:S02]  /*1c30*/  ULEA.HI UR17, UR17, UR7, URZ, 0x6 ;  /* 0x0000000711117291 */ /* 0x000fe4000f8f303f */
[----:B------:R-:W-:Y:S01]  /*1c40*/  UIMAD.WIDE UR8, UR8, UR16, UR4 ;  /* 0x00000010080872a5 */ /* 0x000fe2000f8e0204 */
[----:B------:R3:W4:Y:S01]  /*1c50*/  R2UR UR4, R10 ;  /* 0x000000000a0473c2 */ /* 0x00072200000e0000 */
[----:B------:R-:W-:-:S02]  /*1c60*/  USHF.R.S32.HI UR17, URZ, 0x6, UR17 ;  /* 0x000000063f117899 */ /* 0x000fc40008011411 */
[----:B------:R-:W-:Y:S02]  /*1c70*/  UIADD3 UR7, UR29, -0x1, URZ ;  /* 0xffffffff1d077890 */ /* 0x000fe4000fffe03f */
[----:B------:R-:W-:Y:S02]  /*1c80*/  UISETP.LT.AND UP1, UPT, URZ, UR17, UPT ;  /* 0x000000113f00728c */ /* 0x000fe4000bf21270 */
[----:B------:R-:W-:Y:S01]  /*1c90*/  UMOV UR16, UR8 ;  /* 0x0000000800107c82 */ /* 0x000fe20008000000 */
[----:B------:R1:W1:Y:S01]  /*1ca0*/  R2UR UR5, R11 ;  /* 0x000000000b0573c2 */ /* 0x00026200000e0000 */
[----:B------:R-:W-:Y:S02]  /*1cb0*/  USEL UR17, URZ, UR17, !UP1 ;  /* 0x000000113f117287 */ /* 0x000fe4000c800000 */
[----:B------:R-:W-:Y:S02]  /*1cc0*/  UMOV UR15, UR9 ;  /* 0x00000009000f7c82 */ /* 0x000fe40008000000 */
        /* <DEDUP_REMOVED lines=54> */
.L_x_1835:
        /* <DEDUP_REMOVED lines=18> */
.L_x_1836:
        /* <DEDUP_REMOVED lines=28> */
.L_x_1838:
[----:B------:R-:W-:Y:S05]  /*2310*/  BSYNC B0 ;  /* 0x0000000000007941 */ /* 0x000fea0003800000 */
.L_x_1837:
        /* <DEDUP_REMOVED lines=16> */
.L_x_1840:
[----:B------:R-:W-:Y:S05]  /*2420*/  BSYNC B0 ;  /* 0x0000000000007941 */ /* 0x000fea0003800000 */
.L_x_1839:
        /* <DEDUP_REMOVED lines=16> */
.L_x_1842:
[----:B------:R-:W-:Y:S05]  /*2530*/  BSYNC B0 ;  /* 0x0000000000007941 */ /* 0x000fea0003800000 */
.L_x_1841:
        /* <DEDUP_REMOVED lines=16> */
.L_x_1844:
[----:B------:R-:W-:Y:S05]  /*2640*/  BSYNC B0 ;  /* 0x0000000000007941 */ /* 0x000fea0003800000 */
.L_x_1843:
        /* <DEDUP_REMOVED lines=25> */
.L_x_1846:
[----:B------:R-:W-:Y:S05]  /*27e0*/  BSYNC B0 ;  /* 0x0000000000007941 */ /* 0x000fea0003800000 */
.L_x_1845:
        /* <DEDUP_REMOVED lines=14> */
.L_x_1848:
[----:B------:R-:W-:Y:S05]  /*28d0*/  BSYNC B0 ;  /* 0x0000000000007941 */ /* 0x000fea0003800000 */
.L_x_1847:
        /* <DEDUP_REMOVED lines=14> */
.L_x_1850:
[----:B------:R-:W-:Y:S05]  /*29c0*/  BSYNC B0 ;  /* 0x0000000000007941 */ /* 0x000fea0003800000 */
.L_x_1849:
        /* <DEDUP_REMOVED lines=13> */
.L_x_1834:
[----:B--2---:R-:W2:Y:S01]  /*2aa0*/  LDL R16, [R1+0x2c] ;  /* 0x00002c0001107983 */ /* 0x004ea20000100800 */
[----:B------:R-:W-:Y:S01]  /*2ab0*/  ULDC.64 UR8, c[0x0][0x198] ;  /* 0x0000660000087ab9 */ /* 0x000fe20000000a00 */
[C---:B------:R-:W-:Y:S01]  /*2ac0*/  IADD3 R7, R0.reuse, 0x40, RZ ;  /* 0x0000004000077810 */ /* 0x040fe20007ffe0ff */
[----:B------:R-:W-:Y:S01]  /*2ad0*/  UIMAD UR8, UR24, UR8, URZ ;  /* 0x00000008180872a4 */ /* 0x000fe2000f8e023f */
[----:B------:R-:W3:Y:S01]  /*2ae0*/  LDL R28, [R1+0x28] ;  /* 0x00002800011c7983 */ /* 0x000ee20000100800 */
[C---:B------:R-:W-:Y:S01]  /*2af0*/  IADD3 R6, R0.reuse, 0x60, RZ ;  /* 0x0000006000067810 */ /* 0x040fe20007ffe0ff */
[----:B------:R-:W-:Y:S01]  /*2b00*/  IMAD.U32 R12, RZ, RZ, UR22 ;  /* 0x00000016ff0c7e24 */ /* 0x000fe2000f8e00ff */
[----:B------:R-:W-:Y:S01]  /*2b10*/  UIMAD UR9, UR22, UR9, UR8 ;  /* 0x00000009160972a4 */ /* 0x000fe2000f8e0208 */
[----:B------:R-:W-:Y:S01]  /*2b20*/  IADD3 R5, R0, 0x20, RZ ;  /* 0x0000002000057810 */ /* 0x000fe20007ffe0ff */
[----:B------:R-:W-:Y:S01]  /*2b30*/  ULEA.HI UR8, UR7, UR7, URZ, 0x1 ;  /* 0x0000000707087291 */ /* 0x000fe2000f8f083f */
[----:B------:R-:W-:-:S03]  /*2b40*/  IMAD.WIDE.U32 R2, R12, c[0x0][0x198], R14 ;  /* 0x000066000c027a25 */ /* 0x000fc600078e000e */
[----:B------:R-:W-:Y:S01]  /*2b50*/  ULOP3.LUT UR8, UR8, 0xfffffffe, URZ, 0xc0, !UPT ;  /* 0xfffffffe08087892 */ /* 0x000fe2000f8ec03f */
[----:B------:R-:W-:Y:S01]  /*2b60*/  IMAD.U32 R4, RZ, RZ, UR9 ;  /* 0x00000009ff047e24 */ /* 0x000fe2000f8e00ff */
[----:B------:R-:W-:Y:S01]  /*2b70*/  IADD3 R2, P0, R2, UR33, RZ ;  /* 0x0000002102027c10 */ /* 0x000fe2000ff1e0ff */
[----:B------:R-:W-:Y:S01]  /*2b80*/  IMAD.MOV.U32 R197, RZ, RZ, 0x40 ;  /* 0x00000040ffc57424 */ /* 0x000fe200078e00ff */
[----:B------:R-:W-:Y:S02]  /*2b90*/  UIADD3 UR8, UR7, -UR8, URZ ;  /* 0x8000000807087290 */ /* 0x000fe4000fffe03f */
[----:B------:R-:W-:Y:S01]  /*2ba0*/  IADD3.X R3, R3, UR35, R4, P0, !PT ;  /* 0x0000002303037c10 */ /* 0x000fe200087fe404 */
[----:B------:R-:W-:Y:S01]  /*2bb0*/  IMAD R9, R197, c[0x0][0x374], RZ ;  /* 0x0000dd00c5097a24 */ /* 0x000fe200078e02ff */
[----:B------:R-:W-:Y:S02]  /*2bc0*/  UISETP.NE.AND UP0, UPT, UR8, 0x1, UPT ;  /* 0x000000010800788c */ /* 0x000fe4000bf05270 */
        /* <DEDUP_REMOVED lines=28> */
[----:B------:R-:W-:Y:S01]  /*2d90*/  @!P4 IMAD R11, R6, c[0x0][0x19c], R11 ;  /* 0x00006700060bca24 */ /* 0x000fe200078e020b */
[----:B------:R-:W-:Y:S01]  /*2da0*/  UIMAD UR9, UR22, UR9, UR10 ;  /* 0x00000009160972a4 */ /* 0x000fe2000f8e020a */
[----:B------:R-:W-:Y:S01]  /*2db0*/  IMAD.MOV.U32 R32, RZ, RZ, 0x7f800000 ;  /* 0x7f800000ff207424 */ /* 0x000fe200078e00ff */
[----:B------:R-:W-:Y:S01]  /*2dc0*/  MOV R31, 0x7f800000 ;  /* 0x7f800000001f7802 */ /* 0x000fe20000000f00 */
[----:B------:R-:W-:-:S02]  /*2dd0*/  IMAD.MOV.U32 R30, RZ, RZ, 0x7f800000 ;  /* 0x7f800000ff1e7424 */ /* 0x000fc400078e00ff */
[----:B------:R-:W-:Y:S02]  /*2de0*/  IMAD.MOV.U32 R29, RZ, RZ, 0x7f800000 ;  /* 0x7f800000ff1d7424 */ /* 0x000fe400078e00ff */
[C---:B--2---:R-:W-:Y:S01]  /*2df0*/  IMAD.SHL.U32 R20, R16.reuse, 0x2, RZ ;  /* 0x0000000210147824 */ /* 0x044fe200078e00ff */
[----:B------:R-:W-:-:S04]  /*2e00*/  IADD3 R9, R16, 0x2000, RZ ;  /* 0x0000200010097810 */ /* 0x000fc80007ffe0ff */
[----:B------:R-:W-:Y:S01]  /*2e10*/  @P0 STS.128 [R20+0x8000], RZ ;  /* 0x008000ff14000388 */ /* 0x000fe20000000c00 */
[----:B------:R-:W-:-:S03]  /*2e20*/  SEL R9, R9, R16, !P2 ;  /* 0x0000001009097207 */ /* 0x000fc60005000000 */
[----:B------:R-:W-:Y:S02]  /*2e30*/  @P0 STS.128 [R20+0xa000], RZ ;  /* 0x00a000ff14000388 */ /* 0x000fe40000000c00 */
        /* <DEDUP_REMOVED lines=23> */
[----:B------:R-:W-:-:S03]  /*2fb0*/  @!P5 IMAD.MOV.U32 R6, RZ, RZ, R2 ;  /* 0x000000ffff06d224 */ /* 0x000fc600078e0002 */
[----:B------:R-:W-:Y:S01]  /*2fc0*/  @P0 STS [R240+0x200c], RZ ;  /* 0x00200cfff0000388 */ /* 0x000fe20000000800 */
[----:B------:R-:W-:Y:S02]  /*2fd0*/  @!P4 IMAD.IADD R5, R5, 0x1, R11 ;  /* 0x000000010505c824 */ /* 0x000fe400078e020b */
[----:B------:R-:W-:Y:S01]  /*2fe0*/  @!P5 IMAD.WIDE.U32 R6, R0, c[0x0][0x198], R6 ;  /* 0x000066000006da25 */ /* 0x000fe200078e0006 */
[----:B------:R-:W-:Y:S01]  /*2ff0*/  @!PT LDS RZ, [RZ] ;  /* 0x00000000fffff984 */ /* 0x000fe20000000800 */
[----:B------:R-:W-:Y:S01]  /*3000*/  @!PT LDS RZ, [RZ] ;  /* 0x00000000fffff984 */ /* 0x000fe20000000800 */
[----:B------:R-:W-:Y:S01]  /*3010*/  @!PT LDS RZ, [RZ] ;  /* 0x00000000fffff984 */ /* 0x000fe20000000800 */
[----:B------:R1:W-:Y:S04]  /*3020*/  @!P0 LDGSTS.E.BYPASS.LTC128B.128 [R240], [R238.64] ;  /* 0x00000000eef08fae */ /* 0x0003e8000b901d44 */
[----:B------:R1:W-:Y:S01]  /*3030*/  @!P0 LDGSTS.E.BYPASS.LTC128B.128 [R240+0x2000], [R238.64+0x80] ;  /* 0x02000080eef08fae */ /* 0x0003e2000b901d44 */
[----:B------:R-:W-:Y:S02]  /*3040*/  @!P5 IADD3 R9, R7, R9, RZ ;  /* 0x000000090709d210 */ /* 0x000fe40007ffe0ff */
[----:B------:R-:W-:-:S04]  /*3050*/  @!P5 LEA R18, P0, R6, c[0x0][0x168], 0x1 ;  /* 0x00005a000612da11 */ /* 0x000fc800078008ff */
[----:B------:R-:W-:Y:S02]  /*3060*/  @!P5 LEA.HI.X R19, R6, c[0x0][0x16c], R9, 0x1, P0 ;  /* 0x00005b000613da11 */ /* 0x000fe400000f0c09 */
[----:B------:R-:W-:-:S04]  /*3070*/  @!P4 LEA R16, P0, R4, c[0x0][0x168], 0x1 ;  /* 0x00005a000410ca11 */ /* 0x000fc800078008ff */
[----:B------:R-:W-:Y:S01]  /*3080*/  @!P4 LEA.HI.X R17, R4, c[0x0][0x16c], R5, 0x1, P0 ;  /* 0x00005b000411ca11 */ /* 0x000fe200000f0c05 */
[----:B------:R-:W-:Y:S01]  /*3090*/  IMAD.WIDE.U32 R4, R12, c[0x0][0x1a0], R14 ;  /* 0x000068000c047a25 */ /* 0x000fe200078e000e */
[----:B------:R-:W-:-:S05]  /*30a0*/  @!P3 IADD3 R9, P0, R0, 0x40, RZ ;  /* 0x000000400009b810 */ /* 0x000fca0007f1e0ff */
[--C-:B------:R-:W-:Y:S01]  /*30b0*/  @!P3 IMAD.X R6, RZ, RZ, R21.reuse, P0 ;  /* 0x000000ffff06b224 */ /* 0x100fe200000e0615 */
[----:B------:R-:W-:Y:S01]  /*30c0*/  @!P1 IADD3 R10, P0, R0, 0x60, RZ ;  /* 0x00000060000a9810 */ /* 0x000fe20007f1e0ff */
[----:B------:R-:W-:Y:S02]  /*30d0*/  IMAD.U32 R7, RZ, RZ, UR9 ;  /* 0x00000009ff077e24 */ /* 0x000fe4000f8e00ff */
[----:B------:R-:W-:Y:S02]  /*30e0*/  @!P3 IMAD R6, R6, c[0x0][0x198], RZ ;  /* 0x000066000606ba24 */ /* 0x000fe400078e02ff */
[----:B------:R-:W-:Y:S01]  /*30f0*/  @!P1 IMAD.X R14, RZ, RZ, R21, P0 ;  /* 0x000000ffff0e9224 */ /* 0x000fe200000e0615 */
[----:B------:R-:W-:Y:S01]  /*3100*/  IADD3 R4, P0, R4, UR30, RZ ;  /* 0x0000001e04047c10 */ /* 0x000fe2000ff1e0ff */
[----:B------:R-:W-:Y:S02]  /*3110*/  IMAD R11, R13, c[0x0][0x1b8], RZ ;  /* 0x00006e000d0b7a24 */ /* 0x000fe400078e02ff */
[----:B------:R-:W-:Y:S01]  /*3120*/  @!P3 IMAD R13, R9, c[0x0][0x19c], R6 ;  /* 0x00006700090dba24 */ /* 0x000fe200078e0206 */
[----:B------:R-:W-:Y:S01]  /*3130*/  IADD3.X R5, R5, UR31, R7, P0, !PT ;  /* 0x0000001f05057c10 */ /* 0x000fe200087fe407 */
[----:B------:R-:W-:Y:S01]  /*3140*/  @!P3 IMAD.MOV.U32 R7, RZ, RZ, R3 ;  /* 0x000000ffff07b224 */ /* 0x000fe200078e0003 */
[----:B------:R-:W-:Y:S01]  /*3150*/  @!P3 MOV R6, R2 ;  /* 0x000000020006b202 */ /* 0x000fe20000000f00 */
[----:B------:R-:W-:-:S02]  /*3160*/  IMAD R12, R8, c[0x0][0x1bc], R11 ;  /* 0x00006f00080c7a24 */ /* 0x000fc400078e020b */
[----:B------:R-:W-:-:S04]  /*3170*/  IMAD.WIDE.U32 R4, R8, c[0x0][0x1b8], R4 ;  /* 0x00006e0008047a25 */ /* 0x000fc800078e0004 */
[----:B------:R-:W-:-:S04]  /*3180*/  @!P3 IMAD.WIDE.U32 R6, R9, c[0x0][0x198], R6 ;  /* 0x000066000906ba25 */ /* 0x000fc800078e0006 */
[----:B------:R-:W-:Y:S02]  /*3190*/  @!P1 IMAD.MOV.U32 R8, RZ, RZ, R2 ;  /* 0x000000ffff089224 */ /* 0x000fe400078e0002 */
[----:B------:R-:W-:Y:S02]  /*31a0*/  @!P1 IMAD R2, R14, c[0x0][0x198], RZ ;  /* 0x000066000e029a24 */ /* 0x000fe400078e02ff */
[----:B------:R-:W-:Y:S01]  /*31b0*/  @!P1 IMAD.MOV.U32 R9, RZ, RZ, R3 ;  /* 0x000000ffff099224 */ /* 0x000fe200078e0003 */
[----:B------:R-:W-:Y:S01]  /*31c0*/  IADD3 R3, R5, R12, RZ ;  /* 0x0000000c05037210 */ /* 0x000fe20007ffe0ff */
[----:B------:R-:W-:Y:S01]  /*31d0*/  @!P3 IMAD.IADD R7, R7, 0x1, R13 ;  /* 0x000000010707b824 */ /* 0x000fe200078e020d */
[----:B------:R-:W-:Y:S01]  /*31e0*/  @!P3 LEA R14, P0, R6, c[0x0][0x168], 0x1 ;  /* 0x00005a00060eba11 */ /* 0x000fe200078008ff */
[----:B------:R-:W-:Y:S02]  /*31f0*/  @!P1 IMAD R12, R10, c[0x0][0x19c], R2 ;  /* 0x000067000a0c9a24 */ /* 0x000fe400078e0202 */
[----:B------:R-:W-:-:S02]  /*3200*/  @!P5 IMAD.MOV.U32 R2, RZ, RZ, R4 ;  /* 0x000000ffff02d224 */ /* 0x000fc400078e0004 */
        /* <DEDUP_REMOVED lines=21> */
[----:B------:R-:W-:Y:S01]  /*3360*/  @P6 STS [R240+0x300c], RZ ;  /* 0x00300cfff0006388 */ /* 0x000fe20000000800 */
[----:B------:R-:W-:-:S03]  /*3370*/  @!P3 IMAD.X R10, RZ, RZ, R21, P0 ;  /* 0x000000ffff0ab224 */ /* 0x000fc600000e0615 */
[----:B------:R-:W-:Y:S01]  /*3380*/  @!PT LDS RZ, [RZ] ;  /* 0x00000000fffff984 */ /* 0x000fe20000000800 */
[----:B------:R-:W-:Y:S01]  /*3390*/  @!PT LDS RZ, [RZ] ;  /* 0x00000000fffff984 */ /* 0x000fe20000000800 */
[----:B------:R-:W-:Y:S01]  /*33a0*/  @!PT LDS RZ, [RZ] ;  /* 0x00000000fffff984 */ /* 0x000fe20000000800 */
[----:B------:R1:W-:Y:S01]  /*33b0*/  @!P6 LDGSTS.E.BYPASS.LTC128B.128 [R240+0x1000], [R22.64] ;  /* 0x0100000016f0efae */ /* 0x0003e2000b901d44 */
[----:B------:R-:W-:-:S03]  /*33c0*/  @!P4 IMAD R5, R5, c[0x0][0x1a0], RZ ;  /* 0x000068000505ca24 */ /* 0x000fc600078e02ff */
[----:B------:R1:W-:Y:S01]  /*33d0*/  @!P6 LDGSTS.E.BYPASS.LTC128B.128 [R240+0x3000], [R22.64+0x80] ;  /* 0x0300008016f0efae */ /* 0x0003e2000b901d44 */
[----:B------:R-:W-:-:S03]  /*33e0*/  @!P1 IADD3 R0, P0, R0, 0x60, RZ ;  /* 0x0000006000009810 */ /* 0x000fc60007f1e0ff */
[----:B------:R-:W-:Y:S01]  /*33f0*/  @P5 STS.128 [R20+0xc000], RZ ;  /* 0x00c000ff14005388 */ /* 0x000fe20000000c00 */
[----:B------:R-:W-:-:S03]  /*3400*/  @!P4 MOV R7, R3 ;  /* 0x000000030007c202 */ /* 0x000fc60000000f00 */
[----:B------:R-:W-:Y:S01]  /*3410*/  @P5 STS.128 [R20+0x10000], RZ ;  /* 0x010000ff14005388 */ /* 0x000fe20000000c00 */
[----:B------:R-:W-:-:S03]  /*3420*/  @!P4 IMAD.MOV.U32 R6, RZ, RZ, R4 ;  /* 0x000000ffff06c224 */ /* 0x000fc600078e0004 */
[----:B------:R-:W-:Y:S01]  /*3430*/  @!PT LDS RZ, [RZ] ;  /* 0x00000000fffff984 */ /* 0x000fe20000000800 */
[----:B------:R-:W-:Y:S01]  /*3440*/  @!PT LDS RZ, [RZ] ;  /* 0x00000000fffff984 */ /* 0x000fe20000000800 */
[----:B------:R-:W-:Y:S01]  /*3450*/  @!PT LDS RZ, [RZ] ;  /* 0x00000000fffff984 */ /* 0x000fe20000000800 */
[----:B------:R1:W-:Y:S01]  /*3460*/  @!P5 LDGSTS.E.BYPASS.LTC128B.128 [R20+0xc000], [R18.64] ;  /* 0x0c0000001214dfae */ /* 0x0003e2000b901d44 */
[----:B------:R-:W-:-:S03]  /*3470*/  @!P4 IMAD R25, R2, c[0x0][0x1a4], R5 ;  /* 0x000069000219ca24 */ /* 0x000fc600078e0205 */
[----:B------:R1:W-:Y:S01]  /*3480*/  @!P5 LDGSTS.E.BYPASS.LTC128B.128 [R20+0x10000], [R18.64+0x80] ;  /* 0x100000801214dfae */ /* 0x0003e2000b901d44 */
[----:B------:R-:W-:-:S03]  /*3490*/  @!P3 IMAD R10, R10, c[0x0][0x1a0], RZ ;  /* 0x000068000a0aba24 */ /* 0x000fc600078e02ff */
        /* <DEDUP_REMOVED lines=8> */
[----:B------:R-:W-:-:S03]  /*3520*/  @!P4 IMAD.WIDE.U32 R6, R2, c[0x0][0x1a0], R6 ;  /* 0x000068000206ca25 */ /* 0x000fc600078e0006 */
[----:B------:R1:W-:Y:S01]  /*3530*/  @!P4 LDGSTS.E.BYPASS.LTC128B.128 [R20+0x11000], [R16.64+0x80] ;  /* 0x110000801014cfae */ /* 0x0003e2000b901d44 */
[----:B------:R-:W-:-:S03]  /*3540*/  @!P1 IMAD.MOV.U32 R2, RZ, RZ, R4 ;  /* 0x000000ffff029224 */ /* 0x000fc600078e0004 */
[----:B------:R-:W-:Y:S04]  /*3550*/  @P3 STS.128 [R20+0xe000], RZ ;  /* 0x00e000ff14003388 */ /* 0x000fe80000000c00 */
        /* <DEDUP_REMOVED lines=18> */
[----:B------:R-:W-:-:S03]  /*3680*/  @!P1 IMAD R21, R0, c[0x0][0x1a4], R21 ;  /* 0x0000690000159a24 */ /* 0x000fc600078e0215 */
[----:B------:R-:W-:Y:S01]  /*3690*/  @P5 STS.128 [R20+0x14000], RZ ;  /* 0x014000ff14005388 */ /* 0x000fe20000000c00 */
[----:B------:R-:W-:-:S03]  /*36a0*/  @!P1 IMAD.WIDE.U32 R2, R0, c[0x0][0x1a0], R2 ;  /* 0x0000680000029a25 */ /* 0x000fc600078e0002 */
[----:B------:R-:W-:Y:S01]  /*36b0*/  @P5 STS.128 [R20+0x18000], RZ ;  /* 0x018000ff14005388 */ /* 0x000fe20000000c00 */
[----:B------:R-:W-:-:S03]  /*36c0*/  @!P3 IADD3 R5, R5, R24, RZ ;  /* 0x000000180505b210 */ /* 0x000fc60007ffe0ff */
[----:B------:R-:W-:Y:S01]  /*36d0*/  @!PT LDS RZ, [RZ] ;  /* 0x00000000fffff984 */ /* 0x000fe20000000800 */
[----:B------:R-:W-:Y:S01]  /*36e0*/  @!PT LDS RZ, [RZ] ;  /* 0x00000000fffff984 */ /* 0x000fe20000000800 */
[----:B------:R-:W-:Y:S01]  /*36f0*/  @!PT LDS RZ, [RZ] ;  /* 0x00000000fffff984 */ /* 0x000fe20000000800 */
[----:B------:R2:W-:Y:S01]  /*3700*/  @!P5 LDGSTS.E.BYPASS.LTC128B.128 [R20+0x14000], [R8.64] ;  /* 0x140000000814dfae */ /* 0x0005e2000b901d44 */
[----:B---3--:R-:W-:-:S03]  /*3710*/  IADD3 R0, R28, 0x20, RZ ;  /* 0x000000201c007810 */ /* 0x008fc60007ffe0ff */
[----:B------:R2:W-:Y:S01]  /*3720*/  @!P5 LDGSTS.E.BYPASS.LTC128B.128 [R20+0x18000], [R8.64+0x80] ;  /* 0x180000800814dfae */ /* 0x0005e2000b901d44 */
[----:B------:R-:W-:Y:S01]  /*3730*/  @!P4 LEA.HI.X R11, R6, c[0x0][0x174], R7, 0x1, P0 ;  /* 0x00005d00060bca11 */ /* 0x000fe200000f0c07 */
[----:B------:R-:W-:Y:S01]  /*3740*/  @!P1 IMAD.IADD R3, R3, 0x1, R21 ;  /* 0x0000000103039824 */ /* 0x000fe200078e0215 */
[----:B------:R-:W-:Y:S02]  /*3750*/  IADD3 R7, R28, 0x8, RZ ;  /* 0x000000081c077810 */ /* 0x000fe40007ffe0ff */
        /* <DEDUP_REMOVED lines=25> */
[----:B------:R-:W-:Y:S04]  /*38f0*/  @P1 STS.128 [R20+0x1b000], RZ ;  /* 0x01b000ff14001388 */ /* 0x000fe80000000c00 */
[----:B------:R-:W-:Y:S01]  /*3900*/  @!PT LDS RZ, [RZ] ;  /* 0x00000000fffff984 */ /* 0x000fe20000000800 */
[----:B------:R-:W-:Y:S01]  /*3910*/  @!PT LDS RZ, [RZ] ;  /* 0x00000000fffff984 */ /* 0x000fe20000000800 */
[----:B------:R-:W-:Y:S01]  /*3920*/  @!PT LDS RZ, [RZ] ;  /* 0x00000000fffff984 */ /* 0x000fe20000000800 */
[----:B------:R2:W-:Y:S04]  /*3930*/  @!P1 LDGSTS.E.BYPASS.LTC128B.128 [R20+0x17000], [R6.64] ;  /* 0x1700000006149fae */ /* 0x0005e8000b901d44 */
[----:B------:R2:W-:Y:S01]  /*3940*/  @!P1 LDGSTS.E.BYPASS.LTC128B.128 [R20+0x1b000], [R6.64+0x80] ;  /* 0x1b00008006149fae */ /* 0x0005e2000b901d44 */
[----:B------:R-:W-:-:S02]  /*3950*/  SHF.R.S32.HI R3, RZ, 0x1f, R0 ;  /* 0x0000001fff037819 */ /* 0x000fc40000011400 */
[----:B------:R-:W-:Y:S01]  /*3960*/  @!P0 LEA R4, P1, R0, UR14, 0x2 ;  /* 0x0000000e00048c11 */ /* 0x000fe2000f8210ff */
[----:B------:R-:W0:Y:S01]  /*3970*/  LDGDEPBAR ;  /* 0x00000000000079af */ /* 0x000e220000000000 */
[----:B------:R-:W-:Y:S02]  /*3980*/  IADD3 R2, P3, R2, UR14, RZ ;  /* 0x0000000e02027c10 */ /* 0x000fe4000ff7e0ff */
[----:B------:R-:W-:-:S05]  /*3990*/  @!P0 LEA.HI.X R5, R0, UR13, R3, 0x2, P1 ;  /* 0x0000000d00058c11 */ /* 0x000fca00088f1403 */
[----:B------:R3:W4:Y:S01]  /*39a0*/  @!P0 LDG.E R29, [R4.64] ;  /* 0x00000004041d8981 */ /* 0x000722000c1e1900 */
[----:B--2---:R-:W-:-:S04]  /*39b0*/  SHF.R.S32.HI R7, RZ, 0x1f, R28 ;  /* 0x0000001fff077819 */ /* 0x004fc8000001141c */
[----:B------:R-:W-:-:S04]  /*39c0*/  SHF.L.U64.HI R6, R28, 0x2, R7 ;  /* 0x000000021c067819 */ /* 0x000fc80000010207 */
[----:B------:R-:W-:-:S05]  /*39d0*/  IADD3.X R3, R6, UR13, RZ, P3, !PT ;  /* 0x0000000d06037c10 */ /* 0x000fca0009ffe4ff */
[----:B------:R2:W5:Y:S04]  /*39e0*/  @!P4 LDG.E R32, [R2.64] ;  /* 0x000000040220c981 */ /* 0x000568000c1e1900 */
[----:B------:R2:W4:Y:S04]  /*39f0*/  @!P6 LDG.E R31, [R2.64+0x20] ;  /* 0x00002004021fe981 */ /* 0x000528000c1e1900 */
[----:B------:R2:W4:Y:S01]  /*3a00*/  @!P5 LDG.E R30, [R2.64+0x80] ;  /* 0x00008004021ed981 */ /* 0x000522000c1e1900 */
[----:B------:R-:W-:-:S04]  /*3a10*/  LEA.HI R0, R27, R26, RZ, 0x4 ;  /* 0x0000001a1b007211 */ /* 0x000fc800078f20ff */
[----:B------:R-:W-:-:S05]  /*3a20*/  LOP3.LUT R0, R0, 0xfffffff0, RZ, 0xc0, !PT ;  /* 0xfffffff000007812 */ /* 0x000fca00078ec0ff */
[----:B------:R-:W-:-:S05]  /*3a30*/  IMAD.IADD R0, R26, 0x1, -R0 ;  /* 0x000000011a007824 */ /* 0x000fca00078e0a00 */
        /* <DEDUP_REMOVED lines=12> */
[----:B------:R-:W-:Y:S01]  /*3b00*/  IMAD R0, R0, c[0x0][0x1c0], RZ ;  /* 0x0000700000007a24 */ /* 0x000fe200078e02ff */
[----:B---3--:R-:W-:Y:S01]  /*3b10*/  SHF.L.U64.HI R4, R28, 0x2, R7 ;  /* 0x000000021c047819 */ /* 0x008fe20000010207 */
[----:B------:R-:W-:Y:S02]  /*3b20*/  IMAD.SHL.U32 R192, R2, 0x2, RZ ;  /* 0x0000000202c07824 */ /* 0x000fe400078e00ff */
[----:B------:R-:W-:Y:S02]  /*3b30*/  IMAD.SHL.U32 R2, R0, 0x10, RZ ;  /* 0x0000001000027824 */ /* 0x000fe400078e00ff */
[----:B------:R-:W-:Y:S02]  /*3b40*/  IMAD.SHL.U32 R3, R28, 0x4, RZ ;  /* 0x000000041c037824 */ /* 0x000fe400078e00ff */
[----:B------:R-:W-:Y:S01]  /*3b50*/  IMAD.SHL.U32 R250, R0, 0x8, RZ ;  /* 0x0000000800fa7824 */ /* 0x000fe200078e00ff */
[----:B------:R-:W-:Y:S01]  /*3b60*/  UIADD3 UR8, UR22, UR11, URZ ;  /* 0x0000000b16087290 */ /* 0x000fe2000fffe03f */
[----:B------:R-:W-:Y:S01]  /*3b70*/  IMAD.MOV.U32 R198, RZ, RZ, 0x20 ;  /* 0x00000020ffc67424 */ /* 0x000fe200078e00ff */
[----:B------:R-:W-:-:S02]  /*3b80*/  CS2R R158, SRZ ;  /* 0x00000000009e7805 */ /* 0x000fc4000001ff00 */
        /* <DEDUP_REMOVED lines=63> */
[----:B------:R-:W-:Y:S01]  /*3f80*/  ULDC UR12, c[0x0][0x2e8] ;  /* 0x0000ba00000c7ab9 */ /* 0x000fe20000000800 */
[----:B------:R-:W-:Y:S01]  /*3f90*/  CS2R R36, SRZ ;  /* 0x0000000000247805 */ /* 0x000fe2000001ff00 */
[----:B------:R-:W-:-:S02]  /*3fa0*/  SEL R198, R198, 0xffffffe0, !P0 ;  /* 0xffffffe0c6c67807 */ /* 0x000fc40004000000 */
[----:B------:R-:W-:Y:S01]  /*3fb0*/  SEL R197, R197, 0xffffffc0, !P1 ;  /* 0xffffffc0c5c57807 */ /* 0x000fe20004800000 */
[----:B------:R-:W-:-:S03]  /*3fc0*/  UIADD3 UR18, UR8, -UR12, URZ ;  /* 0x8000000c08127290 */ /* 0x000fc6000fffe03f */
[----:B------:R-:W-:Y:S01]  /*3fd0*/  ULDC UR12, c[0x0][0x2e4] ;  /* 0x0000b900000c7ab9 */ /* 0x000fe20000000800 */
[----:B-----5:R-:W-:Y:S04]  /*3fe0*/  STL [R1+0x8], R32 ;  /* 0x0000082001007387 */ /* 0x020fe80000100800 */
[----:B----4-:R-:W-:Y:S04]  /*3ff0*/  STL [R1+0xc], R31 ;  /* 0x00000c1f01007387 */ /* 0x010fe80000100800 */
[----:B------:R-:W-:Y:S04]  /*4000*/  STL [R1], R30 ;  /* 0x0000001e01007387 */ /* 0x000fe80000100800 */
[----:B------:R-:W-:Y:S04]  /*4010*/  STL [R1+0x4], R29 ;  /* 0x0000041d01007387 */ /* 0x000fe80000100800 */
[----:B------:R2:W-:Y:S04]  /*4020*/  STL [R1+0x34], R4 ;  /* 0x0000340401007387 */ /* 0x0005e80000100800 */
[----:B------:R3:W-:Y:S01]  /*4030*/  STL [R1+0x30], R3 ;  /* 0x0000300301007387 */ /* 0x0007e20000100800 */
[----:B--2---:R-:W-:-:S02]  /*4040*/  IADD3 R4, R2, 0x20, RZ ;  /* 0x0000002002047810 */ /* 0x004fc40007ffe0ff */
[----:B---3--:R-:W-:Y:S02]  /*4050*/  IADD3 R3, R2, 0x40, RZ ;  /* 0x0000004002037810 */ /* 0x008fe40007ffe0ff */
[----:B------:R-:W-:Y:S02]  /*4060*/  IADD3 R4, R250, R4, RZ ;  /* 0x00000004fa047210 */ /* 0x000fe40007ffe0ff */
[----:B------:R-:W-:Y:S01]  /*4070*/  IADD3 R2, R2, 0x60, RZ ;  /* 0x0000006002027810 */ /* 0x000fe20007ffe0ff */
[C---:B------:R-:W-:Y:S02]  /*4080*/  IMAD.IADD R3, R250.reuse, 0x1, R3 ;  /* 0x00000001fa037824 */ /* 0x040fe400078e0203 */
[C---:B------:R-:W-:Y:S02]  /*4090*/  IMAD.IADD R4, R250.reuse, 0x1, R4 ;  /* 0x00000001fa047824 */ /* 0x040fe400078e0204 */
[C---:B------:R-:W-:Y:S01]  /*40a0*/  IMAD.IADD R2, R250.reuse, 0x1, R2 ;  /* 0x00000001fa027824 */ /* 0x040fe200078e0202 */
[C---:B------:R-:W-:Y:S01]  /*40b0*/  IADD3 R3, R250.reuse, R3, RZ ;  /* 0x00000003fa037210 */ /* 0x040fe20007ffe0ff */
[----:B------:R-:W-:-:S02]  /*40c0*/  IMAD.IADD R4, R250, 0x1, R4 ;  /* 0x00000001fa047824 */ /* 0x000fc400078e0204 */
[C---:B------:R-:W-:Y:S02]  /*40d0*/  IMAD.IADD R2, R250.reuse, 0x1, R2 ;  /* 0x00000001fa027824 */ /* 0x040fe400078e0202 */
[C---:B------:R-:W-:Y:S02]  /*40e0*/  IMAD.IADD R3, R250.reuse, 0x1, R3 ;  /* 0x00000001fa037824 */ /* 0x040fe400078e0203 */
[C---:B------:R-:W-:Y:S01]  /*40f0*/  IMAD.IADD R4, R250.reuse, 0x1, R4 ;  /* 0x00000001fa047824 */ /* 0x040fe200078e0204 */
[C---:B------:R-:W-:Y:S01]  /*4100*/  IADD3 R2, R250.reuse, R2, RZ ;  /* 0x00000002fa027210 */ /* 0x040fe20007ffe0ff */
[----:B------:R-:W-:-:S03]  /*4110*/  IMAD.IADD R3, R250, 0x1, R3 ;  /* 0x00000001fa037824 */ /* 0x000fc600078e0203 */
[C---:B------:R-:W-:Y:S01]  /*4120*/  IADD3 R0, R250.reuse, R4, RZ ;  /* 0x00000004fa007210 */ /* 0x040fe20007ffe0ff */
[C---:B------:R-:W-:Y:S01]  /*4130*/  IMAD.IADD R2, R250.reuse, 0x1, R2 ;  /* 0x00000001fa027824 */ /* 0x040fe200078e0202 */
[----:B------:R-:W-:Y:S04]  /*4140*/  STL [R1+0x18], R4 ;  /* 0x0000180401007387 */ /* 0x000fe80000100800 */
[----:B------:R2:W-:Y:S04]  /*4150*/  STL [R1+0x14], R3 ;  /* 0x0000140301007387 */ /* 0x0005e80000100800 */
[----:B------:R3:W-:Y:S04]  /*4160*/  STL [R1+0x24], R0 ;  /* 0x0000240001007387 */ /* 0x0007e80000100800 */
[----:B------:R1:W-:Y:S01]  /*4170*/  STL [R1+0x10], R2 ;  /* 0x0000100201007387 */ /* 0x0003e20000100800 */
[----:B--2---:R-:W-:-:S02]  /*4180*/  IMAD.IADD R3, R250, 0x1, R3 ;  /* 0x00000001fa037824 */ /* 0x004fc400078e0203 */
[----:B---3--:R-:W-:-:S03]  /*4190*/  IMAD.IADD R0, R250, 0x1, R2 ;  /* 0x00000001fa007824 */ /* 0x008fc600078e0202 */
[----:B------:R1:W-:Y:S04]  /*41a0*/  STL [R1+0x20], R3 ;  /* 0x0000200301007387 */ /* 0x0003e80000100800 */
[----:B------:R1:W-:Y:S02]  /*41b0*/  STL [R1+0x1c], R0 ;  /* 0x00001c0001007387 */ /* 0x0003e40000100800 */
.L_x_1856:
[----:B------:R-:W0:Y:S01]  /*41c0*/  LDGDEPBAR ;  /* 0x00000000000079af */ /* 0x000e220000000000 */
[C---:B-1----:R-:W-:Y:S01]  /*41d0*/  IADD3 R0, R192.reuse, R198, RZ ;  /* 0x000000c6c0007210 */ /* 0x042fe20007ffe0ff */
        /* <DEDUP_REMOVED lines=22> */
[----:B------:R-:W-:Y:S01]  /*4340*/  LDSM.16.M88.4 R184, [R196+0x10800] ;  /* 0x01080000c4b8783b */ /* 0x000fe20000000200 */
        /* <DEDUP_REMOVED lines=60> */
[C---:B------:R-:W-:Y:S07]  /*4710*/  HMMA.16816.F32.BF16 R24, R180.reuse, R164, R24 ;  /* 0x000000a4b418723c */ /* 0x040fee0000041818 */
[----:B------:R-:W-:Y:S01]  /*4720*/  IADD3 R164, P0, R202, UR16, RZ ;  /* 0x00000010caa47c10 */ /* 0x000fe2000ff1e0ff */
[-C--:B------:R-:W-:Y:S01]  /*4730*/  HMMA.16816.F32.BF16 R28, R180, R166.reuse, R28 ;  /* 0x000000a6b41c723c */ /* 0x080fe2000004181c */
[----:B------:R-:W2:Y:S03]  /*4740*/  LDSM.16.M88.4 R180, [R3+0x3000] ;  /* 0x0030000003b4783b */ /* 0x000ea60000000200 */
[----:B---3--:R-:W-:Y:S02]  /*4750*/  IADD3.X R165, R201, UR15, RZ, P0, !PT ;  /* 0x0000000fc9a57c10 */ /* 0x008fe400087fe4ff */
[----:B------:R-:W-:Y:S02]  /*4760*/  PLOP3.LUT P0, PT, PT, PT, UP0, 0x80, 0x0 ;  /* 0x000000000000781c */ /* 0x000fe40003f0f008 */
[----:B------:R-:W-:Y:S01]  /*4770*/  HMMA.16816.F32.BF16 R32, R172, R166, R32 ;  /* 0x000000a6ac20723c */ /* 0x000fe20000041820 */
[----:B------:R-:W-:Y:S08]  /*4780*/  LDSM.16.M88.4 R172, [R195+0x10000] ;  /* 0x01000000c3ac783b */ /* 0x000ff00000000200 */
[----:B------:R3:W5:Y:S01]  /*4790*/  LDG.E R203, [R164.64] ;  /* 0x00000004a4cb7981 */ /* 0x000762000c1e1900 */
[-C--:B-1----:R-:W-:Y:S03]  /*47a0*/  HMMA.16816.F32.BF16 R4, R168, R176.reuse, R4 ;  /* 0x000000b0a804723c */ /* 0x082fe60000041804 */
[----:B------:R3:W5:Y:S04]  /*47b0*/  LDG.E R204, [R164.64+0x20] ;  /* 0x00002004a4cc7981 */ /* 0x000768000c1e1900 */
[----:B------:R3:W5:Y:S04]  /*47c0*/  LDG.E R202, [R164.64+0x80] ;  /* 0x00008004a4ca7981 */ /* 0x000768000c1e1900 */
[----:B------:R3:W5:Y:S01]  /*47d0*/  LDG.E R201, [R164.64+0xa0] ;  /* 0x0000a004a4c97981 */ /* 0x000762000c1e1900 */
[C---:B--2---:R-:W-:Y:S08]  /*47e0*/  HMMA.16816.F32.BF16 R8, R180.reuse, R176, R8 ;  /* 0x000000b0b408723c */ /* 0x044ff00000041808 */
[-C--:B------:R-:W-:Y:S01]  /*47f0*/  HMMA.16816.F32.BF16 R12, R180, R178.reuse, R12 ;  /* 0x000000b2b40c723c */ /* 0x080fe2000004180c */
[----:B---3--:R-:W1:Y:S07]  /*4800*/  LDSM.16.M88.4 R164, [R2+0x2000] ;  /* 0x0020000002a4783b */ /* 0x008e6e0000000200 */
[C---:B------:R-:W-:Y:S01]  /*4810*/  HMMA.16816.F32.BF16 R16, R168.reuse, R178, R16 ;  /* 0x000000b2a810723c */ /* 0x040fe20000041810 */
[----:B------:R-:W2:Y:S07]  /*4820*/  LDSM.16.M88.4 R176, [R2+0x3000] ;  /* 0x0030000002b0783b */ /* 0x000eae0000000200 */
        /* <DEDUP_REMOVED lines=14> */
[----:B------:R-:W2:Y:S01]  /*4910*/  MUFU.TANH R205, R5 ;  /* 0x0000000500cd7308 */ /* 0x000ea20000002400 */
        /* <DEDUP_REMOVED lines=11> */
[----:B------:R4:W1:Y:S01]  /*49d0*/  MUFU.TANH R186, R7 ;  /* 0x0000000700ba7308 */ /* 0x0008620000002400 */
[----:B------:R-:W-:Y:S09]  /*49e0*/  FMUL.FTZ R19, R19, c[0x0][0x2ec] ;  /* 0x0000bb0013137a20 */ /* 0x000ff20000410000 */
[----:B------:R1:W1:Y:S10]  /*49f0*/  MUFU.TANH R210, R8 ;  /* 0x0000000800d27308 */ /* 0x0002740000002400 */
        /* <DEDUP_REMOVED lines=93> */
.L_x_1852:
        /* <DEDUP_REMOVED lines=131> */
.L_x_1853:
[----:B------:R-:W2:Y:S01]  /*5800*/  LDL R0, [R1+0x8] ;  /* 0x0000080001007983 */ /* 0x000ea20000100800 */
[----:B------:R-:W-:Y:S01]  /*5810*/  MOV R197, 0x40 ;  /* 0x0000004000c57802 */ /* 0x000fe20000000f00 */
[----:B------:R-:W-:Y:S02]  /*5820*/  UISETP.GT.AND UP3, UPT, UR7, UR17, UPT ;  /* 0x000000110700728c */ /* 0x000fe4000bf64270 */
[----:B------:R-:W3:Y:S01]  /*5830*/  LDL R2, [R1+0xc] ;  /* 0x00000c0001027983 */ /* 0x000ee20000100800 */
[----:B------:R-:W-:Y:S03]  /*5840*/  SEL R197, R197, 0xffffffc0, !P1 ;  /* 0xffffffc0c5c57807 */ /* 0x000fe60004800000 */
[----:B------:R-:W4:Y:S04]  /*5850*/  LDL R166, [R1] ;  /* 0x0000000001a67983 */ /* 0x000f280000100800 */
[----:B------:R-:W4:Y:S04]  /*5860*/  LDL R165, [R1+0x4] ;  /* 0x0000040001a57983 */ /* 0x000f280000100800 */
        /* <DEDUP_REMOVED lines=47> */
[----:B-1----:R-:W-:Y:S02]  /*5b60*/  FSEL R0, R17, RZ, P0 ;  /* 0x000000ff11007208 */ /* 0x002fe40000000000 */
[----:B------:R-:W-:Y:S03]  /*5b70*/  PLOP3.LUT P0, PT, PT, PT, UP3, 0x80, 0x0 ;  /* 0x000000000000781c */ /* 0x000fe60003f0f038 */
        /* <DEDUP_REMOVED lines=184> */
[----:B------:R-:W-:Y:S02]  /*6700*/  FADD.FTZ R11, -R201, R11 ;  /* 0x0000000bc90b7221 */ /* 0x000fe40000010100 */
[----:B------:R-:W-:Y:S02]  /*6710*/  FMUL.FTZ R180, R180, R8 ;  /* 0x00000008b4b47220 */ /* 0x000fe40000410000 */
[----:B------:R-:W-:Y:S02]  /*6720*/  FFMA.FTZ R8, -R205, R205, 1 ;  /* 0x3f800000cd087423 */ /* 0x000fe400000101cd */
[----:B------:R-:W-:Y:S02]  /*6730*/  FADD.FTZ R9, -R202, R9 ;  /* 0x00000009ca097221 */ /* 0x000fe40000010100 */
[----:B------:R-:W-:Y:S02]  /*6740*/  FMUL.FTZ R8, R8, c[0x0][0x2ec] ;  /* 0x0000bb0008087a20 */ /* 0x000fe40000410000 */
[----:B------:R-:W-:Y:S02]  /*6750*/  FMUL.FTZ R178, R178, R11 ;  /* 0x0000000bb2b27220 */ /* 0x000fe40000410000 */
[----:B------:R-:W-:Y:S02]  /*6760*/  FMUL.FTZ R11, R176, R8 ;  /* 0x00000008b00b7220 */ /* 0x000fe40000410000 */
[----:B------:R-:W-:Y:S02]  /*6770*/  FFMA.FTZ R8, -R209, R209, 1 ;  /* 0x3f800000d1087423 */ /* 0x000fe400000101d1 */
[----:B------:R-:W-:Y:S02]  /*6780*/  FMUL.FTZ R177, R177, R9 ;  /* 0x00000009b1b17220 */ /* 0x000fe40000410000 */
[----:B------:R-:W-:Y:S02]  /*6790*/  FMUL.FTZ R8, R8, c[0x0][0x2ec] ;  /* 0x0000bb0008087a20 */ /* 0x000fe40000410000 */
[----:B------:R-:W-:Y:S02]  /*67a0*/  FADD.FTZ R17, -R203, R17 ;  /* 0x00000011cb117221 */ /* 0x000fe40000010100 */
        /* <DEDUP_REMOVED lines=8> */
[----:B------:R-:W-:Y:S02]  /*6830*/  FMUL.FTZ R10, R179, R10 ;  /* 0x0000000ab30a7220 */ /* 0x000fe40000410000 */
[----:B------:R-:W-:Y:S01]  /*6840*/  FFMA.FTZ R0, -R186, R186, 1 ;  /* 0x3f800000ba007423 */ /* 0x000fe200000101ba */
[-C--:B-1----:R-:W-:Y:S03]  /*6850*/  HMMA.16816.F32.BF16 R20, R164, R4.reuse, R20 ;  /* 0x00000004a414723c */ /* 0x082fe60000041814 */
[----:B------:R-:W-:Y:S02]  /*6860*/  FMUL.FTZ R2, R2, c[0x0][0x2ec] ;  /* 0x0000bb0002027a20 */ /* 0x000fe40000410000 */
[----:B------:R-:W-:Y:S02]  /*6870*/  FADD.FTZ R19, -R204, R19 ;  /* 0x00000013cc137221 */ /* 0x000fe40000010100 */
[----:B------:R-:W-:Y:S01]  /*6880*/  FMUL.FTZ R18, R50, R18 ;  /* 0x0000001232127220 */ /* 0x000fe20000410000 */
[C---:B------:R-:W-:Y:S01]  /*6890*/  HMMA.16816.F32.BF16 R24, R172.reuse, R4, R24 ;  /* 0x00000004ac18723c */ /* 0x040fe20000041818 */
[----:B------:R2:W5:Y:S03]  /*68a0*/  LDL.LU R50, [R1+0x9c] ;  /* 0x00009c0001327983 */ /* 0x0005660000300800 */
[----:B------:R-:W-:Y:S02]  /*68b0*/  FFMA.FTZ R9, -R206, R206, 1 ;  /* 0x3f800000ce097423 */ /* 0x000fe400000101ce */
[----:B------:R-:W-:Y:S02]  /*68c0*/  FMUL.FTZ R0, R0, c[0x0][0x2ec] ;  /* 0x0000bb0000007a20 */ /* 0x000fe40000410000 */
[----:B------:R-:W-:Y:S01]  /*68d0*/  FMUL.FTZ R179, R10, R2 ;  /* 0x000000020ab37220 */ /* 0x000fe20000410000 */
[-C--:B------:R-:W-:Y:S03]  /*68e0*/  HMMA.16816.F32.BF16 R28, R172, R6.reuse, R28 ;  /* 0x00000006ac1c723c */ /* 0x080fe6000004181c */
[----:B------:R-:W-:Y:S02]  /*68f0*/  FMUL.FTZ R10, R49, R19 ;  /* 0x00000013310a7220 */ /* 0x000fe40000410000 */
[----:B------:R-:W-:Y:S01]  /*6900*/  FMUL.FTZ R9, R9, c[0x0][0x2ec] ;  /* 0x0000bb0009097a20 */ /* 0x000fe20000410000 */
[----:B------:R2:W5:Y:S01]  /*6910*/  LDL.LU R49, [R1+0x98] ;  /* 0x0000980001317983 */ /* 0x0005620000300800 */
[----:B------:R-:W-:Y:S01]  /*6920*/  FADD.FTZ R20, -R203, R20 ;  /* 0x00000014cb147221 */ /* 0x000fe20000010100 */
[----:B------:R-:W-:Y:S04]  /*6930*/  HMMA.16816.F32.BF16 R32, R164, R6, R32 ;  /* 0x00000006a420723c */ /* 0x000fe80000041820 */
[----:B------:R-:W-:Y:S02]  /*6940*/  FMUL.FTZ R182, R182, R0 ;  /* 0x00000000b6b67220 */ /* 0x000fe40000410000 */
[----:B------:R-:W-:Y:S02]  /*6950*/  FADD.FTZ R13, -R202, R13 ;  /* 0x0000000dca0d7221 */ /* 0x000fe40000010100 */
[----:B------:R-:W-:Y:S04]  /*6960*/  FFMA.FTZ R0, -R210, R210, 1 ;  /* 0x3f800000d2007423 */ /* 0x000fe800000101d2 */
[----:B------:R-:W-:Y:S02]  /*6970*/  FFMA.FTZ R4, -R213, R213, 1 ;  /* 0x3f800000d5047423 */ /* 0x000fe400000101d5 */
[----:B------:R-:W-:Y:S02]  /*6980*/  FADD.FTZ R21, -R203, R21 ;  /* 0x00000015cb157221 */ /* 0x000fe40000010100 */
[----:B------:R-:W-:Y:S02]  /*6990*/  FMUL.FTZ R20, R48, R20 ;  /* 0x0000001430147220 */ /* 0x000fe40000410000 */
[----:B------:R-:W-:Y:S01]  /*69a0*/  FMUL.FTZ R181, R181, R9 ;  /* 0x00000009b5b57220 */ /* 0x000fe20000410000 */
[----:B------:R2:W5:Y:S01]  /*69b0*/  LDL.LU R48, [R1+0x94] ;  /* 0x0000940001307983 */ /* 0x0005620000300800 */
[----:B------:R-:W-:Y:S02]  /*69c0*/  FMUL.FTZ R13, R248, R13 ;  /* 0x0000000df80d7220 */ /* 0x000fe40000410000 */
[----:B------:R-:W-:Y:S02]  /*69d0*/  FMUL.FTZ R9, R0, c[0x0][0x2ec] ;  /* 0x0000bb0000097a20 */ /* 0x000fe40000410000 */
[----:B------:R-:W-:Y:S02]  /*69e0*/  FADD.FTZ R16, -R203, R16 ;  /* 0x00000010cb107221 */ /* 0x000fe40000010100 */
[----:B------:R-:W-:Y:S02]  /*69f0*/  FMUL.FTZ R4, R4, c[0x0][0x2ec] ;  /* 0x0000bb0004047a20 */ /* 0x000fe40000410000 */
[----:B------:R-:W-:Y:S02]  /*6a00*/  FADD.FTZ R22, -R204, R22 ;  /* 0x00000016cc167221 */ /* 0x000fe40000010100 */
[----:B------:R-:W-:Y:S02]  /*6a10*/  FMUL.FTZ R21, R47, R21 ;  /* 0x000000152f157220 */ /* 0x000fe40000410000 */
[----:B------:R-:W-:Y:S01]  /*6a20*/  FADD.FTZ R24, -R202, R24 ;  /* 0x00000018ca187221 */ /* 0x000fe20000010100 */
[----:B------:R2:W5:Y:S01]  /*6a30*/  LDL.LU R47, [R1+0x90] ;  /* 0x00009000012f7983 */ /* 0x0005620000300800 */
[----:B------:R-:W-:Y:S02]  /*6a40*/  FMUL.FTZ R180, R180, R9 ;  /* 0x00000009b4b47220 */ /* 0x000fe40000410000 */
[----:B------:R-:W-:Y:S02]  /*6a50*/  FMUL.FTZ R9, R169, R16 ;  /* 0x00000010a9097220 */ /* 0x000fe40000410000 */
[----:B------:R-:W-:Y:S02]  /*6a60*/  FMUL.FTZ R169, R13, R4 ;  /* 0x000000040da97220 */ /* 0x000fe40000410000 */
[----:B------:R-:W-:Y:S02]  /*6a70*/  FMUL.FTZ R13, R252, R22 ;  /* 0x00000016fc0d7220 */ /* 0x000fe40000410000 */
[----:B------:R-:W-:Y:S02]  /*6a80*/  FADD.FTZ R25, -R202, R25 ;  /* 0x00000019ca197221 */ /* 0x000fe40000010100 */
[----:B------:R-:W-:Y:S02]  /*6a90*/  FMUL.FTZ R22, R46, R24 ;  /* 0x000000182e167220 */ /* 0x000fe40000410000 */
[----:B------:R-:W-:Y:S01]  /*6aa0*/  FADD.FTZ R12, -R202, R12 ;  /* 0x0000000cca0c7221 */ /* 0x000fe20000010100 */
[----:B------:R2:W5:Y:S01]  /*6ab0*/  LDL.LU R46, [R1+0x8c] ;  /* 0x00008c00012e7983 */ /* 0x0005620000300800 */
[C---:B------:R-:W-:Y:S02]  /*6ac0*/  FADD.FTZ R14, -R201.reuse, R14 ;  /* 0x0000000ec90e7221 */ /* 0x040fe40000010100 */
[----:B------:R-:W-:Y:S02]  /*6ad0*/  FFMA.FTZ R5, -R214, R214, 1 ;  /* 0x3f800000d6057423 */ /* 0x000fe400000101d6 */
[----:B------:R-:W-:Y:S02]  /*6ae0*/  FFMA.FTZ R2, -R212, R212, 1 ;  /* 0x3f800000d4027423 */ /* 0x000fe400000101d4 */
[----:B------:R-:W-:Y:S02]  /*6af0*/  FADD.FTZ R26, -R201, R26 ;  /* 0x0000001ac91a7221 */ /* 0x000fe40000010100 */
[----:B------:R-:W-:Y:S02]  /*6b00*/  FMUL.FTZ R17, R45, R25 ;  /* 0x000000192d117220 */ /* 0x000fe40000410000 */
[----:B------:R-:W-:Y:S01]  /*6b10*/  FMUL.FTZ R12, R249, R12 ;  /* 0x0000000cf90c7220 */ /* 0x000fe20000410000 */
[----:B------:R2:W5:Y:S01]  /*6b20*/  LDL.LU R45, [R1+0x88] ;  /* 0x00008800012d7983 */ /* 0x0005620000300800 */
[----:B------:R-:W-:Y:S02]  /*6b30*/  FMUL.FTZ R14, R245, R14 ;  /* 0x0000000ef50e7220 */ /* 0x000fe40000410000 */
[----:B------:R-:W-:Y:S02]  /*6b40*/  FMUL.FTZ R5, R5, c[0x0][0x2ec] ;  /* 0x0000bb0005057a20 */ /* 0x000fe40000410000 */
[----:B------:R-:W-:Y:S02]  /*6b50*/  FMUL.FTZ R2, R2, c[0x0][0x2ec] ;  /* 0x0000bb0002027a20 */ /* 0x000fe40000410000 */
[----:B------:R-:W-:Y:S02]  /*6b60*/  FADD.FTZ R23, -R204, R23 ;  /* 0x00000017cc177221 */ /* 0x000fe40000010100 */
[----:B------:R-:W-:Y:S02]  /*6b70*/  FFMA.FTZ R4, -R217, R217, 1 ;  /* 0x3f800000d9047423 */ /* 0x000fe400000101d9 */
[----:B------:R-:W-:Y:S02]  /*6b80*/  FADD.FTZ R27, -R201, R27 ;  /* 0x0000001bc91b7221 */ /* 0x000fe40000010100 */
[----:B------:R-:W-:Y:S02]  /*6b90*/  FMUL.FTZ R24, R44, R26 ;  /* 0x0000001a2c187220 */ /* 0x000fe40000410000 */
[----:B------:R-:W-:Y:S01]  /*6ba0*/  FMUL.FTZ R170, R12, R5 ;  /* 0x000000050caa7220 */ /* 0x000fe20000410000 */
[----:B------:R2:W5:Y:S01]  /*6bb0*/  LDL.LU R44, [R1+0x84] ;  /* 0x00008400012c7983 */ /* 0x0005620000300800 */
[----:B------:R-:W-:Y:S02]  /*6bc0*/  FMUL.FTZ R176, R14, R2 ;  /* 0x000000020eb07220 */ /* 0x000fe40000410000 */
[----:B------:R-:W-:Y:S02]  /*6bd0*/  FMUL.FTZ R12, R251, R23 ;  /* 0x00000017fb0c7220 */ /* 0x000fe40000410000 */
[----:B------:R-:W-:Y:S02]  /*6be0*/  FFMA.FTZ R5, -R218, R218, 1 ;  /* 0x3f800000da057423 */ /* 0x000fe400000101da */
[----:B------:R-:W-:Y:S02]  /*6bf0*/  FFMA.FTZ R2, -R216, R216, 1 ;  /* 0x3f800000d8027423 */ /* 0x000fe400000101d8 */
[----:B------:R-:W-:Y:S02]  /*6c00*/  FMUL.FTZ R4, R4, c[0x0][0x2ec] ;  /* 0x0000bb0004047a20 */ /* 0x000fe40000410000 */
[----:B------:R-:W-:Y:S02]  /*6c10*/  FADD.FTZ R28, -R202, R28 ;  /* 0x0000001cca1c7221 */ /* 0x000fe40000010100 */
[----:B------:R-:W-:Y:S02]  /*6c20*/  FMUL.FTZ R23, R43, R27 ;  /* 0x0000001b2b177220 */ /* 0x000fe40000410000 */
[----:B------:R-:W-:Y:S01]  /*6c30*/  FMUL.FTZ R5, R5, c[0x0][0x2ec] ;  /* 0x0000bb0005057a20 */ /* 0x000fe20000410000 */
[----:B------:R2:W5:Y:S01]  /*6c40*/  LDL.LU R43, [R1+0x80] ;  /* 0x00008000012b7983 */ /* 0x0005620000300800 */
[----:B------:R-:W-:Y:S02]  /*6c50*/  FMUL.FTZ R2, R2, c[0x0][0x2ec] ;  /* 0x0000bb0002027a20 */ /* 0x000fe40000410000 */
        /* <DEDUP_REMOVED lines=16> */
[----:B------:R-:W-:Y:S01]  /*6d60*/  FFMA.FTZ R2, -R220, R220, 1 ;  /* 0x3f800000dc027423 */ /* 0x000fe200000101dc */
[----:B------:R2:W5:Y:S01]  /*6d70*/  LDL.LU R40, [R1+0x74] ;  /* 0x0000740001287983 */ /* 0x0005620000300800 */
[----:B------:R-:W-:Y:S02]  /*6d80*/  FMUL.FTZ R26, R20, R5 ;  /* 0x00000005141a7220 */ /* 0x000fe40000410000 */
[----:B------:R-:W-:Y:S02]  /*6d90*/  FADD.FTZ R32, -R203, R32 ;  /* 0x00000020cb207221 */ /* 0x000fe40000010100 */
[----:B------:R-:W-:Y:S02]  /*6da0*/  FMUL.FTZ R20, R39, R31 ;  /* 0x0000001f27147220 */ /* 0x000fe40000410000 */
[----:B------:R-:W-:Y:S01]  /*6db0*/  FMUL.FTZ R2, R2, c[0x0][0x2ec] ;  /* 0x0000bb0002027a20 */ /* 0x000fe20000410000 */
[----:B------:R2:W5:Y:S01]  /*6dc0*/  LDL.LU R39, [R1+0x70] ;  /* 0x0000700001277983 */ /* 0x0005620000300800 */
        /* <DEDUP_REMOVED lines=9> */
[----:B------:R-:W-:Y:S01]  /*6e60*/  FADD.FTZ R15, -R201, R15 ;  /* 0x0000000fc90f7221 */ /* 0x000fe20000010100 */
[----:B------:R2:W5:Y:S01]  /*6e70*/  LDL.LU R36, [R1+0x64] ;  /* 0x0000640001247983 */ /* 0x0005620000300800 */
[----:B------:R-:W-:Y:S02]  /*6e80*/  FMUL.FTZ R0, R0, c[0x0][0x2ec] ;  /* 0x0000bb0000007a20 */ /* 0x000fe40000410000 */
[----:B------:R-:W-:Y:S02]  /*6e90*/  FMUL.FTZ R15, R235, R15 ;  /* 0x0000000feb0f7220 */ /* 0x000fe40000410000 */
[----:B------:R-:W-:Y:S02]  /*6ea0*/  FMUL.FTZ R178, R178, R0 ;  /* 0x00000000b2b27220 */ /* 0x000fe40000410000 */
[----:B------:R-:W-:Y:S02]  /*6eb0*/  FFMA.FTZ R0, -R211, R211, 1 ;  /* 0x3f800000d3007423 */ /* 0x000fe400000101d3 */
[----:B------:R-:W-:Y:S02]  /*6ec0*/  FFMA.FTZ R5, -R234, R234, 1 ;  /* 0x3f800000ea057423 */ /* 0x000fe400000101ea */
[----:B------:R-:W-:Y:S02]  /*6ed0*/  FMUL.FTZ R0, R0, c[0x0][0x2ec] ;  /* 0x0000bb0000007a20 */ /* 0x000fe40000410000 */
[----:B------:R-:W-:Y:S02]  /*6ee0*/  FFMA.FTZ R4, -R230, R230, 1 ;  /* 0x3f800000e6047423 */ /* 0x000fe400000101e6 */
[----:B------:R-:W-:Y:S02]  /*6ef0*/  FMUL.FTZ R171, R15, R0 ;  /* 0x000000000fab7220 */ /* 0x000fe40000410000 */
[----:B------:R-:W-:Y:S02]  /*6f00*/  FFMA.FTZ R0, -R215, R215, 1 ;  /* 0x3f800000d7007423 */ /* 0x000fe400000101d7 */
[----:B------:R-:W-:Y:S02]  /*6f10*/  FFMA.FTZ R2, -R228, R228, 1 ;  /* 0x3f800000e4027423 */ /* 0x000fe400000101e4 */
[----:B------:R-:W-:Y:S02]  /*6f20*/  FMUL.FTZ R0, R0, c[0x0][0x2ec] ;  /* 0x0000bb0000007a20 */ /* 0x000fe40000410000 */
[----:B------:R-:W-:Y:S02]  /*6f30*/  FMUL.FTZ R5, R5, c[0x0][0x2ec] ;  /* 0x0000bb0005057a20 */ /* 0x000fe40000410000 */
[----:B------:R-:W-:Y:S02]  /*6f40*/  FMUL.FTZ R10, R10, R0 ;  /* 0x000000000a0a7220 */ /* 0x000fe40000410000 */
[----:B------:R-:W-:Y:S02]  /*6f50*/  FFMA.FTZ R0, -R219, R219, 1 ;  /* 0x3f800000db007423 */ /* 0x000fe400000101db */
[----:B------:R-:W-:Y:S02]  /*6f60*/  FMUL.FTZ R4, R4, c[0x0][0x2ec] ;  /* 0x0000bb0004047a20 */ /* 0x000fe40000410000 */
[----:B------:R-:W-:Y:S02]  /*6f70*/  FMUL.FTZ R0, R0, c[0x0][0x2ec] ;  /* 0x0000bb0000007a20 */ /* 0x000fe40000410000 */
[----:B------:R-:W-:Y:S02]  /*6f80*/  FMUL.FTZ R2, R2, c[0x0][0x2ec] ;  /* 0x0000bb0002027a20 */ /* 0x000fe40000410000 */
[----:B------:R-:W-:Y:S02]  /*6f90*/  FMUL.FTZ R27, R12, R0 ;  /* 0x000000000c1b7220 */ /* 0x000fe40000410000 */
[----:B------:R-:W-:Y:S02]  /*6fa0*/  FFMA.FTZ R0, -R226, R226, 1 ;  /* 0x3f800000e2007423 */ /* 0x000fe400000101e2 */
[----:B------:R-:W-:Y:S02]  /*6fb0*/  FMUL.FTZ R22, R22, R5 ;  /* 0x0000000516167220 */ /* 0x000fe40000410000 */
[----:B------:R-:W-:Y:S02]  /*6fc0*/  FMUL.FTZ R0, R0, c[0x0][0x2ec] ;  /* 0x0000bb0000007a20 */ /* 0x000fe40000410000 */
[----:B------:R-:W-:Y:S02]  /*6fd0*/  FMUL.FTZ R17, R17, R4 ;  /* 0x0000000411117220 */ /* 0x000fe40000410000 */
[----:B------:R-:W-:Y:S02]  /*6fe0*/  FMUL.FTZ R24, R24, R2 ;  /* 0x0000000218187220 */ /* 0x000fe40000410000 */
[----:B------:R-:W-:Y:S02]  /*6ff0*/  FMUL.FTZ R23, R23, R0 ;  /* 0x0000000017177220 */ /* 0x000fe40000410000 */
[----:B------:R-:W-:Y:S02]  /*7000*/  FFMA.FTZ R5, -R227, R227, 1 ;  /* 0x3f800000e3057423 */ /* 0x000fe400000101e3 */
[----:B------:R-:W-:Y:S02]  /*7010*/  FFMA.FTZ R4, -R225, R225, 1 ;  /* 0x3f800000e1047423 */ /* 0x000fe400000101e1 */
[----:B------:R-:W-:Y:S02]  /*7020*/  FFMA.FTZ R2, -R223, R223, 1 ;  /* 0x3f800000df027423 */ /* 0x000fe400000101df */
[----:B------:R-:W-:Y:S02]  /*7030*/  FFMA.FTZ R0, -R221, R221, 1 ;  /* 0x3f800000dd007423 */ /* 0x000fe400000101dd */
[----:B------:R-:W-:Y:S02]  /*7040*/  FADD.FTZ R35, -R204, R35 ;  /* 0x00000023cc237221 */ /* 0x000fe40000010100 */
[----:B------:R-:W-:Y:S02]  /*7050*/  FMUL.FTZ R5, R5, c[0x0][0x2ec] ;  /* 0x0000bb0005057a20 */ /* 0x000fe40000410000 */
[----:B------:R-:W-:Y:S02]  /*7060*/  FMUL.FTZ R4, R4, c[0x0][0x2ec] ;  /* 0x0000bb0004047a20 */ /* 0x000fe40000410000 */
[----:B------:R-:W-:Y:S02]  /*7070*/  FMUL.FTZ R2, R2, c[0x0][0x2ec] ;  /* 0x0000bb0002027a20 */ /* 0x000fe40000410000 */
[----:B------:R-:W-:Y:S02]  /*7080*/  FMUL.FTZ R0, R0, c[0x0][0x2ec] ;  /* 0x0000bb0000007a20 */ /* 0x000fe40000410000 */
[----:B------:R-:W-:Y:S01]  /*7090*/  FMUL.FTZ R15, R250, R35 ;  /* 0x00000023fa0f7220 */ /* 0x000fe20000410000 */
[----:B------:R-:W-:Y:S01]  /*70a0*/  MOV R250, c[0x0][0x22c] ;  /* 0x00008b0000fa7a02 */ /* 0x000fe20000000f00 */
        /* <DEDUP_REMOVED lines=17> */
[----:B------:R-:W-:Y:S01]  /*71c0*/  FMUL.FTZ R15, R15, R0 ;  /* 0x000000000f0f7220 */ /* 0x000fe20000410000 */
[----:B------:R-:W-:-:S05]  /*71d0*/  @!P0 BRA `(.L_x_1854) ;  /* 0x0000016000008947 */ /* 0x000fca0003800000 */
[----:B--2---:R-:W-:Y:S01]  /*71e0*/  IMAD.MOV.U32 R5, RZ, RZ, c[0x0][0x190] ;  /* 0x00006400ff057624 */ /* 0x004fe200078e00ff */
        /* <DEDUP_REMOVED lines=21> */
.L_x_1854:
[----:B--2---:R-:W-:Y:S01]  /*7340*/  F2FP.BF16.PACK_AB R12, R11, R181 ;  /* 0x000000b50b0c723e */ /* 0x004fe200000010ff */
        /* <DEDUP_REMOVED lines=145> */
.L_x_1855:
[----:B------:R-:W-:Y:S01]  /*7c60*/  LDSM.16.M88.4 R32, [R3+0x1c000] ;  /* 0x01c000000320783b */ /* 0x000fe20000000200 */
[----:B------:R-:W-:Y:S01]  /*7c70*/  IMAD.MOV.U32 R2, RZ, RZ, c[0x0][0x22c] ;  /* 0x00008b00ff027624 */ /* 0x000fe200078e00ff */
[----:B------:R-:W-:Y:S02]  /*7c80*/  ULOP3.LUT UR8, UR7, 0x1, URZ, 0xc0, !UPT ;  /* 0x0000000107087892 */ /* 0x000fe4000f8ec03f */
[----:B------:R-:W-:Y:S01]  /*7c90*/  UISETP.GT.AND UP2, UPT, UR7, UR17, UPT ;  /* 0x000000110700728c */ /* 0x000fe2000bf44270 */
        /* <DEDUP_REMOVED lines=8> */
[----:B------:R-:W5:Y:S05]  /*7d20*/  LDL R206, [R1+0x40] ;  /* 0x0000400001ce7983 */ /* 0x000f6a0000100800 */
        /* <DEDUP_REMOVED lines=73> */
[C---:B------:R-:W-:Y:S08]  /*81c0*/  HMMA.16816.F32.BF16 R24, R180.reuse, R164, R24 ;  /* 0x000000a4b418723c */ /* 0x040ff00000041818 */
[-C--:B------:R-:W-:Y:S01]  /*81d0*/  HMMA.16816.F32.BF16 R28, R180, R166.reuse, R28 ;  /* 0x000000a6b41c723c */ /* 0x080fe2000004181c */
[----:B------:R-:W3:Y:S07]  /*81e0*/  LDSM.16.MT88.4 R180, [R189+0x7000] ;  /* 0x00700000bdb4783b */ /* 0x000eee0000004200 */
[----:B------:R-:W-:Y:S01]  /*81f0*/  HMMA.16816.F32.BF16 R32, R172, R166, R32 ;  /* 0x000000a6ac20723c */ /* 0x000fe20000041820 */
[----:B------:R-:W-:Y:S05]  /*8200*/  LDSM.16.M88.4 R164, [R188+0x1e000] ;  /* 0x01e00000bca4783b */ /* 0x000fea0000000200 */
[----:B------:R-:W4:Y:S02]  /*8210*/  LDSM.16.MT88.4 R172, [R189+0x3800] ;  /* 0x00380000bdac783b */ /* 0x000f240000004200 */
[-C--:B-1----:R-:W-:Y:S08]  /*8220*/  HMMA.16816.F32.BF16 R4, R168, R176.reuse, R4 ;  /* 0x000000b0a804723c */ /* 0x082ff00000041804 */
[C---:B------:R-:W-:Y:S08]  /*8230*/  HMMA.16816.F32.BF16 R8, R184.reuse, R176, R8 ;  /* 0x000000b0b808723c */ /* 0x040ff00000041808 */
[-C--:B------:R-:W-:Y:S08]  /*8240*/  HMMA.16816.F32.BF16 R12, R184, R178.reuse, R12 ;  /* 0x000000b2b80c723c */ /* 0x080ff0000004180c */
[C---:B------:R-:W-:Y:S01]  /*8250*/  HMMA.16816.F32.BF16 R16, R168.reuse, R178, R16 ;  /* 0x000000b2a810723c */ /* 0x040fe20000041810 */
[----:B------:R1:W2:Y:S07]  /*8260*/  LDSM.16.M88.4 R176, [R188+0x1f000] ;  /* 0x01f00000bcb0783b */ /* 0x0002ae0000000200 */
[-C--:B---3--:R-:W-:Y:S08]  /*8270*/  HMMA.16816.F32.BF16 R20, R168, R180.reuse, R20 ;  /* 0x000000b4a814723c */ /* 0x088ff00000041814 */
[C---:B------:R-:W-:Y:S07]  /*8280*/  HMMA.16816.F32.BF16 R24, R184.reuse, R180, R24 ;  /* 0x000000b4b818723c */ /* 0x040fee0000041818 */
[----:B------:R-:W-:Y:S01]  /*8290*/  IMAD.MOV.U32 R180, RZ, RZ, c[0x0][0x22c] ;  /* 0x00008b00ffb47624 */ /* 0x000fe200078e00ff */
[-C--:B------:R-:W-:Y:S01]  /*82a0*/  HMMA.16816.F32.BF16 R28, R184, R182.reuse, R28 ;  /* 0x000000b6b81c723c */ /* 0x080fe2000004181c */
[----:B------:R-:W3:Y:S03]  /*82b0*/  LDSM.16.MT88.4 R184, [R189+0x7800] ;  /* 0x00780000bdb8783b */ /* 0x000ee60000004200 */
[----:B-1----:R-:W-:Y:S01]  /*82c0*/  LEA.HI.X.SX32 R188, R2, R247, 0x2, P2 ;  /* 0x000000f702bc7211 */ /* 0x002fe200010f16ff */
[----:B------:R-:W-:Y:S02]  /*82d0*/  IMAD.MOV.U32 R2, RZ, RZ, R235 ;  /* 0x000000ffff027224 */ /* 0x000fe400078e00eb */
[----:B------:R-:W-:Y:S01]  /*82e0*/  IMAD R180, R180, c[0x0][0x1c0], RZ ;  /* 0x00007000b4b47a24 */ /* 0x000fe200078e02ff */
[----:B------:R-:W-:Y:S04]  /*82f0*/  HMMA.16816.F32.BF16 R32, R168, R182, R32 ;  /* 0x000000b6a820723c */ /* 0x000fe80000041820 */
[----:B------:R-:W-:Y:S02]  /*8300*/  IMAD.MOV.U32 R3, RZ, RZ, R188 ;  /* 0x000000ffff037224 */ /* 0x000fe400078e00bc */
[----:B------:R-:W-:Y:S01]  /*8310*/  IMAD R180, R180, 0x30, RZ ;  /* 0x00000030b4b47824 */ /* 0x000fe200078e02ff */
[----:B-----5:R-:W-:Y:S01]  /*8320*/  @P0 IADD3 R170, P3, R206, UR14, RZ ;  /* 0x0000000eceaa0c10 */ /* 0x020fe2000ff7e0ff */
[-C--:B----4-:R-:W-:Y:S01]  /*8330*/  HMMA.16816.F32.BF16 R4, R164, R172.reuse, R4 ;  /* 0x000000aca404723c */ /* 0x090fe20000041804 */
[----:B------:R-:W-:Y:S04]  /*8340*/  @UP3 UIADD3 UR14, UP1, UR14, -0x100, URZ ;  /* 0xffffff000e0e3890 */ /* 0x000fe8000ff3e03f */
[----:B------:R-:W-:Y:S01]  /*8350*/  @P0 IADD3.X R171, R205, UR13, RZ, P3, !PT ;  /* 0x0000000dcdab0c10 */ /* 0x000fe20009ffe4ff */
[----:B------:R-:W-:Y:S01]  /*8360*/  IMAD.MOV.U32 R205, RZ, RZ, c[0x0][0x22c] ;  /* 0x00008b00ffcd7624 */ /* 0x000fe200078e00ff */
[CC--:B------:R-:W-:Y:S01]  /*8370*/  LEA R168, P2, R250.reuse, R2.reuse, 0x2 ;  /* 0x00000002faa87211 */ /* 0x0c0fe200078410ff */
[C---:B--2---:R-:W-:Y:S01]  /*8380*/  HMMA.16816.F32.BF16 R8, R176.reuse, R172, R8 ;  /* 0x000000acb008723c */ /* 0x044fe20000041808 */
[----:B------:R-:W-:Y:S01]  /*8390*/  @UP3 UIADD3.X UR13, UR13, -0x1, URZ, UP1, !UPT ;  /* 0xffffffff0d0d3890 */ /* 0x000fe20008ffe43f */
[----:B------:R1:W2:Y:S02]  /*83a0*/  @P0 LDG.E R202, [R170.64+0x20] ;  /* 0x00002004aaca0981 */ /* 0x0002a4000c1e1900 */
[-C--:B------:R-:W-:Y:S01]  /*83b0*/  LEA.HI.X.SX32 R169, R250, R3.reuse, 0x2, P2 ;  /* 0x00000003faa97211 */ /* 0x080fe200010f16ff */
[----:B------:R-:W-:Y:S02]  /*83c0*/  IMAD R205, R205, c[0x0][0x1c0], RZ ;  /* 0x00007000cdcd7a24 */ /* 0x000fe400078e02ff */
[----:B------:R1:W4:Y:S01]  /*83d0*/  @P0 LDG.E R0, [R170.64+0xa0] ;  /* 0x0000a004aa000981 */ /* 0x000322000c1e1900 */
[-C--:B------:R-:W-:Y:S04]  /*83e0*/  HMMA.16816.F32.BF16 R12, R176, R174.reuse, R12 ;  /* 0x000000aeb00c723c */ /* 0x080fe8000004180c */
[----:B------:R1:W5:Y:S01]  /*83f0*/  @P0 LDG.E R203, [R170.64+0x80] ;  /* 0x00008004aacb0981 */ /* 0x000362000c1e1900 */
[----:B------:R-:W-:Y:S03]  /*8400*/  IMAD R205, R205, 0x18, RZ ;  /* 0x00000018cdcd7824 */ /* 0x000fe600078e02ff */
[C---:B------:R-:W-:Y:S01]  /*8410*/  HMMA.16816.F32.BF16 R16, R164.reuse, R174, R16 ;  /* 0x000000aea410723c */ /* 0x040fe20000041810 */
[----:B------:R1:W5:Y:S05]  /*8420*/  @P0 LDG.E R204, [R170.64] ;  /* 0x00000004aacc0981 */ /* 0x00036a000c1e1900 */
[----:B------:R1:W-:Y:S01]  /*8430*/  RED.E.ADD.F32.FTZ.RN.STRONG.GPU [R2.64], R4 ;  /* 0x000000040200798e */ /* 0x0003e2000c10e784 */
[----:B------:R-:W-:Y:S01]  /*8440*/  IMAD.MOV.U32 R175, RZ, RZ, c[0x0][0x22c] ;  /* 0x00008b00ffaf7624 */ /* 0x000fe200078e00ff */
[-C--:B---3--:R-:W-:Y:S03]  /*8450*/  HMMA.16816.F32.BF16 R20, R164, R184.reuse, R20 ;  /* 0x000000b8a414723c */ /* 0x088fe60000041814 */
[----:B------:R3:W-:Y:S01]  /*8460*/  RED.E.ADD.F32.FTZ.RN.STRONG.GPU [R168.64], R5 ;  /* 0x00000005a800798e */ /* 0x0007e2000c10e784 */
[----:B------:R-:W-:Y:S04]  /*8470*/  IMAD R175, R175, c[0x0][0x1c0], RZ ;  /* 0x00007000afaf7a24 */ /* 0x000fe800078e02ff */
[C---:B------:R-:W-:Y:S04]  /*8480*/  HMMA.16816.F32.BF16 R24, R176.reuse, R184, R24 ;  /* 0x000000b8b018723c */ /* 0x040fe80000041818 */
[----:B------:R-:W-:Y:S04]  /*8490*/  IMAD R175, R175, 0x38, RZ ;  /* 0x00000038afaf7824 */ /* 0x000fe800078e02ff */
[-C--:B------:R-:W-:Y:S04]  /*84a0*/  HMMA.16816.F32.BF16 R28, R176, R186.reuse, R28 ;  /* 0x000000bab01c723c */ /* 0x080fe8000004181c */
[CC--:B-1----:R-:W-:Y:S04]  /*84b0*/  LEA R170, P2, R205.reuse, R2.reuse, 0x2 ;  /* 0x00000002cdaa7211 */ /* 0x0c2fe800078410ff */
[----:B------:R-:W-:Y:S04]  /*84c0*/  HMMA.16816.F32.BF16 R32, R164, R186, R32 ;  /* 0x000000baa420723c */ /* 0x000fe80000041820 */
[-C--:B------:R-:W-:Y:S02]  /*84d0*/  LEA.HI.X.SX32 R171, R205, R3.reuse, 0x2, P2 ;  /* 0x00000003cdab7211 */ /* 0x080fe400010f16ff */
[CC--:B------:R-:W-:Y:S06]  /*84e0*/  LEA R4, P2, R180.reuse, R2.reuse, 0x2 ;  /* 0x00000002b4047211 */ /* 0x0c0fec00078410ff */
[-C--:B---3--:R-:W-:Y:S01]  /*84f0*/  LEA.HI.X.SX32 R5, R180, R3.reuse, 0x2, P2 ;  /* 0x00000003b4057211 */ /* 0x088fe200010f16ff */
[----:B--2---:R1:W-:Y:S05]  /*8500*/  @P0 STL [R1+0xc], R202 ;  /* 0x00000cca01000387 */ /* 0x0043ea0000100800 */
[----:B----4-:R2:W-:Y:S05]  /*8510*/  @P0 STL [R1+0x4], R0 ;  /* 0x0000040001000387 */ /* 0x0105ea0000100800 */
[----:B------:R-:W3:Y:S01]  /*8520*/  LDL R174, [R1+0x24] ;  /* 0x0000240001ae7983 */ /* 0x000ee20000100800 */
[----:B-1----:R-:W-:Y:S04]  /*8530*/  IMAD.MOV.U32 R202, RZ, RZ, c[0x0][0x22c] ;  /* 0x00008b00ffca7624 */ /* 0x002fe800078e00ff */
[----:B------:R-:W-:Y:S01]  /*8540*/  IMAD R202, R202, c[0x0][0x1c0], RZ ;  /* 0x00007000caca7a24 */ /* 0x000fe200078e02ff */
[----:B--2---:R-:W2:Y:S03]  /*8550*/  LDL R0, [R1+0x18] ;  /* 0x0000180001007983 */ /* 0x004ea60000100800 */
[----:B------:R-:W-:Y:S02]  /*8560*/  IMAD.SHL.U32 R202, R202, 0x10, RZ ;  /* 0x00000010caca7824 */ /* 0x000fe400078e00ff */
[----:B-----5:R1:W-:Y:S05]  /*8570*/  @P0 STL [R1], R203 ;  /* 0x000000cb01000387 */ /* 0x0203ea0000100800 */
[----:B------:R4:W-:Y:S01]  /*8580*/  @P0 STL [R1+0x8], R204 ;  /* 0x000008cc01000387 */ /* 0x0009e20000100800 */
[CC--:B------:R-:W-:Y:S04]  /*8590*/  LEA R172, P0, R202.reuse, R2.reuse, 0x2 ;  /* 0x00000002caac7211 */ /* 0x0c0fe800078010ff */
[-C--:B------:R-:W-:Y:S05]  /*85a0*/  LEA.HI.X.SX32 R173, R202, R3.reuse, 0x2, P0 ;  /* 0x00000003caad7211 */ /* 0x080fea00000f16ff */
[----:B------:R5:W-:Y:S05]  /*85b0*/  RED.E.ADD.F32.FTZ.RN.STRONG.GPU [R172.64], R6 ;  /* 0x00000006ac00798e */ /* 0x000bea000c10e784 */
[----:B------:R5:W-:Y:S01]  /*85c0*/  RED.E.ADD.F32.FTZ.RN.STRONG.GPU [R170.64], R7 ;  /* 0x00000007aa00798e */ /* 0x000be2000c10e784 */
[----:B-1----:R-:W-:Y:S04]  /*85d0*/  IMAD.MOV.U32 R203, RZ, RZ, c[0x0][0x22c] ;  /* 0x00008b00ffcb7624 */ /* 0x002fe800078e00ff */
[----:B------:R-:W-:Y:S02]  /*85e0*/  IMAD R203, R203, c[0x0][0x1c0], RZ ;  /* 0x00007000cbcb7a24 */ /* 0x000fe400078e02ff */
[----:B----4-:R-:W-:Y:S02]  /*85f0*/  IMAD.MOV.U32 R204, RZ, RZ, c[0x0][0x22c] ;  /* 0x00008b00ffcc7624 */ /* 0x010fe400078e00ff */
        /* <DEDUP_REMOVED lines=31> */
[----:B----4-:R-:W4:Y:S01]  /*87f0*/  LDL R164, [R1+0x14] ;  /* 0x0000140001a47983 */ /* 0x010f220000100800 */
        /* <DEDUP_REMOVED lines=8> */
[-C--:B------:R-:W-:Y:S01]  /*8880*/  LEA R10, P0, R176, R2.reuse, 0x2 ;  /* 0x00000002b00a7211 */ /* 0x080fe200078010ff */
[----:B------:R-:W-:Y:S01]  /*8890*/  IMAD.IADD R175, R250, 0x1, R175 ;  /* 0x00000001faaf7824 */ /* 0x000fe200078e02af */
        /* <DEDUP_REMOVED lines=9> */
[----:B------:R-:W-:Y:S01]  /*8930*/  IADD3 R170, R203, 0x40, RZ ;  /* 0x00000040cbaa7810 */ /* 0x000fe20007ffe0ff */
[C---:B------:R-:W-:Y:S01]  /*8940*/  IMAD.IADD R17, R250.reuse, 0x1, R17 ;  /* 0x00000001fa117824 */ /* 0x040fe200078e0211 */
[-C--:B------:R-:W-:Y:S02]  /*8950*/  LEA R8, P3, R175, R2.reuse, 0x2 ;  /* 0x00000002af087211 */ /* 0x080fe400078610ff */
[----:B------:R-:W-:Y:S01]  /*8960*/  IADD3 R167, R203, 0x40, RZ ;  /* 0x00000040cba77810 */ /* 0x000fe20007ffe0ff */
[C---:B------:R-:W-:Y:S01]  /*8970*/  IMAD.IADD R170, R250.reuse, 0x1, R170 ;  /* 0x00000001faaa7824 */ /* 0x040fe200078e02aa */
        /* <DEDUP_REMOVED lines=39> */
[CC--:B---3--:R-:W-:Y:S04]  /*8bf0*/  LEA R10, P4, R18.reuse, R2.reuse, 0x2 ;  /* 0x00000002120a7211 */ /* 0x0c8fe800078810ff */
[-C--:B------:R-:W-:Y:S02]  /*8c00*/  LEA.HI.X.SX32 R11, R18, R3.reuse, 0x2, P4 ;  /* 0x00000003120b7211 */ /* 0x080fe400020f16ff */
[CC--:B----4-:R-:W-:Y:S04]  /*8c10*/  LEA R6, P2, R164.reuse, R2.reuse, 0x2 ;  /* 0x00000002a4067211 */ /* 0x0d0fe800078410ff */
        /* <DEDUP_REMOVED lines=337> */
.L_x_1857:
        /* <DEDUP_REMOVED lines=18> */
.L_x_1858:
        /* <DEDUP_REMOVED lines=56> */
.L_x_1860:
[----:B-1-34-:R-:W-:Y:S05]  /*a5d0*/  BSYNC B0 ;  /* 0x0000000000007941 */ /* 0x01afea0003800000 */
.L_x_1859:
        /* <DEDUP_REMOVED lines=16> */
.L_x_1862:
[----:B------:R-:W-:Y:S05]  /*a6e0*/  BSYNC B0 ;  /* 0x0000000000007941 */ /* 0x000fea0003800000 */
.L_x_1861:
        /* <DEDUP_REMOVED lines=16> */
.L_x_1864:
[----:B------:R-:W-:Y:S05]  /*a7f0*/  BSYNC B0 ;  /* 0x0000000000007941 */ /* 0x000fea0003800000 */
.L_x_1863:
        /* <DEDUP_REMOVED lines=16> */
.L_x_1866:
[----:B------:R-:W-:Y:S05]  /*a900*/  BSYNC B0 ;  /* 0x0000000000007941 */ /* 0x000fea0003800000 */
.L_x_1865:
        /* <DEDUP_REMOVED lines=25> */
.L_x_1868:
[----:B------:R-:W-:Y:S05]  /*aaa0*/  BSYNC B0 ;  /* 0x0000000000007941 */ /* 0x000fea0003800000 */
.L_x_1867:
        /* <DEDUP_REMOVED lines=14> */
.L_x_1870:
[----:B------:R-:W-:Y:S05]  /*ab90*/  BSYNC B0 ;  /* 0x0000000000007941 */ /* 0x000fea0003800000 */
.L_x_1869:
        /* <DEDUP_REMOVED lines=14> */
.L_x_1872:
[----:B------:R-:W-:Y:S05]  /*ac80*/  BSYNC B0 ;  /* 0x0000000000007941 */ /* 0x000fea0003800000 */
.L_x_1871:
        /* <DEDUP_REMOVED lines=12> */
.L_x_1851:
[----:B------:R-:W-:Y:S05]  /*ad50*/  BSYNC B1 ;  /* 0x0000000000017941 */ /* 0x000fea0003800000 */
.L_x_1829:
        /* <DEDUP_REMOVED lines=11> */
.L_x_1873:
[----:B------:R-:W-:Y:S05]  /*ae10*/  EXIT ;  /* 0x000000000000794d */ /* 0x000fea0003800000 */
.L_x_1875:
        /* <DEDUP_REMOVED lines=14> */
.L_x_2089:


//--------------------- .text._ZN5flash44flash_bwd_dq_dk_dv_loop_seqk_parallel_kernelI23Flash_bwd_kernel_traitsILi128ELi64ELi128ELi8ELi2ELi4ELi2ELb0ELb0EN7cutlass10bfloat16_tE19Flash_kernel_traitsILi128ELi64ELi128ELi8ES3_EELb1ELb0ELb1ELb1ELb0ELb0ELb0EEEvNS_16Flash_bwd_paramsE --------------------------
	.section	.text._ZN5flash44flash_bwd_dq_dk_dv_loop_seqk_parallel_kernelI23Flash_bwd_kernel_traitsILi128ELi64ELi128ELi8ELi2ELi4ELi2ELb0ELb0EN7cutlass10bfloat16_tE19Flash_kernel_traitsILi128ELi64ELi128ELi8ES3_EELb1ELb0ELb1ELb1ELb0ELb0ELb0EEEvNS_16Flash_bwd_paramsE,"ax",@progbits
	.sectioninfo	@"SHI_REGISTERS=255"
	.align	128
        .global         _ZN5flash44flash_bwd_dq_dk_dv_loop_seqk_parallel_kernelI23Flash_bwd_kernel_traitsILi128ELi64ELi128ELi8ELi2ELi4ELi2ELb0ELb0EN7cutlass10bfloat16_tE19Flash_kernel_traitsILi128ELi64ELi128ELi8ES3_EELb1ELb0ELb1ELb1ELb0ELb0ELb0EEEvNS_16Flash_bwd_paramsE
        .type           _ZN5flash44flash_bwd_dq_dk_dv_loop_seqk_parallel_kernelI23Flash_bwd_kernel_traitsILi128ELi64ELi128ELi8ELi2ELi4ELi2ELb0ELb0EN7cutlass10bfloat16_tE19Flash_kernel_traitsILi128ELi64ELi128ELi8ES3_EELb1ELb0ELb1ELb1ELb0ELb0ELb0EEEvNS_16Flash_bwd_paramsE,@function
        .size           _ZN5flash44flash_bwd_dq_dk_dv_loop_seqk_parallel_kernelI23Flash_bwd_kernel_traitsILi128ELi64ELi128ELi8ELi2ELi4ELi2ELb0ELb0EN7cutlass10bfloat16_tE19Flash_kernel_traitsILi128ELi64ELi128ELi8ES3_EELb1ELb0ELb1ELb1ELb0ELb0ELb0EEEvNS_16Flash_bwd_paramsE,(.L_x_2090 - _ZN5flash44flash_bwd_dq_dk_dv_loop_seqk_parallel_kernelI23Flash_bwd_kernel_traitsILi128ELi64ELi128ELi8ELi2ELi4ELi2ELb0ELb0EN7cutlass10bfloat16_tE19Flash_kernel_traitsILi128ELi64ELi128ELi8ES3_EELb1ELb0ELb1ELb1ELb0ELb0ELb0EEEvNS_16Flash_bwd_paramsE)
        .other          _ZN5flash44flash_bwd_dq_dk_dv_loop_seqk_parallel_kernelI23Flash_bwd_kernel_traitsILi128ELi64ELi128ELi8ELi2ELi4ELi2ELb0ELb0EN7cutlass10bfloat16_tE19Flash_kernel_traitsILi128ELi64ELi128ELi8ES3_EELb1ELb0ELb1ELb1ELb0ELb0ELb0EEEvNS_16Flash_bwd_paramsE,@"STO_CUDA_ENTRY STV_DEFAULT"
_ZN5flash44flash_bwd_dq_dk_dv_loop_seqk_parallel_kernelI23Flash_bwd_kernel_traitsILi128ELi64ELi128ELi8ELi2ELi4ELi2ELb0ELb0EN7cutlass10bfloat16_tE19Flash_kernel_traitsILi128ELi64ELi128ELi8ES3_EELb1ELb0ELb1ELb1ELb0ELb0ELb0EEEvNS_16Flash_bwd_paramsE:
.text._ZN5flash44flash_bwd_dq_dk_dv_loop_seqk_parallel_kernelI23Flash_bwd_kernel_traitsILi128ELi64ELi128ELi8ELi2ELi4ELi2ELb0ELb0EN7cutlass10bfloat16_tE19Flash_kernel_traitsILi128ELi64ELi128ELi8ES3_EELb1ELb0ELb1ELb1ELb0ELb0ELb0EEEvNS_16Flash_bwd_paramsE:
        /* <DEDUP_REMOVED lines=66> */
[----:B------:R-:W-:Y:S01]  /*0420*/  ULDC UR51, c[0x0][0x214] ;  /* 0x0000850000337ab9 */ /* 0x000fe20000000800 */
[----:B------:R-:W-:Y:S01]  /*0430*/  LEA.HI R2, R6, R3, RZ, 0x1 ;  /* 0x0000000306027211 */ /* 0x000fe200078f08ff */
[----:B------:R-:W-:Y:S01]  /*0440*/  ULDC UR58, c[0x0][0x1c8] ;  /* 0x00007200003a7ab9 */ /* 0x000fe20000000800 */
[----:B------:R-:W-:Y:S01]  /*0450*/  LEA.HI R0, R0, R4, RZ, 0x3 ;  /* 0x0000000400007211 */ /* 0x000fe200078f18ff */
[----:B------:R-:W-:Y:S01]  /*0460*/  IMAD.IADD R10, R8, 0x1, -R10 ;  /* 0x00000001080a7824 */ /* 0x000fe200078e0a0a */
[----:B------:R-:W-:Y:S01]  /*0470*/  LOP3.LUT R2, R2, 0xfffffffe, RZ, 0xc0, !PT ;  /* 0xfffffffe02027812 */ /* 0x000fe200078ec0ff */
[----:B------:R-:W-:Y:S01]  /*0480*/  ULDC.U8 UR8, c[0x0][0x3d0] ;  /* 0x0000f40000087ab9 */ /* 0x000fe20000000000 */
[----:B------:R-:W-:Y:S01]  /*0490*/  LOP3.LUT R0, R0, 0xfffffff8, RZ, 0xc0, !PT ;  /* 0xfffffff800007812 */ /* 0x000fe200078ec0ff */
[----:B------:R-:W-:Y:S01]  /*04a0*/  IMAD.SHL.U32 R236, R10, 0x8, RZ ;  /* 0x000000080aec7824 */ /* 0x000fe200078e00ff */
[----:B------:R-:W-:Y:S01]  /*04b0*/  ULDC UR52, c[0x0][0x224] ;  /* 0x0000890000347ab9 */ /* 0x000fe20000000800 */
        /* <DEDUP_REMOVED lines=10> */
[----:B------:R-:W-:Y:S01]  /*0560*/  @UP5 UIMAD UR56, UR32, UR51, URZ ;  /* 0x00000033203852a4 */ /* 0x000fe2000f8e023f */
[----:B------:R-:W-:Y:S01]  /*0570*/  SHF.R.S32.HI R244, RZ, 0x2, R244 ;  /* 0x00000002fff47819 */ /* 0x000fe200000114f4 */
[----:B------:R-:W-:Y:S01]  /*0580*/  ULDC.64 UR14, c[0x0][0x118] ;  /* 0x00004600000e7ab9 */ /* 0x000fe20000000a00 */
[----:B------:R-:W-:Y:S01]  /*0590*/  IADD3 R243, R236, 0x40, RZ ;  /* 0x00000040ecf37810 */ /* 0x000fe20007ffe0ff */
[----:B------:R-:W-:Y:S01]  /*05a0*/  IMAD.IADD R13, R5, 0x1, -R0 ;  /* 0x00000001050d7824 */ /* 0x000fe200078e0a00 */
[----:B------:R-:W-:Y:S01]  /*05b0*/  LOP3.LUT R0, R2, 0x1c0, RZ, 0xc0, !PT ;  /* 0x000001c002007812 */ /* 0x000fe200078ec0ff */
[----:B------:R-:W-:Y:S01]  /*05c0*/  IMAD.SHL.U32 R2, R9, 0x10, RZ ;  /* 0x0000001009027824 */ /* 0x000fe200078e00ff */
[----:B------:R-:W-:Y:S01]  /*05d0*/  SHF.R.S32.HI R5, RZ, 0x6, R12 ;  /* 0x00000006ff057819 */ /* 0x000fe2000001140c */
[----:B------:R-:W-:Y:S01]  /*05e0*/  IMAD R244, R16, 0x10, R244 ;  /* 0x0000001010f47824 */ /* 0x000fe200078e02f4 */
[C---:B------:R-:W-:Y:S01]  /*05f0*/  LOP3.LUT R207, R0.reuse, 0x8, R242, 0xf8, !PT ;  /* 0x0000000800cf7812 */ /* 0x040fe200078ef8f2 */
[----:B------:R-:W-:Y:S01]  /*0600*/  ULDC UR40, c[0x0][0x2e8] ;  /* 0x0000ba0000287ab9 */ /* 0x000fe20000000800 */
[----:B------:R-:W-:Y:S01]  /*0610*/  LOP3.LUT R201, R0, 0x30, R2, 0xf8, !PT ;  /* 0x0000003000c97812 */ /* 0x000fe200078ef802 */
[----:B------:R-:W-:Y:S01]  /*0620*/  IMAD R2, R5, 0x800, R4 ;  /* 0x0000080005027824 */ /* 0x000fe200078e0204 */
[----:B------:R-:W-:Y:S01]  /*0630*/  SHF.R.U32.HI R3, RZ, 0x3, R0 ;  /* 0x00000003ff037819 */ /* 0x000fe20000011600 */
[----:B------:R-:W-:Y:S01]  /*0640*/  ULOP3.LUT UR58, UR34, UR58, URZ, 0x3c, !UPT ;  /* 0x0000003a223a7292 */ /* 0x000fe2000f8e3c3f */
[----:B------:R-:W-:Y:S01]  /*0650*/  LOP3.LUT R0, R6, 0x1, RZ, 0xc0, !PT ;  /* 0x0000000106007812 */ /* 0x000fe200078ec0ff */
[----:B------:R-:W-:Y:S01]  /*0660*/  USHF.R.S32.HI UR59, URZ, 0x1f, UR34 ;  /* 0x0000001f3f3b7899 */ /* 0x000fe20008011422 */
[----:B------:R-:W-:Y:S01]  /*0670*/  LOP3.LUT R207, R207, R3, RZ, 0x3c, !PT ;  /* 0x00000003cfcf7212 */ /* 0x000fe200078e3cff */
[----:B------:R-:W-:Y:S01]  /*0680*/  UISETP.NE.AND UP6, UPT, UR8, URZ, UPT ;  /* 0x0000003f0800728c */ /* 0x000fe2000bfc5270 */
[----:B------:R-:W-:Y:S01]  /*0690*/  ISETP.NE.U32.AND P0, PT, R0, 0x1, PT ;  /* 0x000000010000780c */ /* 0x000fe20003f05070 */
[----:B------:R-:W-:Y:S01]  /*06a0*/  IMAD.SHL.U32 R0, R8, 0x20, RZ ;  /* 0x0000002008007824 */ /* 0x000fe200078e00ff */
[----:B------:R-:W-:Y:S01]  /*06b0*/  LOP3.LUT R201, R201, 0x8, R242, 0xf8, !PT ;  /* 0x00000008c9c97812 */ /* 0x000fe200078ef8f2 */
[----:B------:R-:W-:Y:S01]  /*06c0*/  IMAD.IADD R207, R2, 0x1, R207 ;  /* 0x0000000102cf7824 */ /* 0x000fe200078e02cf */
[----:B------:R-:W-:Y:S01]  /*06d0*/  R2P PR, R6, 0x6 ;  /* 0x0000000606007804 */ /* 0x000fe20000000000 */
[C---:B------:R-:W-:Y:S01]  /*06e0*/  IMAD.SHL.U32 R2, R5.reuse, 0x8, RZ ;  /* 0x0000000805027824 */ /* 0x040fe200078e00ff */
        /* <DEDUP_REMOVED lines=21> */
[----:B------:R-:W-:Y:S01]  /*0840*/  USHF.R.S32.HI UR60, URZ, 0x1f, UR34 ;  /* 0x0000001f3f3c7899 */ /* 0x000fe20008011422 */
[----:B------:R-:W-:Y:S01]  /*0850*/  LOP3.LUT R5, R0, 0x20, R5, 0xf8, !PT ;  /* 0x0000002000057812 */ /* 0x000fe200078ef805 */
[----:B------:R-:W-:Y:S01]  /*0860*/  UIMAD.WIDE.U32 UR42, UR36, UR44, URZ ;  /* 0x0000002c242a72a5 */ /* 0x000fe2000f8e003f */
[----:B------:R-:W-:Y:S01]  /*0870*/  LOP3.LUT R7, R3, R0, R2, 0x1e, !PT ;  /* 0x0000000003077212 */ /* 0x000fe200078e1e02 */
[----:B------:R-:W-:Y:S01]  /*0880*/  IMAD R0, R16, 0x400, R6 ;  /* 0x0000040010007824 */ /* 0x000fe200078e0206 */
[----:B------:R-:W-:Y:S01]  /*0890*/  LOP3.LUT R3, R5, R3, RZ, 0x3c, !PT ;  /* 0x0000000305037212 */ /* 0x000fe200078e3cff */
[----:B------:R-:W-:Y:S01]  /*08a0*/  IMAD.SHL.U32 R5, R13, 0x40, RZ ;  /* 0x000000400d057824 */ /* 0x000fe200078e00ff */
[----:B------:R-:W-:Y:S01]  /*08b0*/  LOP3.LUT R9, R2, 0x10, R4, 0xf8, !PT ;  /* 0x0000001002097812 */ /* 0x000fe200078ef804 */
[----:B------:R-:W-:Y:S01]  /*08c0*/  IMAD.SHL.U32 R2, R11, 0x40, RZ ;  /* 0x000000400b027824 */ /* 0x000fe200078e00ff */
[----:B------:R-:W-:Y:S01]  /*08d0*/  UIMAD UR53, UR37, UR44, URZ ;  /* 0x0000002c253572a4 */ /* 0x000fe2000f8e023f */
[----:B------:R-:W-:Y:S01]  /*08e0*/  IMAD.SHL.U32 R4, R8, 0x8, RZ ;  /* 0x0000000808047824 */ /* 0x000fe200078e00ff */
[----:B------:R-:W-:Y:S01]  /*08f0*/  LOP3.LUT R5, R5, 0x1c0, RZ, 0xc0, !PT ;  /* 0x000001c005057812 */ /* 0x000fe200078ec0ff */
[----:B------:R-:W-:Y:S01]  /*0900*/  IMAD.IADD R233, R3, 0x1, R0 ;  /* 0x0000000103e97824 */ /* 0x000fe200078e0200 */
[----:B------:R-:W-:Y:S01]  /*0910*/  LOP3.LUT R0, R2, 0xfffffe00, RZ, 0xc0, !PT ;  /* 0xfffffe0002007812 */ /* 0x000fe200078ec0ff */
[----:B------:R-:W-:Y:S01]  /*0920*/  IMAD.IADD R7, R12, 0x1, R7 ;  /* 0x000000010c077824 */ /* 0x000fe200078e0207 */
[----:B------:R-:W-:Y:S01]  /*0930*/  LOP3.LUT R3, R5, 0x8, R4, 0xf8, !PT ;  /* 0x0000000805037812 */ /* 0x000fe200078ef804 */
[----:B------:R-:W-:Y:S01]  /*0940*/  IMAD.SHL.U32 R233, R233, 0x2, RZ ;  /* 0x00000002e9e97824 */ /* 0x000fe200078e00ff */
[--C-:B------:R-:W-:Y:S01]  /*0950*/  SHF.R.U32.HI R6, RZ, 0x3, R5.reuse ;  /* 0x00000003ff067819 */ /* 0x100fe20000011605 */
[----:B------:R-:W-:Y:S01]  /*0960*/  IMAD R4, R16, 0x400, R0 ;  /* 0x0000040010047824 */ /* 0x000fe200078e0200 */
[----:B------:R-:W-:Y:S01]  /*0970*/  USHF.R.S32.HI UR55, URZ, 0x1f, UR48 ;  /* 0x0000001f3f377899 */ /* 0x000fe20008011430 */
[----:B------:R-:W-:Y:S01]  /*0980*/  IMAD.IADD R234, R233, 0x1, R232 ;  /* 0x00000001e9ea7824 */ /* 0x000fe200078e02e8 */
[----:B------:R-:W-:Y:S01]  /*0990*/  LOP3.LUT R3, R3, R6, RZ, 0x3c, !PT ;  /* 0x0000000603037212 */ /* 0x000fe200078e3cff */
[----:B------:R-:W-:Y:S01]  /*09a0*/  UIMAD UR52, UR5, UR52, URZ ;  /* 0x00000034053472a4 */ /* 0x000fe2000f8e023f */
[C-C-:B------:R-:W-:Y:S01]  /*09b0*/  LOP3.LUT R2, R6.reuse, R9, R5.reuse, 0x1e, !PT ;  /* 0x0000000906027212 */ /* 0x140fe200078e1e05 */
[----:B------:R-:W-:Y:S01]  /*09c0*/  @!UP5 UIMAD UR51, UR6, UR51, URZ ;  /* 0x000000330633d2a4 */ /* 0x000fe2000f8e023f */
[----:B------:R-:W-:Y:S01]  /*09d0*/  LOP3.LUT R200, R6, R200, R5, 0x1e, !PT ;  /* 0x000000c806c87212 */ /* 0x000fe200078e1e05 */
[----:B------:R-:W-:Y:S01]  /*09e0*/  IMAD.IADD R211, R4, 0x1, R3 ;  /* 0x0000000104d37824 */ /* 0x000fe200078e0203 */
[-C--:B------:R-:W-:Y:S01]  /*09f0*/  LOP3.LUT R210, R2, R0.reuse, RZ, 0xfc, !PT ;  /* 0x0000000002d27212 */ /* 0x080fe200078efcff */
[----:B------:R-:W-:Y:S01]  /*0a00*/  IMAD.MOV.U32 R3, RZ, RZ, 0x20 ;  /* 0x00000020ff037424 */ /* 0x000fe200078e00ff */
[----:B------:R-:W-:Y:S01]  /*0a10*/  LOP3.LUT R200, R200, R0, RZ, 0xfc, !PT ;  /* 0x00000000c8c87212 */ /* 0x000fe200078efcff */
[----:B------:R-:W-:Y:S01]  /*0a20*/  IMAD.MOV.U32 R2, RZ, RZ, 0x40 ;  /* 0x00000040ff027424 */ /* 0x000fe200078e00ff */
[----:B------:R-:W-:Y:S01]  /*0a30*/  LEA R6, R7, 0xc000, 0x1 ;  /* 0x0000c00007067811 */ /* 0x000fe200078e08ff */
[----:B------:R-:W-:Y:S01]  /*0a40*/  USHF.R.S32.HI UR50, URZ, 0x1f, UR46 ;  /* 0x0000001f3f327899 */ /* 0x000fe2000801142e */
[C---:B------:R-:W-:Y:S01]  /*0a50*/  SEL R0, R3.reuse, 0xffffffe0, !P4 ;  /* 0xffffffe003007807 */ /* 0x040fe20006000000 */
[----:B------:R-:W-:Y:S01]  /*0a60*/  USHF.R.S32.HI UR49, URZ, 0x1f, UR41 ;  /* 0x0000001f3f317899 */ /* 0x000fe20008011429 */
[C---:B------:R-:W-:Y:S01]  /*0a70*/  SEL R206, R2.reuse, 0xffffffc0, !P3 ;  /* 0xffffffc002ce7807 */ /* 0x040fe20005800000 */
[----:B------:R-:W-:Y:S01]  /*0a80*/  STL [R1+0x8], R6 ;  /* 0x0000080601007387 */ /* 0x000fe20000100800 */
[----:B------:R-:W-:Y:S01]  /*0a90*/  SEL R3, R3, 0xffffffe0, !P1 ;  /* 0xffffffe003037807 */ /* 0x000fe20004800000 */
[C---:B------:R-:W-:Y:S01]  /*0aa0*/  IMAD R205, R207.reuse, 0x2, R0 ;  /* 0x00000002cfcd7824 */ /* 0x040fe200078e0200 */
        /* <DEDUP_REMOVED lines=10> */
[----:B------:R-:W-:Y:S01]  /*0b50*/  UMOV UR39, 0xffffc000 ;  /* 0xffffc00000277882 */ /* 0x000fe20000000000 */
[----:B------:R-:W-:Y:S01]  /*0b60*/  IMAD.IADD R206, R206, 0x1, R205 ;  /* 0x00000001cece7824 */ /* 0x000fe200078e02cd */
[----:B------:R1:W-:Y:S01]  /*0b70*/  STL [R1+0xc], R0 ;  /* 0x00000c0001007387 */ /* 0x0003e20000100800 */
[----:B------:R-:W-:-:S03]  /*0b80*/  IMAD.IADD R232, R232, 0x1, R231 ;  /* 0x00000001e8e87824 */ /* 0x000fc600078e02e7 */
[----:B------:R2:W-:Y:S04]  /*0b90*/  STL [R1+0x20], R4 ;  /* 0x0000200401007387 */ /* 0x0005e80000100800 */
[----:B------:R2:W-:Y:S01]  /*0ba0*/  STL [R1+0x18], R3 ;  /* 0x0000180301007387 */ /* 0x0005e20000100800 */
[----:B-1----:R-:W-:-:S05]  /*0bb0*/  IMAD.IADD R0, R2, 0x1, R4 ;  /* 0x0000000102007824 */ /* 0x002fca00078e0204 */
[----:B------:R2:W-:Y:S02]  /*0bc0*/  STL [R1+0x1c], R0 ;  /* 0x00001c0001007387 */ /* 0x0005e40000100800 */
.L_x_1948:
        /* <DEDUP_REMOVED lines=53> */
.L_x_1876:
        /* <DEDUP_REMOVED lines=67> */
.L_x_1878:
        /* <DEDUP_REMOVED lines=18> */
.L_x_1879:
        /* <DEDUP_REMOVED lines=72> */
.L_x_1880:
[----:B------:R-:W-:Y:S02]  /*18f0*/  UMOV UR6, UR52 ;  /* 0x0000003400067c82 */ /* 0x000fe40008000000 */
.L_x_1881:
        /* <DEDUP_REMOVED lines=8> */
[----:B------:R-:W-:Y:S01]  /*1980*/  UMOV UR12, 0x4 ;  /* 0x00000004000c7882 */ /* 0x000fe20000000000 */
[----:B------:R-:W-:Y:S01]  /*1990*/  IMAD.U32 R7, RZ, RZ, UR10 ;  /* 0x0000000aff077e24 */ /* 0x000fe2000f8e00ff */
[----:B------:R-:W-:Y:S01]  /*19a0*/  UIADD3.X UR11, UR8, UR4, UR9, UP2, UP1 ;  /* 0x00000004080b7290 */ /* 0x000fe200097e2409 */
[----:B------:R-:W-:Y:S01]  /*19b0*/  IMAD.WIDE.U32 R2, R0, c[0x0][0x190], R236 ;  /* 0x0000640000027a25 */ /* 0x000fe200078e00ec */
[----:B------:R-:W-:Y:S01]  /*19c0*/  UIADD3 UR16, UR10, UR16, URZ ;  /* 0x000000100a107290 */ /* 0x000fe2000fffe03f */
[----:B------:R-:W-:Y:S01]  /*19d0*/  BSSY B1, `(.L_x_1877) ;  /* 0x0000aef000017945 */ /* 0x000fe20003800000 */
[----:B------:R-:W-:Y:S01]  /*19e0*/  ULDC.64 UR4, c[0x0][0x1a8] ;  /* 0x00006a0000047ab9 */ /* 0x000fe20000000a00 */
[----:B------:R-:W-:Y:S01]  /*19f0*/  IMAD R5, R5, c[0x0][0x190], RZ ;  /* 0x0000640005057a24 */ /* 0x000fe200078e02ff */
[----:B------:R-:W-:Y:S01]  /*1a00*/  UIMAD UR4, UR59, UR4, URZ ;  /* 0x000000043b0472a4 */ /* 0x000fe2000f8e023f */
[----:B------:R-:W-:Y:S01]  /*1a10*/  IADD3 R4, P1, R2, UR35, RZ ;  /* 0x0000002302047c10 */ /* 0x000fe2000ff3e0ff */
[----:B------:R-:W-:Y:S01]  /*1a20*/  ULDC UR35, c[0x0][0x2e8] ;  /* 0x0000ba0000237ab9 */ /* 0x000fe20000000800 */
[----:B------:R-:W-:Y:S01]  /*1a30*/  IMAD R0, R0, c[0x0][0x194], R5 ;  /* 0x0000650000007a24 */ /* 0x000fe200078e0205 */
[----:B------:R-:W-:-:S03]  /*1a40*/  UIMAD UR9, UR34, UR5, UR4 ;  /* 0x00000005220972a4 */ /* 0x000fc6000f8e0204 */
[----:B------:R-:W-:Y:S01]  /*1a50*/  ULDC.64 UR4, c[0x0][0x378] ;  /* 0x0000de0000047ab9 */ /* 0x000fe20000000a00 */
[----:B------:R-:W-:Y:S01]  /*1a60*/  IADD3.X R5, R3, UR33, R0, P1, !PT ;  /* 0x0000002103057c10 */ /* 0x000fe20008ffe400 */
[----:B------:R-:W-:Y:S01]  /*1a70*/  UIMAD UR4, UR59, UR4, URZ ;  /* 0x000000043b0472a4 */ /* 0x000fe2000f8e023f */
[----:B------:R-:W-:Y:S02]  /*1a80*/  IADD3 R2, P1, R236, UR20, RZ ;  /* 0x00000014ec027c10 */ /* 0x000fe4000ff3e0ff */
[----:B-1----:R-:W-:Y:S01]  /*1a90*/  SHF.R.S32.HI R18, RZ, 0x1f, R17 ;  /* 0x0000001fff127819 */ /* 0x002fe20000011411 */
[----:B------:R-:W-:Y:S01]  /*1aa0*/  UIMAD UR8, UR34, UR5, UR4 ;  /* 0x00000005220872a4 */ /* 0x000fe2000f8e0204 */
[----:B------:R-:W-:Y:S02]  /*1ab0*/  IADD3.X R3, R237, UR22, RZ, P1, !PT ;  /* 0x00000016ed037c10 */ /* 0x000fe40008ffe4ff */
[----:B------:R-:W-:Y:S01]  /*1ac0*/  ULDC.64 UR4, c[0x0][0x370] ;  /* 0x0000dc0000047ab9 */ /* 0x000fe20000000a00 */
[----:B------:R-:W-:Y:S01]  /*1ad0*/  LEA.HI R0, R18, R17, RZ, 0x5 ;  /* 0x0000001112007211 */ /* 0x000fe200078f28ff */
[----:B------:R-:W-:Y:S01]  /*1ae0*/  UIMAD UR4, UR21, UR4, URZ ;  /* 0x00000004150472a4 */ /* 0x000fe2000f8e023f */
[----:B------:R-:W-:-:S02]  /*1af0*/  IMAD.WIDE.U32 R2, R7, c[0x0][0x370], R2 ;  /* 0x0000dc0007027a25 */ /* 0x000fc400078e0002 */
[----:B------:R-:W-:Y:S01]  /*1b00*/  ULDC.64 UR20, c[0x0][0x3c8] ;  /* 0x0000f20000147ab9 */ /* 0x000fe20000000a00 */
[----:B------:R-:W-:Y:S01]  /*1b10*/  LOP3.LUT R6, R0, 0xffffffe0, RZ, 0xc0, !PT ;  /* 0xffffffe000067812 */ /* 0x000fe200078ec0ff */
[----:B------:R-:W-:Y:S01]  /*1b20*/  UIMAD UR7, UR10, UR5, UR4 ;  /* 0x000000050a0772a4 */ /* 0x000fe2000f8e0204 */
[----:B------:R-:W-:Y:S01]  /*1b30*/  SHF.R.S32.HI R0, RZ, 0x5, R0 ;  /* 0x00000005ff007819 */ /* 0x000fe20000011400 */
[----:B------:R-:W-:Y:S02]  /*1b40*/  UIADD3 UR4, UR10, UR6, URZ ;  /* 0x000000060a047290 */ /* 0x000fe4000fffe03f */
[----:B------:R-:W-:Y:S01]  /*1b50*/  IMAD.IADD R14, R17, 0x1, -R6 ;  /* 0x00000001110e7824 */ /* 0x000fe200078e0a06 */
[----:B------:R-:W-:Y:S01]  /*1b60*/  UIADD3 UR10, UR31, -0x1, URZ ;  /* 0xffffffff1f0a7890 */ /* 0x000fe2000fffe03f */
[----:B------:R-:W-:Y:S01]  /*1b70*/  IADD3 R3, R3, UR7, RZ ;  /* 0x0000000703037c10 */ /* 0x000fe2000fffe0ff */
[----:B------:R-:W-:Y:S01]  /*1b80*/  UIMAD.WIDE UR4, UR4, UR12, UR20 ;  /* 0x0000000c040472a5 */ /* 0x000fe2000f8e0214 */
[----:B------:R-:W-:Y:S01]  /*1b90*/  IMAD R0, R0, UR47, R14 ;  /* 0x0000002f00007c24 */ /* 0x000fe2000f8e020e */
[----:B------:R-:W-:-:S04]  /*1ba0*/  ULDC.64 UR6, c[0x0][0x200] ;  /* 0x0000800000067ab9 */ /* 0x000fc80000000a00 */
[C---:B------:R-:W-:Y:S01]  /*1bb0*/  IADD3 R6, P1, R0.reuse, UR17, RZ ;  /* 0x0000001100067c10 */ /* 0x040fe2000ff3e0ff */
[----:B------:R-:W-:Y:S02]  /*1bc0*/  UMOV UR21, UR4 ;  /* 0x0000000400157c82 */ /* 0x000fe40008000000 */
[----:B------:R-:W-:Y:S01]  /*1bd0*/  UIADD3 UR4, -UR13, UR18, UR23 ;  /* 0x000000120d047290 */ /* 0x000fe2000fffe117 */
[----:B------:R-:W-:Y:S01]  /*1be0*/  LEA.HI.X.SX32 R7, R0, UR11, 0x1, P1 ;  /* 0x0000000b00077c11 */ /* 0x000fe200088f0eff */
[----:B------:R-:W-:Y:S01]  /*1bf0*/  UMOV UR20, UR5 ;  /* 0x0000000500147c82 */ /* 0x000fe20008000000 */
[----:B------:R-:W-:Y:S01]  /*1c00*/  IMAD.U32 R0, RZ, RZ, UR34 ;  /* 0x00000022ff007e24 */ /* 0x000fe2000f8e00ff */
[----:B------:R-:W-:Y:S01]  /*1c10*/  UIADD3 UR4, UR4, -UR35, URZ ;  /* 0x8000002304047290 */ /* 0x000fe2000fffe03f */
[----:B------:R-:W-:Y:S01]  /*1c20*/  LEA R212, P1, R6, c[0x0][0x350], 0x2 ;  /* 0x0000d40006d47a11 */ /* 0x000fe200078210ff */
[----:B------:R-:W-:Y:S01]  /*1c30*/  UIMAD.WIDE UR16, UR16, UR12, UR6 ;  /* 0x0000000c101072a5 */ /* 0x000fe2000f8e0206 */
[----:B------:R-:W-:Y:S01]  /*1c40*/  IMAD.WIDE.U32 R2, R0, c[0x0][0x378], R2 ;  /* 0x0000de0000027a25 */ /* 0x000fe200078e0002 */
[----:B------:R-:W-:Y:S01]  /*1c50*/  USHF.R.S32.HI UR5, URZ, 0x1f, UR4 ;  /* 0x0000001f3f057899 */ /* 0x000fe20008011404 */
[----:B------:R-:W-:-:S02]  /*1c60*/  LEA.HI.X R213, R6, c[0x0][0x354], R7, 0x2, P1 ;  /* 0x0000d50006d57a11 */ /* 0x000fc400008f1407 */
[----:B------:R-:W-:Y:S01]  /*1c70*/  IMAD.WIDE.U32 R4, R0, c[0x0][0x1a8], R4 ;  /* 0x00006a0000047a25 */ /* 0x000fe200078e0004 */
[----:B------:R-:W-:Y:S01]  /*1c80*/  ULEA.HI UR4, UR5, UR4, URZ, 0x6 ;  /* 0x0000000405047291 */ /* 0x000fe2000f8f303f */
[----:B------:R-:W-:Y:S02]  /*1c90*/  IADD3 R3, R3, UR8, RZ ;  /* 0x0000000803037c10 */ /* 0x000fe4000fffe0ff */
[----:B------:R-:W-:Y:S01]  /*1ca0*/  IMAD R0, R16, c[0x0][0x370], RZ ;  /* 0x0000dc0010007a24 */ /* 0x000fe200078e02ff */
[----:B------:R-:W-:Y:S01]  /*1cb0*/  USHF.R.S32.HI UR4, URZ, 0x6, UR4 ;  /* 0x000000063f047899 */ /* 0x000fe20008011404 */
[----:B------:R-:W-:Y:S01]  /*1cc0*/  IADD3 R10, R5, UR9, RZ ;  /* 0x00000009050a7c10 */ /* 0x000fe2000fffe0ff */
[----:B------:R-:W-:Y:S01]  /*1cd0*/  IMAD.WIDE.U32 R2, R242, c[0x0][0x370], R2 ;  /* 0x0000dc00f2027a25 */ /* 0x000fe200078e0002 */
[----:B------:R-:W-:Y:S01]  /*1ce0*/  LEA R240, P3, R4, c[0x0][0x160], 0x1 ;  /* 0x0000580004f07a11 */ /* 0x000fe200078608ff */
[----:B------:R-:W-:Y:S02]  /*1cf0*/  UISETP.LT.AND UP1, UPT, URZ, UR4, UPT ;  /* 0x000000043f00728c */ /* 0x000fe4000bf21270 */
[----:B------:R-:W-:Y:S01]  /*1d00*/  IMAD R0, R242, c[0x0][0x374], R0 ;  /* 0x0000dd00f2007a24 */ /* 0x000fe200078e0200 */
[----:B------:R-:W-:Y:S01]  /*1d10*/  LEA R238, P2, R2, c[0x0][0x330], 0x1 ;  /* 0x0000cc0002ee7a11 */ /* 0x000fe200078408ff */
[----:B------:R-:W-:Y:S01]  /*1d20*/  USEL UR22, URZ, UR4, !UP1 ;  /* 0x000000043f167287 */ /* 0x000fe2000c800000 */
[----:B------:R-:W-:Y:S01]  /*1d30*/  LEA.HI.X R241, R4, c[0x0][0x164], R10, 0x1, P3 ;  /* 0x0000590004f17a11 */ /* 0x000fe200018f0c0a */
[----:B------:R-:W-:-:S02]  /*1d40*/  IMAD.IADD R9, R3, 0x1, R0 ;  /* 0x0000000103097824 */ /* 0x000fc400078e0200 */
[----:B------:R-:W-:-:S03]  /*1d50*/  UISETP.GT.AND UP1, UPT, UR31, UR22, UPT ;  /* 0x000000161f00728c */ /* 0x000fc6000bf24270 */
[----:B------:R-:W-:-:S03]  /*1d60*/  LEA.HI.X R239, R2, c[0x0][0x334], R9, 0x1, P2 ;  /* 0x0000cd0002ef7a11 */ /* 0x000fc600010f0c09 */
[----:B------:R-:W-:-:S13]  /*1d70*/  PLOP3.LUT P1, PT, PT, PT, UP1, 0x80, 0x0 ;  /* 0x000000000000781c */ /* 0x000fda0003f2f018 */
[----:B------:R-:W-:Y:S05]  /*1d80*/  @P1 BRA `(.L_x_1882) ;  /* 0x00000c9000001947 */ /* 0x000fea0003800000 */
        /* <DEDUP_REMOVED lines=18> */
.L_x_1883:
        /* <DEDUP_REMOVED lines=18> */
.L_x_1884:
        /* <DEDUP_REMOVED lines=30> */
.L_x_1886:
[----:B------:R-:W-:Y:S05]  /*21b0*/  BSYNC B0 ;  /* 0x0000000000007941 */ /* 0x000fea0003800000 */
.L_x_1885:
        /* <DEDUP_REMOVED lines=18> */
.L_x_1888:
[----:B------:R-:W-:Y:S05]  /*22e0*/  BSYNC B0 ;  /* 0x0000000000007941 */ /* 0x000fea0003800000 */
.L_x_1887:
        /* <DEDUP_REMOVED lines=18> */
.L_x_1890:
[----:B------:R-:W-:Y:S05]  /*2410*/  BSYNC B0 ;  /* 0x0000000000007941 */ /* 0x000fea0003800000 */
.L_x_1889:
        /* <DEDUP_REMOVED lines=17> */
.L_x_1892:
[----:B------:R-:W-:Y:S05]  /*2530*/  BSYNC B0 ;  /* 0x0000000000007941 */ /* 0x000fea0003800000 */
.L_x_1891:
        /* <DEDUP_REMOVED lines=27> */
.L_x_1894:
[----:B------:R-:W-:Y:S05]  /*26f0*/  BSYNC B0 ;  /* 0x0000000000007941 */ /* 0x000fea0003800000 */
.L_x_1893:
        /* <DEDUP_REMOVED lines=16> */
.L_x_1896:
[----:B------:R-:W-:Y:S05]  /*2800*/  BSYNC B0 ;  /* 0x0000000000007941 */ /* 0x000fea0003800000 */
.L_x_1895:
        /* <DEDUP_REMOVED lines=16> */
.L_x_1898:
[----:B------:R-:W-:Y:S05]  /*2910*/  BSYNC B0 ;  /* 0x0000000000007941 */ /* 0x000fea0003800000 */
.L_x_1897:
        /* <DEDUP_REMOVED lines=16> */
.L_x_1882:
[----:B------:R-:W1:Y:S01]  /*2a20*/  S2R R19, SR_TID.X ;  /* 0x0000000000137919 */ /* 0x000e620000002100 */
[----:B------:R-:W-:Y:S01]  /*2a30*/  PLOP3.LUT P0, PT, PT, PT, UP6, 0x80, 0x0 ;  /* 0x000000000000781c */ /* 0x000fe20003f0f068 */
[----:B------:R-:W-:Y:S01]  /*2a40*/  ULEA.HI UR4, UR10, UR10, URZ, 0x1 ;  /* 0x0000000a0a047291 */ /* 0x000fe2000f8f083f */
[----:B------:R-:W-:Y:S01]  /*2a50*/  IMAD.SHL.U32 R0, R242, 0x40, RZ ;  /* 0x00000040f2007824 */ /* 0x000fe200078e00ff */
[----:B------:R-:W2:Y:S01]  /*2a60*/  S2R R20, SR_TID.X ;  /* 0x0000000000147919 */ /* 0x000ea20000002100 */
[----:B------:R-:W-:Y:S01]  /*2a70*/  BSSY B0, `(.L_x_1900) ;  /* 0x0000020000007945 */ /* 0x000fe20003800000 */
        /* <DEDUP_REMOVED lines=10> */
[----:B-1----:R-:W-:-:S04]  /*2b20*/  SHF.R.S32.HI R19, RZ, 0x1f, R19 ;  /* 0x0000001fff137819 */ /* 0x002fc80000011413 */
        /* <DEDUP_REMOVED lines=20> */
.L_x_1901:
[----:B------:R-:W-:Y:S05]  /*2c70*/  BSYNC B0 ;  /* 0x0000000000007941 */ /* 0x000fea0003800000 */
.L_x_1900:
        /* <DEDUP_REMOVED lines=29> */
.L_x_1903:
[----:B------:R-:W-:Y:S05]  /*2e50*/  BSYNC B0 ;  /* 0x0000000000007941 */ /* 0x000fea0003800000 */
.L_x_1902:
        /* <DEDUP_REMOVED lines=15> */
.L_x_1905:
        /* <DEDUP_REMOVED lines=19> */
.L_x_1906:
[----:B------:R-:W-:Y:S05]  /*3080*/  BSYNC B0 ;  /* 0x0000000000007941 */ /* 0x000fea0003800000 */
.L_x_1904:
        /* <DEDUP_REMOVED lines=14> */
.L_x_1908:
        /* <DEDUP_REMOVED lines=27> */
.L_x_1909:
[----:B------:R-:W-:Y:S05]  /*3320*/  BSYNC B0 ;  /* 0x0000000000007941 */ /* 0x000fea0003800000 */
.L_x_1907:
        /* <DEDUP_REMOVED lines=14> */
[C---:B------:R-:W-:Y:S02]  /*3410*/  IADD3 R2, R244.reuse, 0x20, RZ ;  /* 0x00000020f4027810 */ /* 0x040fe40007ffe0ff */
        /* <DEDUP_REMOVED lines=45> */
.L_x_1911:
[----:B-1----:R-:W-:Y:S05]  /*36f0*/  BSYNC B0 ;  /* 0x0000000000007941 */ /* 0x002fea0003800000 */
.L_x_1910:
        /* <DEDUP_REMOVED lines=30> */
.L_x_1913:
[----:B------:R-:W-:Y:S05]  /*38e0*/  BSYNC B0 ;  /* 0x0000000000007941 */ /* 0x000fea0003800000 */
.L_x_1912:
        /* <DEDUP_REMOVED lines=31> */
.L_x_1915:
[----:B------:R-:W-:Y:S05]  /*3ae0*/  BSYNC B0 ;  /* 0x0000000000007941 */ /* 0x000fea0003800000 */
.L_x_1914:
        /* <DEDUP_REMOVED lines=30> */
.L_x_1917:
[----:B------:R-:W-:Y:S05]  /*3cd0*/  BSYNC B0 ;  /* 0x0000000000007941 */ /* 0x000fea0003800000 */
.L_x_1916:
        /* <DEDUP_REMOVED lines=38> */
.L_x_1919:
[----:B------:R-:W-:Y:S05]  /*3f40*/  BSYNC B0 ;  /* 0x0000000000007941 */ /* 0x000fea0003800000 */
.L_x_1918:
        /* <DEDUP_REMOVED lines=29> */
.L_x_1921:
[----:B------:R-:W-:Y:S05]  /*4120*/  BSYNC B0 ;  /* 0x0000000000007941 */ /* 0x000fea0003800000 */
.L_x_1920:
        /* <DEDUP_REMOVED lines=29> */
.L_x_1923:
[----:B------:R-:W-:Y:S05]  /*4300*/  BSYNC B0 ;  /* 0x0000000000007941 */ /* 0x000fea0003800000 */
.L_x_1922:
        /* <DEDUP_REMOVED lines=27> */
.L_x_1925:
[----:B------:R-:W-:Y:S05]  /*44c0*/  BSYNC B0 ;  /* 0x0000000000007941 */ /* 0x000fea0003800000 */
.L_x_1924:
[----:B------:R-:W-:Y:S02]  /*44d0*/  ULDC.64 UR6, c[0x0][0x318] ;  /* 0x0000c60000067ab9 */ /* 0x000fe40000000a00 */
[----:B------:R-:W-:Y:S01]  /*44e0*/  ULDC.64 UR8, c[0x0][0x320] ;  /* 0x0000c80000087ab9 */ /* 0x000fe20000000a00 */
[----:B------:R-:W-:Y:S01]  /*44f0*/  IMAD.MOV.U32 R8, RZ, RZ, c[0x0][0x308] ;  /* 0x0000c200ff087624 */ /* 0x000fe200078e00ff */
[----:B------:R-:W-:Y:S01]  /*4500*/  UISETP.NE.U32.AND UP1, UPT, URZ, UR6, UPT ;  /* 0x000000063f00728c */ /* 0x000fe2000bf25070 */
[----:B------:R-:W-:Y:S01]  /*4510*/  IMAD.MOV.U32 R9, RZ, RZ, c[0x0][0x30c] ;  /* 0x0000c300ff097624 */ /* 0x000fe200078e00ff */
[----:B-1----:R-:W-:Y:S01]  /*4520*/  LEA.HI R5, R18, R17, RZ, 0x4 ;  /* 0x0000001112057211 */ /* 0x002fe200078f20ff */
[----:B------:R-:W-:Y:S01]  /*4530*/  IMAD.U32 R230, RZ, RZ, UR25 ;  /* 0x00000019ffe67e24 */ /* 0x000fe2000f8e00ff */
[----:B------:R-:W-:Y:S01]  /*4540*/  UISETP.NE.AND.EX UP1, UPT, URZ, UR7, UPT, UP1 ;  /* 0x000000073f00728c */ /* 0x000fe2000bf25310 */
[----:B------:R-:W0:Y:S04]  /*4550*/  LDGDEPBAR ;  /* 0x00000000000079af */ /* 0x000e280000000000 */
[----:B--2---:R1:W2:Y:S01]  /*4560*/  LDG.E.64 R6, [R8.64] ;  /* 0x0000000e08067981 */ /* 0x0042a2000c1e1b00 */
        /* <DEDUP_REMOVED lines=10> */
[----:B------:R-:W-:-:S05]  /*4610*/  IMAD.U32 R3, RZ, RZ, UR7 ;  /* 0x00000007ff037e24 */ /* 0x000fca000f8e00ff */
[----:B---34-:R3:W4:Y:S04]  /*4620*/  @P0 LDG.E R0, [R2.64] ;  /* 0x0000000e02000981 */ /* 0x018728000c1e1900 */
[----:B---3--:R1:W3:Y:S01]  /*4630*/  LDG.E.64 R2, [R8.64+0x8] ;  /* 0x0000080e08027981 */ /* 0x0082e2000c1e1b00 */
[----:B------:R-:W4:Y:S01]  /*4640*/  @P0 MUFU.RCP R4, c[0x0][0x238] ;  /* 0x00008e0000040b08 */ /* 0x000f220000001000 */
[----:B------:R-:W-:Y:S02]  /*4650*/  LOP3.LUT R5, R5, 0xfffffff0, RZ, 0xc0, !PT ;  /* 0xfffffff005057812 */ /* 0x000fe400078ec0ff */
[----:B-1----:R-:W1:Y:S02]  /*4660*/  S2R R8, SR_TID.X ;  /* 0x0000000000087919 */ /* 0x002e640000002100 */
[----:B-1----:R-:W-:Y:S01]  /*4670*/  IMAD.SHL.U32 R8, R8, 0x2, RZ ;  /* 0x0000000208087824 */ /* 0x002fe200078e00ff */
[----:B------:R-:W-:Y:S01]  /*4680*/  UMOV UR8, URZ ;  /* 0x0000003f00087c82 */ /* 0x000fe20008000000 */
[----:B------:R-:W-:Y:S01]  /*4690*/  IMAD.MOV.U32 R203, RZ, RZ, 0x40 ;  /* 0x00000040ffcb7424 */ /* 0x000fe200078e00ff */
[----:B------:R-:W-:Y:S01]  /*46a0*/  CS2R R158, SRZ ;  /* 0x00000000009e7805 */ /* 0x000fe2000001ff00 */
        /* <DEDUP_REMOVED lines=65> */
[----:B----4-:R-:W-:-:S02]  /*4ac0*/  @P0 FMUL.FTZ R4, R0, R4 ;  /* 0x0000000400040220 */ /* 0x010fc40000410000 */
[----:B------:R-:W-:Y:S02]  /*4ad0*/  IMAD.IADD R0, R17, 0x1, -R5 ;  /* 0x0000000111007824 */ /* 0x000fe400078e0a05 */
[----:B------:R1:W4:Y:S01]  /*4ae0*/  @P0 R2UR UR4, R4 ;  /* 0x00000000040403c2 */ /* 0x00032200000e0000 */
[----:B------:R-:W-:Y:S02]  /*4af0*/  IMAD.SHL.U32 R5, R19, 0x20, RZ ;  /* 0x0000002013057824 */ /* 0x000fe400078e00ff */
[----:B-1----:R-:W-:-:S04]  /*4b00*/  SHF.R.S32.HI R4, RZ, 0x1f, R0 ;  /* 0x0000001fff047819 */ /* 0x002fc80000011400 */
[----:B------:R-:W-:-:S04]  /*4b10*/  LEA.HI R4, R4, R0, RZ, 0x3 ;  /* 0x0000000004047211 */ /* 0x000fc800078f18ff */
[----:B------:R-:W-:-:S05]  /*4b20*/  LOP3.LUT R4, R4, 0xfffffff8, RZ, 0xc0, !PT ;  /* 0xfffffff804047812 */ /* 0x000fca00078ec0ff */
[----:B------:R-:W-:Y:S01]  /*4b30*/  IMAD.IADD R0, R0, 0x1, -R4 ;  /* 0x0000000100007824 */ /* 0x000fe200078e0a04 */
[----:B------:R-:W-:-:S04]  /*4b40*/  LOP3.LUT R5, R5, 0x6, R8, 0xf8, !PT ;  /* 0x0000000605057812 */ /* 0x000fc800078ef808 */
[C---:B------:R-:W-:Y:S02]  /*4b50*/  LOP3.LUT P0, RZ, R0.reuse, 0x2, RZ, 0xc0, !PT ;  /* 0x0000000200ff7812 */ /* 0x040fe4000780c0ff */
[----:B------:R-:W-:Y:S02]  /*4b60*/  LOP3.LUT P4, RZ, R0, 0x4, RZ, 0xc0, !PT ;  /* 0x0000000400ff7812 */ /* 0x000fe4000788c0ff */
[--C-:B------:R-:W-:Y:S02]  /*4b70*/  SHF.R.S32.HI R0, RZ, 0x1f, R14.reuse ;  /* 0x0000001fff007819 */ /* 0x100fe4000001140e */
[----:B---3--:R-:W-:Y:S01]  /*4b80*/  IADD3 R14, P3, P2, R2, UR41, R14 ;  /* 0x00000029020e7c10 */ /* 0x008fe2000fa7e00e */
[----:B------:R-:W-:-:S03]  /*4b90*/  IMAD R230, R230, 0x80, R5 ;  /* 0x00000080e6e67824 */ /* 0x000fc600078e0205 */
[----:B------:R-:W-:Y:S01]  /*4ba0*/  IADD3.X R249, R3, UR49, R0, P3, P2 ;  /* 0x0000003103f97c10 */ /* 0x000fe20009fe4400 */
[----:B------:R-:W-:-:S04]  /*4bb0*/  IMAD.U32 R0, RZ, RZ, UR25 ;  /* 0x00000019ff007e24 */ /* 0x000fc8000f8e00ff */
[----:B------:R-:W-:Y:S01]  /*4bc0*/  IMAD R4, R0, 0x4, R19 ;  /* 0x0000000400047824 */ /* 0x000fe200078e0213 */
[----:B------:R-:W-:Y:S01]  /*4bd0*/  IADD3 R0, R244, -UR18, -R230 ;  /* 0x80000012f4007c10 */ /* 0x000fe2000fffe8e6 */
[----:B------:R-:W-:-:S03]  /*4be0*/  IMAD.MOV.U32 R5, RZ, RZ, 0x40 ;  /* 0x00000040ff057424 */ /* 0x000fc600078e00ff */
[----:B------:R-:W-:Y:S01]  /*4bf0*/  IADD3 R0, R0, UR13, RZ ;  /* 0x0000000d00007c10 */ /* 0x000fe2000fffe0ff */
[----:B--2---:R-:W1:Y:S04]  /*4c00*/  R2UR UR11, R7 ;  /* 0x00000000070b73c2 */ /* 0x004e6800000e0000 */
[----:B------:R2:W-:Y:S04]  /*4c10*/  STL [R1+0x4], R0 ;  /* 0x0000040001007387 */ /* 0x0005e80000100800 */
[----:B------:R-:W3:Y:S01]  /*4c20*/  R2UR UR12, R6 ;  /* 0x00000000060c73c2 */ /* 0x000ee200000e0000 */
[----:B------:R-:W-:-:S02]  /*4c30*/  IADD3 R2, R211, 0x2000, RZ ;  /* 0x00002000d3027810 */ /* 0x000fc40007ffe0ff */
[----:B------:R-:W-:Y:S02]  /*4c40*/  IADD3 R3, R210, 0x2000, RZ ;  /* 0x00002000d2037810 */ /* 0x000fe40007ffe0ff */
[----:B------:R-:W-:Y:S02]  /*4c50*/  SEL R2, R2, R211, !P1 ;  /* 0x000000d302027207 */ /* 0x000fe40004800000 */
[----:B--2---:R-:W-:-:S05]  /*4c60*/  SEL R0, R5, 0xffffffc0, !P4 ;  /* 0xffffffc005007807 */ /* 0x004fca0006000000 */
[----:B------:R2:W-:Y:S01]  /*4c70*/  STL [R1], R0 ;  /* 0x0000000001007387 */ /* 0x0005e20000100800 */
[----:B----4-:R-:W-:Y:S01]  /*4c80*/  @UP1 UMOV UR8, UR4 ;  /* 0x0000000400081c82 */ /* 0x010fe20008000000 */
[----:B------:R-:W-:Y:S01]  /*4c90*/  SEL R3, R3, R210, !P1 ;  /* 0x000000d203037207 */ /* 0x000fe20004800000 */
[----:B------:R-:W-:Y:S01]  /*4ca0*/  UIADD3 UR4, UR23, UR18, URZ ;  /* 0x0000001217047290 */ /* 0x000fe2000fffe03f */
[----:B------:R-:W-:Y:S01]  /*4cb0*/  IMAD.SHL.U32 R204, R2, 0x2, RZ ;  /* 0x0000000202cc7824 */ /* 0x000fe200078e00ff */
[----:B-1----:R-:W-:Y:S01]  /*4cc0*/  LOP3.LUT R2, R4, UR11, RZ, 0x3c, !PT ;  /* 0x0000000b04027c12 */ /* 0x002fe2000f8e3cff */
[----:B------:R-:W-:Y:S01]  /*4cd0*/  IMAD.WIDE.U32 R250, R14, -0x2daee0ad, RZ ;  /* 0xd2511f530efa7825 */ /* 0x000fe200078e00ff */
[----:B------:R-:W-:Y:S01]  /*4ce0*/  UIADD3 UR4, -UR13, 0x80, UR4 ;  /* 0x000000800d047890 */ /* 0x000fe2000fffe104 */
[----:B---3--:R-:W-:Y:S02]  /*4cf0*/  LOP3.LUT R249, R249, UR12, RZ, 0x3c, !PT ;  /* 0x0000000cf9f97c12 */ /* 0x008fe4000f8e3cff */
[----:B------:R-:W-:Y:S01]  /*4d00*/  IMAD.SHL.U32 R202, R3, 0x2, RZ ;  /* 0x0000000203ca7824 */ /* 0x000fe200078e00ff */
[----:B------:R-:W-:-:S02]  /*4d10*/  SEL R209, R209, 0xffffffe0, !P0 ;  /* 0xffffffe0d1d17807 */ /* 0x000fc40004000000 */
[----:B------:R-:W-:Y:S02]  /*4d20*/  SEL R203, R203, 0xffffffc0, !P4 ;  /* 0xffffffc0cbcb7807 */ /* 0x000fe40006000000 */
[----:B------:R-:W-:Y:S01]  /*4d30*/  LOP3.LUT R252, R251, R2, RZ, 0x3c, !PT ;  /* 0x00000002fbfc7212 */ /* 0x000fe200078e3cff */
[----:B------:R-:W-:-:S03]  /*4d40*/  UIADD3 UR23, UR4, -UR19, URZ ;  /* 0x8000001304177290 */ /* 0x000fc6000fffe03f */
[----:B------:R-:W-:Y:S02]  /*4d50*/  ULDC UR19, c[0x0][0x2e4] ;  /* 0x0000b90000137ab9 */ /* 0x000fe40000000800 */
.L_x_1930:
[----:B------:R-:W0:Y:S01]  /*4d60*/  LDGDEPBAR ;  /* 0x00000000000079af */ /* 0x000e220000000000 */
[C---:B------:R-:W-:Y:S01]  /*4d70*/  IMAD.IADD R196, R204.reuse, 0x1, R209 ;  /* 0x00000001ccc47824 */ /* 0x040fe200078e02d1 */
[----:B------:R-:W-:Y:S01]  /*4d80*/  USHF.L.U32 UR4, UR10, 0x6, URZ ;  /* 0x000000060a047899 */ /* 0x000fe2000800063f */
[--C-:B------:R-:W-:Y:S01]  /*4d90*/  IMAD.IADD R2, R204, 0x1, R203.reuse ;  /* 0x00000001cc027824 */ /* 0x100fe200078e02cb */
[----:B------:R-:W-:Y:S01]  /*4da0*/  ULDC UR5, c[0x0][0x2e4] ;  /* 0x0000b90000057ab9 */ /* 0x000fe20000000800 */
[----:B--2---:R-:W-:Y:S01]  /*4db0*/  IMAD.IADD R0, R196, 0x1, R203 ;  /* 0x00000001c4007824 */ /* 0x004fe200078e02cb */
[----:B------:R-:W-:Y:S02]  /*4dc0*/  UISETP.GE.AND UP0, UPT, UR4, UR23, UPT ;  /* 0x000000170400728c */ /* 0x000fe4000bf06270 */
[----:B------:R-:W2:Y:S02]  /*4dd0*/  LDL R3, [R1+0x4] ;  /* 0x0000040001037983 */ /* 0x000ea40000100800 */
[----:B--2---:R-:W-:Y:S01]  /*4de0*/  IADD3 R3, R3, UR4, RZ ;  /* 0x0000000403037c10 */ /* 0x004fe2000fffe0ff */
        /* <DEDUP_REMOVED lines=18> */
[C---:B------:R-:W-:Y:S08]  /*4f10*/  HMMA.16816.F32.BF16 R24, R28.reuse, R164, RZ ;  /* 0x000000a41c18723c */ /* 0x040ff000000418ff */
[-C--:B------:R-:W-:Y:S08]  /*4f20*/  HMMA.16816.F32.BF16 R28, R28, R166.reuse, RZ ;  /* 0x000000a61c1c723c */ /* 0x080ff000000418ff */
[----:B------:R-:W-:Y:S01]  /*4f30*/  HMMA.16816.F32.BF16 R32, R32, R166, RZ ;  /* 0x000000a62020723c */ /* 0x000fe200000418ff */
[----:B------:R-:W3:Y:S07]  /*4f40*/  LDSM.16.M88.4 R164, [R207+0xc800] ;  /* 0x00c80000cfa4783b */ /* 0x000eee0000000200 */
[-C--:B----4-:R-:W-:Y:S08]  /*4f50*/  HMMA.16816.F32.BF16 R4, R168, R172.reuse, R4 ;  /* 0x000000aca804723c */ /* 0x090ff00000041804 */
[C---:B-1----:R-:W-:Y:S07]  /*4f60*/  HMMA.16816.F32.BF16 R8, R176.reuse, R172, R8 ;  /* 0x000000acb008723c */ /* 0x042fee0000041808 */
[----:B------:R-:W-:Y:S01]  /*4f70*/  IMAD.U32 R172, RZ, RZ, UR21 ;  /* 0x00000015ffac7e24 */ /* 0x000fe2000f8e00ff */
[-C--:B------:R-:W-:Y:S01]  /*4f80*/  HMMA.16816.F32.BF16 R12, R176, R174.reuse, R12 ;  /* 0x000000aeb00c723c */ /* 0x080fe2000004180c */
[----:B------:R-:W-:Y:S07]  /*4f90*/  IMAD.U32 R173, RZ, RZ, UR20 ;  /* 0x00000014ffad7e24 */ /* 0x000fee000f8e00ff */
[C---:B------:R-:W-:Y:S08]  /*4fa0*/  HMMA.16816.F32.BF16 R16, R168.reuse, R174, R16 ;  /* 0x000000aea810723c */ /* 0x040ff00000041810 */
[-C--:B--2---:R-:W-:Y:S08]  /*4fb0*/  HMMA.16816.F32.BF16 R20, R168, R180.reuse, R20 ;  /* 0x000000b4a814723c */ /* 0x084ff00000041814 */
[C---:B------:R-:W-:Y:S07]  /*4fc0*/  HMMA.16816.F32.BF16 R24, R176.reuse, R180, R24 ;  /* 0x000000b4b018723c */ /* 0x040fee0000041818 */
[C---:B------:R-:W-:Y:S01]  /*4fd0*/  LEA R180, P0, R244.reuse, R172, 0x2 ;  /* 0x000000acf4b47211 */ /* 0x040fe200078010ff */
[-C--:B------:R-:W-:Y:S01]  /*4fe0*/  HMMA.16816.F32.BF16 R28, R176, R182.reuse, R28 ;  /* 0x000000b6b01c723c */ /* 0x080fe2000004181c */
[----:B------:R-:W-:Y:S03]  /*4ff0*/  LDSM.16.M88.4 R176, [R0+0x1000] ;  /* 0x0010000000b0783b */ /* 0x000fe60000000200 */
[----:B------:R-:W-:Y:S04]  /*5000*/  LEA.HI.X.SX32 R181, R244, R173, 0x2, P0 ;  /* 0x000000adf4b57211 */ /* 0x000fe800000f16ff */
[----:B------:R-:W-:Y:S01]  /*5010*/  HMMA.16816.F32.BF16 R32, R168, R182, R32 ;  /* 0x000000b6a820723c */ /* 0x000fe20000041820 */
[----:B------:R-:W-:Y:S07]  /*5020*/  LDSM.16.M88.4 R168, [R0] ;  /* 0x0000000000a8783b */ /* 0x000fee0000000200 */
[-C--:B------:R-:W-:Y:S01]  /*5030*/  HMMA.16816.F32.BF16 R4, R184, R188.reuse, R4 ;  /* 0x000000bcb804723c */ /* 0x080fe20000041804 */
[----:B------:R-:W1:Y:S07]  /*5040*/  LDSM.16.M88.4 R172, [R206+0xc000] ;  /* 0x00c00000ceac783b */ /* 0x000e6e0000000200 */
[C---:B---3--:R-:W-:Y:S01]  /*5050*/  HMMA.16816.F32.BF16 R8, R192.reuse, R188, R8 ;  /* 0x000000bcc008723c */ /* 0x048fe20000041808 */
[----:B-----5:R2:W5:Y:S04]  /*5060*/  LDG.E R217, [R180.64] ;  /* 0x0000000eb4d97981 */ /* 0x020568000c1e1900 */
[----:B------:R2:W5:Y:S03]  /*5070*/  LDG.E R216, [R180.64+0x20] ;  /* 0x0000200eb4d87981 */ /* 0x000566000c1e1900 */
[-C--:B------:R-:W-:Y:S01]  /*5080*/  HMMA.16816.F32.BF16 R12, R192, R190.reuse, R12 ;  /* 0x000000bec00c723c */ /* 0x080fe2000004180c */
[----:B------:R2:W5:Y:S04]  /*5090*/  LDG.E R215, [R180.64+0x80] ;  /* 0x0000800eb4d77981 */ /* 0x000568000c1e1900 */
[----:B------:R2:W5:Y:S03]  /*50a0*/  LDG.E R214, [R180.64+0xa0] ;  /* 0x0000a00eb4d67981 */ /* 0x000566000c1e1900 */
[C---:B------:R-:W-:Y:S01]  /*50b0*/  HMMA.16816.F32.BF16 R16, R184.reuse, R190, R16 ;  /* 0x000000beb810723c */ /* 0x040fe20000041810 */
[----:B------:R-:W-:Y:S07]  /*50c0*/  LDSM.16.M88.4 R188, [R204+0x3000] ;  /* 0x00300000ccbc783b */ /* 0x000fee0000000200 */
[-C--:B------:R-:W-:Y:S08]  /*50d0*/  HMMA.16816.F32.BF16 R20, R184, R164.reuse, R20 ;  /* 0x000000a4b814723c */ /* 0x080ff00000041814 */
[C---:B------:R-:W-:Y:S01]  /*50e0*/  HMMA.16816.F32.BF16 R24, R192.reuse, R164, R24 ;  /* 0x000000a4c018723c */ /* 0x040fe20000041818 */
[----:B--2---:R-:W2:Y:S07]  /*50f0*/  LDSM.16.M88.4 R180, [R206+0xc800] ;  /* 0x00c80000ceb4783b */ /* 0x004eae0000000200 */
[-C--:B------:R-:W-:Y:S01]  /*5100*/  HMMA.16816.F32.BF16 R28, R192, R166.reuse, R28 ;  /* 0x000000a6c01c723c */ /* 0x080fe2000004181c */
[----:B------:R-:W-:Y:S07]  /*5110*/  LDSM.16.M88.4 R192, [R205+0x10000] ;  /* 0x01000000cdc0783b */ /* 0x000fee0000000200 */
[----:B------:R-:W-:Y:S01]  /*5120*/  HMMA.16816.F32.BF16 R32, R184, R166, R32 ;  /* 0x000000a6b820723c */ /* 0x000fe20000041820 */
[----:B------:R-:W-:Y:S07]  /*5130*/  LDSM.16.M88.4 R164, [R204+0x2000] ;  /* 0x00200000cca4783b */ /* 0x000fee0000000200 */
[-C--:B-1----:R-:W-:Y:S01]  /*5140*/  HMMA.16816.F32.BF16 R4, R168, R172.reuse, R4 ;  /* 0x000000aca804723c */ /* 0x082fe20000041804 */
[----:B------:R-:W1:Y:S07]  /*5150*/  LDSM.16.M88.4 R184, [R208+0x10000] ;  /* 0x01000000d0b8783b */ /* 0x000e6e0000000200 */
[C---:B------:R-:W-:Y:S08]  /*5160*/  HMMA.16816.F32.BF16 R8, R176.reuse, R172, R8 ;  /* 0x000000acb008723c */ /* 0x040ff00000041808 */
[-C--:B------:R-:W-:Y:S08]  /*5170*/  HMMA.16816.F32.BF16 R12, R176, R174.reuse, R12 ;  /* 0x000000aeb00c723c */ /* 0x080ff0000004180c */
[C---:B------:R-:W-:Y:S01]  /*5180*/  HMMA.16816.F32.BF16 R16, R168.reuse, R174, R16 ;  /* 0x000000aea810723c */ /* 0x040fe20000041810 */
[----:B------:R-:W3:Y:S07]  /*5190*/  LDSM.16.M88.4 R172, [R208+0x10800] ;  /* 0x01080000d0ac783b */ /* 0x000eee0000000200 */
[-C--:B--2---:R-:W-:Y:S08]  /*51a0*/  HMMA.16816.F32.BF16 R20, R168, R180.reuse, R20 ;  /* 0x000000b4a814723c */ /* 0x084ff00000041814 */
[C---:B------:R-:W-:Y:S08]  /*51b0*/  HMMA.16816.F32.BF16 R24, R176.reuse, R180, R24 ;  /* 0x000000b4b018723c */ /* 0x040ff00000041818 */
[-C--:B------:R-:W-:Y:S01]  /*51c0*/  HMMA.16816.F32.BF16 R28, R176, R182.reuse, R28 ;  /* 0x000000b6b01c723c */ /* 0x080fe2000004181c */
[----:B------:R-:W2:Y:S07]  /*51d0*/  LDSM.16.M88.4 R176, [R196+0x2000] ;  /* 0x00200000c4b0783b */ /* 0x000eae0000000200 */
[----:B------:R-:W-:Y:S01]  /*51e0*/  HMMA.16816.F32.BF16 R32, R168, R182, R32 ;  /* 0x000000b6a820723c */ /* 0x000fe20000041820 */
[----:B------:R-:W4:Y:S07]  /*51f0*/  LDSM.16.M88.4 R196, [R196+0x3000] ;  /* 0x00300000c4c4783b */ /* 0x000f2e0000000200 */
[-C--:B-1----:R-:W-:Y:S01]  /*5200*/  HMMA.16816.F32.BF16 R4, R164, R184.reuse, R4 ;  /* 0x000000b8a404723c */ /* 0x082fe20000041804 */
[----:B------:R-:W1:Y:S07]  /*5210*/  LDSM.16.M88.4 R168, [R205+0x10800] ;  /* 0x01080000cda8783b */ /* 0x000e6e0000000200 */
[C---:B------:R-:W-:Y:S01]  /*5220*/  HMMA.16816.F32.BF16 R8, R188.reuse, R184, R8 ;  /* 0x000000b8bc08723c */ /* 0x040fe20000041808 */
[----:B------:R-:W-:Y:S06]  /*5230*/  LDSM.16.M88.4 R180, [R2+0x3000] ;  /* 0x0030000002b4783b */ /* 0x000fec0000000200 */
[----:B------:R-:W-:Y:S01]  /*5240*/  IADD3 R185, R3, -0x1, RZ ;  /* 0xffffffff03b97810 */ /* 0x000fe20007ffe0ff */
[-C--:B------:R-:W-:Y:S03]  /*5250*/  HMMA.16816.F32.BF16 R12, R188, R186.reuse, R12 ;  /* 0x000000babc0c723c */ /* 0x080fe6000004180c */
[----:B------:R-:W-:Y:S02]  /*5260*/  ISETP.GE.AND P0, PT, R185, RZ, PT ;  /* 0x000000ffb900720c */ /* 0x000fe40003f06270 */
[C---:B------:R-:W-:Y:S03]  /*5270*/  IADD3 R184, R3.reuse, 0x8, RZ ;  /* 0x0000000803b87810 */ /* 0x040fe60007ffe0ff */
[C---:B------:R-:W-:Y:S04]  /*5280*/  HMMA.16816.F32.BF16 R16, R164.reuse, R186, R16 ;  /* 0x000000baa410723c */ /* 0x040fe80000041810 */
[----:B------:R-:W-:Y:S04]  /*5290*/  ISETP.GE.AND P1, PT, R184, RZ, PT ;  /* 0x000000ffb800720c */ /* 0x000fe80003f26270 */
[-C--:B---3--:R-:W-:Y:S04]  /*52a0*/  HMMA.16816.F32.BF16 R20, R164, R172.reuse, R20 ;  /* 0x000000aca414723c */ /* 0x088fe80000041814 */
[C---:B------:R-:W-:Y:S04]  /*52b0*/  @!P0 IADD3 R185, -R3.reuse, 0x1, RZ ;  /* 0x0000000103b98810 */ /* 0x040fe80007ffe1ff */
[C---:B------:R-:W-:Y:S04]  /*52c0*/  HMMA.16816.F32.BF16 R24, R188.reuse, R172, R24 ;  /* 0x000000acbc18723c */ /* 0x040fe80000041818 */
[C---:B------:R-:W-:Y:S03]  /*52d0*/  @!P1 IADD3 R184, -R3.reuse, -0x8, RZ ;  /* 0xfffffff803b89810 */ /* 0x040fe60007ffe1ff */
[----:B------:R-:W-:Y:S01]  /*52e0*/  IABS R172, R3 ;  /* 0x0000000300ac7213 */ /* 0x000fe20000000000 */
[-C--:B------:R-:W-:Y:S03]  /*52f0*/  HMMA.16816.F32.BF16 R28, R188, R174.reuse, R28 ;  /* 0x000000aebc1c723c */ /* 0x080fe6000004181c */
[----:B------:R3:W-:Y:S04]  /*5300*/  I2F R218, R172 ;  /* 0x000000ac00da7306 */ /* 0x0007e80000201400 */
[C---:B------:R-:W-:Y:S01]  /*5310*/  IADD3 R188, R3.reuse, 0x7, RZ ;  /* 0x0000000703bc7810 */ /* 0x040fe20007ffe0ff */
[----:B------:R-:W-:Y:S01]  /*5320*/  HMMA.16816.F32.BF16 R32, R164, R174, R32 ;  /* 0x000000aea420723c */ /* 0x000fe20000041820 */
[----:B------:R1:W-:Y:S03]  /*5330*/  LDSM.16.M88.4 R164, [R2+0x2000] ;  /* 0x0020000002a4783b */ /* 0x0003e60000000200 */
[----:B------:R-:W-:Y:S02]  /*5340*/  ISETP.GE.AND P0, PT, R188, RZ, PT ;  /* 0x000000ffbc00720c */ /* 0x000fe40003f06270 */
[C---:B------:R-:W-:Y:S02]  /*5350*/  IADD3 R189, R3.reuse, 0x18, RZ ;  /* 0x0000001803bd7810 */ /* 0x040fe40007ffe0ff */
[-C--:B--2---:R-:W-:Y:S08]  /*5360*/  HMMA.16816.F32.BF16 R4, R176, R192.reuse, R4 ;  /* 0x000000c0b004723c */ /* 0x084ff00000041804 */
[C---:B----4-:R-:W-:Y:S01]  /*5370*/  HMMA.16816.F32.BF16 R8, R196.reuse, R192, R8 ;  /* 0x000000c0c408723c */ /* 0x050fe20000041808 */
[----:B------:R-:W2:Y:S01]  /*5380*/  I2F R193, R185 ;  /* 0x000000b900c17306 */ /* 0x000ea20000201400 */
[----:B---3--:R-:W3:Y:S02]  /*5390*/  LDSM.16.M88.4 R172, [R207+0x10000] ;  /* 0x01000000cfac783b */ /* 0x008ee40000000200 */
[C---:B------:R-:W-:Y:S04]  /*53a0*/  @!P0 IADD3 R188, -R3.reuse, -0x7, RZ ;  /* 0xfffffff903bc8810 */ /* 0x040fe80007ffe1ff */
[-C--:B------:R-:W-:Y:S03]  /*53b0*/  HMMA.16816.F32.BF16 R12, R196, R194.reuse, R12 ;  /* 0x000000c2c40c723c */ /* 0x080fe6000004180c */
[----:B------:R4:W-:Y:S01]  /*53c0*/  I2F R192, R188 ;  /* 0x000000bc00c07306 */ /* 0x0009e20000201400 */
[C---:B-1----:R-:W-:Y:S04]  /*53d0*/  IADD3 R2, R3.reuse, 0x20, RZ ;  /* 0x0000002003027810 */ /* 0x042fe80007ffe0ff */
[C---:B------:R-:W-:Y:S05]  /*53e0*/  HMMA.16816.F32.BF16 R16, R176.reuse, R194, R16 ;  /* 0x000000c2b010723c */ /* 0x040fea0000041810 */
[----:B------:R1:W1:Y:S03]  /*53f0*/  I2F R194, R184 ;  /* 0x000000b800c27306 */ /* 0x0002660000201400 */
[-C--:B------:R-:W-:Y:S08]  /*5400*/  HMMA.16816.F32.BF16 R20, R176, R168.reuse, R20 ;  /* 0x000000a8b014723c */ /* 0x080ff00000041814 */
[C---:B------:R-:W-:Y:S04]  /*5410*/  HMMA.16816.F32.BF16 R24, R196.reuse, R168, R24 ;  /* 0x000000a8c418723c */ /* 0x040fe80000041818 */
[C---:B----4-:R-:W-:Y:S03]  /*5420*/  IADD3 R188, R3.reuse, 0x1f, RZ ;  /* 0x0000001f03bc7810 */ /* 0x050fe60007ffe0ff */
[----:B------:R-:W-:Y:S01]  /*5430*/  IADD3 R169, R3, 0x28, RZ ;  /* 0x0000002803a97810 */ /* 0x000fe20007ffe0ff */
[-C--:B------:R-:W-:Y:S03]  /*5440*/  HMMA.16816.F32.BF16 R28, R196, R170.reuse, R28 ;  /* 0x000000aac41c723c */ /* 0x080fe6000004181c */
[----:B------:R-:W-:Y:S02]  /*5450*/  ISETP.GE.AND P1, PT, R169, RZ, PT ;  /* 0x000000ffa900720c */ /* 0x000fe40003f26270 */
[C---:B------:R-:W-:Y:S01]  /*5460*/  IADD3 R168, R3.reuse, 0x27, RZ ;  /* 0x0000002703a87810 */ /* 0x040fe20007ffe0ff */
[----:B-1----:R-:W1:Y:S02]  /*5470*/  LDSM.16.M88.4 R184, [R207+0x10800] ;  /* 0x01080000cfb8783b */ /* 0x002e640000000200 */
[----:B------:R-:W-:Y:S04]  /*5480*/  HMMA.16816.F32.BF16 R32, R176, R170, R32 ;  /* 0x000000aab020723c */ /* 0x000fe80000041820 */
[----:B------:R-:W-:Y:S02]  /*5490*/  ISETP.GE.AND P0, PT, R168, RZ, PT ;  /* 0x000000ffa800720c */ /* 0x000fe40003f06270 */
[----:B------:R-:W-:Y:S02]  /*54a0*/  LDSM.16.M88.4 R176, [R206+0x10000] ;  /* 0x01000000ceb0783b */ /* 0x000fe40000000200 */
[C---:B------:R-:W-:Y:S01]  /*54b0*/  @!P1 IADD3 R169, -R3.reuse, -0x28, RZ ;  /* 0xffffffd803a99810 */ /* 0x040fe20007ffe1ff */
[-C--:B---3--:R-:W-:Y:S03]  /*54c0*/  HMMA.16816.F32.BF16 R4, R164, R172.reuse, R4 ;  /* 0x000000aca404723c */ /* 0x088fe60000041804 */
[----:B------:R-:W3:Y:S02]  /*54d0*/  I2F R196, R169 ;  /* 0x000000a900c47306 */ /* 0x000ee40000201400 */
[----:B------:R-:W-:Y:S03]  /*54e0*/  ISETP.GE.AND P1, PT, R2, RZ, PT ;  /* 0x000000ff0200720c */ /* 0x000fe60003f26270 */
[C---:B------:R-:W-:Y:S01]  /*54f0*/  @!P0 IADD3 R168, -R3.reuse, -0x27, RZ ;  /* 0xffffffd903a88810 */ /* 0x040fe20007ffe1ff */
[C---:B------:R-:W-:Y:S04]  /*5500*/  HMMA.16816.F32.BF16 R8, R180.reuse, R172, R8 ;  /* 0x000000acb408723c */ /* 0x040fe80000041808 */
[----:B------:R4:W2:Y:S01]  /*5510*/  I2F R195, R168 ;  /* 0x000000a800c37306 */ /* 0x0008a20000201400 */
[----:B------:R-:W-:Y:S03]  /*5520*/  ISETP.GE.AND P0, PT, R188, RZ, PT ;  /* 0x000000ffbc00720c */ /* 0x000fe60003f06270 */
[-C--:B------:R-:W-:Y:S04]  /*5530*/  HMMA.16816.F32.BF16 R12, R180, R174.reuse, R12 ;  /* 0x000000aeb40c723c */ /* 0x080fe8000004180c */
[----:B------:R-:W-:Y:S02]  /*5540*/  @!P1 IADD3 R2, -R3, -0x20, RZ ;  /* 0xffffffe003029810 */ /* 0x000fe40007ffe1ff */
[----:B------:R-:W-:Y:S02]  /*5550*/  ISETP.GE.AND P1, PT, R189, RZ, PT ;  /* 0x000000ffbd00720c */ /* 0x000fe40003f26270 */
[----:B------:R2:W2:Y:S01]  /*5560*/  I2F R191, R2 ;  /* 0x0000000200bf7306 */ /* 0x0004a20000201400 */
[C---:B------:R-:W-:Y:S01]  /*5570*/  HMMA.16816.F32.BF16 R16, R164.reuse, R174, R16 ;  /* 0x000000aea410723c */ /* 0x040fe20000041810 */
[----:B------:R-:W-:Y:S03]  /*5580*/  LDSM.16.M88.4 R172, [R0+0x3000] ;  /* 0x0030000000ac783b */ /* 0x000fe60000000200 */
[C---:B------:R-:W-:Y:S04]  /*5590*/  @!P0 IADD3 R188, -R3.reuse, -0x1f, RZ ;  /* 0xffffffe103bc8810 */ /* 0x040fe80007ffe1ff */
[-C--:B-1----:R-:W-:Y:S01]  /*55a0*/  HMMA.16816.F32.BF16 R20, R164, R184.reuse, R20 ;  /* 0x000000b8a414723c */ /* 0x082fe20000041814 */
[----:B------:R1:W1:Y:S01]  /*55b0*/  I2F R190, R188 ;  /* 0x000000bc00be7306 */ /* 0x0002620000201400 */
[----:B----4-:R4:W3:Y:S02]  /*55c0*/  LDSM.16.M88.4 R168, [R0+0x2000] ;  /* 0x0020000000a8783b */ /* 0x0108e40000000200 */
[C---:B------:R-:W-:Y:S04]  /*55d0*/  @!P1 IADD3 R189, -R3.reuse, -0x18, RZ ;  /* 0xffffffe803bd9810 */ /* 0x040fe80007ffe1ff */
[C---:B------:R-:W-:Y:S03]  /*55e0*/  HMMA.16816.F32.BF16 R24, R180.reuse, R184, R24 ;  /* 0x000000b8b418723c */ /* 0x040fe60000041818 */
[----:B------:R-:W3:Y:S01]  /*55f0*/  I2F R189, R189 ;  /* 0x000000bd00bd7306 */ /* 0x000ee20000201400 */
[C---:B--2---:R-:W-:Y:S04]  /*5600*/  IADD3 R2, R3.reuse, 0x17, RZ ;  /* 0x0000001703027810 */ /* 0x044fe80007ffe0ff */
[-C--:B------:R-:W-:Y:S03]  /*5610*/  HMMA.16816.F32.BF16 R28, R180, R186.reuse, R28 ;  /* 0x000000bab41c723c */ /* 0x080fe6000004181c */
[----:B------:R-:W-:Y:S02]  /*5620*/  ISETP.GE.AND P0, PT, R2, RZ, PT ;  /* 0x000000ff0200720c */ /* 0x000fe40003f06270 */
[C---:B------:R-:W-:Y:S02]  /*5630*/  IADD3 R184, R3.reuse, -0x9, RZ ;  /* 0xfffffff703b87810 */ /* 0x040fe40007ffe0ff */
[C---:B------:R-:W-:Y:S01]  /*5640*/  IADD3 R180, R3.reuse, -0x11, RZ ;  /* 0xffffffef03b47810 */ /* 0x040fe20007ffe0ff */
[----:B------:R-:W-:Y:S01]  /*5650*/  HMMA.16816.F32.BF16 R32, R164, R186, R32 ;  /* 0x000000baa420723c */ /* 0x000fe20000041820 */
[----:B------:R-:W2:Y:S03]  /*5660*/  LDSM.16.M88.4 R164, [R206+0x10800] ;  /* 0x01080000cea4783b */ /* 0x000ea60000000200 */
[C---:B-1----:R-:W-:Y:S02]  /*5670*/  IADD3 R188, R3.reuse, -0x8, RZ ;  /* 0xfffffff803bc7810 */ /* 0x042fe40007ffe0ff */
[C---:B----4-:R-:W-:Y:S02]  /*5680*/  IADD3 R0, R3.reuse, -0x10, RZ ;  /* 0xfffffff003007810 */ /* 0x050fe40007ffe0ff */
[----:B------:R-:W-:Y:S04]  /*5690*/  ISETP.GE.AND P1, PT, R188, RZ, PT ;  /* 0x000000ffbc00720c */ /* 0x000fe80003f26270 */
[C---:B------:R-:W-:Y:S02]  /*56a0*/  @!P0 IADD3 R2, -R3.reuse, -0x17, RZ ;  /* 0xffffffe903028810 */ /* 0x040fe40007ffe1ff */
[----:B------:R-:W-:Y:S02]  /*56b0*/  ISETP.GE.AND P0, PT, R184, RZ, PT ;  /* 0x000000ffb800720c */ /* 0x000fe40003f06270 */
[----:B------:R1:W4:Y:S01]  /*56c0*/  I2F R182, R2 ;  /* 0x0000000200b67306 */ /* 0x0003220000201400 */
[-C--:B---3--:R-:W-:Y:S05]  /*56d0*/  HMMA.16816.F32.BF16 R4, R168, R176.reuse, R4 ;  /* 0x000000b0a804723c */ /* 0x088fea0000041804 */
[C---:B------:R-:W-:Y:S02]  /*56e0*/  @!P1 IADD3 R188, -R3.reuse, 0x8, RZ ;  /* 0x0000000803bc9810 */ /* 0x040fe40007ffe1ff */
[----:B------:R-:W-:Y:S01]  /*56f0*/  ISETP.GE.AND P1, PT, R0, RZ, PT ;  /* 0x000000ff0000720c */ /* 0x000fe20003f26270 */
[C---:B------:R-:W-:Y:S03]  /*5700*/  HMMA.16816.F32.BF16 R8, R172.reuse, R176, R8 ;  /* 0x000000b0ac08723c */ /* 0x040fe60000041808 */
[----:B------:R-:W3:Y:S01]  /*5710*/  I2F R188, R188 ;  /* 0x000000bc00bc7306 */ /* 0x000ee20000201400 */
[C---:B------:R-:W-:Y:S02]  /*5720*/  @!P0 IADD3 R184, -R3.reuse, 0x9, RZ ;  /* 0x0000000903b88810 */ /* 0x040fe40007ffe1ff */
[----:B------:R-:W-:Y:S02]  /*5730*/  ISETP.GE.AND P0, PT, R180, RZ, PT ;  /* 0x000000ffb400720c */ /* 0x000fe40003f06270 */
[-C--:B------:R-:W-:Y:S04]  /*5740*/  HMMA.16816.F32.BF16 R12, R172, R178.reuse, R12 ;  /* 0x000000b2ac0c723c */ /* 0x080fe8000004180c */
[C---:B------:R-:W-:Y:S01]  /*5750*/  @!P1 IADD3 R0, -R3.reuse, 0x10, RZ ;  /* 0x0000001003009810 */ /* 0x040fe20007ffe1ff */
[----:B------:R-:W3:Y:S01]  /*5760*/  I2F R184, R184 ;  /* 0x000000b800b87306 */ /* 0x000ee20000201400 */
[----:B-1----:R-:W-:Y:S02]  /*5770*/  IADD3 R2, R3, 0x10, RZ ;  /* 0x0000001003027810 */ /* 0x002fe40007ffe0ff */
[----:B------:R-:W-:Y:S01]  /*5780*/  FFMA.FTZ R5, R193, -UR8, R5 ;  /* 0x80000008c1057c23 */ /* 0x000fe20008010005 */
[C---:B------:R-:W-:Y:S04]  /*5790*/  HMMA.16816.F32.BF16 R16, R168.reuse, R178, R16 ;  /* 0x000000b2a810723c */ /* 0x040fe80000041810 */
[----:B------:R-:W-:Y:S01]  /*57a0*/  FFMA.FTZ R6, R194, -UR8, R6 ;  /* 0x80000008c2067c23 */ /* 0x000fe20008010006 */
[----:B------:R-:W-:Y:S01]  /*57b0*/  ISETP.GE.AND P1, PT, R2, RZ, PT ;  /* 0x000000ff0200720c */ /* 0x000fe20003f26270 */
[----:B------:R1:W1:Y:S01]  /*57c0*/  I2F R181, R0 ;  /* 0x0000000000b57306 */ /* 0x0002620000201400 */
[----:B------:R-:W-:Y:S01]  /*57d0*/  FFMA.FTZ R7, R192, -UR8, R7 ;  /* 0x80000008c0077c23 */ /* 0x000fe20008010007 */
[-C--:B--2---:R-:W-:Y:S04]  /*57e0*/  HMMA.16816.F32.BF16 R20, R168, R164.reuse, R20 ;  /* 0x000000a4a814723c */ /* 0x084fe80000041814 */
[----:B------:R-:W-:Y:S01]  /*57f0*/  FFMA.FTZ R4, R218, -UR8, R4 ;  /* 0x80000008da047c23 */ /* 0x000fe20008010004 */
[C---:B------:R-:W-:Y:S01]  /*5800*/  IADD3 R176, R3.reuse, -0x18, RZ ;  /* 0xffffffe803b07810 */ /* 0x040fe20007ffe0ff */
[----:B------:R-:W-:Y:S01]  /*5810*/  FFMA.FTZ R10, R196, -UR8, R10 ;  /* 0x80000008c40a7c23 */ /* 0x000fe2000801000a */
[----:B------:R-:W-:Y:S01]  /*5820*/  IADD3 R177, R3, -0x19, RZ ;  /* 0xffffffe703b17810 */ /* 0x000fe20007ffe0ff */
[----:B------:R-:W-:Y:S01]  /*5830*/  FFMA.FTZ R11, R195, -UR8, R11 ;  /* 0x80000008c30b7c23 */ /* 0x000fe2000801000b */
[----:B------:R-:W-:Y:S01]  /*5840*/  @!P0 IADD3 R180, -R3, 0x11, RZ ;  /* 0x0000001103b48810 */ /* 0x000fe20007ffe1ff */
[C---:B------:R-:W-:Y:S04]  /*5850*/  HMMA.16816.F32.BF16 R24, R172.reuse, R164, R24 ;  /* 0x000000a4ac18723c */ /* 0x040fe80000041818 */
[----:B------:R-:W-:Y:S01]  /*5860*/  FFMA.FTZ R8, R191, -UR8, R8 ;  /* 0x80000008bf087c23 */ /* 0x000fe20008010008 */
[----:B------:R-:W2:Y:S01]  /*5870*/  I2F R180, R180 ;  /* 0x000000b400b47306 */ /* 0x000ea20000201400 */
[----:B------:R-:W-:Y:S01]  /*5880*/  FFMA.FTZ R9, R190, -UR8, R9 ;  /* 0x80000008be097c23 */ /* 0x000fe20008010009 */
[----:B------:R-:W-:Y:S01]  /*5890*/  @!P1 IADD3 R2, -R3, -0x10, RZ ;  /* 0xfffffff003029810 */ /* 0x000fe20007ffe1ff */
[----:B------:R-:W-:Y:S01]  /*58a0*/  FFMA.FTZ R14, R191, -UR8, R14 ;  /* 0x80000008bf0e7c23 */ /* 0x000fe2000801000e */
[----:B------:R-:W-:Y:S01]  /*58b0*/  ISETP.GE.AND P2, PT, R176, RZ, PT ;  /* 0x000000ffb000720c */ /* 0x000fe20003f46270 */
[-C--:B------:R-:W-:Y:S03]  /*58c0*/  HMMA.16816.F32.BF16 R28, R172, R166.reuse, R28 ;  /* 0x000000a6ac1c723c */ /* 0x080fe6000004181c */
[----:B------:R-:W-:Y:S01]  /*58d0*/  FFMA.FTZ R15, R190, -UR8, R15 ;  /* 0x80000008be0f7c23 */ /* 0x000fe2000801000f */
[----:B-1----:R-:W-:Y:S01]  /*58e0*/  IADD3 R0, R3, 0xf, RZ ;  /* 0x0000000f03007810 */ /* 0x002fe20007ffe0ff */
[----:B------:R-:W-:Y:S01]  /*58f0*/  FFMA.FTZ R12, R189, -UR8, R12 ;  /* 0x80000008bd0c7c23 */ /* 0x000fe2000801000c */
[----:B------:R-:W-:Y:S01]  /*5900*/  ISETP.GE.AND P1, PT, R177, RZ, PT ;  /* 0x000000ffb100720c */ /* 0x000fe20003f26270 */
[----:B----4-:R-:W-:Y:S01]  /*5910*/  FFMA.FTZ R13, R182, -UR8, R13 ;  /* 0x80000008b60d7c23 */ /* 0x010fe2000801000d */
[----:B------:R-:W1:Y:S01]  /*5920*/  I2F R2, R2 ;  /* 0x0000000200027306 */ /* 0x000e620000201400 */
[----:B------:R-:W-:Y:S01]  /*5930*/  FFMA.FTZ R19, R193, -UR8, R19 ;  /* 0x80000008c1137c23 */ /* 0x000fe20008010013 */
[----:B------:R-:W-:Y:S01]  /*5940*/  ISETP.GE.AND P0, PT, R0, RZ, PT ;  /* 0x000000ff0000720c */ /* 0x000fe20003f06270 */
[----:B------:R-:W-:Y:S04]  /*5950*/  HMMA.16816.F32.BF16 R32, R168, R166, R32 ;  /* 0x000000a6a820723c */ /* 0x000fe80000041820 */
[----:B------:R-:W-:Y:S01]  /*5960*/  FFMA.FTZ R18, R218, -UR8, R18 ;  /* 0x80000008da127c23 */ /* 0x000fe20008010012 */
[C---:B------:R-:W-:Y:S01]  /*5970*/  @!P2 IADD3 R176, -R3.reuse, 0x18, RZ ;  /* 0x0000001803b0a810 */ /* 0x040fe20007ffe1ff */
[----:B---3--:R-:W-:Y:S02]  /*5980*/  FFMA.FTZ R16, R188, -UR8, R16 ;  /* 0x80000008bc107c23 */ /* 0x008fe40008010010 */
[----:B------:R-:W-:Y:S01]  /*5990*/  FFMA.FTZ R17, R184, -UR8, R17 ;  /* 0x80000008b8117c23 */ /* 0x000fe20008010011 */
[C---:B------:R-:W-:Y:S02]  /*59a0*/  @!P1 IADD3 R177, -R3.reuse, 0x19, RZ ;  /* 0x0000001903b19810 */ /* 0x040fe40007ffe1ff */
[----:B------:R-:W3:Y:S01]  /*59b0*/  I2F R176, R176 ;  /* 0x000000b000b07306 */ /* 0x000ee20000201400 */
[----:B------:R-:W-:Y:S01]  /*59c0*/  FFMA.FTZ R22, R188, -UR8, R22 ;  /* 0x80000008bc167c23 */ /* 0x000fe20008010016 */
[----:B------:R-:W-:Y:S01]  /*59d0*/  @!P0 IADD3 R0, -R3, -0xf, RZ ;  /* 0xfffffff103008810 */ /* 0x000fe20007ffe1ff */
[----:B------:R-:W-:Y:S01]  /*59e0*/  FFMA.FTZ R23, R184, -UR8, R23 ;  /* 0x80000008b8177c23 */ /* 0x000fe20008010017 */
[----:B------:R-:W-:Y:S01]  /*59f0*/  PLOP3.LUT P0, PT, PT, PT, UP0, 0x80, 0x0 ;  /* 0x000000000000781c */ /* 0x000fe20003f0f008 */
[----:B------:R-:W-:Y:S02]  /*5a00*/  FFMA.FTZ R20, R181, -UR8, R20 ;  /* 0x80000008b5147c23 */ /* 0x000fe40008010014 */
[----:B--2---:R-:W-:Y:S02]  /*5a10*/  FFMA.FTZ R21, R180, -UR8, R21 ;  /* 0x80000008b4157c23 */ /* 0x004fe40008010015 */
[----:B------:R-:W-:Y:S01]  /*5a20*/  FFMA.FTZ R26, R189, -UR8, R26 ;  /* 0x80000008bd1a7c23 */ /* 0x000fe2000801001a */
[----:B------:R-:W2:Y:S01]  /*5a30*/  I2F R0, R0 ;  /* 0x0000000000007306 */ /* 0x000ea20000201400 */
[----:B------:R-:W-:Y:S02]  /*5a40*/  FFMA.FTZ R27, R182, -UR8, R27 ;  /* 0x80000008b61b7c23 */ /* 0x000fe4000801001b */
[----:B-1----:R-:W-:Y:S02]  /*5a50*/  FFMA.FTZ R24, R2, -UR8, R24 ;  /* 0x8000000802187c23 */ /* 0x002fe40008010018 */
[----:B------:R-:W-:Y:S02]  /*5a60*/  FFMA.FTZ R28, R194, -UR8, R28 ;  /* 0x80000008c21c7c23 */ /* 0x000fe4000801001c */
[----:B------:R-:W-:Y:S02]  /*5a70*/  FFMA.FTZ R29, R192, -UR8, R29 ;  /* 0x80000008c01d7c23 */ /* 0x000fe4000801001d */
[----:B------:R-:W-:Y:S01]  /*5a80*/  FFMA.FTZ R30, R2, -UR8, R30 ;  /* 0x80000008021e7c23 */ /* 0x000fe2000801001e */
[----:B------:R-:W1:Y:S01]  /*5a90*/  I2F R177, R177 ;  /* 0x000000b100b17306 */ /* 0x000e620000201400 */
[----:B------:R-:W-:Y:S02]  /*5aa0*/  FFMA.FTZ R34, R181, -UR8, R34 ;  /* 0x80000008b5227c23 */ /* 0x000fe40008010022 */
[----:B------:R-:W-:Y:S02]  /*5ab0*/  FFMA.FTZ R35, R180, -UR8, R35 ;  /* 0x80000008b4237c23 */ /* 0x000fe40008010023 */
[----:B---3--:R-:W-:Y:S02]  /*5ac0*/  FFMA.FTZ R32, R176, -UR8, R32 ;  /* 0x80000008b0207c23 */ /* 0x008fe40008010020 */
[C---:B--2---:R-:W-:Y:S02]  /*5ad0*/  FFMA.FTZ R25, R0.reuse, -UR8, R25 ;  /* 0x8000000800197c23 */ /* 0x044fe40008010019 */
[----:B------:R-:W-:Y:S02]  /*5ae0*/  FFMA.FTZ R31, R0, -UR8, R31 ;  /* 0x80000008001f7c23 */ /* 0x000fe4000801001f */
[----:B-1----:R-:W-:Y:S01]  /*5af0*/  FFMA.FTZ R33, R177, -UR8, R33 ;  /* 0x80000008b1217c23 */ /* 0x002fe20008010021 */
[----:B------:R-:W-:-:S05]  /*5b00*/  @!P0 BRA `(.L_x_1926) ;  /* 0x000000c000008947 */ /* 0x000fca0003800000 */
[----:B------:R-:W-:Y:S04]  /*5b10*/  USHF.L.U32 UR5, UR25, 0x7, URZ ;  /* 0x0000000719057899 */ /* 0x000fe8000800063f */
        /* <DEDUP_REMOVED lines=11> */
.L_x_1926:
[----:B------:R-:W-:Y:S01]  /*5bd0*/  IADD3 R0, R244, UR4, RZ ;  /* 0x00000004f4007c10 */ /* 0x000fe2000fffe0ff */
[----:B------:R-:W-:Y:S01]  /*5be0*/  UIADD3 UR4, -UR5, UR13, -UR18 ;  /* 0x0000000d05047290 */ /* 0x000fe2000fffe912 */
[----:B------:R-:W-:Y:S01]  /*5bf0*/  IADD3 R170, R230, 0x1, RZ ;  /* 0x00000001e6aa7810 */ /* 0x000fe20007ffe0ff */
        /* <DEDUP_REMOVED lines=9> */
[C---:B------:R-:W-:Y:S02]  /*5c90*/  IADD3 R169, R230.reuse, 0x8, RZ ;  /* 0x00000008e6a97810 */ /* 0x040fe40007ffe0ff */
[C---:B------:R-:W-:Y:S01]  /*5ca0*/  IADD3 R168, R230.reuse, 0x9, RZ ;  /* 0x00000009e6a87810 */ /* 0x040fe20007ffe0ff */
[----:B------:R-:W-:Y:S01]  /*5cb0*/  UIADD3 UR4, UR4, UR40, URZ ;  /* 0x0000002804047290 */ /* 0x000fe2000fffe03f */
[C---:B------:R-:W-:Y:S02]  /*5cc0*/  IADD3 R167, R230.reuse, 0x10, RZ ;  /* 0x00000010e6a77810 */ /* 0x040fe40007ffe0ff */
[----:B------:R-:W-:Y:S03]  /*5cd0*/  IADD3 R166, R230, 0x11, RZ ;  /* 0x00000011e6a67810 */ /* 0x000fe60007ffe0ff */
[----:B------:R-:W-:Y:S02]  /*5ce0*/  IADD3 R171, R0, UR4, RZ ;  /* 0x0000000400ab7c10 */ /* 0x000fe4000fffe0ff */
[----:B------:R-:W-:Y:S02]  /*5cf0*/  IMNMX R0, RZ, R165, !PT ;  /* 0x000000a5ff007217 */ /* 0x000fe40007800200 */
[----:B------:R-:W-:Y:S02]  /*5d00*/  IADD3 R173, R3, UR4, RZ ;  /* 0x0000000403ad7c10 */ /* 0x000fe4000fffe0ff */
[----:B------:R-:W-:Y:S02]  /*5d10*/  IMNMX R3, R171, UR13, PT ;  /* 0x0000000dab037c17 */ /* 0x000fe4000b800200 */
[-C--:B------:R-:W-:Y:S02]  /*5d20*/  ISETP.GE.AND P2, PT, R230, R0.reuse, PT ;  /* 0x00000000e600720c */ /* 0x080fe40003f46270 */
[----:B------:R-:W-:Y:S02]  /*5d30*/  ISETP.GE.AND P1, PT, R170, R0, PT ;  /* 0x00000000aa00720c */ /* 0x000fe40003f26270 */
[----:B------:R-:W-:Y:S02]  /*5d40*/  IADD3 R172, R164, UR4, RZ ;  /* 0x00000004a4ac7c10 */ /* 0x000fe4000fffe0ff */
[----:B------:R-:W-:Y:S02]  /*5d50*/  IADD3 R175, R2, UR4, RZ ;  /* 0x0000000402af7c10 */ /* 0x000fe4000fffe0ff */
[C---:B------:R-:W-:Y:S02]  /*5d60*/  IADD3 R165, R230.reuse, 0x18, RZ ;  /* 0x00000018e6a57810 */ /* 0x040fe40007ffe0ff */
[C---:B------:R-:W-:Y:S02]  /*5d70*/  IADD3 R164, R230.reuse, 0x19, RZ ;  /* 0x00000019e6a47810 */ /* 0x040fe40007ffe0ff */
[-C--:B------:R-:W-:Y:S02]  /*5d80*/  ISETP.GE.OR P2, PT, R230, R3.reuse, !P2 ;  /* 0x00000003e600720c */ /* 0x080fe40005746670 */
[----:B------:R-:W-:Y:S02]  /*5d90*/  IMNMX R2, RZ, R174, !PT ;  /* 0x000000aeff027217 */ /* 0x000fe40007800200 */
        /* <DEDUP_REMOVED lines=8> */
[----:B------:R-:W-:Y:S02]  /*5e20*/  IMNMX R0, R172, UR13, PT ;  /* 0x0000000dac007c17 */ /* 0x000fe4000b800200 */
        /* <DEDUP_REMOVED lines=36> */
[----:B------:R-:W-:Y:S02]  /*6070*/  IMNMX R2, RZ, R177, !PT ;  /* 0x000000b1ff027217 */ /* 0x000fe40007800200 */
        /* <DEDUP_REMOVED lines=52> */
.L_x_1927:
[----:B------:R-:W2:Y:S01]  /*63c0*/  LDL R0, [R1+0x10] ;  /* 0x0000100001007983 */ /* 0x000ea20000100800 */
[----:B------:R-:W-:Y:S01]  /*63d0*/  IMAD.U32 R166, RZ, RZ, UR10 ;  /* 0x0000000affa67e24 */ /* 0x000fe2000f8e00ff */
[----:B------:R-:W-:Y:S01]  /*63e0*/  UIADD3 UR4, UR12, 0x3c6ef372, URZ ;  /* 0x3c6ef3720c047890 */ /* 0x000fe2000fffe03f */
[----:B------:R-:W-:Y:S01]  /*63f0*/  IMAD.WIDE.U32 R2, R252, -0x326172a9, RZ ;  /* 0xcd9e8d57fc027825 */ /* 0x000fe200078e00ff */
[----:B------:R-:W-:Y:S01]  /*6400*/  FSETP.NEU.FTZ.AND P0, PT, R247, -INF , PT ;  /* 0xff800000f700780b */ /* 0x000fe20003f1d000 */
[----:B------:R-:W-:Y:S02]  /*6410*/  ULDC UR6, c[0x0][0x1c0] ;  /* 0x0000700000067ab9 */ /* 0x000fe40000000800 */
[----:B------:R-:W-:Y:S01]  /*6420*/  UISETP.GT.AND UP2, UPT, UR10, UR22, UPT ;  /* 0x000000160a00728c */ /* 0x000fe2000bf44270 */
[----:B------:R-:W-:Y:S01]  /*6430*/  LOP3.LUT R174, R2, UR4, RZ, 0x3c, !PT ;  /* 0x0000000402ae7c12 */ /* 0x000fe2000f8e3cff */
[----:B------:R-:W-:Y:S01]  /*6440*/  UIADD3 UR4, UR12, -0x61c88647, URZ ;  /* 0x9e3779b90c047890 */ /* 0x000fe2000fffe03f */
[----:B--2---:R-:W-:Y:S05]  /*6450*/  IMAD R166, R166, 0x4, R0 ;  /* 0x00000004a6a67824 */ /* 0x004fea00078e0200 */
[C---:B------:R-:W-:Y:S01]  /*6460*/  IADD3 R164, R166.reuse, 0x2, RZ ;  /* 0x00000002a6a47810 */ /* 0x040fe20007ffe0ff */
[----:B------:R-:W-:Y:S04]  /*6470*/  IMAD.WIDE.U32 R166, R166, -0x326172a9, RZ ;  /* 0xcd9e8d57a6a67825 */ /* 0x000fe800078e00ff */
[----:B------:R-:W-:Y:S01]  /*6480*/  IMAD.WIDE.U32 R164, R164, -0x326172a9, RZ ;  /* 0xcd9e8d57a4a47825 */ /* 0x000fe200078e00ff */
[C---:B------:R-:W-:Y:S04]  /*6490*/  LOP3.LUT R168, R3.reuse, UR4, R166, 0x96, !PT ;  /* 0x0000000403a87c12 */ /* 0x040fe8000f8e96a6 */
[----:B------:R-:W-:Y:S01]  /*64a0*/  LOP3.LUT R166, R3, UR4, R164, 0x96, !PT ;  /* 0x0000000403a67c12 */ /* 0x000fe2000f8e96a4 */
[----:B------:R-:W-:Y:S01]  /*64b0*/  UIADD3 UR4, UR11, -0x4498517b, URZ ;  /* 0xbb67ae850b047890 */ /* 0x000fe2000fffe03f */
[-C--:B------:R-:W-:Y:S01]  /*64c0*/  LOP3.LUT R164, R167, R249.reuse, RZ, 0x3c, !PT ;  /* 0x000000f9a7a47212 */ /* 0x080fe200078e3cff */
[----:B------:R-:W-:Y:S01]  /*64d0*/  IMAD.WIDE.U32 R168, R168, -0x2daee0ad, RZ ;  /* 0xd2511f53a8a87825 */ /* 0x000fe200078e00ff */
[----:B------:R-:W-:Y:S03]  /*64e0*/  LOP3.LUT R2, R165, R249, RZ, 0x3c, !PT ;  /* 0x000000f9a5027212 */ /* 0x000fe600078e3cff */
[----:B------:R-:W-:Y:S01]  /*64f0*/  LOP3.LUT R0, R250, UR4, RZ, 0x3c, !PT ;  /* 0x00000004fa007c12 */ /* 0x000fe2000f8e3cff */
[----:B------:R-:W-:Y:S01]  /*6500*/  UIADD3 UR4, UR11, 0x76cf5d0a, URZ ;  /* 0x76cf5d0a0b047890 */ /* 0x000fe2000fffe03f */
[----:B------:R-:W-:Y:S04]  /*6510*/  IMAD.WIDE.U32 R166, R166, -0x2daee0ad, RZ ;  /* 0xd2511f53a6a67825 */ /* 0x000fe800078e00ff */
[----:B------:R-:W-:Y:S04]  /*6520*/  IMAD.WIDE.U32 R2, R2, -0x2daee0ad, RZ ;  /* 0xd2511f5302027825 */ /* 0x000fe800078e00ff */
[----:B------:R-:W-:Y:S01]  /*6530*/  IMAD.WIDE.U32 R164, R164, -0x2daee0ad, RZ ;  /* 0xd2511f53a4a47825 */ /* 0x000fe200078e00ff */
[----:B------:R-:W-:Y:S02]  /*6540*/  LOP3.LUT R170, R167, UR4, R2, 0x96, !PT ;  /* 0x00000004a7aa7c12 */ /* 0x000fe4000f8e9602 */
[C---:B------:R-:W-:Y:S02]  /*6550*/  LOP3.LUT R2, R0.reuse, R3, RZ, 0x3c, !PT ;  /* 0x0000000300027212 */ /* 0x040fe400078e3cff */
        /* <DEDUP_REMOVED lines=8> */
[----:B------:R-:W-:Y:S01]  /*65e0*/  LOP3.LUT R2, R174, R3, RZ, 0x3c, !PT ;  /* 0x00000003ae027212 */ /* 0x000fe200078e3cff */
[----:B------:R-:W-:Y:S01]  /*65f0*/  FMUL.FTZ R0, R246, 1.4426950216293334961 ;  /* 0x3fb8aa3bf6007820 */ /* 0x000fe20000410000 */
        /* <DEDUP_REMOVED lines=46> */
[--C-:B------:R-:W-:Y:S01]  /*68e0*/  FFMA.FTZ R7, R7, c[0x0][0x23c], -R3.reuse ;  /* 0x00008f0007077a23 */ /* 0x100fe20000010803 */
[----:B------:R-:W-:Y:S01]  /*68f0*/  FSEL R2, R2, RZ, P0 ;  /* 0x000000ff02027208 */ /* 0x000fe20000000000 */
[----:B------:R1:W-:Y:S01]  /*6900*/  MUFU.EX2 R190, R4 ;  /* 0x0000000400be7308 */ /* 0x0003e20000000800 */
[----:B------:R-:W-:Y:S01]  /*6910*/  FSETP.NEU.FTZ.AND P0, PT, R246, -INF , PT ;  /* 0xff800000f600780b */ /* 0x000fe20003f1d000 */
[--C-:B------:R-:W-:Y:S01]  /*6920*/  FFMA.FTZ R35, R35, c[0x0][0x23c], -R3.reuse ;  /* 0x00008f0023237a23 */ /* 0x100fe20000010803 */
[----:B------:R-:W-:Y:S01]  /*6930*/  ULDC.U8 UR4, c[0x0][0x2d8] ;  /* 0x0000b60000047ab9 */ /* 0x000fe20000000000 */
[--C-:B------:R-:W-:Y:S01]  /*6940*/  FFMA.FTZ R34, R34, c[0x0][0x23c], -R3.reuse ;  /* 0x00008f0022227a23 */ /* 0x100fe20000010803 */
[----:B------:R-:W-:Y:S01]  /*6950*/  FSEL R0, R0, RZ, P0 ;  /* 0x000000ff00007208 */ /* 0x000fe20000000000 */
[--C-:B------:R-:W-:Y:S02]  /*6960*/  FFMA.FTZ R19, R19, c[0x0][0x23c], -R3.reuse ;  /* 0x00008f0013137a23 */ /* 0x100fe40000010803 */
[--C-:B------:R-:W-:Y:S02]  /*6970*/  FFMA.FTZ R18, R18, c[0x0][0x23c], -R3.reuse ;  /* 0x00008f0012127a23 */ /* 0x100fe40000010803 */
[----:B------:R-:W-:Y:S01]  /*6980*/  FFMA.FTZ R15, R15, c[0x0][0x23c], -R0 ;  /* 0x00008f000f0f7a23 */ /* 0x000fe20000010800 */
[----:B------:R2:W-:Y:S01]  /*6990*/  MUFU.EX2 R195, R7 ;  /* 0x0000000700c37308 */ /* 0x0005e20000000800 */
[--C-:B------:R-:W-:Y:S02]  /*69a0*/  FFMA.FTZ R23, R23, c[0x0][0x23c], -R3.reuse ;  /* 0x00008f0017177a23 */ /* 0x100fe40000010803 */
[--C-:B------:R-:W-:Y:S02]  /*69b0*/  FFMA.FTZ R22, R22, c[0x0][0x23c], -R3.reuse ;  /* 0x00008f0016167a23 */ /* 0x100fe40000010803 */
[----:B------:R-:W-:Y:S01]  /*69c0*/  FFMA.FTZ R3, R6, c[0x0][0x23c], -R3 ;  /* 0x00008f0006037a23 */ /* 0x000fe20000010803 */
[--C-:B------:R-:W-:Y:S01]  /*69d0*/  SHF.R.U32.HI R6, RZ, 0x18, R175.reuse ;  /* 0x00000018ff067819 */ /* 0x100fe200000116af */
[--C-:B------:R-:W-:Y:S02]  /*69e0*/  FFMA.FTZ R20, R20, c[0x0][0x23c], -R164.reuse ;  /* 0x00008f0014147a23 */ /* 0x100fe400000108a4 */
[--C-:B------:R-:W-:Y:S01]  /*69f0*/  FFMA.FTZ R33, R33, c[0x0][0x23c], -R164.reuse ;  /* 0x00008f0021217a23 */ /* 0x100fe200000108a4 */
[----:B------:R3:W-:Y:S01]  /*6a00*/  MUFU.EX2 R197, R15 ;  /* 0x0000000f00c57308 */ /* 0x0007e20000000800 */
[--C-:B------:R-:W-:Y:S01]  /*6a10*/  FFMA.FTZ R17, R17, c[0x0][0x23c], -R164.reuse ;  /* 0x00008f0011117a23 */ /* 0x100fe200000108a4 */
[----:B------:R-:W-:Y:S01]  /*6a20*/  ISETP.LE.U32.AND P1, PT, R6, UR4, PT ;  /* 0x0000000406007c0c */ /* 0x000fe2000bf23070 */
[----:B------:R-:W-:Y:S01]  /*6a30*/  FFMA.FTZ R16, R16, c[0x0][0x23c], -R164 ;  /* 0x00008f0010107a23 */ /* 0x000fe200000108a4 */
[----:B-1----:R-:W-:Y:S01]  /*6a40*/  SHF.R.U32.HI R4, RZ, 0x18, R172 ;  /* 0x00000018ff047819 */ /* 0x002fe200000116ac */
[----:B------:R-:W-:Y:S01]  /*6a50*/  FFMA.FTZ R21, R21, c[0x0][0x23c], -R164 ;  /* 0x00008f0015157a23 */ /* 0x000fe200000108a4 */
[----:B------:R-:W-:Y:S01]  /*6a60*/  SHF.R.U32.HI R6, RZ, 0x18, R166 ;  /* 0x00000018ff067819 */ /* 0x000fe200000116a6 */
[----:B------:R-:W-:Y:S01]  /*6a70*/  FFMA.FTZ R164, R5, c[0x0][0x23c], -R164 ;  /* 0x00008f0005a47a23 */ /* 0x000fe200000108a4 */
[----:B------:R-:W-:Y:S01]  /*6a80*/  LOP3.LUT R5, R172, 0xff, RZ, 0xc0, !PT ;  /* 0x000000ffac057812 */ /* 0x000fe200078ec0ff */
[--C-:B------:R-:W-:Y:S01]  /*6a90*/  FFMA.FTZ R28, R28, c[0x0][0x23c], -R2.reuse ;  /* 0x00008f001c1c7a23 */ /* 0x100fe20000010802 */
[----:B------:R1:W-:Y:S01]  /*6aa0*/  MUFU.EX2 R182, R3 ;  /* 0x0000000300b67308 */ /* 0x0003e20000000800 */
[----:B------:R-:W-:Y:S01]  /*6ab0*/  ISETP.LE.U32.AND P2, PT, R4, UR4, PT ;  /* 0x0000000404007c0c */ /* 0x000fe2000bf43070 */
[--C-:B------:R-:W-:Y:S01]  /*6ac0*/  FFMA.FTZ R12, R12, c[0x0][0x23c], -R2.reuse ;  /* 0x00008f000c0c7a23 */ /* 0x100fe20000010802 */
[----:B------:R-:W-:Y:S01]  /*6ad0*/  ISETP.LE.U32.AND P3, PT, R5, UR4, PT ;  /* 0x0000000405007c0c */ /* 0x000fe2000bf63070 */
[--C-:B------:R-:W-:Y:S01]  /*6ae0*/  FFMA.FTZ R8, R8, c[0x0][0x23c], -R2.reuse ;  /* 0x00008f0008087a23 */ /* 0x100fe20000010802 */
[----:B--2---:R-:W-:Y:S01]  /*6af0*/  LOP3.LUT R7, R175, 0xff, RZ, 0xc0, !PT ;  /* 0x000000ffaf077812 */ /* 0x004fe200078ec0ff */
[--C-:B------:R-:W-:Y:S01]  /*6b00*/  FFMA.FTZ R13, R13, c[0x0][0x23c], -R2.reuse ;  /* 0x00008f000d0d7a23 */ /* 0x100fe20000010802 */
[----:B------:R-:W-:Y:S01]  /*6b10*/  LOP3.LUT R5, R168, 0xff, RZ, 0xc0, !PT ;  /* 0x000000ffa8057812 */ /* 0x000fe200078ec0ff */
[--C-:B------:R-:W-:Y:S01]  /*6b20*/  FFMA.FTZ R9, R9, c[0x0][0x23c], -R2.reuse ;  /* 0x00008f0009097a23 */ /* 0x100fe20000010802 */
[----:B------:R-:W-:Y:S01]  /*6b30*/  ISETP.LE.U32.AND P6, PT, R7, UR4, PT ;  /* 0x0000000407007c0c */ /* 0x000fe2000bfc3070 */
[----:B------:R-:W2:Y:S01]  /*6b40*/  MUFU.EX2 R228, R32 ;  /* 0x0000002000e47308 */ /* 0x000ea20000000800 */
[----:B------:R-:W-:Y:S01]  /*6b50*/  ISETP.LE.U32.AND P4, PT, R5, UR4, PT ;  /* 0x0000000405007c0c */ /* 0x000fe2000bf83070 */
[----:B------:R-:W-:Y:S01]  /*6b60*/  FFMA.FTZ R24, R24, c[0x0][0x23c], -R2 ;  /* 0x00008f0018187a23 */ /* 0x000fe20000010802 */
[----:B------:R-:W-:Y:S01]  /*6b70*/  SHF.R.U32.HI R5, RZ, 0x18, R170 ;  /* 0x00000018ff057819 */ /* 0x000fe200000116aa */
[----:B------:R-:W-:Y:S01]  /*6b80*/  FFMA.FTZ R25, R25, c[0x0][0x23c], -R2 ;  /* 0x00008f0019197a23 */ /* 0x000fe20000010802 */
[----:B---3--:R-:W-:Y:S01]  /*6b90*/  SHF.R.U32.HI R15, RZ, 0x10, R172 ;  /* 0x00000010ff0f7819 */ /* 0x008fe200000116ac */
[----:B------:R-:W-:Y:S01]  /*6ba0*/  FFMA.FTZ R2, R29, c[0x0][0x23c], -R2 ;  /* 0x00008f001d027a23 */ /* 0x000fe20000010802 */
[----:B------:R-:W-:Y:S01]  /*6bb0*/  LOP3.LUT R172, R172, 0xffff, RZ, 0xc0, !PT ;  /* 0x0000ffffacac7812 */ /* 0x000fe200078ec0ff */
[----:B------:R-:W-:Y:S01]  /*6bc0*/  FFMA.FTZ R14, R14, c[0x0][0x23c], -R0 ;  /* 0x00008f000e0e7a23 */ /* 0x000fe20000010800 */
[----:B------:R-:W-:Y:S01]  /*6bd0*/  LOP3.LUT R4, R15, 0xff, RZ, 0xc0, !PT ;  /* 0x000000ff0f047812 */ /* 0x000fe200078ec0ff */
[----:B------:R-:W3:Y:S01]  /*6be0*/  MUFU.EX2 R229, R35 ;  /* 0x0000002300e57308 */ /* 0x000ee20000000800 */
[----:B------:R-:W-:Y:S01]  /*6bf0*/  SHF.R.U32.HI R7, RZ, 0x10, R170 ;  /* 0x00000010ff077819 */ /* 0x000fe200000116aa */
[--C-:B------:R-:W-:Y:S01]  /*6c00*/  FFMA.FTZ R11, R11, c[0x0][0x23c], -R0.reuse ;  /* 0x00008f000b0b7a23 */ /* 0x100fe20000010800 */
[----:B------:R-:W-:Y:S01]  /*6c10*/  ISETP.LE.U32.AND P5, PT, R4, UR4, PT ;  /* 0x0000000404007c0c */ /* 0x000fe2000bfa3070 */
[--C-:B------:R-:W-:Y:S01]  /*6c20*/  FFMA.FTZ R10, R10, c[0x0][0x23c], -R0.reuse ;  /* 0x00008f000a0a7a23 */ /* 0x100fe20000010800 */
[C---:B-1----:R-:W-:Y:S01]  /*6c30*/  LOP3.LUT R3, R170.reuse, 0xff, RZ, 0xc0, !PT ;  /* 0x000000ffaa037812 */ /* 0x042fe200078ec0ff */
[----:B------:R-:W-:Y:S01]  /*6c40*/  FFMA.FTZ R31, R31, c[0x0][0x23c], -R0 ;  /* 0x00008f001f1f7a23 */ /* 0x000fe20000010800 */
[----:B------:R-:W-:Y:S01]  /*6c50*/  SHF.R.U32.HI R4, RZ, 0x8, R172 ;  /* 0x00000008ff047819 */ /* 0x000fe200000116ac */
[--C-:B------:R-:W-:Y:S01]  /*6c60*/  FFMA.FTZ R27, R27, c[0x0][0x23c], -R0.reuse ;  /* 0x00008f001b1b7a23 */ /* 0x100fe20000010800 */
[----:B------:R-:W-:Y:S01]  /*6c70*/  LOP3.LUT R170, R170, 0xffff, RZ, 0xc0, !PT ;  /* 0x0000ffffaaaa7812 */ /* 0x000fe200078ec0ff */
[----:B------:R-:W1:Y:S01]  /*6c80*/  MUFU.EX2 R223, R20 ;  /* 0x0000001400df7308 */ /* 0x000e620000000800 */
[--C-:B------:R-:W-:Y:S02]  /*6c90*/  FFMA.FTZ R26, R26, c[0x0][0x23c], -R0.reuse ;  /* 0x00008f001a1a7a23 */ /* 0x100fe40000010800 */
[----:B------:R-:W-:Y:S02]  /*6ca0*/  FFMA.FTZ R0, R30, c[0x0][0x23c], -R0 ;  /* 0x00008f001e007a23 */ /* 0x000fe40000010800 */
[----:B--2---:R-:W-:Y:S01]  /*6cb0*/  @!P3 FADD.FTZ R228, -R228, -RZ ;  /* 0x800000ffe4e4b221 */ /* 0x004fe20000010100 */
[----:B------:R-:W-:Y:S02]  /*6cc0*/  ISETP.LE.U32.AND P3, PT, R3, UR4, PT ;  /* 0x0000000403007c0c */ /* 0x000fe4000bf63070 */
[----:B------:R-:W-:Y:S02]  /*6cd0*/  SHF.R.U32.HI R3, RZ, 0x10, R175 ;  /* 0x00000010ff037819 */ /* 0x000fe400000116af */
[----:B------:R-:W2:Y:S01]  /*6ce0*/  MUFU.EX2 R224, R23 ;  /* 0x0000001700e07308 */ /* 0x000ea20000000800 */
[----:B------:R-:W-:Y:S01]  /*6cf0*/  LOP3.LUT R175, R175, 0xffff, RZ, 0xc0, !PT ;  /* 0x0000ffffafaf7812 */ /* 0x000fe200078ec0ff */
[----:B---3--:R-:W-:Y:S01]  /*6d00*/  @!P2 FADD.FTZ R229, -R229, -RZ ;  /* 0x800000ffe5e5a221 */ /* 0x008fe20000010100 */
[----:B------:R-:W-:Y:S02]  /*6d10*/  ISETP.LE.U32.AND P2, PT, R5, UR4, PT ;  /* 0x0000000405007c0c */ /* 0x000fe4000bf43070 */
[----:B------:R-:W-:Y:S02]  /*6d20*/  LOP3.LUT R5, R3, 0xff, RZ, 0xc0, !PT ;  /* 0x000000ff03057812 */ /* 0x000fe400078ec0ff */
[----:B------:R-:W-:Y:S03]  /*6d30*/  LOP3.LUT R3, R4, 0xffff, RZ, 0xc0, !PT ;  /* 0x0000ffff04037812 */ /* 0x000fe600078ec0ff */
[----:B------:R-:W3:Y:S01]  /*6d40*/  MUFU.EX2 R227, R34 ;  /* 0x0000002200e37308 */ /* 0x000ee20000000800 */
[----:B------:R-:W-:Y:S01]  /*6d50*/  SHF.R.U32.HI R4, RZ, 0x18, R176 ;  /* 0x00000018ff047819 */ /* 0x000fe200000116b0 */
[----:B-1----:R-:W-:Y:S01]  /*6d60*/  @!P6 FADD.FTZ R223, -R223, -RZ ;  /* 0x800000ffdfdfe221 */ /* 0x002fe20000010100 */
[----:B------:R-:W-:Y:S02]  /*6d70*/  ISETP.LE.U32.AND P6, PT, R5, UR4, PT ;  /* 0x0000000405007c0c */ /* 0x000fe4000bfc3070 */
[----:B------:R-:W-:Y:S05]  /*6d80*/  LOP3.LUT R5, R166, 0xff, RZ, 0xc0, !PT ;  /* 0x000000ffa6057812 */ /* 0x000fea00078ec0ff */
[----:B------:R-:W1:Y:S01]  /*6d90*/  MUFU.EX2 R219, R16 ;  /* 0x0000001000db7308 */ /* 0x000e620000000800 */
[----:B--2---:R-:W-:Y:S01]  /*6da0*/  @!P1 FADD.FTZ R224, -R224, -RZ ;  /* 0x800000ffe0e09221 */ /* 0x004fe20000010100 */
[----:B------:R-:W-:Y:S02]  /*6db0*/  ISETP.LE.U32.AND P1, PT, R3, UR4, PT ;  /* 0x0000000403007c0c */ /* 0x000fe4000bf23070 */
[----:B------:R-:W-:Y:S06]  /*6dc0*/  LOP3.LUT R3, R165, 0xff, RZ, 0xc0, !PT ;  /* 0x000000ffa5037812 */ /* 0x000fec00078ec0ff */
[----:B------:R-:W2:Y:S01]  /*6dd0*/  MUFU.EX2 R225, R28 ;  /* 0x0000001c00e17308 */ /* 0x000ea20000000800 */
[----:B---3--:R-:W-:Y:S01]  /*6de0*/  @!P5 FADD.FTZ R227, -R227, -RZ ;  /* 0x800000ffe3e3d221 */ /* 0x008fe20000010100 */
[----:B------:R-:W-:Y:S02]  /*6df0*/  ISETP.LE.U32.AND P5, PT, R3, UR4, PT ;  /* 0x0000000403007c0c */ /* 0x000fe4000bfa3070 */
[----:B------:R-:W-:Y:S06]  /*6e00*/  SHF.R.U32.HI R3, RZ, 0x18, R165 ;  /* 0x00000018ff037819 */ /* 0x000fec00000116a5 */
[----:B------:R-:W3:Y:S01]  /*6e10*/  MUFU.EX2 R221, R22 ;  /* 0x0000001600dd7308 */ /* 0x000ee20000000800 */
[----:B-1----:R-:W-:Y:S01]  /*6e20*/  @!P3 FADD.FTZ R219, -R219, -RZ ;  /* 0x800000ffdbdbb221 */ /* 0x002fe20000010100 */
[----:B------:R-:W-:Y:S02]  /*6e30*/  ISETP.LE.U32.AND P3, PT, R3, UR4, PT ;  /* 0x0000000403007c0c */ /* 0x000fe4000bf63070 */
[----:B------:R-:W-:Y:S02]  /*6e40*/  LOP3.LUT R3, R7, 0xff, RZ, 0xc0, !PT ;  /* 0x000000ff07037812 */ /* 0x000fe400078ec0ff */
[----:B------:R-:W-:Y:S04]  /*6e50*/  SHF.R.U32.HI R16, RZ, 0x10, R168 ;  /* 0x00000010ff107819 */ /* 0x000fe800000116a8 */
[----:B------:R-:W1:Y:S01]  /*6e60*/  MUFU.EX2 R220, R19 ;  /* 0x0000001300dc7308 */ /* 0x000e620000000800 */
[----:B--2---:R-:W-:Y:S01]  /*6e70*/  @!P4 FADD.FTZ R225, -R225, -RZ ;  /* 0x800000ffe1e1c221 */ /* 0x004fe20000010100 */
[----:B------:R-:W-:Y:S02]  /*6e80*/  ISETP.LE.U32.AND P4, PT, R4, UR4, PT ;  /* 0x0000000404007c0c */ /* 0x000fe4000bf83070 */
[----:B------:R-:W-:Y:S06]  /*6e90*/  LOP3.LUT R4, R176, 0xff, RZ, 0xc0, !PT ;  /* 0x000000ffb0047812 */ /* 0x000fec00078ec0ff */
[----:B------:R-:W2:Y:S01]  /*6ea0*/  MUFU.EX2 R226, R33 ;  /* 0x0000002100e27308 */ /* 0x000ea20000000800 */
[----:B---3--:R-:W-:Y:S01]  /*6eb0*/  @!P6 FADD.FTZ R221, -R221, -RZ ;  /* 0x800000ffdddde221 */ /* 0x008fe20000010100 */
[----:B------:R-:W-:Y:S02]  /*6ec0*/  ISETP.LE.U32.AND P6, PT, R3, UR4, PT ;  /* 0x0000000403007c0c */ /* 0x000fe4000bfc3070 */
[----:B------:R-:W-:Y:S01]  /*6ed0*/  SHF.R.U32.HI R3, RZ, 0x8, R175 ;  /* 0x00000008ff037819 */ /* 0x000fe200000116af */
[----:B------:R-:W-:Y:S01]  /*6ee0*/  @!P4 FADD.FTZ R195, -R195, -RZ ;  /* 0x800000ffc3c3c221 */ /* 0x000fe20000010100 */
[----:B------:R-:W-:Y:S04]  /*6ef0*/  ISETP.LE.U32.AND P4, PT, R6, UR4, PT ;  /* 0x0000000406007c0c */ /* 0x000fe8000bf83070 */
[----:B------:R-:W3:Y:S01]  /*6f00*/  MUFU.EX2 R218, R18 ;  /* 0x0000001200da7308 */ /* 0x000ee20000000800 */
[----:B------:R-:W-:Y:S01]  /*6f10*/  LOP3.LUT R3, R3, 0xffff, RZ, 0xc0, !PT ;  /* 0x0000ffff03037812 */ /* 0x000fe200078ec0ff */
[----:B-1----:R-:W-:Y:S01]  /*6f20*/  @!P2 FADD.FTZ R220, -R220, -RZ ;  /* 0x800000ffdcdca221 */ /* 0x002fe20000010100 */
[----:B------:R-:W-:Y:S02]  /*6f30*/  ISETP.LE.U32.AND P2, PT, R4, UR4, PT ;  /* 0x0000000404007c0c */ /* 0x000fe4000bf43070 */
[----:B------:R-:W-:Y:S05]  /*6f40*/  SHF.R.U32.HI R4, RZ, 0x8, R170 ;  /* 0x00000008ff047819 */ /* 0x000fea00000116aa */
[----:B------:R-:W1:Y:S01]  /*6f50*/  MUFU.EX2 R198, R12 ;  /* 0x0000000c00c67308 */ /* 0x000e620000000800 */
[----:B------:R-:W-:Y:S02]  /*6f60*/  @!P4 FADD.FTZ R197, -R197, -RZ ;  /* 0x800000ffc5c5c221 */ /* 0x000fe40000010100 */
[----:B--2---:R-:W-:Y:S01]  /*6f70*/  @!P1 FADD.FTZ R226, -R226, -RZ ;  /* 0x800000ffe2e29221 */ /* 0x004fe20000010100 */
[----:B------:R-:W-:Y:S02]  /*6f80*/  ISETP.LE.U32.AND P1, PT, R5, UR4, PT ;  /* 0x0000000405007c0c */ /* 0x000fe4000bf23070 */
[----:B------:R-:W-:Y:S01]  /*6f90*/  SHF.R.U32.HI R5, RZ, 0x10, R176 ;  /* 0x00000010ff057819 */ /* 0x000fe200000116b0 */
[----:B------:R-:W-:Y:S01]  /*6fa0*/  @!P2 FADD.FTZ R190, -R190, -RZ ;  /* 0x800000ffbebea221 */ /* 0x000fe20000010100 */
[----:B------:R-:W-:Y:S02]  /*6fb0*/  ISETP.LE.U32.AND P2, PT, R3, UR4, PT ;  /* 0x0000000403007c0c */ /* 0x000fe4000bf43070 */
[----:B------:R-:W2:Y:S01]  /*6fc0*/  MUFU.EX2 R186, R8 ;  /* 0x0000000800ba7308 */ /* 0x000ea20000000800 */
[----:B------:R-:W-:Y:S02]  /*6fd0*/  LOP3.LUT R5, R5, 0xff, RZ, 0xc0, !PT ;  /* 0x000000ff05057812 */ /* 0x000fe400078ec0ff */
[----:B------:R-:W-:Y:S01]  /*6fe0*/  LOP3.LUT R3, R4, 0xffff, RZ, 0xc0, !PT ;  /* 0x0000ffff04037812 */ /* 0x000fe200078ec0ff */
[----:B---3--:R-:W-:Y:S01]  /*6ff0*/  @!P6 FADD.FTZ R218, -R218, -RZ ;  /* 0x800000ffdadae221 */ /* 0x008fe20000010100 */
[----:B------:R-:W-:Y:S02]  /*7000*/  ISETP.LE.U32.AND P6, PT, R5, UR4, PT ;  /* 0x0000000405007c0c */ /* 0x000fe4000bfc3070 */
[----:B------:R-:W-:Y:S03]  /*7010*/  LOP3.LUT R4, R174, 0xff, RZ, 0xc0, !PT ;  /* 0x000000ffae047812 */ /* 0x000fe600078ec0ff */
[----:B------:R-:W3:Y:S01]  /*7020*/  MUFU.EX2 R199, R21 ;  /* 0x0000001500c77308 */ /* 0x000ee20000000800 */
[----:B------:R-:W-:Y:S02]  /*7030*/  ISETP.LE.U32.AND P4, PT, R4, UR4, PT ;  /* 0x0000000404007c0c */ /* 0x000fe4000bf83070 */
[----:B------:R-:W-:Y:S01]  /*7040*/  SHF.R.U32.HI R4, RZ, 0x18, R174 ;  /* 0x00000018ff047819 */ /* 0x000fe200000116ae */
[----:B-1----:R-:W-:Y:S01]  /*7050*/  @!P1 FADD.FTZ R198, -R198, -RZ ;  /* 0x800000ffc6c69221 */ /* 0x002fe20000010100 */
[----:B------:R-:W-:Y:S02]  /*7060*/  ISETP.LE.U32.AND P1, PT, R3, UR4, PT ;  /* 0x0000000403007c0c */ /* 0x000fe4000bf23070 */
[----:B------:R-:W-:Y:S01]  /*7070*/  LOP3.LUT R3, R176, 0xffff, RZ, 0xc0, !PT ;  /* 0x0000ffffb0037812 */ /* 0x000fe200078ec0ff */
[----:B------:R-:W-:Y:S01]  /*7080*/  @!P6 FADD.FTZ R182, -R182, -RZ ;  /* 0x800000ffb6b6e221 */ /* 0x000fe20000010100 */
[----:B------:R-:W-:Y:S01]  /*7090*/  SHF.R.U32.HI R12, RZ, 0x18, R168 ;  /* 0x00000018ff0c7819 */ /* 0x000fe200000116a8 */
[----:B------:R1:W-:Y:S01]  /*70a0*/  MUFU.EX2 R187, R2 ;  /* 0x0000000200bb7308 */ /* 0x0003e20000000800 */
[----:B------:R-:W-:Y:S02]  /*70b0*/  SHF.R.U32.HI R3, RZ, 0x8, R3 ;  /* 0x00000008ff037819 */ /* 0x000fe40000011603 */
[----:B------:R-:W-:Y:S01]  /*70c0*/  LOP3.LUT R168, R168, 0xffff, RZ, 0xc0, !PT ;  /* 0x0000ffffa8a87812 */ /* 0x000fe200078ec0ff */
[----:B--2---:R-:W-:Y:S01]  /*70d0*/  @!P4 FADD.FTZ R186, -R186, -RZ ;  /* 0x800000ffbabac221 */ /* 0x004fe20000010100 */
[----:B------:R-:W-:Y:S02]  /*70e0*/  SHF.R.U32.HI R8, RZ, 0x10, R166 ;  /* 0x00000010ff087819 */ /* 0x000fe400000116a6 */
[----:B------:R-:W-:Y:S02]  /*70f0*/  LOP3.LUT R3, R3, 0xffff, RZ, 0xc0, !PT ;  /* 0x0000ffff03037812 */ /* 0x000fe400078ec0ff */
[----:B------:R-:W-:Y:S01]  /*7100*/  LOP3.LUT R166, R166, 0xffff, RZ, 0xc0, !PT ;  /* 0x0000ffffa6a67812 */ /* 0x000fe200078ec0ff */
[----:B------:R-:W2:Y:S01]  /*7110*/  MUFU.EX2 R196, R17 ;  /* 0x0000001100c47308 */ /* 0x000ea20000000800 */
[----:B------:R-:W-:Y:S01]  /*7120*/  ISETP.LE.U32.AND P0, PT, R12, UR4, PT ;  /* 0x000000040c007c0c */ /* 0x000fe2000bf03070 */
[----:B---3--:R-:W-:Y:S01]  /*7130*/  @!P2 FADD.FTZ R199, -R199, -RZ ;  /* 0x800000ffc7c7a221 */ /* 0x008fe20000010100 */
[----:B------:R-:W-:Y:S02]  /*7140*/  ISETP.LE.U32.AND P2, PT, R4, UR4, PT ;  /* 0x0000000404007c0c */ /* 0x000fe4000bf43070 */
[----:B------:R-:W-:Y:S05]  /*7150*/  LOP3.LUT R4, R8, 0xff, RZ, 0xc0, !PT ;  /* 0x000000ff08047812 */ /* 0x000fea00078ec0ff */
[----:B------:R-:W3:Y:S01]  /*7160*/  MUFU.EX2 R189, R14 ;  /* 0x0000000e00bd7308 */ /* 0x000ee20000000800 */
[----:B------:R-:W-:Y:S02]  /*7170*/  ISETP.LE.U32.AND P6, PT, R4, UR4, PT ;  /* 0x0000000404007c0c */ /* 0x000fe4000bfc3070 */
[----:B------:R-:W-:Y:S02]  /*7180*/  SHF.R.U32.HI R4, RZ, 0x8, R166 ;  /* 0x00000008ff047819 */ /* 0x000fe400000116a6 */
[----:B-1----:R-:W-:Y:S02]  /*7190*/  F2FP.RELU.BF16.PACK_AB R2, R195, R182 ;  /* 0x000000b6c302723e */ /* 0x002fe400000018ff */
[----:B------:R-:W-:Y:S03]  /*71a0*/  LOP3.LUT R4, R4, 0xffff, RZ, 0xc0, !PT ;  /* 0x0000ffff04047812 */ /* 0x000fe600078ec0ff */
[----:B------:R-:W1:Y:S01]  /*71b0*/  MUFU.EX2 R177, R164 ;  /* 0x000000a400b17308 */ /* 0x000e620000000800 */
[----:B------:R4:W-:Y:S01]  /*71c0*/  STS [R233+0x20400], R2 ;  /* 0x02040002e9007388 */ /* 0x0009e20000000800 */
[----:B--2---:R-:W-:Y:S01]  /*71d0*/  @!P1 FADD.FTZ R196, -R196, -RZ ;  /* 0x800000ffc4c49221 */ /* 0x004fe20000010100 */
[----:B------:R-:W-:Y:S02]  /*71e0*/  ISETP.LE.U32.AND P1, PT, R3, UR4, PT ;  /* 0x0000000403007c0c */ /* 0x000fe4000bf23070 */
[----:B------:R-:W-:Y:S02]  /*71f0*/  SHF.R.U32.HI R3, RZ, 0x10, R174 ;  /* 0x00000010ff037819 */ /* 0x000fe400000116ae */
[----:B------:R-:W-:Y:S03]  /*7200*/  LOP3.LUT R174, R174, 0xffff, RZ, 0xc0, !PT ;  /* 0x0000ffffaeae7812 */ /* 0x000fe600078ec0ff */
[----:B------:R-:W2:Y:S01]  /*7210*/  MUFU.EX2 R188, R11 ;  /* 0x0000000b00bc7308 */ /* 0x000ea20000000800 */
[----:B------:R-:W-:Y:S02]  /*7220*/  LOP3.LUT R5, R3, 0xff, RZ, 0xc0, !PT ;  /* 0x000000ff03057812 */ /* 0x000fe400078ec0ff */
[----:B------:R-:W-:Y:S01]  /*7230*/  SHF.R.U32.HI R3, RZ, 0x8, R174 ;  /* 0x00000008ff037819 */ /* 0x000fe200000116ae */
[----:B---3--:R-:W-:Y:S01]  /*7240*/  @!P6 FADD.FTZ R189, -R189, -RZ ;  /* 0x800000ffbdbde221 */ /* 0x008fe20000010100 */
[----:B------:R-:W-:Y:S02]  /*7250*/  ISETP.LE.U32.AND P4, PT, R5, UR4, PT ;  /* 0x0000000405007c0c */ /* 0x000fe4000bf83070 */
[----:B------:R-:W-:Y:S02]  /*7260*/  LOP3.LUT R3, R3, 0xffff, RZ, 0xc0, !PT ;  /* 0x0000ffff03037812 */ /* 0x000fe400078ec0ff */
[----:B------:R-:W-:Y:S01]  /*7270*/  SHF.R.U32.HI R5, RZ, 0x10, R165 ;  /* 0x00000010ff057819 */ /* 0x000fe200000116a5 */
[----:B------:R-:W3:Y:S01]  /*7280*/  MUFU.EX2 R178, R10 ;  /* 0x0000000a00b27308 */ /* 0x000ee20000000800 */
[----:B------:R-:W-:Y:S02]  /*7290*/  ISETP.LE.U32.AND P6, PT, R3, UR4, PT ;  /* 0x0000000403007c0c */ /* 0x000fe4000bfc3070 */
[----:B------:R-:W-:Y:S01]  /*72a0*/  LOP3.LUT R5, R5, 0xff, RZ, 0xc0, !PT ;  /* 0x000000ff05057812 */ /* 0x000fe200078ec0ff */
[----:B-1----:R-:W-:Y:S01]  /*72b0*/  @!P1 FADD.FTZ R177, -R177, -RZ ;  /* 0x800000ffb1b19221 */ /* 0x002fe20000010100 */
[----:B------:R-:W-:Y:S02]  /*72c0*/  LOP3.LUT R3, R16, 0xff, RZ, 0xc0, !PT ;  /* 0x000000ff10037812 */ /* 0x000fe400078ec0ff */
[----:B------:R-:W-:Y:S02]  /*72d0*/  LOP3.LUT R165, R165, 0xffff, RZ, 0xc0, !PT ;  /* 0x0000ffffa5a57812 */ /* 0x000fe400078ec0ff */
[----:B----4-:R-:W-:Y:S01]  /*72e0*/  F2FP.RELU.BF16.PACK_AB R2, R196, R219 ;  /* 0x000000dbc402723e */ /* 0x010fe200000018ff */
[----:B------:R-:W1:Y:S01]  /*72f0*/  MUFU.EX2 R176, R9 ;  /* 0x0000000900b07308 */ /* 0x000e620000000800 */
[----:B------:R-:W-:Y:S02]  /*7300*/  ISETP.LE.U32.AND P1, PT, R3, UR4, PT ;  /* 0x0000000403007c0c */ /* 0x000fe4000bf23070 */
[----:B------:R-:W-:Y:S01]  /*7310*/  SHF.R.U32.HI R3, RZ, 0x8, R165 ;  /* 0x00000008ff037819 */ /* 0x000fe200000116a5 */
[----:B--2---:R-:W-:Y:S01]  /*7320*/  @!P2 FADD.FTZ R188, -R188, -RZ ;  /* 0x800000ffbcbca221 */ /* 0x004fe20000010100 */
[----:B------:R-:W-:Y:S02]  /*7330*/  ISETP.LE.U32.AND P2, PT, R4, UR4, PT ;  /* 0x0000000404007c0c */ /* 0x000fe4000bf43070 */
[----:B------:R-:W-:Y:S02]  /*7340*/  SHF.R.U32.HI R4, RZ, 0x8, R168 ;  /* 0x00000008ff047819 */ /* 0x000fe400000116a8 */
[----:B------:R-:W-:Y:S01]  /*7350*/  LOP3.LUT R3, R3, 0xffff, RZ, 0xc0, !PT ;  /* 0x0000ffff03037812 */ /* 0x000fe200078ec0ff */
[----:B------:R2:W4:Y:S01]  /*7360*/  MUFU.EX2 R181, R0 ;  /* 0x0000000000b57308 */ /* 0x0005220000000800 */
[----:B------:R-:W-:Y:S01]  /*7370*/  LOP3.LUT R4, R4, 0xffff, RZ, 0xc0, !PT ;  /* 0x0000ffff04047812 */ /* 0x000fe200078ec0ff */
[----:B---3--:R-:W-:Y:S01]  /*7380*/  @!P4 FADD.FTZ R178, -R178, -RZ ;  /* 0x800000ffb2b2c221 */ /* 0x008fe20000010100 */
[----:B------:R-:W-:Y:S02]  /*7390*/  ISETP.LE.U32.AND P4, PT, R5, UR4, PT ;  /* 0x0000000405007c0c */ /* 0x000fe4000bf83070 */
[----:B------:R-:W-:Y:S05]  /*73a0*/  F2FP.RELU.BF16.PACK_AB R5, R177, R190 ;  /* 0x000000beb105723e */ /* 0x000fea00000018ff */
[----:B------:R-:W3:Y:S01]  /*73b0*/  MUFU.EX2 R184, R13 ;  /* 0x0000000d00b87308 */ /* 0x000ee20000000800 */
[----:B------:R3:W-:Y:S01]  /*73c0*/  STS [R233+0x20000], R5 ;  /* 0x02000005e9007388 */ /* 0x0007e20000000800 */
[----:B-1----:R-:W-:Y:S01]  /*73d0*/  @!P6 FADD.FTZ R176, -R176, -RZ ;  /* 0x800000ffb0b0e221 */ /* 0x002fe20000010100 */
[----:B------:R-:W-:Y:S02]  /*73e0*/  ISETP.LE.U32.AND P6, PT, R3, UR4, PT ;  /* 0x0000000403007c0c */ /* 0x000fe4000bfc3070 */
[----:B------:R1:W-:Y:S01]  /*73f0*/  STS [R234+0x20000], R2 ;  /* 0x02000002ea007388 */ /* 0x0003e20000000800 */
[----:B------:R-:W-:Y:S04]  /*7400*/  F2FP.RELU.BF16.PACK_AB R3, R188, R178 ;  /* 0x000000b2bc03723e */ /* 0x000fe800000018ff */
        /* <DEDUP_REMOVED lines=148> */
[----:B------:R-:W-:Y:S01]  /*7d50*/  FADD.FTZ R11, -R214, R11 ;  /* 0x0000000bd60b7221 */ /* 0x000fe20000010100 */
[----:B------:R-:W-:Y:S01]  /*7d60*/  FSEL R2, R2, R217, P1 ;  /* 0x000000d902027208 */ /* 0x000fe20000800000 */
[----:B------:R-:W-:Y:S01]  /*7d70*/  FMUL.FTZ R190, R190, R4 ;  /* 0x00000004bebe7220 */ /* 0x000fe20000410000 */
[----:B------:R-:W-:Y:S02]  /*7d80*/  FSETP.GE.FTZ.AND P1, PT, R195, RZ, PT ;  /* 0x000000ffc300720b */ /* 0x000fe40003f36000 */
[----:B------:R-:W-:Y:S01]  /*7d90*/  FADD.FTZ R10, -R214, R10 ;  /* 0x0000000ad60a7221 */ /* 0x000fe20000010100 */
[----:B------:R-:W-:Y:S01]  /*7da0*/  FSEL R0, R0, R216, P0 ;  /* 0x000000d800007208 */ /* 0x000fe20000000000 */
[----:B------:R-:W-:Y:S01]  /*7db0*/  FMUL.FTZ R177, R177, R2 ;  /* 0x00000002b1b17220 */ /* 0x000fe20000410000 */
[----:B------:R-:W-:Y:S01]  /*7dc0*/  FSETP.GE.FTZ.AND P0, PT, R186, RZ, PT ;  /* 0x000000ffba00720b */ /* 0x000fe20003f16000 */
[----:B------:R-:W-:Y:S02]  /*7dd0*/  FADD.FTZ R2, -R216, R7 ;  /* 0x00000007d8027221 */ /* 0x000fe40000010100 */
[----:B------:R-:W-:Y:S01]  /*7de0*/  FMUL.FTZ R182, R182, R0 ;  /* 0x00000000b6b67220 */ /* 0x000fe20000410000 */
[----:B------:R-:W1:Y:S01]  /*7df0*/  LDSM.16.M88.4 R4, [R206+0x18800] ;  /* 0x01880000ce04783b */ /* 0x000e620000000200 */
[C---:B------:R-:W-:Y:S01]  /*7e00*/  FADD.FTZ R0, -R215.reuse, R8 ;  /* 0x00000008d7007221 */ /* 0x040fe20000010100 */
[----:B------:R-:W-:Y:S01]  /*7e10*/  FSEL R2, R2, R216, P1 ;  /* 0x000000d802027208 */ /* 0x000fe20000800000 */
[----:B------:R-:W-:Y:S01]  /*7e20*/  FADD.FTZ R9, -R215, R9 ;  /* 0x00000009d7097221 */ /* 0x000fe20000010100 */
[----:B------:R-:W-:Y:S01]  /*7e30*/  FSETP.GE.FTZ.AND P1, PT, R188, RZ, PT ;  /* 0x000000ffbc00720b */ /* 0x000fe20003f36000 */
[----:B------:R-:W-:Y:S01]  /*7e40*/  FADD.FTZ R8, -R214, R15 ;  /* 0x0000000fd6087221 */ /* 0x000fe20000010100 */
[----:B------:R-:W-:Y:S01]  /*7e50*/  FSEL R0, R0, R215, P0 ;  /* 0x000000d700007208 */ /* 0x000fe20000000000 */
[----:B------:R-:W-:Y:S01]  /*7e60*/  FMUL.FTZ R195, R195, R2 ;  /* 0x00000002c3c37220 */ /* 0x000fe20000410000 */
[----:B------:R-:W-:Y:S02]  /*7e70*/  LEA R212, P0, R169, R212, 0x2 ;  /* 0x000000d4a9d47211 */ /* 0x000fe400078010ff */
[----:B------:R-:W-:Y:S01]  /*7e80*/  FSEL R2, R10, R214, P2 ;  /* 0x000000d60a027208 */ /* 0x000fe20001000000 */
        /* <DEDUP_REMOVED lines=22> */
[-C--:B------:R-:W-:Y:S02]  /*7ff0*/  FSEL R10, R10, R215.reuse, P2 ;  /* 0x000000d70a0a7208 */ /* 0x080fe40001000000 */
[----:B------:R-:W-:Y:S02]  /*8000*/  FSETP.GE.FTZ.AND P2, PT, R196, RZ, PT ;  /* 0x000000ffc400720b */ /* 0x000fe40003f56000 */
[----:B------:R-:W-:Y:S01]  /*8010*/  FSEL R0, R0, R216, P0 ;  /* 0x000000d800007208 */ /* 0x000fe20000000000 */
        /* <DEDUP_REMOVED lines=14> */
[-C--:B------:R-:W-:Y:S02]  /*8100*/  FSEL R4, R4, R217.reuse, P2 ;  /* 0x000000d904047208 */ /* 0x080fe40001000000 */
[----:B------:R-:W-:Y:S01]  /*8110*/  FSETP.GE.FTZ.AND P2, PT, R199, RZ, PT ;  /* 0x000000ffc700720b */ /* 0x000fe20003f56000 */
[C---:B------:R-:W-:Y:S01]  /*8120*/  FADD.FTZ R23, -R216.reuse, R23 ;  /* 0x00000017d8177221 */ /* 0x040fe20000010100 */
[----:B------:R-:W-:Y:S01]  /*8130*/  HMMA.16816.F32.BF16 R32, R164, R6, R32 ;  /* 0x00000006a420723c */ /* 0x000fe20000041820 */
[----:B------:R-:W-:Y:S03]  /*8140*/  FADD.FTZ R22, -R216, R22 ;  /* 0x00000016d8167221 */ /* 0x000fe60000010100 */
[----:B------:R-:W-:Y:S01]  /*8150*/  FADD.FTZ R21, -R217, R21 ;  /* 0x00000015d9157221 */ /* 0x000fe20000010100 */
        /* <DEDUP_REMOVED lines=8> */
[C---:B------:R-:W-:Y:S01]  /*81e0*/  FADD.FTZ R26, -R214.reuse, R26 ;  /* 0x0000001ad61a7221 */ /* 0x040fe20000010100 */
        /* <DEDUP_REMOVED lines=61> */
[----:B------:R-:W-:Y:S02]  /*85c0*/  LEA R0, P4, R9, R2, 0x5 ;  /* 0x0000000209007211 */ /* 0x000fe400078828ff */
        /* <DEDUP_REMOVED lines=43> */
.L_x_1928:
        /* <DEDUP_REMOVED lines=175> */
.L_x_1929:
        /* <DEDUP_REMOVED lines=17> */
[----:B------:R-:W-:Y:S01]  /*9480*/  UIMAD UR4, UR6, 0x18, URZ ;  /* 0x00000018060478a4 */ /* 0x000fe2000f8e023f */
[----:B------:R-:W4:Y:S05]  /*9490*/  LDSM.16.MT88.4 R172, [R200+0x800] ;  /* 0x00080000c8ac783b */ /* 0x000f2a0000004200 */
[----:B------:R-:W3:Y:S01]  /*94a0*/  LDSM.16.M88.4 R176, [R192+0x1d000] ;  /* 0x01d00000c0b0783b */ /* 0x000ee20000000200 */
[----:B------:R-:W-:Y:S02]  /*94b0*/  IMAD.U32 R198, RZ, RZ, UR4 ;  /* 0x00000004ffc67e24 */ /* 0x000fe4000f8e00ff */
[----:B------:R-:W-:Y:S01]  /*94c0*/  IMAD.U32 R214, RZ, RZ, UR4 ;  /* 0x00000004ffd67e24 */ /* 0x000fe2000f8e00ff */
[----:B------:R-:W-:Y:S01]  /*94d0*/  USHF.L.U32 UR4, UR6, 0x5, URZ ;  /* 0x0000000506047899 */ /* 0x000fe2000800063f */
[----:B------:R-:W3:Y:S05]  /*94e0*/  LDSM.16.MT88.4 R180, [R200+0x4800] ;  /* 0x00480000c8b4783b */ /* 0x000eea0000004200 */
[----:B------:R-:W-:Y:S01]  /*94f0*/  LDSM.16.M88.4 R184, [R193+0x1d000] ;  /* 0x01d00000c1b8783b */ /* 0x000fe20000000200 */
[----:B------:R-:W-:Y:S02]  /*9500*/  IMAD.U32 R199, RZ, RZ, UR4 ;  /* 0x00000004ffc77e24 */ /* 0x000fe4000f8e00ff */
[----:B------:R-:W-:Y:S01]  /*9510*/  IMAD.U32 R217, RZ, RZ, UR4 ;  /* 0x00000004ffd97e24 */ /* 0x000fe2000f8e00ff */
[----:B------:R-:W-:Y:S01]  /*9520*/  UIMAD UR4, UR6, 0x28, URZ ;  /* 0x00000028060478a4 */ /* 0x000fe2000f8e023f */
[-C--:B-1----:R-:W-:Y:S01]  /*9530*/  HMMA.16816.F32.BF16 R4, R32, R16.reuse, RZ ;  /* 0x000000102004723c */ /* 0x082fe200000418ff */
[----:B------:R-:W-:Y:S04]  /*9540*/  LDSM.16.MT88.4 R188, [R200+0x5000] ;  /* 0x00500000c8bc783b */ /* 0x000fe80000004200 */
[----:B------:R-:W-:Y:S01]  /*9550*/  IMAD.U32 R203, RZ, RZ, UR4 ;  /* 0x00000004ffcb7e24 */ /* 0x000fe2000f8e00ff */
[----:B------:R1:W5:Y:S01]  /*9560*/  @P1 LDG.E R247, [R196.64] ;  /* 0x0000000ec4f71981 */ /* 0x000362000c1e1900 */
[----:B------:R-:W-:Y:S01]  /*9570*/  IMAD.U32 R220, RZ, RZ, UR4 ;  /* 0x00000004ffdc7e24 */ /* 0x000fe2000f8e00ff */
[C---:B--2---:R-:W-:Y:S01]  /*9580*/  HMMA.16816.F32.BF16 R8, R28.reuse, R16, RZ ;  /* 0x000000101c08723c */ /* 0x044fe200000418ff */
[----:B------:R-:W-:Y:S02]  /*9590*/  UIMAD UR4, UR6, 0x30, URZ ;  /* 0x00000030060478a4 */ /* 0x000fe4000f8e023f */
[----:B------:R1:W5:Y:S04]  /*95a0*/  @P1 LDG.E R248, [R196.64+0x20] ;  /* 0x0000200ec4f81981 */ /* 0x000368000c1e1900 */
[----:B------:R-:W-:Y:S01]  /*95b0*/  IMAD.U32 R215, RZ, RZ, UR4 ;  /* 0x00000004ffd77e24 */ /* 0x000fe2000f8e00ff */
[-C--:B------:R-:W-:Y:S01]  /*95c0*/  HMMA.16816.F32.BF16 R12, R28, R18.reuse, RZ ;  /* 0x000000121c0c723c */ /* 0x080fe200000418ff */
[----:B------:R1:W5:Y:S03]  /*95d0*/  @P1 LDG.E R245, [R196.64+0x80] ;  /* 0x0000800ec4f51981 */ /* 0x000366000c1e1900 */
[----:B------:R-:W-:Y:S01]  /*95e0*/  IMAD.U32 R219, RZ, RZ, UR4 ;  /* 0x00000004ffdb7e24 */ /* 0x000fe2000f8e00ff */
[----:B------:R-:W-:Y:S01]  /*95f0*/  UIMAD UR4, UR6, 0x38, URZ ;  /* 0x00000038060478a4 */ /* 0x000fe2000f8e023f */
[----:B------:R1:W5:Y:S01]  /*9600*/  @P1 LDG.E R246, [R196.64+0xa0] ;  /* 0x0000a00ec4f61981 */ /* 0x000362000c1e1900 */
[-C--:B------:R-:W-:Y:S01]  /*9610*/  LEA R2, P1, R2, R212.reuse, 0x2 ;  /* 0x000000d402027211 */ /* 0x080fe200078210ff */
[C---:B------:R-:W-:Y:S04]  /*9620*/  HMMA.16816.F32.BF16 R16, R32.reuse, R18, RZ ;  /* 0x000000122010723c */ /* 0x040fe800000418ff */
[----:B------:R-:W-:Y:S02]  /*9630*/  IMAD.U32 R216, RZ, RZ, UR4 ;  /* 0x00000004ffd87e24 */ /* 0x000fe4000f8e00ff */
[----:B------:R-:W-:Y:S01]  /*9640*/  IMAD.U32 R218, RZ, RZ, UR4 ;  /* 0x00000004ffda7e24 */ /* 0x000fe2000f8e00ff */
[----:B------:R-:W-:Y:S01]  /*9650*/  USHF.L.U32 UR4, UR6, 0x4, URZ ;  /* 0x0000000406047899 */ /* 0x000fe2000800063f */
[-C--:B---3--:R-:W-:Y:S03]  /*9660*/  HMMA.16816.F32.BF16 R20, R32, R164.reuse, RZ ;  /* 0x000000a42014723c */ /* 0x088fe600000418ff */
[----:B------:R-:W-:Y:S02]  /*9670*/  UIADD3 UR6, UR4, 0x20, URZ ;  /* 0x0000002004067890 */ /* 0x000fe4000fffe03f */
[----:B------:R-:W-:Y:S02]  /*9680*/  UIADD3 UR7, UR4, 0x40, URZ ;  /* 0x0000004004077890 */ /* 0x000fe4000fffe03f */
[----:B------:R-:W-:Y:S01]  /*9690*/  UIADD3 UR9, UR4, 0x60, URZ ;  /* 0x0000006004097890 */ /* 0x000fe2000fffe03f */
[C---:B------:R-:W-:Y:S05]  /*96a0*/  HMMA.16816.F32.BF16 R24, R28.reuse, R164, RZ ;  /* 0x000000a41c18723c */ /* 0x040fea00000418ff */
[----:B------:R-:W-:Y:S03]  /*96b0*/  IMAD.U32 R0, RZ, RZ, UR9 ;  /* 0x00000009ff007e24 */ /* 0x000fe6000f8e00ff */
[-C--:B------:R-:W-:Y:S08]  /*96c0*/  HMMA.16816.F32.BF16 R28, R28, R166.reuse, RZ ;  /* 0x000000a61c1c723c */ /* 0x080ff000000418ff */
[----:B------:R-:W-:Y:S01]  /*96d0*/  HMMA.16816.F32.BF16 R32, R32, R166, RZ ;  /* 0x000000a62020723c */ /* 0x000fe200000418ff */
[----:B------:R-:W-:Y:S07]  /*96e0*/  LDSM.16.M88.4 R164, [R193+0x1c000] ;  /* 0x01c00000c1a4783b */ /* 0x000fee0000000200 */
[-C--:B----4-:R-:W-:Y:S08]  /*96f0*/  HMMA.16816.F32.BF16 R4, R168, R172.reuse, R4 ;  /* 0x000000aca804723c */ /* 0x090ff00000041804 */
[C---:B------:R-:W-:Y:S08]  /*9700*/  HMMA.16816.F32.BF16 R8, R176.reuse, R172, R8 ;  /* 0x000000acb008723c */ /* 0x040ff00000041808 */
[-C--:B------:R-:W-:Y:S08]  /*9710*/  HMMA.16816.F32.BF16 R12, R176, R174.reuse, R12 ;  /* 0x000000aeb00c723c */ /* 0x080ff0000004180c */
[C---:B------:R-:W-:Y:S01]  /*9720*/  HMMA.16816.F32.BF16 R16, R168.reuse, R174, R16 ;  /* 0x000000aea810723c */ /* 0x040fe20000041810 */
[----:B------:R-:W2:Y:S07]  /*9730*/  LDSM.16.MT88.4 R172, [R200+0x1000] ;  /* 0x00100000c8ac783b */ /* 0x000eae0000004200 */
        /* <DEDUP_REMOVED lines=17> */
[----:B------:R3:W-:Y:S05]  /*9850*/  LDSM.16.M88.4 R164, [R3+0x1e000] ;  /* 0x01e0000003a4783b */ /* 0x0007ea0000000200 */
[----:B------:R-:W-:Y:S02]  /*9860*/  LDSM.16.MT88.4 R188, [R200+0x6000] ;  /* 0x00600000c8bc783b */ /* 0x000fe40000004200 */
[-C--:B--2---:R-:W-:Y:S08]  /*9870*/  HMMA.16816.F32.BF16 R4, R168, R172.reuse, R4 ;  /* 0x000000aca804723c */ /* 0x084ff00000041804 */
[C---:B------:R-:W-:Y:S01]  /*9880*/  HMMA.16816.F32.BF16 R8, R176.reuse, R172, R8 ;  /* 0x000000acb008723c */ /* 0x040fe20000041808 */
[----:B---3--:R-:W-:Y:S07]  /*9890*/  IMAD.U32 R3, RZ, RZ, UR5 ;  /* 0x00000005ff037e24 */ /* 0x008fee000f8e00ff */
[-C--:B------:R-:W-:Y:S04]  /*98a0*/  HMMA.16816.F32.BF16 R12, R176, R174.reuse, R12 ;  /* 0x000000aeb00c723c */ /* 0x080fe8000004180c */
[-C--:B------:R-:W-:Y:S04]  /*98b0*/  LEA.HI.X.SX32 R3, R3, R213.reuse, 0x2, P1 ;  /* 0x000000d503037211 */ /* 0x080fe800008f16ff */
[C---:B------:R-:W-:Y:S01]  /*98c0*/  HMMA.16816.F32.BF16 R16, R168.reuse, R174, R16 ;  /* 0x000000aea810723c */ /* 0x040fe20000041810 */
[----:B------:R-:W2:Y:S07]  /*98d0*/  LDSM.16.MT88.4 R172, [R200+0x2000] ;  /* 0x00200000c8ac783b */ /* 0x000eae0000004200 */
[-C--:B------:R-:W-:Y:S08]  /*98e0*/  HMMA.16816.F32.BF16 R20, R168, R180.reuse, R20 ;  /* 0x000000b4a814723c */ /* 0x080ff00000041814 */
[C---:B------:R-:W-:Y:S08]  /*98f0*/  HMMA.16816.F32.BF16 R24, R176.reuse, R180, R24 ;  /* 0x000000b4b018723c */ /* 0x040ff00000041818 */
[-C--:B------:R-:W-:Y:S01]  /*9900*/  HMMA.16816.F32.BF16 R28, R176, R182.reuse, R28 ;  /* 0x000000b6b01c723c */ /* 0x080fe2000004181c */
[----:B------:R-:W-:Y:S07]  /*9910*/  LDSM.16.MT88.4 R176, [R200+0x2800] ;  /* 0x00280000c8b0783b */ /* 0x000fee0000004200 */
[----:B------:R-:W-:Y:S01]  /*9920*/  HMMA.16816.F32.BF16 R32, R168, R182, R32 ;  /* 0x000000b6a820723c */ /* 0x000fe20000041820 */
[----:B------:R-:W3:Y:S05]  /*9930*/  LDSM.16.M88.4 R168, [R192+0x1e000] ;  /* 0x01e00000c0a8783b */ /* 0x000eea0000000200 */
[----:B------:R-:W4:Y:S02]  /*9940*/  LDSM.16.M88.4 R180, [R192+0x1f000] ;  /* 0x01f00000c0b4783b */ /* 0x000f240000000200 */
        /* <DEDUP_REMOVED lines=10> */
[----:B------:R-:W1:Y:S05]  /*99f0*/  LDSM.16.M88.4 R164, [R193+0x1e000] ;  /* 0x01e00000c1a4783b */ /* 0x000e6a0000000200 */
[----:B------:R-:W1:Y:S02]  /*9a00*/  LDSM.16.M88.4 R188, [R193+0x1f000] ;  /* 0x01f00000c1bc783b */ /* 0x000e640000000200 */
[-C--:B---3--:R-:W-:Y:S08]  /*9a10*/  HMMA.16816.F32.BF16 R4, R168, R176.reuse, R4 ;  /* 0x000000b0a804723c */ /* 0x088ff00000041804 */
[C---:B----4-:R-:W-:Y:S08]  /*9a20*/  HMMA.16816.F32.BF16 R8, R180.reuse, R176, R8 ;  /* 0x000000b0b408723c */ /* 0x050ff00000041808 */
[-C--:B------:R-:W-:Y:S08]  /*9a30*/  HMMA.16816.F32.BF16 R12, R180, R178.reuse, R12 ;  /* 0x000000b2b40c723c */ /* 0x080ff0000004180c */
[C---:B------:R-:W-:Y:S01]  /*9a40*/  HMMA.16816.F32.BF16 R16, R168.reuse, R178, R16 ;  /* 0x000000b2a810723c */ /* 0x040fe20000041810 */
[----:B------:R-:W3:Y:S07]  /*9a50*/  LDSM.16.MT88.4 R176, [R200+0x7000] ;  /* 0x00700000c8b0783b */ /* 0x000eee0000004200 */
[-C--:B--2---:R-:W-:Y:S08]  /*9a60*/  HMMA.16816.F32.BF16 R20, R168, R172.reuse, R20 ;  /* 0x000000aca814723c */ /* 0x084ff00000041814 */
[C---:B------:R-:W-:Y:S08]  /*9a70*/  HMMA.16816.F32.BF16 R24, R180.reuse, R172, R24 ;  /* 0x000000acb418723c */ /* 0x040ff00000041818 */
[-C--:B------:R-:W-:Y:S01]  /*9a80*/  HMMA.16816.F32.BF16 R28, R180, R174.reuse, R28 ;  /* 0x000000aeb41c723c */ /* 0x080fe2000004181c */
[----:B------:R-:W-:Y:S07]  /*9a90*/  LDSM.16.M88.4 R180, [R194+0x1f000] ;  /* 0x01f00000c2b4783b */ /* 0x000fee0000000200 */
[----:B------:R-:W-:Y:S01]  /*9aa0*/  HMMA.16816.F32.BF16 R32, R168, R174, R32 ;  /* 0x000000aea820723c */ /* 0x000fe20000041820 */
[----:B------:R-:W-:Y:S05]  /*9ab0*/  LDSM.16.M88.4 R168, [R194+0x1e000] ;  /* 0x01e00000c2a8783b */ /* 0x000fea0000000200 */
[----:B------:R-:W2:Y:S02]  /*9ac0*/  LDSM.16.MT88.4 R172, [R200+0x3800] ;  /* 0x00380000c8ac783b */ /* 0x000ea40000004200 */
[-C--:B-1----:R-:W-:Y:S03]  /*9ad0*/  HMMA.16816.F32.BF16 R4, R164, R184.reuse, R4 ;  /* 0x000000b8a404723c */ /* 0x082fe60000041804 */
[----:B------:R-:W1:Y:S05]  /*9ae0*/  LDSM.16.MT88.4 R192, [R200+0x7800] ;  /* 0x00780000c8c0783b */ /* 0x000e6a0000004200 */
[C---:B------:R-:W-:Y:S07]  /*9af0*/  HMMA.16816.F32.BF16 R8, R188.reuse, R184, R8 ;  /* 0x000000b8bc08723c */ /* 0x040fee0000041808 */
[----:B------:R-:W-:Y:S01]  /*9b00*/  IMAD.U32 R185, RZ, RZ, UR7 ;  /* 0x00000007ffb97e24 */ /* 0x000fe2000f8e00ff */
[-C--:B------:R-:W-:Y:S08]  /*9b10*/  HMMA.16816.F32.BF16 R12, R188, R186.reuse, R12 ;  /* 0x000000babc0c723c */ /* 0x080ff0000004180c */
[C---:B------:R-:W-:Y:S08]  /*9b20*/  HMMA.16816.F32.BF16 R16, R164.reuse, R186, R16 ;  /* 0x000000baa410723c */ /* 0x040ff00000041810 */
[-C--:B---3--:R-:W-:Y:S08]  /*9b30*/  HMMA.16816.F32.BF16 R20, R164, R176.reuse, R20 ;  /* 0x000000b0a414723c */ /* 0x088ff00000041814 */
[C---:B------:R-:W-:Y:S07]  /*9b40*/  HMMA.16816.F32.BF16 R24, R188.reuse, R176, R24 ;  /* 0x000000b0bc18723c */ /* 0x040fee0000041818 */
[----:B------:R-:W-:Y:S01]  /*9b50*/  IMAD.U32 R177, RZ, RZ, UR6 ;  /* 0x00000006ffb17e24 */ /* 0x000fe2000f8e00ff */
[-C--:B------:R-:W-:Y:S07]  /*9b60*/  HMMA.16816.F32.BF16 R28, R188, R178.reuse, R28 ;  /* 0x000000b2bc1c723c */ /* 0x080fee000004181c */
[----:B------:R-:W-:Y:S01]  /*9b70*/  IMAD.U32 R189, RZ, RZ, UR7 ;  /* 0x00000007ffbd7e24 */ /* 0x000fe2000f8e00ff */
        /* <DEDUP_REMOVED lines=12> */
[----:B------:R-:W-:Y:S01]  /*9c40*/  UIADD3 UR4, UR5, UR4, URZ ;  /* 0x0000000405047290 */ /* 0x000fe2000fffe03f */
[-C--:B------:R-:W-:Y:S04]  /*9c50*/  HMMA.16816.F32.BF16 R12, R180, R174.reuse, R12 ;  /* 0x000000aeb40c723c */ /* 0x080fe8000004180c */
[-C--:B------:R-:W-:Y:S01]  /*9c60*/  LEA.HI.X.SX32 R167, R217, R213.reuse, 0x2, P0 ;  /* 0x000000d5d9a77211 */ /* 0x080fe200000f16ff */
[----:B------:R-:W-:Y:S02]  /*9c70*/  IMAD.U32 R188, RZ, RZ, UR4 ;  /* 0x00000004ffbc7e24 */ /* 0x000fe4000f8e00ff */
[----:B------:R2:W-:Y:S01]  /*9c80*/  RED.E.ADD.F32.FTZ.RN.STRONG.GPU [R212.64], R4 ;  /* 0x00000004d400798e */ /* 0x0005e2000c10e78e */
[C---:B------:R-:W-:Y:S04]  /*9c90*/  HMMA.16816.F32.BF16 R16, R168.reuse, R174, R16 ;  /* 0x000000aea810723c */ /* 0x040fe80000041810 */
[----:B------:R-:W-:Y:S03]  /*9ca0*/  RED.E.ADD.F32.FTZ.RN.STRONG.GPU [R2.64], R5 ;  /* 0x000000050200798e */ /* 0x000fe6000c10e78e */
[----:B------:R-:W-:Y:S01]  /*9cb0*/  IMAD.U32 R174, RZ, RZ, UR6 ;  /* 0x00000006ffae7e24 */ /* 0x000fe2000f8e00ff */
[-C--:B-1----:R-:W-:Y:S01]  /*9cc0*/  HMMA.16816.F32.BF16 R20, R168, R192.reuse, R20 ;  /* 0x000000c0a814723c */ /* 0x082fe20000041814 */
[----:B------:R1:W-:Y:S01]  /*9cd0*/  RED.E.ADD.F32.FTZ.RN.STRONG.GPU [R164.64], R6 ;  /* 0x00000006a400798e */ /* 0x0003e2000c10e78e */
[----:B------:R-:W-:Y:S06]  /*9ce0*/  UIADD3 UR6, UR5, UR6, URZ ;  /* 0x0000000605067290 */ /* 0x000fec000fffe03f */
[C---:B------:R-:W-:Y:S01]  /*9cf0*/  HMMA.16816.F32.BF16 R24, R180.reuse, R192, R24 ;  /* 0x000000c0b418723c */ /* 0x040fe20000041818 */
[----:B------:R-:W-:Y:S03]  /*9d00*/  IMAD.U32 R175, RZ, RZ, UR6 ;  /* 0x00000006ffaf7e24 */ /* 0x000fe6000f8e00ff */
[----:B------:R-:W-:Y:S01]  /*9d10*/  IMAD.U32 R179, RZ, RZ, UR6 ;  /* 0x00000006ffb37e24 */ /* 0x000fe2000f8e00ff */
[----:B------:R-:W-:Y:S02]  /*9d20*/  UIADD3 UR6, UR5, UR6, URZ ;  /* 0x0000000605067290 */ /* 0x000fe4000fffe03f */
[----:B------:R-:W-:Y:S01]  /*9d30*/  IMAD.U32 R193, RZ, RZ, UR4 ;  /* 0x00000004ffc17e24 */ /* 0x000fe2000f8e00ff */
[-C--:B------:R-:W-:Y:S01]  /*9d40*/  HMMA.16816.F32.BF16 R28, R180, R194.reuse, R28 ;  /* 0x000000c2b41c723c */ /* 0x080fe2000004181c */
[----:B------:R-:W-:Y:S03]  /*9d50*/  UIADD3 UR4, UR5, UR4, URZ ;  /* 0x0000000405047290 */ /* 0x000fe6000fffe03f */
[-C--:B--2---:R-:W-:Y:S01]  /*9d60*/  LEA R4, P1, R198, R212.reuse, 0x2 ;  /* 0x000000d4c6047211 */ /* 0x084fe200078210ff */
[----:B------:R-:W-:Y:S02]  /*9d70*/  IMAD.U32 R176, RZ, RZ, UR6 ;  /* 0x00000006ffb07e24 */ /* 0x000fe4000f8e00ff */
[----:B------:R-:W-:Y:S01]  /*9d80*/  IMAD.U32 R181, RZ, RZ, UR6 ;  /* 0x00000006ffb57e24 */ /* 0x000fe2000f8e00ff */
[----:B------:R-:W-:Y:S01]  /*9d90*/  HMMA.16816.F32.BF16 R32, R168, R194, R32 ;  /* 0x000000c2a820723c */ /* 0x000fe20000041820 */
[----:B------:R-:W-:Y:S03]  /*9da0*/  UIADD3 UR6, UR5, UR6, URZ ;  /* 0x0000000605067290 */ /* 0x000fe6000fffe03f */
[-C--:B-1----:R-:W-:Y:S01]  /*9db0*/  LEA R164, P2, R203, R212.reuse, 0x2 ;  /* 0x000000d4cba47211 */ /* 0x082fe200078410ff */
[----:B------:R-:W-:Y:S01]  /*9dc0*/  IMAD.U32 R190, RZ, RZ, UR4 ;  /* 0x00000004ffbe7e24 */ /* 0x000fe2000f8e00ff */
[----:B------:R-:W2:Y:S01]  /*9dd0*/  LDL R203, [R1] ;  /* 0x0000000001cb7983 */ /* 0x000ea20000100800 */
[-C--:B------:R-:W-:Y:S01]  /*9de0*/  LEA.HI.X.SX32 R5, R214, R213.reuse, 0x2, P1 ;  /* 0x000000d5d6057211 */ /* 0x080fe200008f16ff */
[----:B------:R-:W-:Y:S01]  /*9df0*/  IMAD.U32 R178, RZ, RZ, UR6 ;  /* 0x00000006ffb27e24 */ /* 0x000fe2000f8e00ff */
[-C--:B------:R-:W-:Y:S03]  /*9e00*/  LEA.HI.X.SX32 R165, R220, R213.reuse, 0x2, P2 ;  /* 0x000000d5dca57211 */ /* 0x080fe600010f16ff */
[----:B------:R1:W-:Y:S01]  /*9e10*/  RED.E.ADD.F32.FTZ.RN.STRONG.GPU [R4.64], R7 ;  /* 0x000000070400798e */ /* 0x0003e2000c10e78e */
[-C--:B------:R-:W-:Y:S01]  /*9e20*/  LEA R6, P1, R215, R212.reuse, 0x2 ;  /* 0x000000d4d7067211 */ /* 0x080fe200078210ff */
[----:B------:R-:W-:Y:S01]  /*9e30*/  IMAD.U32 R184, RZ, RZ, UR6 ;  /* 0x00000006ffb87e24 */ /* 0x000fe2000f8e00ff */
[----:B------:R-:W-:Y:S01]  /*9e40*/  UIADD3 UR6, UR5, UR6, URZ ;  /* 0x0000000605067290 */ /* 0x000fe2000fffe03f */
[----:B------:R-:W-:Y:S01]  /*9e50*/  IMAD.U32 R195, RZ, RZ, UR4 ;  /* 0x00000004ffc37e24 */ /* 0x000fe2000f8e00ff */
[----:B------:R-:W-:Y:S01]  /*9e60*/  RED.E.ADD.F32.FTZ.RN.STRONG.GPU [R166.64], R8 ;  /* 0x00000008a600798e */ /* 0x000fe2000c10e78e */
[----:B------:R-:W-:Y:S01]  /*9e70*/  UIADD3 UR4, UR5, UR4, URZ ;  /* 0x0000000405047290 */ /* 0x000fe2000fffe03f */
[----:B------:R-:W-:Y:S01]  /*9e80*/  IMAD.U32 R169, RZ, RZ, UR7 ;  /* 0x00000007ffa97e24 */ /* 0x000fe2000f8e00ff */
[----:B------:R-:W-:Y:S01]  /*9e90*/  UIADD3 UR7, UR5, UR7, URZ ;  /* 0x0000000705077290 */ /* 0x000fe2000fffe03f */
[----:B------:R-:W-:Y:S01]  /*9ea0*/  IMAD.U32 R180, RZ, RZ, UR6 ;  /* 0x00000006ffb47e24 */ /* 0x000fe2000f8e00ff */
[----:B------:R-:W-:Y:S01]  /*9eb0*/  RED.E.ADD.F32.FTZ.RN.STRONG.GPU [R164.64], R9 ;  /* 0x00000009a400798e */ /* 0x000fe2000c10e78e */
[----:B------:R-:W-:Y:S01]  /*9ec0*/  IMAD.U32 R186, RZ, RZ, UR6 ;  /* 0x00000006ffba7e24 */ /* 0x000fe2000f8e00ff */
[----:B------:R-:W-:Y:S01]  /*9ed0*/  UIADD3 UR6, UR5, UR6, URZ ;  /* 0x0000000605067290 */ /* 0x000fe2000fffe03f */
[----:B------:R-:W-:Y:S01]  /*9ee0*/  IMAD.U32 R192, RZ, RZ, UR4 ;  /* 0x00000004ffc07e24 */ /* 0x000fe2000f8e00ff */
[----:B------:R-:W-:Y:S01]  /*9ef0*/  UIADD3 UR9, UR5, UR4, URZ ;  /* 0x0000000405097290 */ /* 0x000fe2000fffe03f */
[----:B------:R-:W-:Y:S02]  /*9f00*/  IMAD.U32 R194, RZ, RZ, UR4 ;  /* 0x00000004ffc27e24 */ /* 0x000fe4000f8e00ff */
[----:B------:R-:W-:Y:S01]  /*9f10*/  IMAD.U32 R170, RZ, RZ, UR7 ;  /* 0x00000007ffaa7e24 */ /* 0x000fe2000f8e00ff */
[----:B------:R-:W-:Y:S01]  /*9f20*/  UIADD3 UR7, UR5, UR7, URZ ;  /* 0x0000000705077290 */ /* 0x000fe2000fffe03f */
[----:B------:R-:W-:Y:S02]  /*9f30*/  IMAD.U32 R182, RZ, RZ, UR6 ;  /* 0x00000006ffb67e24 */ /* 0x000fe4000f8e00ff */
[----:B------:R-:W-:Y:S02]  /*9f40*/  IMAD.U32 R183, RZ, RZ, UR6 ;  /* 0x00000006ffb77e24 */ /* 0x000fe4000f8e00ff */
[----:B------:R-:W-:Y:S02]  /*9f50*/  IMAD.U32 R168, RZ, RZ, UR9 ;  /* 0x00000009ffa87e24 */ /* 0x000fe4000f8e00ff */
[----:B------:R-:W-:Y:S01]  /*9f60*/  IMAD.U32 R171, RZ, RZ, UR7 ;  /* 0x00000007ffab7e24 */ /* 0x000fe2000f8e00ff */
[----:B------:R-:W-:Y:S01]  /*9f70*/  UIADD3 UR7, UR5, UR7, URZ ;  /* 0x0000000705077290 */ /* 0x000fe2000fffe03f */
[-C--:B-1----:R-:W-:Y:S02]  /*9f80*/  LEA.HI.X.SX32 R7, R219, R213.reuse, 0x2, P1 ;  /* 0x000000d5db077211 */ /* 0x082fe400008f16ff */
[-C--:B------:R-:W-:Y:S01]  /*9f90*/  LEA R4, P0, R216, R212.reuse, 0x2 ;  /* 0x000000d4d8047211 */ /* 0x080fe200078010ff */
[----:B------:R-:W-:Y:S02]  /*9fa0*/  UIADD3 UR4, UR5, UR7, URZ ;  /* 0x0000000705047290 */ /* 0x000fe4000fffe03f */
[----:B------:R1:W-:Y:S01]  /*9fb0*/  RED.E.ADD.F32.FTZ.RN.STRONG.GPU [R6.64], R10 ;  /* 0x0000000a0600798e */ /* 0x0003e2000c10e78e */
[-C--:B------:R-:W-:Y:S01]  /*9fc0*/  LEA.HI.X.SX32 R5, R218, R213.reuse, 0x2, P0 ;  /* 0x000000d5da057211 */ /* 0x080fe200000f16ff */
[----:B------:R-:W-:Y:S02]  /*9fd0*/  IMAD.U32 R173, RZ, RZ, UR7 ;  /* 0x00000007ffad7e24 */ /* 0x000fe4000f8e00ff */
[----:B------:R-:W-:Y:S01]  /*9fe0*/  IMAD.U32 R172, RZ, RZ, UR4 ;  /* 0x00000004ffac7e24 */ /* 0x000fe2000f8e00ff */
[----:B------:R-:W-:Y:S01]  /*9ff0*/  UIADD3 UR4, UR10, -0x1, URZ ;  /* 0xffffffff0a047890 */ /* 0x000fe2000fffe03f */
[----:B------:R3:W-:Y:S05]  /*a000*/  RED.E.ADD.F32.FTZ.RN.STRONG.GPU [R4.64], R11 ;  /* 0x0000000b0400798e */ /* 0x0007ea000c10e78e */
[----:B------:R-:W-:Y:S01]  /*a010*/  RED.E.ADD.F32.FTZ.RN.STRONG.GPU [R212.64+0x80], R16 ;  /* 0x00008010d400798e */ /* 0x000fe2000c10e78e */
[----:B------:R-:W-:Y:S04]  /*a020*/  UMOV UR10, UR4 ;  /* 0x00000004000a7c82 */ /* 0x000fe80008000000 */
[----:B------:R-:W-:Y:S01]  /*a030*/  RED.E.ADD.F32.FTZ.RN.STRONG.GPU [R2.64+0x80], R17 ;  /* 0x000080110200798e */ /* 0x000fe2000c10e78e */
[-C--:B-1----:R-:W-:Y:S04]  /*a040*/  LEA R6, P1, R174, R212.reuse, 0x2 ;  /* 0x000000d4ae067211 */ /* 0x082fe800078210ff */
[-C--:B------:R-:W-:Y:S02]  /*a050*/  LEA.HI.X.SX32 R7, R177, R213.reuse, 0x2, P1 ;  /* 0x000000d5b1077211 */ /* 0x080fe400008f16ff */
[-C--:B---3--:R-:W-:Y:S02]  /*a060*/  LEA R4, P0, R175, R212.reuse, 0x2 ;  /* 0x000000d4af047211 */ /* 0x088fe400078010ff */
        /* <DEDUP_REMOVED lines=20> */
[-C--:B---3--:R-:W-:Y:S03]  /*a1b0*/  LEA R4, P1, R187, R212.reuse, 0x2 ;  /* 0x000000d4bb047211 */ /* 0x088fe600078210ff */
[----:B------:R1:W-:Y:S01]  /*a1c0*/  RED.E.ADD.F32.FTZ.RN.STRONG.GPU [R6.64], R22 ;  /* 0x000000160600798e */ /* 0x0003e2000c10e78e */
[-C--:B------:R-:W-:Y:S02]  /*a1d0*/  LEA.HI.X.SX32 R5, R191, R213.reuse, 0x2, P1 ;  /* 0x000000d5bf057211 */ /* 0x080fe400008f16ff */
[-C--:B----4-:R-:W-:Y:S03]  /*a1e0*/  LEA R8, P0, R188, R212.reuse, 0x2 ;  /* 0x000000d4bc087211 */ /* 0x090fe600078010ff */
[----:B------:R3:W-:Y:S01]  /*a1f0*/  RED.E.ADD.F32.FTZ.RN.STRONG.GPU [R4.64], R23 ;  /* 0x000000170400798e */ /* 0x0007e2000c10e78e */
[-C--:B------:R-:W-:Y:S04]  /*a200*/  LEA.HI.X.SX32 R9, R193, R213.reuse, 0x2, P0 ;  /* 0x000000d5c1097211 */ /* 0x080fe800000f16ff */
[----:B------:R-:W-:Y:S05]  /*a210*/  LDSM.16.MT88.4 R20, [R202+0x2000] ;  /* 0x00200000ca14783b */ /* 0x000fea0000004200 */
[----:B------:R4:W-:Y:S01]  /*a220*/  RED.E.ADD.F32.FTZ.RN.STRONG.GPU [R8.64], R24 ;  /* 0x000000180800798e */ /* 0x0009e2000c10e78e */
[-C--:B-1----:R-:W-:Y:S04]  /*a230*/  LEA R6, P1, R190, R212.reuse, 0x2 ;  /* 0x000000d4be067211 */ /* 0x082fe800078210ff */
[-C--:B------:R-:W-:Y:S02]  /*a240*/  LEA.HI.X.SX32 R7, R195, R213.reuse, 0x2, P1 ;  /* 0x000000d5c3077211 */ /* 0x080fe400008f16ff */
[-C--:B---3--:R-:W-:Y:S03]  /*a250*/  LEA R4, P0, R192, R212.reuse, 0x2 ;  /* 0x000000d4c0047211 */ /* 0x088fe600078010ff */
[----:B------:R1:W-:Y:S01]  /*a260*/  RED.E.ADD.F32.FTZ.RN.STRONG.GPU [R6.64], R25 ;  /* 0x000000190600798e */ /* 0x0003e2000c10e78e */
[-C--:B------:R-:W-:Y:S05]  /*a270*/  LEA.HI.X.SX32 R5, R194, R213.reuse, 0x2, P0 ;  /* 0x000000d5c2057211 */ /* 0x080fea00000f16ff */
[----:B------:R3:W-:Y:S01]  /*a280*/  RED.E.ADD.F32.FTZ.RN.STRONG.GPU [R4.64], R26 ;  /* 0x0000001a0400798e */ /* 0x0007e2000c10e78e */
[CC--:B----4-:R-:W-:Y:S04]  /*a290*/  LEA R8, P1, R168.reuse, R212.reuse, 0x2 ;  /* 0x000000d4a8087211 */ /* 0x0d0fe800078210ff */
[-C--:B------:R-:W-:Y:S05]  /*a2a0*/  LEA.HI.X.SX32 R9, R168, R213.reuse, 0x2, P1 ;  /* 0x000000d5a8097211 */ /* 0x080fea00008f16ff */
[----:B------:R4:W-:Y:S05]  /*a2b0*/  RED.E.ADD.F32.FTZ.RN.STRONG.GPU [R8.64], R27 ;  /* 0x0000001b0800798e */ /* 0x0009ea000c10e78e */
[----:B------:R-:W-:Y:S05]  /*a2c0*/  RED.E.ADD.F32.FTZ.RN.STRONG.GPU [R212.64+0x180], R32 ;  /* 0x00018020d400798e */ /* 0x000fea000c10e78e */
[----:B------:R-:W-:Y:S01]  /*a2d0*/  RED.E.ADD.F32.FTZ.RN.STRONG.GPU [R2.64+0x180], R33 ;  /* 0x000180210200798e */ /* 0x000fe2000c10e78e */
[CC--:B-1----:R-:W-:Y:S04]  /*a2e0*/  LEA R6, P0, R0.reuse, R212.reuse, 0x2 ;  /* 0x000000d400067211 */ /* 0x0c2fe800078010ff */
[-C--:B------:R-:W-:Y:S02]  /*a2f0*/  LEA.HI.X.SX32 R7, R0, R213.reuse, 0x2, P0 ;  /* 0x000000d500077211 */ /* 0x080fe400000f16ff */
[CC--:B---3--:R-:W-:Y:S03]  /*a300*/  LEA R4, P0, R169.reuse, R212.reuse, 0x2 ;  /* 0x000000d4a9047211 */ /* 0x0c8fe600078010ff */
[----:B------:R1:W-:Y:S01]  /*a310*/  RED.E.ADD.F32.FTZ.RN.STRONG.GPU [R6.64], R34 ;  /* 0x000000220600798e */ /* 0x0003e2000c10e78e */
[-C--:B------:R-:W-:Y:S05]  /*a320*/  LEA.HI.X.SX32 R5, R169, R213.reuse, 0x2, P0 ;  /* 0x000000d5a9057211 */ /* 0x080fea00000f16ff */
[----:B------:R3:W-:Y:S01]  /*a330*/  RED.E.ADD.F32.FTZ.RN.STRONG.GPU [R4.64], R35 ;  /* 0x000000230400798e */ /* 0x0007e2000c10e78e */
[CC--:B----4-:R-:W-:Y:S04]  /*a340*/  LEA R8, P1, R170.reuse, R212.reuse, 0x2 ;  /* 0x000000d4aa087211 */ /* 0x0d0fe800078210ff */
[-C--:B------:R-:W-:Y:S01]  /*a350*/  LEA.HI.X.SX32 R9, R170, R213.reuse, 0x2, P1 ;  /* 0x000000d5aa097211 */ /* 0x080fe200008f16ff */
[----:B------:R-:W-:Y:S05]  /*a360*/  LDSM.16.MT88.4 R32, [R201+0x1e800] ;  /* 0x01e80000c920783b */ /* 0x000fea0000004200 */
[----:B------:R-:W-:Y:S05]  /*a370*/  RED.E.ADD.F32.FTZ.RN.STRONG.GPU [R8.64], R28 ;  /* 0x0000001c0800798e */ /* 0x000fea000c10e78e */
[----:B------:R-:W-:Y:S01]  /*a380*/  LDSM.16.MT88.4 R8, [R202] ;  /* 0x00000000ca08783b */ /* 0x000fe20000004200 */
[CC--:B-1----:R-:W-:Y:S04]  /*a390*/  LEA R6, P0, R171.reuse, R212.reuse, 0x2 ;  /* 0x000000d4ab067211 */ /* 0x0c2fe800078010ff */
[-C--:B------:R-:W-:Y:S02]  /*a3a0*/  LEA.HI.X.SX32 R7, R171, R213.reuse, 0x2, P0 ;  /* 0x000000d5ab077211 */ /* 0x080fe400000f16ff */
[CC--:B---3--:R-:W-:Y:S01]  /*a3b0*/  LEA R4, P1, R173.reuse, R212.reuse, 0x2 ;  /* 0x000000d4ad047211 */ /* 0x0c8fe200078210ff */
[----:B------:R-:W-:Y:S01]  /*a3c0*/  LDSM.16.MT88.4 R168, [R202+0x2800] ;  /* 0x00280000caa8783b */ /* 0x000fe20000004200 */
[C---:B------:R-:W-:Y:S02]  /*a3d0*/  LEA R2, P0, R172.reuse, R212, 0x2 ;  /* 0x000000d4ac027211 */ /* 0x040fe400078010ff */
[-C--:B------:R-:W-:Y:S02]  /*a3e0*/  LEA.HI.X.SX32 R5, R173, R213.reuse, 0x2, P1 ;  /* 0x000000d5ad057211 */ /* 0x080fe400008f16ff */
[----:B------:R-:W-:Y:S01]  /*a3f0*/  RED.E.ADD.F32.FTZ.RN.STRONG.GPU [R6.64], R29 ;  /* 0x0000001d0600798e */ /* 0x000fe2000c10e78e */
[----:B------:R-:W-:Y:S02]  /*a400*/  LEA.HI.X.SX32 R3, R172, R213, 0x2, P0 ;  /* 0x000000d5ac037211 */ /* 0x000fe400000f16ff */
[----:B------:R-:W-:Y:S01]  /*a410*/  PLOP3.LUT P1, PT, PT, PT, UP0, 0x80, 0x0 ;  /* 0x000000000000781c */ /* 0x000fe20003f2f008 */
[----:B------:R-:W-:Y:S01]  /*a420*/  @UP2 UIADD3 UR21, UP0, UR21, -0x100, URZ ;  /* 0xffffff0015152890 */ /* 0x000fe2000ff1e03f */
[----:B------:R-:W-:Y:S01]  /*a430*/  RED.E.ADD.F32.FTZ.RN.STRONG.GPU [R4.64], R30 ;  /* 0x0000001e0400798e */ /* 0x000fe2000c10e78e */
[----:B------:R-:W-:Y:S02]  /*a440*/  PLOP3.LUT P0, PT, PT, PT, UP1, 0x80, 0x0 ;  /* 0x000000000000781c */ /* 0x000fe40003f0f018 */
[----:B------:R-:W-:Y:S02]  /*a450*/  @UP2 UIADD3.X UR20, UR20, -0x1, URZ, UP0, !UPT ;  /* 0xffffffff14142890 */ /* 0x000fe400087fe43f */
[----:B------:R-:W1:Y:S05]  /*a460*/  LDSM.16.MT88.4 R4, [R201+0x1c000] ;  /* 0x01c00000c904783b */ /* 0x000e6a0000004200 */
[----:B------:R-:W-:Y:S05]  /*a470*/  RED.E.ADD.F32.FTZ.RN.STRONG.GPU [R2.64], R31 ;  /* 0x0000001f0200798e */ /* 0x000fea000c10e78e */
[----:B------:R-:W-:Y:S01]  /*a480*/  LDSM.16.MT88.4 R28, [R202+0x800] ;  /* 0x00080000ca1c783b */ /* 0x000fe20000004200 */
[----:B--2---:R-:W-:Y:S05]  /*a490*/  IMAD.IADD R0, R203, 0x1, R202 ;  /* 0x00000001cb007824 */ /* 0x004fea00078e02ca */
[----:B------:R-:W2:Y:S01]  /*a4a0*/  LDSM.16.MT88.4 R16, [R0] ;  /* 0x000000000010783b */ /* 0x000ea20000004200 */
[-C--:B-1----:R-:W-:Y:S04]  /*a4b0*/  HMMA.16816.F32.BF16 R100, R4, R8.reuse, R100 ;  /* 0x000000080464723c */ /* 0x082fe80000041864 */
[----:B------:R-:W1:Y:S04]  /*a4c0*/  LDSM.16.MT88.4 R24, [R0+0x2000] ;  /* 0x002000000018783b */ /* 0x000e680000004200 */
[C---:B------:R-:W-:Y:S01]  /*a4d0*/  HMMA.16816.F32.BF16 R104, R12.reuse, R8, R104 ;  /* 0x000000080c68723c */ /* 0x040fe20000041868 */
[----:B------:R-:W-:Y:S05]  /*a4e0*/  LDSM.16.MT88.4 R164, [R0+0x800] ;  /* 0x0008000000a4783b */ /* 0x000fea0000004200 */
[----:B------:R-:W-:Y:S02]  /*a4f0*/  LDSM.16.MT88.4 R172, [R0+0x2800] ;  /* 0x0028000000ac783b */ /* 0x000fe40000004200 */
[-C--:B------:R-:W-:Y:S08]  /*a500*/  HMMA.16816.F32.BF16 R108, R12, R10.reuse, R108 ;  /* 0x0000000a0c6c723c */ /* 0x080ff0000004186c */
[C---:B------:R-:W-:Y:S01]  /*a510*/  HMMA.16816.F32.BF16 R112, R4.reuse, R10, R112 ;  /* 0x0000000a0470723c */ /* 0x040fe20000041870 */
[----:B------:R-:W3:Y:S07]  /*a520*/  LDSM.16.MT88.4 R8, [R201+0x1c800] ;  /* 0x01c80000c908783b */ /* 0x000eee0000004200 */
        /* <DEDUP_REMOVED lines=10> */
[-C--:B-1----:R-:W-:Y:S08]  /*a5d0*/  HMMA.16816.F32.BF16 R148, R4, R24.reuse, R148 ;  /* 0x000000180494723c */ /* 0x082ff00000041894 */
        /* <DEDUP_REMOVED lines=348> */
.L_x_1931:
        /* <DEDUP_REMOVED lines=18> */
.L_x_1932:
        /* <DEDUP_REMOVED lines=59> */
.L_x_1934:
[----:B--234-:R-:W-:Y:S05]  /*c070*/  BSYNC B0 ;  /* 0x0000000000007941 */ /* 0x01cfea0003800000 */
.L_x_1933:
        /* <DEDUP_REMOVED lines=18> */
.L_x_1936:
[----:B------:R-:W-:Y:S05]  /*c1a0*/  BSYNC B0 ;  /* 0x0000000000007941 */ /* 0x000fea0003800000 */
.L_x_1935:
        /* <DEDUP_REMOVED lines=18> */
.L_x_1938:
[----:B------:R-:W-:Y:S05]  /*c2d0*/  BSYNC B0 ;  /* 0x0000000000007941 */ /* 0x000fea0003800000 */
.L_x_1937:
        /* <DEDUP_REMOVED lines=17> */
.L_x_1940:
[----:B------:R-:W-:Y:S05]  /*c3f0*/  BSYNC B0 ;  /* 0x0000000000007941 */ /* 0x000fea0003800000 */
.L_x_1939:
        /* <DEDUP_REMOVED lines=27> */
.L_x_1942:
[----:B------:R-:W-:Y:S05]  /*c5b0*/  BSYNC B0 ;  /* 0x0000000000007941 */ /* 0x000fea0003800000 */
.L_x_1941:
        /* <DEDUP_REMOVED lines=16> */
.L_x_1944:
[----:B------:R-:W-:Y:S05]  /*c6c0*/  BSYNC B0 ;  /* 0x0000000000007941 */ /* 0x000fea0003800000 */
.L_x_1943:
        /* <DEDUP_REMOVED lines=16> */
.L_x_1946:
[----:B------:R-:W-:Y:S05]  /*c7d0*/  BSYNC B0 ;  /* 0x0000000000007941 */ /* 0x000fea0003800000 */
.L_x_1945:
        /* <DEDUP_REMOVED lines=14> */
.L_x_1899:
[----:B------:R-:W-:Y:S05]  /*c8c0*/  BSYNC B1 ;  /* 0x0000000000017941 */ /* 0x000fea0003800000 */
.L_x_1877:
        /* <DEDUP_REMOVED lines=11> */
.L_x_1947:
[----:B------:R-:W-:Y:S05]  /*c980*/  EXIT ;  /* 0x000000000000794d */ /* 0x000fea0003800000 */
.L_x_1949:
        /* <DEDUP_REMOVED lines=15> */
.L_x_2090:


//--------------------- .text._ZN5flash44flash_bwd_dq_dk_dv_loop_seqk_parallel_kernelI23Flash_bwd_kernel_traitsILi128ELi64ELi128ELi8ELi2ELi4ELi2ELb0ELb0EN7cutlass10bfloat16_tE19Flash_kernel_traitsILi128ELi64ELi128ELi8ES3_EELb0ELb0ELb1ELb1ELb0ELb0ELb1EEEvNS_16Flash_bwd_paramsE --------------------------
	.section	.text._ZN5flash44flash_bwd_dq_dk_dv_loop_seqk_parallel_kernelI23Flash_bwd_kernel_traitsILi128ELi64ELi128ELi8ELi2ELi4ELi2ELb0ELb0EN7cutlass10bfloat16_tE19Flash_kernel_traitsILi128ELi64ELi128ELi8ES3_EELb0ELb0ELb1ELb1ELb0ELb0ELb1EEEvNS_16Flash_bwd_paramsE,"ax",@progbits
	.sectioninfo	@"SHI_REGISTERS=255"
	.align	128
        .global         _ZN5flash44flash_bwd_dq_dk_dv_loop_seqk_parallel_kernelI23Flash_bwd_kernel_traitsILi128ELi64ELi128ELi8ELi2ELi4ELi2ELb0ELb0EN7cutlass10bfloat16_tE19Flash_kernel_traitsILi128ELi64ELi128ELi8ES3_EELb0ELb0ELb1ELb1ELb0ELb0ELb1EEEvNS_16Flash_bwd_paramsE
        .type           _ZN5flash44flash_bwd_dq_dk_dv_loop_seqk_parallel_kernelI23Flash_bwd_kernel_traitsILi128ELi64ELi128ELi8ELi2ELi4ELi2ELb0ELb0EN7cutlass10bfloat16_tE19Flash_kernel_traitsILi128ELi64ELi128ELi8ES3_EELb0ELb0ELb1ELb1ELb0ELb0ELb1EEEvNS_16Flash_bwd_paramsE,@function
        .size           _ZN5flash44flash_bwd_dq_dk_dv_loop_seqk_parallel_kernelI23Flash_bwd_kernel_traitsILi128ELi64ELi128ELi8ELi2ELi4ELi2ELb0ELb0EN7cutlass10bfloat16_tE19Flash_kernel_traitsILi128ELi64ELi128ELi8ES3_EELb0ELb0ELb1ELb1ELb0ELb0ELb1EEEvNS_16Flash_bwd_paramsE,(.L_x_2091 - _ZN5flash44flash_bwd_dq_dk_dv_loop_seqk_parallel_kernelI23Flash_bwd_kernel_traitsILi128ELi64ELi128ELi8ELi2ELi4ELi2ELb0ELb0EN7cutlass10bfloat16_tE19Flash_kernel_traitsILi128ELi64ELi128ELi8ES3_EELb0ELb0ELb1ELb1ELb0ELb0ELb1EEEvNS_16Flash_bwd_paramsE)
        .other          _ZN5flash44flash_bwd_dq_dk_dv_loop_seqk_parallel_kernelI23Flash_bwd_kernel_traitsILi128ELi64ELi128ELi8ELi2ELi4ELi2ELb0ELb0EN7cutlass10bfloat16_tE19Flash_kernel_traitsILi128ELi64ELi128ELi8ES3_EELb0ELb0ELb1ELb1ELb0ELb0ELb1EEEvNS_16Flash_bwd_paramsE,@"STO_CUDA_ENTRY STV_DEFAULT"
_ZN5flash44flash_bwd_dq_dk_dv_loop_seqk_parallel_kernelI23Flash_bwd_kernel_traitsILi128ELi64ELi128ELi8ELi2ELi4ELi2ELb0ELb0EN7cutlass10bfloat16_tE19Flash_kernel_traitsILi128ELi64ELi128ELi8ES3_EELb0ELb0ELb1ELb1ELb0ELb0ELb1EEEvNS_16Flash_bwd_paramsE:
.text._ZN5flash44flash_bwd_dq_dk_dv_loop_seqk_parallel_kernelI23Flash_bwd_kernel_traitsILi128ELi64ELi128ELi8ELi2ELi4ELi2ELb0ELb0EN7cutlass10bfloat16_tE19Flash_kernel_traitsILi128ELi64ELi128ELi8ES3_EELb0ELb0ELb1ELb1ELb0ELb0ELb1EEEvNS_16Flash_bwd_paramsE:
        /* <DEDUP_REMOVED lines=17> */
[----:B------:R-:W-:Y:S01]  /*0110*/  UMOV UR8, 0x80 ;  /* 0x0000008000087882 */ /* 0x000fe20000000000 */
[----:B------:R-:W3:Y:S01]  /*0120*/  S2UR UR37, SR_CTAID.Z ;  /* 0x00000000002579c3 */ /* 0x000ee20000002700 */
[----:B------:R-:W-:-:S02]  /*0130*/  ULDC UR4, c[0x0][0x210] ;  /* 0x0000840000047ab9 */ /* 0x000fc40000000800 */
[----:B------:R-:W-:Y:S02]  /*0140*/  ULDC UR59, c[0x0][0x234] ;  /* 0x00008d00003b7ab9 */ /* 0x000fe40000000800 */
[----:B------:R-:W-:Y:S02]  /*0150*/  UISETP.NE.AND UP5, UPT, UR9, URZ, UPT ;  /* 0x0000003f0900728c */ /* 0x000fe4000bfa5270 */
        /* <DEDUP_REMOVED lines=16> */
[----:B------:R-:W-:Y:S01]  /*0260*/  UIMAD UR50, UR50, UR12, URZ ;  /* 0x0000000c323272a4 */ /* 0x000fe2000f8e023f */
        /* <DEDUP_REMOVED lines=15> */
[----:B------:R-:W-:Y:S01]  /*0360*/  ULDC UR53, c[0x0][0x214] ;  /* 0x0000850000357ab9 */ /* 0x000fe20000000800 */
[----:B------:R-:W-:Y:S01]  /*0370*/  LOP3.LUT R5, R5, 0xfffffffe, RZ, 0xc0, !PT ;  /* 0xfffffffe05057812 */ /* 0x000fe200078ec0ff */
[----:B------:R-:W-:Y:S01]  /*0380*/  IMAD.IADD R15, R9, 0x1, -R6 ;  /* 0x00000001090f7824 */ /* 0x000fe200078e0a06 */
[----:B------:R-:W-:Y:S01]  /*0390*/  LOP3.LUT R3, R3, 0xfffffffc, RZ, 0xc0, !PT ;  /* 0xfffffffc03037812 */ /* 0x000fe200078ec0ff */
[----:B------:R-:W-:Y:S01]  /*03a0*/  IMAD.IADD R6, R9, 0x1, -R10 ;  /* 0x0000000109067824 */ /* 0x000fe200078e0a0a */
[--C-:B------:R-:W-:Y:S01]  /*03b0*/  SHF.R.S32.HI R4, RZ, 0x2, R2.reuse ;  /* 0x00000002ff047819 */ /* 0x100fe20000011402 */
[C---:B------:R-:W-:Y:S01]  /*03c0*/  IMAD.IADD R13, R0.reuse, 0x1, -R5 ;  /* 0x00000001000d7824 */ /* 0x040fe200078e0a05 */
[----:B------:R-:W-:Y:S01]  /*03d0*/  SHF.R.S32.HI R2, RZ, 0x1f, R2 ;  /* 0x0000001fff027819 */ /* 0x000fe20000011402 */
[----:B------:R-:W-:Y:S01]  /*03e0*/  IMAD.IADD R10, R0, 0x1, -R3 ;  /* 0x00000001000a7824 */ /* 0x000fe200078e0a03 */
[----:B------:R-:W-:Y:S01]  /*03f0*/  SHF.R.S32.HI R3, RZ, 0x4, R7 ;  /* 0x00000004ff037819 */ /* 0x000fe20000011407 */
[----:B------:R-:W-:Y:S01]  /*0400*/  IMAD.SHL.U32 R250, R6, 0x8, RZ ;  /* 0x0000000806fa7824 */ /* 0x000fe200078e00ff */
[----:B------:R-:W-:Y:S01]  /*0410*/  LEA.HI R0, R2, R4, RZ, 0x3 ;  /* 0x0000000402007211 */ /* 0x000fe200078f18ff */
[----:B------:R-:W-:Y:S01]  /*0420*/  ULDC UR60, c[0x0][0x1c8] ;  /* 0x00007200003c7ab9 */ /* 0x000fe20000000800 */
[C---:B------:R-:W-:Y:S01]  /*0430*/  LEA.HI R2, R7.reuse, R3, RZ, 0x1 ;  /* 0x0000000307027211 */ /* 0x040fe200078f08ff */
[----:B------:R-:W-:Y:S01]  /*0440*/  ULDC.U8 UR10, c[0x0][0x3d0] ;  /* 0x0000f400000a7ab9 */ /* 0x000fe20000000000 */
[----:B------:R-:W-:Y:S01]  /*0450*/  LOP3.LUT R0, R0, 0xfffffff8, RZ, 0xc0, !PT ;  /* 0xfffffff800007812 */ /* 0x000fe200078ec0ff */
[----:B------:R-:W-:Y:S01]  /*0460*/  ULDC UR54, c[0x0][0x224] ;  /* 0x0000890000367ab9 */ /* 0x000fe20000000800 */
[----:B------:R-:W-:Y:S01]  /*0470*/  LOP3.LUT R11, R7, 0xfffffff0, RZ, 0xc0, !PT ;  /* 0xfffffff0070b7812 */ /* 0x000fe200078ec0ff */
[----:B------:R-:W-:Y:S01]  /*0480*/  @UP5 UIMAD UR58, UR34, UR53, URZ ;  /* 0x00000035223a52a4 */ /* 0x000fe2000f8e023f */
[----:B------:R-:W-:Y:S01]  /*0490*/  LOP3.LUT P4, RZ, R6, 0x2, RZ, 0xc0, !PT ;  /* 0x0000000206ff7812 */ /* 0x000fe2000788c0ff */
[----:B------:R-:W-:Y:S01]  /*04a0*/  IMAD.IADD R5, R4, 0x1, -R0 ;  /* 0x0000000104057824 */ /* 0x000fe200078e0a00 */
[----:B------:R-:W-:Y:S01]  /*04b0*/  LOP3.LUT R0, R2, 0xfffffffe, RZ, 0xc0, !PT ;  /* 0xfffffffe02007812 */ /* 0x000fe200078ec0ff */
[----:B------:R-:W-:Y:S01]  /*04c0*/  IMAD.IADD R9, R9, 0x1, -R11 ;  /* 0x0000000109097824 */ /* 0x000fe200078e0a0b */
[----:B------:R-:W-:Y:S01]  /*04d0*/  SHF.R.S32.HI R2, RZ, 0x3, R200 ;  /* 0x00000003ff027819 */ /* 0x000fe200000114c8 */
[----:B------:R-:W-:Y:S01]  /*04e0*/  ULDC.64 UR6, c[0x0][0x118] ;  /* 0x0000460000067ab9 */ /* 0x000fe20000000a00 */
[----:B------:R-:W-:Y:S01]  /*04f0*/  LOP3.LUT P3, RZ, R6, 0x4, RZ, 0xc0, !PT ;  /* 0x0000000406ff7812 */ /* 0x000fe2000786c0ff */
[----:B------:R-:W-:Y:S01]  /*0500*/  IMAD.IADD R7, R3, 0x1, -R0 ;  /* 0x0000000103077824 */ /* 0x000fe200078e0a00 */
[----:B------:R-:W-:Y:S01]  /*0510*/  SHF.R.S32.HI R0, RZ, 0x1f, R8 ;  /* 0x0000001fff007819 */ /* 0x000fe20000011408 */
[----:B------:R-:W-:Y:S01]  /*0520*/  ULDC UR44, c[0x0][0x2e8] ;  /* 0x0000ba00002c7ab9 */ /* 0x000fe20000000800 */
[----:B------:R-:W-:Y:S01]  /*0530*/  SHF.R.S32.HI R4, RZ, 0x1f, R9 ;  /* 0x0000001fff047819 */ /* 0x000fe20000011409 */
[----:B------:R-:W-:Y:S01]  /*0540*/  ULDC UR43, c[0x0][0x2e8] ;  /* 0x0000ba00002b7ab9 */ /* 0x000fe20000000800 */
[----:B------:R-:W-:Y:S01]  /*0550*/  LEA.HI R16, R0, R8, RZ, 0x2 ;  /* 0x0000000800107211 */ /* 0x000fe200078f10ff */
[----:B------:R-:W-:Y:S01]  /*0560*/  IMAD.SHL.U32 R0, R2, 0x40, RZ ;  /* 0x0000004002007824 */ /* 0x000fe200078e00ff */
[----:B------:R-:W-:Y:S01]  /*0570*/  LEA.HI R11, R4, R9, RZ, 0x3 ;  /* 0x00000009040b7211 */ /* 0x000fe200078f18ff */
[----:B------:R-:W-:-:S02]  /*0580*/  ULOP3.LUT UR60, UR37, UR60, URZ, 0x3c, !UPT ;  /* 0x0000003c253c7292 */ /* 0x000fc4000f8e3c3f */
[----:B------:R-:W-:Y:S01]  /*0590*/  USHF.R.S32.HI UR61, URZ, 0x1f, UR37 ;  /* 0x0000001f3f3d7899 */ /* 0x000fe20008011425 */
[----:B------:R-:W-:Y:S01]  /*05a0*/  LOP3.LUT R0, R0, 0x1c0, RZ, 0xc0, !PT ;  /* 0x000001c000007812 */ /* 0x000fe200078ec0ff */
[----:B------:R-:W-:Y:S01]  /*05b0*/  UISETP.NE.AND UP6, UPT, UR10, URZ, UPT ;  /* 0x0000003f0a00728c */ /* 0x000fe2000bfc5270 */
[----:B------:R-:W-:Y:S01]  /*05c0*/  LOP3.LUT R4, R11, 0xfffffff8, RZ, 0xc0, !PT ;  /* 0xfffffff80b047812 */ /* 0x000fe200078ec0ff */
[----:B------:R-:W-:Y:S01]  /*05d0*/  UIMAD.WIDE.U32 UR46, UR38, UR48, URZ ;  /* 0x00000030262e72a5 */ /* 0x000fe2000f8e003f */
[----:B------:R-:W-:Y:S01]  /*05e0*/  LOP3.LUT R3, R0, 0x38, R250, 0xf8, !PT ;  /* 0x0000003800037812 */ /* 0x000fe200078ef8fa */
[----:B------:R-:W-:Y:S01]  /*05f0*/  UIMAD UR55, UR39, UR48, URZ ;  /* 0x00000030273772a4 */ /* 0x000fe2000f8e023f */
[----:B------:R-:W-:Y:S01]  /*0600*/  SHF.R.U32.HI R2, RZ, 0x3, R0 ;  /* 0x00000003ff027819 */ /* 0x000fe20000011600 */
[----:B------:R-:W-:Y:S01]  /*0610*/  IMAD.SHL.U32 R0, R6, 0x40, RZ ;  /* 0x0000004006007824 */ /* 0x000fe200078e00ff */
[----:B------:R-:W-:Y:S01]  /*0620*/  USHF.R.S32.HI UR57, URZ, 0x1f, UR51 ;  /* 0x0000001f3f397899 */ /* 0x000fe20008011433 */
[----:B------:R-:W-:Y:S01]  /*0630*/  IMAD.SHL.U32 R6, R7, 0x200, RZ ;  /* 0x0000020007067824 */ /* 0x000fe200078e00ff */
[----:B------:R-:W-:Y:S01]  /*0640*/  LOP3.LUT R12, R3, R2, RZ, 0x3c, !PT ;  /* 0x00000002030c7212 */ /* 0x000fe200078e3cff */
[----:B------:R-:W-:Y:S01]  /*0650*/  IMAD.SHL.U32 R2, R10, 0x10, RZ ;  /* 0x000000100a027824 */ /* 0x000fe200078e00ff */
[----:B------:R-:W-:Y:S01]  /*0660*/  LOP3.LUT R0, R0, 0x1c0, RZ, 0xc0, !PT ;  /* 0x000001c000007812 */ /* 0x000fe200078ec0ff */
[----:B------:R-:W-:Y:S01]  /*0670*/  IMAD.IADD R18, R9, 0x1, -R4 ;  /* 0x0000000109127824 */ /* 0x000fe200078e0a04 */
[----:B------:R-:W-:Y:S01]  /*0680*/  LOP3.LUT R3, R5, 0x1, RZ, 0xc0, !PT ;  /* 0x0000000105037812 */ /* 0x000fe200078ec0ff */
[----:B------:R-:W-:Y:S01]  /*0690*/  UIMAD UR54, UR4, UR54, URZ ;  /* 0x00000036043672a4 */ /* 0x000fe2000f8e023f */
[----:B------:R-:W-:Y:S01]  /*06a0*/  LOP3.LUT R2, R0, 0x30, R2, 0xf8, !PT ;  /* 0x0000003000027812 */ /* 0x000fe200078ef802 */
[----:B------:R-:W-:Y:S01]  /*06b0*/  @!UP5 UIMAD UR53, UR5, UR53, URZ ;  /* 0x000000350535d2a4 */ /* 0x000fe2000f8e023f */
[----:B------:R-:W-:Y:S01]  /*06c0*/  ISETP.NE.U32.AND P0, PT, R3, 0x1, PT ;  /* 0x000000010300780c */ /* 0x000fe20003f05070 */
[----:B------:R-:W-:Y:S01]  /*06d0*/  STL [R1+0x5c], R18 ;  /* 0x00005c1201007387 */ /* 0x000fe20000100800 */
[----:B------:R-:W-:Y:S01]  /*06e0*/  SHF.R.S32.HI R3, RZ, 0x6, R14 ;  /* 0x00000006ff037819 */ /* 0x000fe2000001140e */
[----:B------:R-:W-:Y:S01]  /*06f0*/  USHF.R.S32.HI UR52, URZ, 0x1f, UR45 ;  /* 0x0000001f3f347899 */ /* 0x000fe2000801142d */
[--C-:B------:R-:W-:Y:S01]  /*0700*/  LOP3.LUT R14, R2, 0x8, R200.reuse, 0xf8, !PT ;  /* 0x00000008020e7812 */ /* 0x100fe200078ef8c8 */
[----:B------:R-:W-:Y:S01]  /*0710*/  UMOV UR42, 0xffffc000 ;  /* 0xffffc000002a7882 */ /* 0x000fe20000000000 */
[----:B------:R-:W-:Y:S01]  /*0720*/  LOP3.LUT R200, R0, 0x8, R200, 0xf8, !PT ;  /* 0x0000000800c87812 */ /* 0x000fe200078ef8c8 */
[----:B------:R-:W-:Y:S01]  /*0730*/  IMAD.SHL.U32 R4, R3, 0x8, RZ ;  /* 0x0000000803047824 */ /* 0x000fe200078e00ff */
[----:B------:R-:W-:Y:S01]  /*0740*/  SHF.R.U32.HI R197, RZ, 0x3, R0 ;  /* 0x00000003ffc57819 */ /* 0x000fe20000011600 */
[----:B------:R-:W-:Y:S01]  /*0750*/  IMAD.SHL.U32 R0, R7, 0x20, RZ ;  /* 0x0000002007007824 */ /* 0x000fe200078e00ff */
[----:B------:R-:W-:Y:S01]  /*0760*/  R2P PR, R5, 0x6 ;  /* 0x0000000605007804 */ /* 0x000fe20000000000 */
[----:B------:R-:W-:Y:S01]  /*0770*/  IMAD R2, R3, 0x800, R6 ;  /* 0x0000080003027824 */ /* 0x000fe200078e0206 */
[----:B------:R-:W-:-:S02]  /*0780*/  LOP3.LUT R200, R200, R197, RZ, 0x3c, !PT ;  /* 0x000000c5c8c87212 */ /* 0x000fc400078e3cff */
[----:B------:R-:W-:Y:S02]  /*0790*/  LOP3.LUT R0, R0, 0x20, RZ, 0xc0, !PT ;  /* 0x0000002000007812 */ /* 0x000fe400078ec0ff */
[----:B------:R-:W-:Y:S01]  /*07a0*/  LOP3.LUT R197, R6, R14, R197, 0xf6, !PT ;  /* 0x0000000e06c57212 */ /* 0x000fe200078ef6c5 */
[----:B------:R-:W-:Y:S01]  /*07b0*/  IMAD.IADD R200, R2, 0x1, R200 ;  /* 0x0000000102c87824 */ /* 0x000fe200078e02c8 */
[----:B------:R-:W-:Y:S01]  /*07c0*/  LOP3.LUT R196, R0, 0x18, R4, 0xf8, !PT ;  /* 0x0000001800c47812 */ /* 0x000fe200078ef804 */
[----:B------:R-:W-:Y:S01]  /*07d0*/  IMAD.U32 R4, RZ, RZ, UR14 ;  /* 0x0000000eff047e24 */ /* 0x000fe2000f8e00ff */
[----:B------:R-:W-:Y:S01]  /*07e0*/  SHF.R.S32.HI R0, RZ, 0x7, R17 ;  /* 0x00000007ff007819 */ /* 0x000fe20000011411 */
[----:B------:R-:W-:Y:S01]  /*07f0*/  IMAD.SHL.U32 R2, R15, 0x2, RZ ;  /* 0x000000020f027824 */ /* 0x000fe200078e00ff */
[----:B------:R-:W-:Y:S01]  /*0800*/  SEL R228, R228, 0x10, !P0 ;  /* 0x00000010e4e47807 */ /* 0x000fe20004000000 */
[----:B------:R-:W-:Y:S02]  /*0810*/  IMAD.SHL.U32 R4, R5, 0x40, RZ ;  /* 0x0000004005047824 */ /* 0x000fe400078e00ff */
        /* <DEDUP_REMOVED lines=16> */
[----:B------:R-:W-:Y:S01]  /*0920*/  LOP3.LUT R3, R5, R3, RZ, 0x3c, !PT ;  /* 0x0000000305037212 */ /* 0x000fe200078e3cff */
[----:B------:R-:W-:Y:S02]  /*0930*/  IMAD.SHL.U32 R5, R18, 0x40, RZ ;  /* 0x0000004012057824 */ /* 0x000fe400078e00ff */
[----:B------:R-:W-:Y:S02]  /*0940*/  IMAD.IADD R9, R9, 0x1, R2 ;  /* 0x0000000109097824 */ /* 0x000fe400078e0202 */
[----:B------:R-:W-:Y:S01]  /*0950*/  IMAD.IADD R226, R3, 0x1, R0 ;  /* 0x0000000103e27824 */ /* 0x000fe200078e0200 */
[----:B------:R-:W-:Y:S01]  /*0960*/  LOP3.LUT R5, R5, 0x1c0, RZ, 0xc0, !PT ;  /* 0x000001c005057812 */ /* 0x000fe200078ec0ff */
[----:B------:R-:W-:-:S02]  /*0970*/  IMAD.U32 R0, RZ, RZ, UR9 ;  /* 0x00000009ff007e24 */ /* 0x000fc4000f8e00ff */
[----:B------:R-:W-:Y:S01]  /*0980*/  IMAD.U32 R2, RZ, RZ, UR8 ;  /* 0x00000008ff027e24 */ /* 0x000fe2000f8e00ff */
[----:B------:R-:W-:Y:S01]  /*0990*/  SHF.R.S32.HI R2, RZ, 0x2, R16 ;  /* 0x00000002ff027819 */ /* 0x000fe20000011410 */
[----:B------:R-:W-:Y:S01]  /*09a0*/  IMAD.SHL.U32 R0, R11, 0x40, RZ ;  /* 0x000000400b007824 */ /* 0x000fe200078e00ff */
[----:B------:R-:W-:Y:S01]  /*09b0*/  SHF.R.U32.HI R6, RZ, 0x3, R5 ;  /* 0x00000003ff067819 */ /* 0x000fe20000011605 */
[----:B------:R-:W-:Y:S02]  /*09c0*/  IMAD.SHL.U32 R3, R7, 0x8, RZ ;  /* 0x0000000807037824 */ /* 0x000fe400078e00ff */
[----:B------:R-:W-:Y:S01]  /*09d0*/  IMAD R8, R13, 0x10, R2 ;  /* 0x000000100d087824 */ /* 0x000fe200078e0202 */
[----:B------:R-:W-:Y:S01]  /*09e0*/  LOP3.LUT R0, R0, 0xfffffe00, RZ, 0xc0, !PT ;  /* 0xfffffe0000007812 */ /* 0x000fe200078ec0ff */
[----:B------:R-:W-:Y:S01]  /*09f0*/  IMAD.SHL.U32 R226, R226, 0x2, RZ ;  /* 0x00000002e2e27824 */ /* 0x000fe200078e00ff */
[----:B------:R-:W-:Y:S02]  /*0a00*/  LOP3.LUT R3, R5, 0x8, R3, 0xf8, !PT ;  /* 0x0000000805037812 */ /* 0x000fe400078ef803 */
[C-C-:B------:R-:W-:Y:S01]  /*0a10*/  LOP3.LUT R2, R6.reuse, R10, R5.reuse, 0x1e, !PT ;  /* 0x0000000a06027212 */ /* 0x140fe200078e1e05 */
[----:B------:R-:W-:Y:S01]  /*0a20*/  IMAD R4, R13, 0x400, R0 ;  /* 0x000004000d047824 */ /* 0x000fe200078e0200 */
[----:B------:R-:W-:Y:S01]  /*0a30*/  LOP3.LUT R196, R6, R196, R5, 0x1e, !PT ;  /* 0x000000c406c47212 */ /* 0x000fe200078e1e05 */
[----:B------:R-:W-:Y:S01]  /*0a40*/  STL [R1+0x2c], R8 ;  /* 0x00002c0801007387 */ /* 0x000fe20000100800 */
[----:B------:R-:W-:Y:S01]  /*0a50*/  LOP3.LUT R3, R3, R6, RZ, 0x3c, !PT ;  /* 0x0000000603037212 */ /* 0x000fe200078e3cff */
[----:B------:R-:W-:Y:S01]  /*0a60*/  IMAD.IADD R229, R226, 0x1, R228 ;  /* 0x00000001e2e57824 */ /* 0x000fe200078e02e4 */
[-C--:B------:R-:W-:Y:S01]  /*0a70*/  LOP3.LUT R206, R2, R0.reuse, RZ, 0xfc, !PT ;  /* 0x0000000002ce7212 */ /* 0x080fe200078efcff */
[----:B------:R-:W-:Y:S01]  /*0a80*/  IMAD.MOV.U32 R2, RZ, RZ, 0x40 ;  /* 0x00000040ff027424 */ /* 0x000fe200078e00ff */
[----:B------:R-:W-:Y:S01]  /*0a90*/  LOP3.LUT R196, R196, R0, RZ, 0xfc, !PT ;  /* 0x00000000c4c47212 */ /* 0x000fe200078efcff */
[----:B------:R-:W-:Y:S01]  /*0aa0*/  IMAD.IADD R207, R4, 0x1, R3 ;  /* 0x0000000104cf7824 */ /* 0x000fe200078e0203 */
[----:B------:R-:W-:Y:S01]  /*0ab0*/  IADD3 R0, R8, -0x40, RZ ;  /* 0xffffffc008007810 */ /* 0x000fe20007ffe0ff */
[----:B------:R-:W-:Y:S01]  /*0ac0*/  IMAD.MOV.U32 R4, RZ, RZ, 0x20 ;  /* 0x00000020ff047424 */ /* 0x000fe200078e00ff */
[----:B------:R-:W-:-:S02]  /*0ad0*/  IADD3 R5, R250, 0x40, RZ ;  /* 0x00000040fa057810 */ /* 0x000fc40007ffe0ff */
        /* <DEDUP_REMOVED lines=29> */
.L_x_2022:
        /* <DEDUP_REMOVED lines=53> */
.L_x_1950:
        /* <DEDUP_REMOVED lines=22> */
[----:B------:R-:W-:Y:S02]  /*1160*/  ULDC UR12, c[0x0][0x2e4] ;  /* 0x0000b900000c7ab9 */ /* 0x000fe40000000800 */
[----:B------:R-:W-:Y:S02]  /*1170*/  UIADD3 UR8, UR9, 0x3f, URZ ;  /* 0x0000003f09087890 */ /* 0x000fe4000fffe03f */
[----:B------:R-:W-:Y:S02]  /*1180*/  ULDC.64 UR10, c[0x0][0x190] ;  /* 0x00006400000a7ab9 */ /* 0x000fe40000000a00 */
[----:B------:R-:W-:Y:S02]  /*1190*/  UIADD3 UR4, UR4, UR12, -UR5 ;  /* 0x0000000c04047290 */ /* 0x000fe4000fffe805 */
[----:B------:R-:W-:-:S02]  /*11a0*/  UIMAD.WIDE.U32 UR16, UR15, UR10, URZ ;  /* 0x0000000a0f1072a5 */ /* 0x000fc4000f8e003f */
[----:B------:R-:W-:Y:S02]  /*11b0*/  USHF.R.S32.HI UR10, URZ, 0x1f, UR8 ;  /* 0x0000001f3f0a7899 */ /* 0x000fe40008011408 */
[----:B------:R-:W-:Y:S02]  /*11c0*/  UIADD3 UR4, UR4, 0x3f, URZ ;  /* 0x0000003f04047890 */ /* 0x000fe4000fffe03f */
[----:B------:R-:W-:Y:S02]  /*11d0*/  ULDC.64 UR12, c[0x0][0x178] ;  /* 0x00005e00000c7ab9 */ /* 0x000fe40000000a00 */
[----:B------:R-:W-:Y:S02]  /*11e0*/  ULEA.HI UR18, UR10, UR8, URZ, 0x6 ;  /* 0x000000080a127291 */ /* 0x000fe4000f8f303f */
[----:B------:R-:W-:Y:S02]  /*11f0*/  USHF.R.S32.HI UR8, URZ, 0x1f, UR4 ;  /* 0x0000001f3f087899 */ /* 0x000fe40008011404 */
[----:B------:R-:W-:-:S02]  /*1200*/  UIMAD UR14, UR41, UR12, URZ ;  /* 0x0000000c290e72a4 */ /* 0x000fc4000f8e023f */
        /* <DEDUP_REMOVED lines=16> */
[----:B------:R-:W-:Y:S02]  /*1310*/  @UP3 UIADD3 UR35, UR17, UR19, URZ ;  /* 0x0000001311233290 */ /* 0x000fe4000fffe03f */
[----:B------:R-:W-:Y:S02]  /*1320*/  ULEA UR17, UR33, 0xffffffc0, 0x6 ;  /* 0xffffffc021117891 */ /* 0x000fe4000f8e303f */
        /* <DEDUP_REMOVED lines=16> */
.L_x_1952:
        /* <DEDUP_REMOVED lines=18> */
.L_x_1953:
        /* <DEDUP_REMOVED lines=72> */
.L_x_1954:
[----:B------:R-:W-:Y:S02]  /*19d0*/  UMOV UR13, UR54 ;  /* 0x00000036000d7c82 */ /* 0x000fe40008000000 */
.L_x_1955:
[----:B------:R-:W1:Y:S01]  /*19e0*/  S2R R16, SR_TID.X ;  /* 0x0000000000107919 */ /* 0x000e620000002100 */
[----:B------:R-:W-:Y:S01]  /*19f0*/  UIADD3 UR10, UP4, UP3, UR10, UR45, UR51 ;  /* 0x0000002d0a0a7290 */ /* 0x000fe2000fb9e033 */
[----:B------:R-:W-:Y:S01]  /*1a00*/  SHF.R.S32.HI R251, RZ, 0x1f, R250 ;  /* 0x0000001ffffb7819 */ /* 0x000fe200000114fa */
[----:B------:R-:W-:Y:S01]  /*1a10*/  IMAD.U32 R8, RZ, RZ, UR17 ;  /* 0x00000011ff087e24 */ /* 0x000fe2000f8e00ff */
[----:B------:R-:W-:Y:S01]  /*1a20*/  BSSY B1, `(.L_x_1951) ;  /* 0x0000aae000017945 */ /* 0x000fe20003800000 */
[----:B------:R-:W-:Y:S02]  /*1a30*/  UIADD3 UR30, UP2, UP1, UR18, UR10, UR22 ;  /* 0x0000000a121e7290 */ /* 0x000fe4000f95e016 */
[----:B------:R-:W-:Y:S02]  /*1a40*/  UIADD3.X UR4, UR8, UR52, UR57, UP4, UP3 ;  /* 0x0000003408047290 */ /* 0x000fe4000a7e6439 */
[----:B------:R-:W-:-:S02]  /*1a50*/  ULDC.64 UR10, c[0x0][0x1a8] ;  /* 0x00006a00000a7ab9 */ /* 0x000fc40000000a00 */
[----:B------:R-:W-:Y:S02]  /*1a60*/  UIADD3.X UR28, UR12, UR4, UR16, UP2, UP1 ;  /* 0x000000040c1c7290 */ /* 0x000fe400097e2410 */
[----:B------:R-:W-:Y:S02]  /*1a70*/  UIMAD UR4, UR61, UR10, URZ ;  /* 0x0000000a3d0472a4 */ /* 0x000fe4000f8e023f */
[----:B------:R-:W-:Y:S02]  /*1a80*/  UMOV UR18, 0x4 ;  /* 0x0000000400127882 */ /* 0x000fe40000000000 */
        /* <DEDUP_REMOVED lines=9> */
[----:B------:R-:W-:Y:S02]  /*1b20*/  UIADD3 UR10, UR17, UR14, URZ ;  /* 0x0000000e110a7290 */ /* 0x000fe4000fffe03f */
[----:B------:R-:W-:Y:S01]  /*1b30*/  UIMAD UR8, UR17, UR11, UR4 ;  /* 0x0000000b110872a4 */ /* 0x000fe2000f8e0204 */
[----:B------:R-:W-:Y:S01]  /*1b40*/  SHF.R.S32.HI R15, RZ, 0x1f, R2 ;  /* 0x0000001fff0f7819 */ /* 0x000fe20000011402 */
[----:B------:R-:W-:Y:S01]  /*1b50*/  ULDC.64 UR14, c[0x0][0x200] ;  /* 0x00008000000e7ab9 */ /* 0x000fe20000000a00 */
[----:B------:R-:W-:Y:S01]  /*1b60*/  IADD3 R0, P0, R2, UR17, RZ ;  /* 0x0000001102007c10 */ /* 0x000fe2000ff1e0ff */
[----:B------:R-:W-:-:S02]  /*1b70*/  UIMAD.WIDE UR10, UR10, UR18, UR14 ;  /* 0x000000120a0a72a5 */ /* 0x000fc4000f8e020e */
[----:B------:R-:W-:Y:S01]  /*1b80*/  UIADD3 UR4, -UR5, UR9, UR20 ;  /* 0x0000000905047290 */ /* 0x000fe2000fffe114 */
[----:B------:R-:W-:Y:S01]  /*1b90*/  IADD3.X R3, R15, UR32, RZ, P0, !PT ;  /* 0x000000200f037c10 */ /* 0x000fe200087fe4ff */
[----:B------:R-:W-:-:S03]  /*1ba0*/  IMAD.WIDE.U32 R4, R0, c[0x0][0x190], R250 ;  /* 0x0000640000047a25 */ /* 0x000fc600078e00fa */
[----:B------:R-:W-:Y:S01]  /*1bb0*/  UMOV UR15, UR10 ;  /* 0x0000000a000f7c82 */ /* 0x000fe20008000000 */
[----:B------:R-:W-:Y:S01]  /*1bc0*/  IMAD R3, R3, c[0x0][0x190], RZ ;  /* 0x0000640003037a24 */ /* 0x000fe200078e02ff */
[----:B------:R-:W-:Y:S01]  /*1bd0*/  UIADD3 UR10, UR17, UR13, URZ ;  /* 0x0000000d110a7290 */ /* 0x000fe2000fffe03f */
[----:B------:R-:W-:Y:S01]  /*1be0*/  IADD3 R6, P0, R4, UR40, RZ ;  /* 0x0000002804067c10 */ /* 0x000fe2000ff1e0ff */
[----:B------:R-:W-:Y:S01]  /*1bf0*/  UMOV UR14, UR11 ;  /* 0x0000000b000e7c82 */ /* 0x000fe20008000000 */
[----:B------:R-:W-:Y:S01]  /*1c00*/  IMAD R0, R0, c[0x0][0x194], R3 ;  /* 0x0000650000007a24 */ /* 0x000fe200078e0203 */
[----:B------:R-:W-:Y:S01]  /*1c10*/  ULDC.64 UR16, c[0x0][0x3c8] ;  /* 0x0000f20000107ab9 */ /* 0x000fe20000000a00 */
[----:B------:R-:W-:Y:S01]  /*1c20*/  LEA.HI R3, R17, R16, RZ, 0x5 ;  /* 0x0000001011037211 */ /* 0x000fe200078f28ff */
[----:B------:R-:W-:Y:S02]  /*1c30*/  UIMAD.WIDE UR10, UR10, UR18, UR16 ;  /* 0x000000120a0a72a5 */ /* 0x000fe4000f8e0210 */
[----:B------:R-:W-:Y:S01]  /*1c40*/  IADD3.X R7, R5, UR35, R0, P0, !PT ;  /* 0x0000002305077c10 */ /* 0x000fe200087fe400 */
[----:B------:R-:W-:Y:S01]  /*1c50*/  ULDC UR18, c[0x0][0x2e8] ;  /* 0x0000ba0000127ab9 */ /* 0x000fe20000000800 */
[----:B------:R-:W-:Y:S01]  /*1c60*/  IADD3 R4, P0, R250, UR29, RZ ;  /* 0x0000001dfa047c10 */ /* 0x000fe2000ff1e0ff */
[----:B------:R-:W-:Y:S01]  /*1c70*/  UIADD3 UR4, UR4, -UR18, URZ ;  /* 0x8000001204047290 */ /* 0x000fe2000fffe03f */
[----:B------:R-:W-:Y:S01]  /*1c80*/  LOP3.LUT R0, R3, 0xffffffe0, RZ, 0xc0, !PT ;  /* 0xffffffe003007812 */ /* 0x000fe200078ec0ff */
[----:B------:R-:W-:Y:S01]  /*1c90*/  UMOV UR17, UR10 ;  /* 0x0000000a00117c82 */ /* 0x000fe20008000000 */
[----:B------:R-:W-:Y:S01]  /*1ca0*/  IADD3.X R5, R251, UR31, RZ, P0, !PT ;  /* 0x0000001ffb057c10 */ /* 0x000fe200087fe4ff */
[----:B------:R-:W-:Y:S01]  /*1cb0*/  USHF.R.S32.HI UR18, URZ, 0x1f, UR4 ;  /* 0x0000001f3f127899 */ /* 0x000fe20008011404 */
[----:B------:R-:W-:Y:S01]  /*1cc0*/  SHF.R.S32.HI R3, RZ, 0x5, R3 ;  /* 0x00000005ff037819 */ /* 0x000fe20000011403 */
[----:B------:R-:W-:Y:S01]  /*1cd0*/  IMAD.IADD R0, R16, 0x1, -R0 ;  /* 0x0000000110007824 */ /* 0x000fe200078e0a00 */
[----:B------:R-:W-:Y:S01]  /*1ce0*/  UMOV UR16, UR11 ;  /* 0x0000000b00107c82 */ /* 0x000fe20008000000 */
[----:B------:R-:W-:Y:S01]  /*1cf0*/  IMAD.WIDE.U32 R4, R8, c[0x0][0x370], R4 ;  /* 0x0000dc0008047a25 */ /* 0x000fe200078e0004 */
[----:B------:R-:W-:-:S03]  /*1d00*/  ULEA.HI UR18, UR18, UR4, URZ, 0x6 ;  /* 0x0000000412127291 */ /* 0x000fc6000f8f303f */
[----:B------:R-:W-:Y:S01]  /*1d10*/  IMAD R0, R3, UR50, R0 ;  /* 0x0000003203007c24 */ /* 0x000fe2000f8e0200 */
[----:B------:R-:W-:Y:S01]  /*1d20*/  USHF.R.S32.HI UR18, URZ, 0x6, UR18 ;  /* 0x000000063f127899 */ /* 0x000fe20008011412 */
[----:B------:R-:W-:Y:S01]  /*1d30*/  IADD3 R5, R5, UR8, RZ ;  /* 0x0000000805057c10 */ /* 0x000fe2000fffe0ff */
[----:B------:R-:W-:Y:S01]  /*1d40*/  IMAD.U32 R3, RZ, RZ, UR37 ;  /* 0x00000025ff037e24 */ /* 0x000fe2000f8e00ff */
[----:B------:R-:W-:Y:S01]  /*1d50*/  UIADD3 UR8, UR33, -0x1, URZ ;  /* 0xffffffff21087890 */ /* 0x000fe2000fffe03f */
[C---:B------:R-:W-:Y:S01]  /*1d60*/  IADD3 R9, P0, R0.reuse, UR30, RZ ;  /* 0x0000001e00097c10 */ /* 0x040fe2000ff1e0ff */
[----:B------:R-:W-:Y:S01]  /*1d70*/  UISETP.LT.AND UP1, UPT, URZ, UR18, UPT ;  /* 0x000000123f00728c */ /* 0x000fe2000bf21270 */
[C---:B------:R-:W-:Y:S02]  /*1d80*/  IMAD.WIDE.U32 R4, R3.reuse, c[0x0][0x378], R4 ;  /* 0x0000de0003047a25 */ /* 0x040fe400078e0004 */
[----:B------:R-:W-:Y:S01]  /*1d90*/  LEA.HI.X.SX32 R0, R0, UR28, 0x1, P0 ;  /* 0x0000001c00007c11 */ /* 0x000fe200080f0eff */
[----:B------:R-:W-:Y:S01]  /*1da0*/  USEL UR18, URZ, UR18, !UP1 ;  /* 0x000000123f127287 */ /* 0x000fe2000c800000 */
[----:B------:R-:W-:Y:S01]  /*1db0*/  IMAD.WIDE.U32 R6, R3, c[0x0][0x1a8], R6 ;  /* 0x00006a0003067a25 */ /* 0x000fe200078e0006 */
[----:B------:R-:W-:-:S02]  /*1dc0*/  IADD3 R5, R5, UR12, RZ ;  /* 0x0000000c05057c10 */ /* 0x000fc4000fffe0ff */
[----:B------:R-:W-:Y:S01]  /*1dd0*/  UISETP.GT.AND UP1, UPT, UR33, UR18, UPT ;  /* 0x000000122100728c */ /* 0x000fe2000bf24270 */
[----:B------:R-:W-:Y:S01]  /*1de0*/  IMAD R3, R15, c[0x0][0x370], RZ ;  /* 0x0000dc000f037a24 */ /* 0x000fe200078e02ff */
[----:B------:R-:W-:Y:S01]  /*1df0*/  IADD3 R10, R7, UR22, RZ ;  /* 0x00000016070a7c10 */ /* 0x000fe2000fffe0ff */
[C---:B------:R-:W-:Y:S01]  /*1e00*/  IMAD.WIDE.U32 R4, R2.reuse, c[0x0][0x370], R4 ;  /* 0x0000dc0002047a25 */ /* 0x040fe200078e0004 */
[----:B------:R-:W-:Y:S02]  /*1e10*/  LEA R225, P2, R9, c[0x0][0x350], 0x2 ;  /* 0x0000d40009e17a11 */ /* 0x000fe400078410ff */
[----:B------:R-:W-:Y:S01]  /*1e20*/  PLOP3.LUT P0, PT, PT, PT, UP1, 0x80, 0x0 ;  /* 0x000000000000781c */ /* 0x000fe20003f0f018 */
[----:B------:R-:W-:Y:S01]  /*1e30*/  IMAD R3, R2, c[0x0][0x374], R3 ;  /* 0x0000dd0002037a24 */ /* 0x000fe200078e0203 */
[----:B------:R-:W-:Y:S02]  /*1e40*/  LEA R244, P3, R4, c[0x0][0x330], 0x1 ;  /* 0x0000cc0004f47a11 */ /* 0x000fe400078608ff */
[----:B------:R-:W-:Y:S01]  /*1e50*/  LEA R246, P4, R6, c[0x0][0x160], 0x1 ;  /* 0x0000580006f67a11 */ /* 0x000fe200078808ff */
[----:B------:R-:W-:Y:S01]  /*1e60*/  IMAD.IADD R3, R5, 0x1, R3 ;  /* 0x0000000105037824 */ /* 0x000fe200078e0203 */
[----:B------:R-:W-:-:S02]  /*1e70*/  LEA.HI.X R224, R9, c[0x0][0x354], R0, 0x2, P2 ;  /* 0x0000d50009e07a11 */ /* 0x000fc400010f1400 */
[----:B------:R-:W-:Y:S02]  /*1e80*/  LEA.HI.X R247, R6, c[0x0][0x164], R10, 0x1, P4 ;  /* 0x0000590006f77a11 */ /* 0x000fe400020f0c0a */
[----:B------:R-:W-:-:S03]  /*1e90*/  LEA.HI.X R245, R4, c[0x0][0x334], R3, 0x1, P3 ;  /* 0x0000cd0004f57a11 */ /* 0x000fc600018f0c03 */
        /* <DEDUP_REMOVED lines=19> */
.L_x_1957:
        /* <DEDUP_REMOVED lines=18> */
.L_x_1958:
        /* <DEDUP_REMOVED lines=31> */
.L_x_1960:
[----:B-1----:R-:W-:Y:S05]  /*22e0*/  BSYNC B0 ;  /* 0x0000000000007941 */ /* 0x002fea0003800000 */
.L_x_1959:
        /* <DEDUP_REMOVED lines=18> */
.L_x_1962:
[----:B------:R-:W-:Y:S05]  /*2410*/  BSYNC B0 ;  /* 0x0000000000007941 */ /* 0x000fea0003800000 */
.L_x_1961:
        /* <DEDUP_REMOVED lines=18> */
.L_x_1964:
[----:B------:R-:W-:Y:S05]  /*2540*/  BSYNC B0 ;  /* 0x0000000000007941 */ /* 0x000fea0003800000 */
.L_x_1963:
        /* <DEDUP_REMOVED lines=17> */
.L_x_1966:
[----:B------:R-:W-:Y:S05]  /*2660*/  BSYNC B0 ;  /* 0x0000000000007941 */ /* 0x000fea0003800000 */
.L_x_1965:
[----:B------:R-:W-:Y:S01]  /*2670*/  ULDC.64 UR4, c[0x0][0x3a8] ;  /* 0x0000ea0000047ab9 */ /* 0x000fe20000000a00 */
[----:B-1----:R-:W-:Y:S01]  /*2680*/  IMAD.U32 R4, RZ, RZ, UR20 ;  /* 0x00000014ff047e24 */ /* 0x002fe2000f8e00ff */
[----:B------:R-:W-:Y:S01]  /*2690*/  UIMAD UR4, UR19, UR4, URZ ;  /* 0x00000004130472a4 */ /* 0x000fe2000f8e023f */
[----:B------:R-:W-:Y:S02]  /*26a0*/  BSSY B0, `(.L_x_1967) ;  /* 0x0000019000007945 */ /* 0x000fe40003800000 */
[----:B------:R-:W-:Y:S01]  /*26b0*/  IMAD.WIDE.U32 R4, R4, c[0x0][0x3a8], R250 ;  /* 0x0000ea0004047a25 */ /* 0x000fe200078e00fa */
[----:B------:R-:W-:-:S04]  /*26c0*/  UIMAD UR4, UR20, UR5, UR4 ;  /* 0x00000005140472a4 */ /* 0x000fc8000f8e0204 */
[----:B------:R-:W-:Y:S02]  /*26d0*/  IADD3 R4, P0, R4, UR10, RZ ;  /* 0x0000000a04047c10 */ /* 0x000fe4000ff1e0ff */
[----:B------:R-:W-:Y:S01]  /*26e0*/  MOV R0, UR4 ;  /* 0x0000000400007c02 */ /* 0x000fe20008000f00 */
[----:B------:R-:W-:Y:S02]  /*26f0*/  ULDC.64 UR4, c[0x0][0x3c0] ;  /* 0x0000f00000047ab9 */ /* 0x000fe40000000a00 */
        /* <DEDUP_REMOVED lines=19> */
.L_x_1968:
[----:B------:R-:W-:Y:S05]  /*2830*/  BSYNC B0 ;  /* 0x0000000000007941 */ /* 0x000fea0003800000 */
.L_x_1967:
        /* <DEDUP_REMOVED lines=16> */
.L_x_1970:
[----:B------:R-:W-:Y:S05]  /*2940*/  BSYNC B0 ;  /* 0x0000000000007941 */ /* 0x000fea0003800000 */
.L_x_1969:
        /* <DEDUP_REMOVED lines=16> */
.L_x_1972:
[----:B------:R-:W-:Y:S05]  /*2a50*/  BSYNC B0 ;  /* 0x0000000000007941 */ /* 0x000fea0003800000 */
.L_x_1971:
        /* <DEDUP_REMOVED lines=16> */
.L_x_1956:
        /* <DEDUP_REMOVED lines=28> */
.L_x_1975:
[----:B------:R-:W-:Y:S05]  /*2d20*/  BSYNC B0 ;  /* 0x0000000000007941 */ /* 0x000fea0003800000 */
.L_x_1974:
        /* <DEDUP_REMOVED lines=30> */
.L_x_1977:
[----:B------:R-:W-:Y:S05]  /*2f10*/  BSYNC B0 ;  /* 0x0000000000007941 */ /* 0x000fea0003800000 */
.L_x_1976:
        /* <DEDUP_REMOVED lines=15> */
.L_x_1979:
        /* <DEDUP_REMOVED lines=20> */
.L_x_1980:
[----:B------:R-:W-:Y:S05]  /*3150*/  BSYNC B0 ;  /* 0x0000000000007941 */ /* 0x000fea0003800000 */
.L_x_1978:
        /* <DEDUP_REMOVED lines=14> */
.L_x_1982:
        /* <DEDUP_REMOVED lines=28> */
.L_x_1983:
[----:B------:R-:W-:Y:S05]  /*3400*/  BSYNC B0 ;  /* 0x0000000000007941 */ /* 0x000fea0003800000 */
.L_x_1981:
[----:B------:R-:W5:Y:S01]  /*3410*/  LDL R18, [R1+0x2c] ;  /* 0x00002c0001127983 */ /* 0x000f620000100800 */
[----:B------:R-:W-:Y:S01]  /*3420*/  IMAD.MOV.U32 R19, RZ, RZ, 0x7f800000 ;  /* 0x7f800000ff137424 */ /* 0x000fe200078e00ff */
[----:B------:R-:W-:Y:S01]  /*3430*/  ULDC.64 UR10, c[0x0][0x198] ;  /* 0x00006600000a7ab9 */ /* 0x000fe20000000a00 */
[----:B------:R-:W-:Y:S01]  /*3440*/  IMAD.MOV.U32 R20, RZ, RZ, 0x7f800000 ;  /* 0x7f800000ff147424 */ /* 0x000fe200078e00ff */
[----:B------:R-:W-:Y:S01]  /*3450*/  UIMAD UR10, UR19, UR10, URZ ;  /* 0x0000000a130a72a4 */ /* 0x000fe2000f8e023f */
[----:B------:R-:W-:Y:S02]  /*3460*/  IMAD.MOV.U32 R21, RZ, RZ, 0x7f800000 ;  /* 0x7f800000ff157424 */ /* 0x000fe400078e00ff */
[----:B------:R-:W-:Y:S01]  /*3470*/  IMAD.MOV.U32 R22, RZ, RZ, 0x7f800000 ;  /* 0x7f800000ff167424 */ /* 0x000fe200078e00ff */
[----:B------:R-:W-:Y:S01]  /*3480*/  UIMAD UR10, UR20, UR11, UR10 ;  /* 0x0000000b140a72a4 */ /* 0x000fe2000f8e020a */
[----:B------:R-:W-:-:S04]  /*3490*/  IMAD.U32 R6, RZ, RZ, UR20 ;  /* 0x00000014ff067e24 */ /* 0x000fc8000f8e00ff */
[----:B------:R-:W-:-:S04]  /*34a0*/  IMAD.WIDE.U32 R6, R6, c[0x0][0x198], R250 ;  /* 0x0000660006067a25 */ /* 0x000fc800078e00fa */
[----:B------:R-:W-:Y:S01]  /*34b0*/  IMAD.U32 R10, RZ, RZ, UR10 ;  /* 0x0000000aff0a7e24 */ /* 0x000fe2000f8e00ff */
[----:B------:R-:W-:Y:S02]  /*34c0*/  IADD3 R6, P1, R6, UR23, RZ ;  /* 0x0000001706067c10 */ /* 0x000fe4000ff3e0ff */
[C---:B-----5:R-:W-:Y:S02]  /*34d0*/  IADD3 R3, R18.reuse, 0x28, RZ ;  /* 0x0000002812037810 */ /* 0x060fe40007ffe0ff */
[----:B-1----:R-:W-:Y:S02]  /*34e0*/  IADD3 R4, R18, 0x20, RZ ;  /* 0x0000002012047810 */ /* 0x002fe40007ffe0ff */
[----:B------:R-:W-:Y:S02]  /*34f0*/  ISETP.GE.AND P3, PT, R3, UR4, PT ;  /* 0x0000000403007c0c */ /* 0x000fe4000bf66270 */
[----:B------:R-:W-:Y:S01]  /*3500*/  ISETP.GE.AND P4, PT, R4, UR4, PT ;  /* 0x0000000404007c0c */ /* 0x000fe2000bf86270 */
[C---:B------:R-:W-:Y:S01]  /*3510*/  IMAD.SHL.U32 R4, R18.reuse, 0x4, RZ ;  /* 0x0000000412047824 */ /* 0x040fe200078e00ff */
[----:B------:R-:W-:-:S02]  /*3520*/  IADD3 R5, R18, 0x8, RZ ;  /* 0x0000000812057810 */ /* 0x000fc40007ffe0ff */
[----:B------:R-:W-:Y:S02]  /*3530*/  SHF.R.S32.HI R12, RZ, 0x1f, R18 ;  /* 0x0000001fff0c7819 */ /* 0x000fe40000011412 */
[----:B------:R-:W-:Y:S02]  /*3540*/  ISETP.GE.AND P5, PT, R5, UR4, PT ;  /* 0x0000000405007c0c */ /* 0x000fe4000bfa6270 */
[----:B------:R-:W-:Y:S02]  /*3550*/  IADD3 R4, P2, R4, UR15, RZ ;  /* 0x0000000f04047c10 */ /* 0x000fe4000ff5e0ff */
[C---:B------:R-:W-:Y:S02]  /*3560*/  SHF.L.U64.HI R5, R18.reuse, 0x2, R12 ;  /* 0x0000000212057819 */ /* 0x040fe4000001020c */
[----:B------:R-:W-:Y:S02]  /*3570*/  ISETP.GE.AND P6, PT, R18, UR4, PT ;  /* 0x0000000412007c0c */ /* 0x000fe4000bfc6270 */
[----:B------:R-:W-:-:S02]  /*3580*/  IADD3.X R5, R5, UR14, RZ, P2, !PT ;  /* 0x0000000e05057c10 */ /* 0x000fc400097fe4ff */
[----:B------:R-:W-:Y:S02]  /*3590*/  SHF.R.S32.HI R9, RZ, 0x1f, R3 ;  /* 0x0000001fff097819 */ /* 0x000fe40000011403 */
[C---:B------:R-:W-:Y:S01]  /*35a0*/  @!P3 LEA R8, P2, R3.reuse, UR15, 0x2 ;  /* 0x0000000f0308bc11 */ /* 0x040fe2000f8410ff */
[----:B------:R-:W5:Y:S03]  /*35b0*/  @!P4 LDG.E R20, [R4.64+0x80] ;  /* 0x000080060414c981 */ /* 0x000f66000c1e1900 */
[----:B------:R-:W-:Y:S01]  /*35c0*/  @!P3 LEA.HI.X R9, R3, UR14, R9, 0x2, P2 ;  /* 0x0000000e0309bc11 */ /* 0x000fe200090f1409 */
[----:B--2---:R-:W2:Y:S04]  /*35d0*/  @!P5 LDG.E R21, [R4.64+0x20] ;  /* 0x000020060415d981 */ /* 0x004ea8000c1e1900 */
[----:B---3--:R-:W3:Y:S04]  /*35e0*/  @!P3 LDG.E R19, [R8.64] ;  /* 0x000000060813b981 */ /* 0x008ee8000c1e1900 */
[----:B----4-:R-:W4:Y:S01]  /*35f0*/  @!P6 LDG.E R22, [R4.64] ;  /* 0x000000060416e981 */ /* 0x010f22000c1e1900 */
[----:B------:R-:W-:-:S06]  /*3600*/  UIMAD UR4, UR36, -0x80, UR5 ;  /* 0xffffff80240478a4 */ /* 0x000fcc000f8e0205 */
        /* <DEDUP_REMOVED lines=9> */
[----:B---3--:R1:W-:Y:S04]  /*36a0*/  STL [R1+0x8], R19 ;  /* 0x0000081301007387 */ /* 0x0083e80000100800 */
[----:B-----5:R1:W-:Y:S04]  /*36b0*/  STL [R1+0x4], R20 ;  /* 0x0000041401007387 */ /* 0x0203e80000100800 */
[----:B--2---:R1:W-:Y:S04]  /*36c0*/  STL [R1+0x10], R21 ;  /* 0x0000101501007387 */ /* 0x0043e80000100800 */
[----:B----4-:R1:W-:Y:S01]  /*36d0*/  STL [R1+0xc], R22 ;  /* 0x00000c1601007387 */ /* 0x0103e20000100800 */
[----:B------:R-:W-:Y:S05]  /*36e0*/  @P6 BRA `(.L_x_1985) ;  /* 0x0000018000006947 */ /* 0x000fea0003800000 */
[----:B-1----:R-:W2:Y:S01]  /*36f0*/  LDL R19, [R1] ;  /* 0x0000000001137983 */ /* 0x002ea20000100800 */
[----:B------:R-:W-:Y:S01]  /*3700*/  ISETP.GE.AND P2, PT, R250, c[0x0][0x220], PT ;  /* 0x00008800fa007a0c */ /* 0x000fe20003f46270 */
[----:B------:R-:W-:Y:S01]  /*3710*/  IMAD R3, R15, c[0x0][0x198], RZ ;  /* 0x000066000f037a24 */ /* 0x000fe200078e02ff */
[----:B------:R-:W-:Y:S01]  /*3720*/  MOV R5, R10 ;  /* 0x0000000a00057202 */ /* 0x000fe20000000f00 */
[----:B------:R-:W-:-:S02]  /*3730*/  IMAD.MOV.U32 R4, RZ, RZ, R6 ;  /* 0x000000ffff047224 */ /* 0x000fc400078e0006 */
        /* <DEDUP_REMOVED lines=19> */
.L_x_1985:
[----:B------:R-:W-:Y:S05]  /*3870*/  BSYNC B0 ;  /* 0x0000000000007941 */ /* 0x000fea0003800000 */
.L_x_1984:
        /* <DEDUP_REMOVED lines=31> */
.L_x_1987:
[----:B------:R-:W-:Y:S05]  /*3a70*/  BSYNC B0 ;  /* 0x0000000000007941 */ /* 0x000fea0003800000 */
.L_x_1986:
        /* <DEDUP_REMOVED lines=32> */
.L_x_1989:
[----:B------:R-:W-:Y:S05]  /*3c80*/  BSYNC B0 ;  /* 0x0000000000007941 */ /* 0x000fea0003800000 */
.L_x_1988:
        /* <DEDUP_REMOVED lines=31> */
.L_x_1991:
[----:B------:R-:W-:Y:S05]  /*3e80*/  BSYNC B0 ;  /* 0x0000000000007941 */ /* 0x000fea0003800000 */
.L_x_1990:
[----:B------:R-:W-:Y:S01]  /*3e90*/  ULDC.64 UR10, c[0x0][0x1a0] ;  /* 0x00006800000a7ab9 */ /* 0x000fe20000000a00 */
[----:B-1----:R-:W-:Y:S01]  /*3ea0*/  MOV R4, UR20 ;  /* 0x0000001400047c02 */ /* 0x002fe20008000f00 */
[----:B------:R-:W-:Y:S01]  /*3eb0*/  UIMAD UR4, UR19, UR10, URZ ;  /* 0x0000000a130472a4 */ /* 0x000fe2000f8e023f */
[----:B------:R1:W-:Y:S01]  /*3ec0*/  @P6 STS.128 [R0+0x14000], RZ ;  /* 0x014000ff00006388 */ /* 0x0003e20000000c00 */
[----:B------:R-:W-:Y:S02]  /*3ed0*/  BSSY B0, `(.L_x_1992) ;  /* 0x0000024000007945 */ /* 0x000fe40003800000 */
[----:B------:R-:W-:Y:S01]  /*3ee0*/  UIMAD UR4, UR20, UR11, UR4 ;  /* 0x0000000b140472a4 */ /* 0x000fe2000f8e0204 */
[----:B------:R1:W-:Y:S01]  /*3ef0*/  @P6 STS.128 [R0+0x18000], RZ ;  /* 0x018000ff00006388 */ /* 0x0003e20000000c00 */
[----:B------:R-:W-:-:S04]  /*3f00*/  IMAD.WIDE.U32 R4, R4, c[0x0][0x1a0], R250 ;  /* 0x0000680004047a25 */ /* 0x000fc800078e00fa */
[----:B------:R-:W-:Y:S02]  /*3f10*/  MOV R3, UR4 ;  /* 0x0000000400037c02 */ /* 0x000fe40008000f00 */
[----:B------:R-:W-:-:S04]  /*3f20*/  IADD3 R6, P1, R4, UR26, RZ ;  /* 0x0000001a04067c10 */ /* 0x000fc8000ff3e0ff */
        /* <DEDUP_REMOVED lines=30> */
.L_x_1993:
[----:B-1----:R-:W-:Y:S05]  /*4110*/  BSYNC B0 ;  /* 0x0000000000007941 */ /* 0x002fea0003800000 */
.L_x_1992:
        /* <DEDUP_REMOVED lines=30> */
.L_x_1995:
[----:B------:R-:W-:Y:S05]  /*4300*/  BSYNC B0 ;  /* 0x0000000000007941 */ /* 0x000fea0003800000 */
.L_x_1994:
        /* <DEDUP_REMOVED lines=30> */
.L_x_1997:
[----:B------:R-:W-:Y:S05]  /*44f0*/  BSYNC B0 ;  /* 0x0000000000007941 */ /* 0x000fea0003800000 */
.L_x_1996:
        /* <DEDUP_REMOVED lines=29> */
.L_x_1999:
[----:B------:R-:W-:Y:S05]  /*46d0*/  BSYNC B0 ;  /* 0x0000000000007941 */ /* 0x000fea0003800000 */
.L_x_1998:
[----:B------:R-:W-:Y:S01]  /*46e0*/  ULDC.64 UR12, c[0x0][0x318] ;  /* 0x0000c600000c7ab9 */ /* 0x000fe20000000a00 */
[----:B------:R-:W5:Y:S01]  /*46f0*/  LDL R5, [R1+0x5c] ;  /* 0x00005c0001057983 */ /* 0x000f620000100800 */
[----:B------:R-:W-:Y:S02]  /*4700*/  UISETP.NE.U32.AND UP1, UPT, URZ, UR12, UPT ;  /* 0x0000000c3f00728c */ /* 0x000fe4000bf25070 */
[----:B------:R-:W-:Y:S01]  /*4710*/  ULDC.64 UR22, c[0x0][0x320] ;  /* 0x0000c80000167ab9 */ /* 0x000fe20000000a00 */
[----:B-1234-:R-:W-:Y:S01]  /*4720*/  LEA.HI R0, R17, R16, RZ, 0x6 ;  /* 0x0000001011007211 */ /* 0x01efe200078f30ff */
[----:B------:R-:W-:Y:S01]  /*4730*/  UISETP.NE.AND.EX UP1, UPT, URZ, UR13, UPT, UP1 ;  /* 0x0000000d3f00728c */ /* 0x000fe2000bf25310 */
[----:B------:R-:W0:Y:S05]  /*4740*/  LDGDEPBAR ;  /* 0x00000000000079af */ /* 0x000e2a0000000000 */
        /* <DEDUP_REMOVED lines=11> */
[----:B------:R1:W2:Y:S01]  /*4800*/  @P1 LDG.E R2, [R2.64] ;  /* 0x0000000602021981 */ /* 0x0002a2000c1e1900 */
[----:B------:R-:W2:Y:S01]  /*4810*/  @P1 MUFU.RCP R4, c[0x0][0x238] ;  /* 0x00008e0000041b08 */ /* 0x000ea20000001000 */
[----:B------:R-:W-:Y:S01]  /*4820*/  SHF.R.S32.HI R0, RZ, 0x6, R0 ;  /* 0x00000006ff007819 */ /* 0x000fe20000011400 */
[----:B------:R-:W-:Y:S01]  /*4830*/  IMAD.MOV.U32 R204, RZ, RZ, 0x40 ;  /* 0x00000040ffcc7424 */ /* 0x000fe200078e00ff */
[----:B------:R-:W-:Y:S01]  /*4840*/  MOV R205, 0x20 ;  /* 0x0000002000cd7802 */ /* 0x000fe20000000f00 */
[----:B------:R-:W-:Y:S01]  /*4850*/  IMAD.MOV.U32 R233, RZ, RZ, R208 ;  /* 0x000000ffffe97224 */ /* 0x000fe200078e00d0 */
        /* <DEDUP_REMOVED lines=23> */
[----:B------:R-:W-:Y:S01]  /*49d0*/  CS2R R120, SRZ ;  /* 0x0000000000787805 */ /* 0x000fe2000001ff00 */
[----:B------:R-:W-:Y:S01]  /*49e0*/  LOP3.LUT R3, R0, 0x6, R3, 0xf8, !PT ;  /* 0x0000000600037812 */ /* 0x000fe200078ef803 */
[----:B------:R-:W-:Y:S01]  /*49f0*/  IMAD.U32 R0, RZ, RZ, UR36 ;  /* 0x00000024ff007e24 */ /* 0x000fe2000f8e00ff */
[----:B------:R-:W-:Y:S01]  /*4a00*/  CS2R R118, SRZ ;  /* 0x0000000000767805 */ /* 0x000fe2000001ff00 */
[----:B------:R-:W-:Y:S01]  /*4a10*/  CS2R R116, SRZ ;  /* 0x0000000000747805 */ /* 0x000fe2000001ff00 */
[----:B------:R-:W-:Y:S01]  /*4a20*/  CS2R R110, SRZ ;  /* 0x00000000006e7805 */ /* 0x000fe2000001ff00 */
[----:B------:R-:W-:Y:S01]  /*4a30*/  IMAD R209, R0, 0x80, R3 ;  /* 0x0000008000d17824 */ /* 0x000fe200078e0203 */
        /* <DEDUP_REMOVED lines=8> */
[----:B------:R-:W-:Y:S01]  /*4ac0*/  SHF.L.U32 R198, R0, 0x1, RZ ;  /* 0x0000000100c67819 */ /* 0x000fe200000006ff */
[----:B------:R-:W-:Y:S01]  /*4ad0*/  IMAD.MOV.U32 R0, RZ, RZ, c[0x0][0x22c] ;  /* 0x00008b00ff007624 */ /* 0x000fe200078e00ff */
[----:B------:R-:W-:Y:S01]  /*4ae0*/  CS2R R100, SRZ ;  /* 0x0000000000647805 */ /* 0x000fe2000001ff00 */
[----:B------:R-:W-:Y:S01]  /*4af0*/  CS2R R94, SRZ ;  /* 0x00000000005e7805 */ /* 0x000fe2000001ff00 */
[----:B------:R-:W-:Y:S01]  /*4b00*/  CS2R R92, SRZ ;  /* 0x00000000005c7805 */ /* 0x000fe2000001ff00 */
[----:B------:R-:W-:Y:S01]  /*4b10*/  IMAD R0, R0, c[0x0][0x1c0], RZ ;  /* 0x0000700000007a24 */ /* 0x000fe200078e02ff */
[----:B------:R-:W-:Y:S01]  /*4b20*/  CS2R R98, SRZ ;  /* 0x0000000000627805 */ /* 0x000fe2000001ff00 */
[----:B------:R-:W-:Y:S01]  /*4b30*/  CS2R R96, SRZ ;  /* 0x0000000000607805 */ /* 0x000fe2000001ff00 */
[----:B------:R-:W-:Y:S01]  /*4b40*/  CS2R R90, SRZ ;  /* 0x00000000005a7805 */ /* 0x000fe2000001ff00 */
        /* <DEDUP_REMOVED lines=28> */
[----:B------:R-:W-:-:S02]  /*4d10*/  UMOV UR4, URZ ;  /* 0x0000003f00047c82 */ /* 0x000fc40008000000 */
[----:B------:R-:W-:Y:S02]  /*4d20*/  ULDC UR13, c[0x0][0x2e4] ;  /* 0x0000b900000d7ab9 */ /* 0x000fe40000000800 */
[----:B------:R-:W-:Y:S01]  /*4d30*/  UIADD3 UR19, UR20, 0x80, URZ ;  /* 0x0000008014137890 */ /* 0x000fe2000fffe03f */
[----:B--2---:R-:W-:Y:S01]  /*4d40*/  @P1 FMUL.FTZ R2, R2, R4 ;  /* 0x0000000402021220 */ /* 0x004fe20000410000 */
[----:B------:R-:W-:-:S03]  /*4d50*/  IADD3 R4, R3, 0x40, RZ ;  /* 0x0000004003047810 */ /* 0x000fc60007ffe0ff */
[----:B------:R1:W2:Y:S01]  /*4d60*/  @P1 R2UR UR10, R2 ;  /* 0x00000000020a13c2 */ /* 0x0002a200000e0000 */
[----:B-----5:R-:W-:-:S04]  /*4d70*/  LOP3.LUT P1, RZ, R5, 0x2, RZ, 0xc0, !PT ;  /* 0x0000000205ff7812 */ /* 0x020fc8000782c0ff */
[----:B------:R-:W-:Y:S02]  /*4d80*/  SEL R205, R205, 0xffffffe0, !P1 ;  /* 0xffffffe0cdcd7807 */ /* 0x000fe40004800000 */
[----:B-1----:R-:W-:Y:S01]  /*4d90*/  IADD3 R2, R207, 0x2000, RZ ;  /* 0x00002000cf027810 */ /* 0x002fe20007ffe0ff */
[----:B--2---:R-:W-:-:S03]  /*4da0*/  @UP1 UMOV UR4, UR10 ;  /* 0x0000000a00041c82 */ /* 0x004fc60008000000 */
[----:B------:R-:W-:Y:S02]  /*4db0*/  SEL R2, R2, R207, !P0 ;  /* 0x000000cf02027207 */ /* 0x000fe40004000000 */
[----:B------:R-:W-:Y:S02]  /*4dc0*/  LOP3.LUT P0, RZ, R5, 0x4, RZ, 0xc0, !PT ;  /* 0x0000000405ff7812 */ /* 0x000fe4000780c0ff */
[C---:B------:R-:W-:Y:S01]  /*4dd0*/  IADD3 R5, R3.reuse, 0x20, RZ ;  /* 0x0000002003057810 */ /* 0x040fe20007ffe0ff */
[----:B------:R-:W-:Y:S01]  /*4de0*/  IMAD.SHL.U32 R199, R2, 0x2, RZ ;  /* 0x0000000202c77824 */ /* 0x000fe200078e00ff */
[----:B------:R-:W-:Y:S02]  /*4df0*/  SHF.L.U64.HI R2, R18, 0x2, R12 ;  /* 0x0000000212027819 */ /* 0x000fe4000001020c */
[----:B------:R-:W-:Y:S02]  /*4e00*/  IADD3 R3, R3, 0x60, RZ ;  /* 0x0000006003037810 */ /* 0x000fe40007ffe0ff */
[----:B------:R-:W-:Y:S01]  /*4e10*/  SEL R204, R204, 0xffffffc0, !P0 ;  /* 0xffffffc0cccc7807 */ /* 0x000fe20004000000 */
[----:B------:R1:W-:Y:S02]  /*4e20*/  STL [R1+0x38], R2 ;  /* 0x0000380201007387 */ /* 0x0003e40000100800 */
[----:B-1----:R-:W-:-:S05]  /*4e30*/  IMAD.SHL.U32 R2, R18, 0x4, RZ ;  /* 0x0000000412027824 */ /* 0x002fca00078e00ff */
[----:B------:R1:W-:Y:S02]  /*4e40*/  STL [R1+0x34], R2 ;  /* 0x0000340201007387 */ /* 0x0003e40000100800 */
[----:B-1----:R-:W-:-:S04]  /*4e50*/  IMAD.SHL.U32 R2, R0, 0x8, RZ ;  /* 0x0000000800027824 */ /* 0x002fc800078e00ff */
        /* <DEDUP_REMOVED lines=13> */
[----:B------:R-:W-:Y:S04]  /*4f30*/  STL [R1+0x1c], R5 ;  /* 0x00001c0501007387 */ /* 0x000fe80000100800 */
[----:B------:R1:W-:Y:S04]  /*4f40*/  STL [R1+0x18], R4 ;  /* 0x0000180401007387 */ /* 0x0003e80000100800 */
[----:B------:R2:W-:Y:S04]  /*4f50*/  STL [R1+0x28], R0 ;  /* 0x0000280001007387 */ /* 0x0005e80000100800 */
[----:B------:R3:W-:Y:S01]  /*4f60*/  STL [R1+0x14], R3 ;  /* 0x0000140301007387 */ /* 0x0007e20000100800 */
[C---:B-1----:R-:W-:Y:S01]  /*4f70*/  IADD3 R4, R2.reuse, R4, RZ ;  /* 0x0000000402047210 */ /* 0x042fe20007ffe0ff */
[----:B--2---:R-:W-:-:S04]  /*4f80*/  IMAD.IADD R0, R2, 0x1, R3 ;  /* 0x0000000102007824 */ /* 0x004fc800078e0203 */
[----:B------:R3:W-:Y:S04]  /*4f90*/  STL [R1+0x24], R4 ;  /* 0x0000240401007387 */ /* 0x0007e80000100800 */
[----:B------:R3:W-:Y:S02]  /*4fa0*/  STL [R1+0x20], R0 ;  /* 0x0000200001007387 */ /* 0x0007e40000100800 */
.L_x_2004:
[----:B------:R-:W0:Y:S01]  /*4fb0*/  LDGDEPBAR ;  /* 0x00000000000079af */ /* 0x000e220000000000 */
[C---:B---3--:R-:W-:Y:S01]  /*4fc0*/  IADD3 R0, R199.reuse, R205, RZ ;  /* 0x000000cdc7007210 */ /* 0x048fe20007ffe0ff */
[----:B------:R-:W-:Y:S01]  /*4fd0*/  UIADD3 UR11, UR20, UR9, URZ ;  /* 0x00000009140b7290 */ /* 0x000fe2000fffe03f */
[-C--:B------:R-:W-:Y:S02]  /*4fe0*/  IADD3 R2, R199, R204.reuse, RZ ;  /* 0x000000ccc7027210 */ /* 0x080fe40007ffe0ff */
[----:B------:R-:W-:Y:S01]  /*4ff0*/  IADD3 R3, R0, R204, RZ ;  /* 0x000000cc00037210 */ /* 0x000fe20007ffe0ff */
[----:B------:R-:W-:Y:S01]  /*5000*/  UIADD3 UR10, -UR5, 0x80, UR11 ;  /* 0x00000080050a7890 */ /* 0x000fe2000fffe10b */
[----:B------:R-:W-:Y:S01]  /*5010*/  MOV R248, R225 ;  /* 0x000000e100f87202 */ /* 0x000fe20000000f00 */
[----:B------:R-:W2:Y:S01]  /*5020*/  LDL R243, [R1+0x2c] ;  /* 0x00002c0001f37983 */ /* 0x000ea20000100800 */
[----:B------:R-:W-:Y:S01]  /*5030*/  MOV R249, R224 ;  /* 0x000000e000f97202 */ /* 0x000fe20000000f00 */
[----:B------:R-:W-:Y:S02]  /*5040*/  UIADD3 UR12, UR10, -UR44, URZ ;  /* 0x8000002c0a0c7290 */ /* 0x000fe4000fffe03f */
[----:B------:R-:W3:Y:S01]  /*5050*/  LDL R214, [R1+0x34] ;  /* 0x0000340001d67983 */ /* 0x000ee20000100800 */
[----:B------:R-:W-:Y:S03]  /*5060*/  USHF.L.U32 UR10, UR8, 0x6, URZ ;  /* 0x00000006080a7899 */ /* 0x000fe6000800063f */
[----:B------:R-:W4:Y:S01]  /*5070*/  LDL R213, [R1+0x38] ;  /* 0x0000380001d57983 */ /* 0x000f220000100800 */
[----:B------:R-:W-:Y:S03]  /*5080*/  UISETP.GE.AND UP0, UPT, UR10, UR12, UPT ;  /* 0x0000000c0a00728c */ /* 0x000fe6000bf06270 */
[----:B------:R-:W-:Y:S01]  /*5090*/  ULDC UR12, c[0x0][0x2e4] ;  /* 0x0000b900000c7ab9 */ /* 0x000fe20000000800 */
        /* <DEDUP_REMOVED lines=32> */
[----:B------:R-:W1:Y:S07]  /*52a0*/  LDSM.16.M88.4 R168, [R3] ;  /* 0x0000000003a8783b */ /* 0x000e6e0000000200 */
        /* <DEDUP_REMOVED lines=18> */
[-C--:B------:R-:W-:Y:S08]  /*53d0*/  HMMA.16816.F32.BF16 R20, R168, R180.reuse, R20 ;  /* 0x000000b4a814723c */ /* 0x080ff00000041814 */
[C---:B------:R-:W-:Y:S08]  /*53e0*/  HMMA.16816.F32.BF16 R24, R176.reuse, R180, R24 ;  /* 0x000000b4b018723c */ /* 0x040ff00000041818 */
[-C--:B------:R-:W-:Y:S01]  /*53f0*/  HMMA.16816.F32.BF16 R28, R176, R182.reuse, R28 ;  /* 0x000000b6b01c723c */ /* 0x080fe2000004181c */
[----:B------:R-:W3:Y:S07]  /*5400*/  LDSM.16.M88.4 R176, [R0+0x2000] ;  /* 0x0020000000b0783b */ /* 0x000eee0000000200 */
[----:B------:R-:W-:Y:S01]  /*5410*/  HMMA.16816.F32.BF16 R32, R168, R182, R32 ;  /* 0x000000b6a820723c */ /* 0x000fe20000041820 */
[----:B------:R2:W3:Y:S08]  /*5420*/  LDSM.16.M88.4 R168, [R0+0x3000] ;  /* 0x0030000000a8783b */ /* 0x0004f00000000200 */
[----:B------:R-:W-:Y:S01]  /*5430*/  LDSM.16.M88.4 R180, [R203+0x10000] ;  /* 0x01000000cbb4783b */ /* 0x000fe20000000200 */
[-C--:B-1----:R-:W-:Y:S08]  /*5440*/  HMMA.16816.F32.BF16 R4, R164, R172.reuse, R4 ;  /* 0x000000aca404723c */ /* 0x082ff00000041804 */
[C---:B------:R-:W-:Y:S01]  /*5450*/  HMMA.16816.F32.BF16 R8, R184.reuse, R172, R8 ;  /* 0x000000acb808723c */ /* 0x040fe20000041808 */
[----:B--2---:R-:W-:Y:S07]  /*5460*/  MOV R0, UR10 ;  /* 0x0000000a00007c02 */ /* 0x004fee0008000f00 */
[-C--:B------:R-:W-:Y:S04]  /*5470*/  HMMA.16816.F32.BF16 R12, R184, R174.reuse, R12 ;  /* 0x000000aeb80c723c */ /* 0x080fe8000004180c */
[----:B------:R-:W-:Y:S04]  /*5480*/  IADD3 R172, R243, -UR9, -R209 ;  /* 0x80000009f3ac7c10 */ /* 0x000fe8000fffe8d1 */
[C---:B------:R-:W-:Y:S04]  /*5490*/  HMMA.16816.F32.BF16 R16, R164.reuse, R174, R16 ;  /* 0x000000aea410723c */ /* 0x040fe80000041810 */
[----:B------:R-:W-:Y:S04]  /*54a0*/  IADD3 R0, R0, UR5, R172 ;  /* 0x0000000500007c10 */ /* 0x000fe8000fffe0ac */
[-C--:B------:R-:W-:Y:S04]  /*54b0*/  HMMA.16816.F32.BF16 R20, R164, R188.reuse, R20 ;  /* 0x000000bca414723c */ /* 0x080fe80000041814 */
[----:B------:R-:W-:Y:S04]  /*54c0*/  IABS R172, R0 ;  /* 0x0000000000ac7213 */ /* 0x000fe80000000000 */
[----:B------:R1:W-:Y:S01]  /*54d0*/  I2F R210, R172 ;  /* 0x000000ac00d27306 */ /* 0x0003e20000201400 */
[C---:B------:R-:W-:Y:S07]  /*54e0*/  HMMA.16816.F32.BF16 R24, R184.reuse, R188, R24 ;  /* 0x000000bcb818723c */ /* 0x040fee0000041818 */
[C---:B------:R-:W-:Y:S01]  /*54f0*/  IADD3 R189, R0.reuse, 0x8, RZ ;  /* 0x0000000800bd7810 */ /* 0x040fe20007ffe0ff */
[-C--:B------:R-:W-:Y:S03]  /*5500*/  HMMA.16816.F32.BF16 R28, R184, R190.reuse, R28 ;  /* 0x000000beb81c723c */ /* 0x080fe6000004181c */
[----:B------:R-:W-:Y:S02]  /*5510*/  ISETP.GE.AND P2, PT, R189, RZ, PT ;  /* 0x000000ffbd00720c */ /* 0x000fe40003f46270 */
[C---:B------:R-:W-:Y:S02]  /*5520*/  IADD3 R188, R0.reuse, 0x7, RZ ;  /* 0x0000000700bc7810 */ /* 0x040fe40007ffe0ff */
[----:B------:R-:W-:Y:S01]  /*5530*/  IADD3 R184, R0, -0x1, RZ ;  /* 0xffffffff00b87810 */ /* 0x000fe20007ffe0ff */
[----:B------:R-:W-:Y:S01]  /*5540*/  HMMA.16816.F32.BF16 R32, R164, R190, R32 ;  /* 0x000000bea420723c */ /* 0x000fe20000041820 */
[----:B------:R-:W2:Y:S03]  /*5550*/  LDSM.16.M88.4 R164, [R201+0x10800] ;  /* 0x01080000c9a4783b */ /* 0x000ea60000000200 */
[----:B------:R-:W-:Y:S04]  /*5560*/  ISETP.GE.AND P1, PT, R184, RZ, PT ;  /* 0x000000ffb800720c */ /* 0x000fe80003f26270 */
[-C--:B---3--:R-:W-:Y:S01]  /*5570*/  HMMA.16816.F32.BF16 R4, R176, R192.reuse, R4 ;  /* 0x000000c0b004723c */ /* 0x088fe20000041804 */
[----:B-1----:R-:W1:Y:S04]  /*5580*/  LDSM.16.M88.4 R172, [R2+0x2000] ;  /* 0x0020000002ac783b */ /* 0x002e680000000200 */
[C---:B------:R-:W-:Y:S03]  /*5590*/  @!P2 IADD3 R189, -R0.reuse, -0x8, RZ ;  /* 0xfffffff800bda810 */ /* 0x040fe60007ffe1ff */
[C---:B------:R-:W-:Y:S04]  /*55a0*/  HMMA.16816.F32.BF16 R8, R168.reuse, R192, R8 ;  /* 0x000000c0a808723c */ /* 0x040fe80000041808 */
[----:B------:R-:W-:Y:S02]  /*55b0*/  @!P1 IADD3 R184, -R0, 0x1, RZ ;  /* 0x0000000100b89810 */ /* 0x000fe40007ffe1ff */
[----:B------:R-:W-:Y:S02]  /*55c0*/  ISETP.GE.AND P1, PT, R188, RZ, PT ;  /* 0x000000ffbc00720c */ /* 0x000fe40003f26270 */
[----:B------:R3:W-:Y:S01]  /*55d0*/  I2F R193, R184 ;  /* 0x000000b800c17306 */ /* 0x0007e20000201400 */
[-C--:B------:R-:W-:Y:S08]  /*55e0*/  HMMA.16816.F32.BF16 R12, R168, R194.reuse, R12 ;  /* 0x000000c2a80c723c */ /* 0x080ff0000004180c */
[C---:B------:R-:W-:Y:S01]  /*55f0*/  HMMA.16816.F32.BF16 R16, R176.reuse, R194, R16 ;  /* 0x000000c2b010723c */ /* 0x040fe20000041810 */
[----:B------:R1:W-:Y:S03]  /*5600*/  I2F R195, R189 ;  /* 0x000000bd00c37306 */ /* 0x0003e60000201400 */
[C---:B------:R-:W-:Y:S04]  /*5610*/  @!P1 IADD3 R188, -R0.reuse, -0x7, RZ ;  /* 0xfffffff900bc9810 */ /* 0x040fe80007ffe1ff */
[-C--:B--2---:R-:W-:Y:S03]  /*5620*/  HMMA.16816.F32.BF16 R20, R176, R164.reuse, R20 ;  /* 0x000000a4b014723c */ /* 0x084fe60000041814 */
[----:B------:R-:W-:Y:S01]  /*5630*/  I2F R194, R188 ;  /* 0x000000bc00c27306 */ /* 0x000fe20000201400 */
[----:B---3--:R2:W3:Y:S04]  /*5640*/  LDSM.16.M88.4 R184, [R2+0x3000] ;  /* 0x0030000002b8783b */ /* 0x0084e80000000200 */
[C---:B------:R-:W-:Y:S08]  /*5650*/  HMMA.16816.F32.BF16 R24, R168.reuse, R164, R24 ;  /* 0x000000a4a818723c */ /* 0x040ff00000041818 */
[-C--:B------:R-:W-:Y:S04]  /*5660*/  HMMA.16816.F32.BF16 R28, R168, R166.reuse, R28 ;  /* 0x000000a6a81c723c */ /* 0x080fe8000004181c */
[C---:B-1----:R-:W-:Y:S03]  /*5670*/  IADD3 R189, R0.reuse, 0x27, RZ ;  /* 0x0000002700bd7810 */ /* 0x042fe60007ffe0ff */
[C---:B------:R-:W-:Y:S01]  /*5680*/  IADD3 R170, R0.reuse, 0x20, RZ ;  /* 0x0000002000aa7810 */ /* 0x040fe20007ffe0ff */
[----:B------:R-:W-:Y:S01]  /*5690*/  HMMA.16816.F32.BF16 R32, R176, R166, R32 ;  /* 0x000000a6b020723c */ /* 0x000fe20000041820 */
[----:B------:R-:W1:Y:S03]  /*56a0*/  LDSM.16.M88.4 R164, [R203+0x10800] ;  /* 0x01080000cba4783b */ /* 0x000e660000000200 */
[C---:B------:R-:W-:Y:S02]  /*56b0*/  IADD3 R168, R0.reuse, 0x18, RZ ;  /* 0x0000001800a87810 */ /* 0x040fe40007ffe0ff */
[C---:B------:R-:W-:Y:S02]  /*56c0*/  IADD3 R169, R0.reuse, 0x1f, RZ ;  /* 0x0000001f00a97810 */ /* 0x040fe40007ffe0ff */
[-C--:B------:R-:W-:Y:S01]  /*56d0*/  HMMA.16816.F32.BF16 R4, R172, R180.reuse, R4 ;  /* 0x000000b4ac04723c */ /* 0x080fe20000041804 */
[----:B------:R-:W-:Y:S04]  /*56e0*/  LDSM.16.M88.4 R176, [R202+0x10000] ;  /* 0x01000000cab0783b */ /* 0x000fe80000000200 */
[----:B------:R-:W-:Y:S02]  /*56f0*/  ISETP.GE.AND P1, PT, R189, RZ, PT ;  /* 0x000000ffbd00720c */ /* 0x000fe40003f26270 */
[----:B--2---:R-:W-:Y:S04]  /*5700*/  IADD3 R2, R0, 0x28, RZ ;  /* 0x0000002800027810 */ /* 0x004fe80007ffe0ff */
[----:B------:R-:W-:Y:S01]  /*5710*/  ISETP.GE.AND P2, PT, R2, RZ, PT ;  /* 0x000000ff0200720c */ /* 0x000fe20003f46270 */
[C---:B---3--:R-:W-:Y:S06]  /*5720*/  HMMA.16816.F32.BF16 R8, R184.reuse, R180, R8 ;  /* 0x000000b4b808723c */ /* 0x048fec0000041808 */
[C---:B------:R-:W-:Y:S02]  /*5730*/  @!P1 IADD3 R189, -R0.reuse, -0x27, RZ ;  /* 0xffffffd900bd9810 */ /* 0x040fe40007ffe1ff */
[----:B------:R-:W-:Y:S02]  /*5740*/  ISETP.GE.AND P1, PT, R169, RZ, PT ;  /* 0x000000ffa900720c */ /* 0x000fe40003f26270 */
[----:B------:R-:W-:Y:S01]  /*5750*/  I2F R211, R189 ;  /* 0x000000bd00d37306 */ /* 0x000fe20000201400 */
[-C--:B------:R-:W-:Y:S03]  /*5760*/  HMMA.16816.F32.BF16 R12, R184, R182.reuse, R12 ;  /* 0x000000b6b80c723c */ /* 0x080fe6000004180c */
[----:B------:R-:W-:Y:S02]  /*5770*/  @!P2 IADD3 R2, -R0, -0x28, RZ ;  /* 0xffffffd80002a810 */ /* 0x000fe40007ffe1ff */
[----:B------:R-:W-:Y:S02]  /*5780*/  ISETP.GE.AND P2, PT, R170, RZ, PT ;  /* 0x000000ffaa00720c */ /* 0x000fe40003f46270 */
[C---:B------:R-:W-:Y:S01]  /*5790*/  IADD3 R180, R0.reuse, -0x9, RZ ;  /* 0xfffffff700b47810 */ /* 0x040fe20007ffe0ff */
[C---:B------:R-:W-:Y:S01]  /*57a0*/  HMMA.16816.F32.BF16 R16, R172.reuse, R182, R16 ;  /* 0x000000b6ac10723c */ /* 0x040fe20000041810 */
[----:B------:R2:W-:Y:S03]  /*57b0*/  I2F R212, R2 ;  /* 0x0000000200d47306 */ /* 0x0005e60000201400 */
[C---:B------:R-:W-:Y:S02]  /*57c0*/  @!P1 IADD3 R169, -R0.reuse, -0x1f, RZ ;  /* 0xffffffe100a99810 */ /* 0x040fe40007ffe1ff */
[C---:B------:R-:W-:Y:S02]  /*57d0*/  IADD3 R181, R0.reuse, -0x8, RZ ;  /* 0xfffffff800b57810 */ /* 0x040fe40007ffe0ff */
[-C--:B-1----:R-:W-:Y:S03]  /*57e0*/  HMMA.16816.F32.BF16 R20, R172, R164.reuse, R20 ;  /* 0x000000a4ac14723c */ /* 0x082fe60000041814 */
[----:B------:R-:W-:Y:S01]  /*57f0*/  I2F R190, R169 ;  /* 0x000000a900be7306 */ /* 0x000fe20000201400 */
[----:B------:R-:W-:Y:S02]  /*5800*/  @!P2 IADD3 R170, -R0, -0x20, RZ ;  /* 0xffffffe000aaa810 */ /* 0x000fe40007ffe1ff */
[----:B------:R-:W-:Y:S02]  /*5810*/  ISETP.GE.AND P2, PT, R168, RZ, PT ;  /* 0x000000ffa800720c */ /* 0x000fe40003f46270 */
[C---:B------:R-:W-:Y:S04]  /*5820*/  HMMA.16816.F32.BF16 R24, R184.reuse, R164, R24 ;  /* 0x000000a4b818723c */ /* 0x040fe80000041818 */
[----:B------:R-:W-:Y:S01]  /*5830*/  ISETP.GE.AND P3, PT, R181, RZ, PT ;  /* 0x000000ffb500720c */ /* 0x000fe20003f66270 */
[----:B------:R-:W-:Y:S03]  /*5840*/  I2F R192, R170 ;  /* 0x000000aa00c07306 */ /* 0x000fe60000201400 */
[-C--:B------:R-:W-:Y:S04]  /*5850*/  HMMA.16816.F32.BF16 R28, R184, R166.reuse, R28 ;  /* 0x000000a6b81c723c */ /* 0x080fe8000004181c */
[----:B------:R-:W-:Y:S02]  /*5860*/  @!P2 IADD3 R168, -R0, -0x18, RZ ;  /* 0xffffffe800a8a810 */ /* 0x000fe40007ffe1ff */
[----:B------:R-:W-:Y:S02]  /*5870*/  IADD3 R164, P2, R214, UR17, RZ ;  /* 0x00000011d6a47c10 */ /* 0x000fe4000ff5e0ff */
[----:B------:R1:W-:Y:S01]  /*5880*/  I2F R191, R168 ;  /* 0x000000a800bf7306 */ /* 0x0003e20000201400 */
[----:B------:R-:W-:Y:S04]  /*5890*/  HMMA.16816.F32.BF16 R32, R172, R166, R32 ;  /* 0x000000a6ac20723c */ /* 0x000fe80000041820 */
[----:B----4-:R-:W-:Y:S02]  /*58a0*/  IADD3.X R165, R213, UR16, RZ, P2, !PT ;  /* 0x00000010d5a57c10 */ /* 0x010fe400097fe4ff */
[C---:B--2---:R-:W-:Y:S02]  /*58b0*/  IADD3 R2, R0.reuse, 0x17, RZ ;  /* 0x0000001700027810 */ /* 0x044fe40007ffe0ff */
[----:B------:R-:W-:Y:S01]  /*58c0*/  @!P3 IADD3 R181, -R0, 0x8, RZ ;  /* 0x0000000800b5b810 */ /* 0x000fe20007ffe1ff */
[----:B------:R2:W5:Y:S01]  /*58d0*/  LDG.E R186, [R164.64] ;  /* 0x00000006a4ba7981 */ /* 0x000562000c1e1900 */
[----:B------:R-:W-:Y:S02]  /*58e0*/  ISETP.GE.AND P1, PT, R2, RZ, PT ;  /* 0x000000ff0200720c */ /* 0x000fe40003f26270 */
[----:B------:R3:W-:Y:S01]  /*58f0*/  I2F R188, R181 ;  /* 0x000000b500bc7306 */ /* 0x0007e20000201400 */
[----:B------:R2:W5:Y:S01]  /*5900*/  LDG.E R187, [R164.64+0x20] ;  /* 0x00002006a4bb7981 */ /* 0x000562000c1e1900 */
[----:B------:R-:W-:Y:S03]  /*5910*/  IADD3 R172, R0, -0x18, RZ ;  /* 0xffffffe800ac7810 */ /* 0x000fe60007ffe0ff */
[----:B------:R2:W5:Y:S01]  /*5920*/  LDG.E R183, [R164.64+0x80] ;  /* 0x00008006a4b77981 */ /* 0x000562000c1e1900 */
[----:B------:R-:W-:Y:S03]  /*5930*/  ISETP.GE.AND P3, PT, R172, RZ, PT ;  /* 0x000000ffac00720c */ /* 0x000fe60003f66270 */
[----:B------:R2:W5:Y:S02]  /*5940*/  LDG.E R182, [R164.64+0xa0] ;  /* 0x0000a006a4b67981 */ /* 0x000564000c1e1900 */
[----:B------:R-:W-:Y:S02]  /*5950*/  @!P1 IADD3 R2, -R0, -0x17, RZ ;  /* 0xffffffe900029810 */ /* 0x000fe40007ffe1ff */
[----:B-1----:R-:W1:Y:S01]  /*5960*/  LDSM.16.M88.4 R168, [R3+0x2000] ;  /* 0x0020000003a8783b */ /* 0x002e620000000200 */
[----:B------:R-:W-:Y:S01]  /*5970*/  ISETP.GE.AND P1, PT, R180, RZ, PT ;  /* 0x000000ffb400720c */ /* 0x000fe20003f26270 */
[----:B------:R4:W-:Y:S04]  /*5980*/  I2F R189, R2 ;  /* 0x0000000200bd7306 */ /* 0x0009e80000201400 */
[C---:B------:R-:W-:Y:S02]  /*5990*/  @!P3 IADD3 R172, -R0.reuse, 0x18, RZ ;  /* 0x0000001800acb810 */ /* 0x040fe40007ffe1ff */
[C---:B---3--:R-:W-:Y:S04]  /*59a0*/  IADD3 R181, R0.reuse, -0x11, RZ ;  /* 0xffffffef00b57810 */ /* 0x048fe80007ffe0ff */
[----:B------:R-:W-:Y:S02]  /*59b0*/  I2F R172, R172 ;  /* 0x000000ac00ac7306 */ /* 0x000fe40000201400 */
[C---:B------:R-:W-:Y:S02]  /*59c0*/  @!P1 IADD3 R180, -R0.reuse, 0x9, RZ ;  /* 0x0000000900b49810 */ /* 0x040fe40007ffe1ff */
[----:B------:R-:W-:Y:S01]  /*59d0*/  ISETP.GE.AND P1, PT, R181, RZ, PT ;  /* 0x000000ffb500720c */ /* 0x000fe20003f26270 */
[----:B--2---:R2:W3:Y:S05]  /*59e0*/  LDSM.16.M88.4 R164, [R3+0x3000] ;  /* 0x0030000003a4783b */ /* 0x0044ea0000000200 */
[----:B------:R2:W-:Y:S01]  /*59f0*/  I2F R184, R180 ;  /* 0x000000b400b87306 */ /* 0x0005e20000201400 */
[C---:B----4-:R-:W-:Y:S06]  /*5a00*/  IADD3 R2, R0.reuse, -0x10, RZ ;  /* 0xfffffff000027810 */ /* 0x050fec0007ffe0ff */
[----:B------:R-:W-:Y:S02]  /*5a10*/  @!P1 IADD3 R181, -R0, 0x11, RZ ;  /* 0x0000001100b59810 */ /* 0x000fe40007ffe1ff */
[----:B------:R-:W-:Y:S04]  /*5a20*/  ISETP.GE.AND P2, PT, R2, RZ, PT ;  /* 0x000000ff0200720c */ /* 0x000fe80003f46270 */
[----:B------:R-:W-:Y:S01]  /*5a30*/  I2F R181, R181 ;  /* 0x000000b500b57306 */ /* 0x000fe20000201400 */
[-C--:B-1----:R-:W-:Y:S05]  /*5a40*/  HMMA.16816.F32.BF16 R4, R168, R176.reuse, R4 ;  /* 0x000000b0a804723c */ /* 0x082fea0000041804 */
[C---:B--2---:R-:W-:Y:S02]  /*5a50*/  IADD3 R3, R0.reuse, -0x19, RZ ;  /* 0xffffffe700037810 */ /* 0x044fe40007ffe0ff */
[C---:B------:R-:W-:Y:S02]  /*5a60*/  IADD3 R180, R0.reuse, 0x10, RZ ;  /* 0x0000001000b47810 */ /* 0x040fe40007ffe0ff */
[----:B------:R-:W-:Y:S02]  /*5a70*/  @!P2 IADD3 R2, -R0, 0x10, RZ ;  /* 0x000000100002a810 */ /* 0x000fe40007ffe1ff */
[----:B------:R-:W-:Y:S02]  /*5a80*/  ISETP.GE.AND P2, PT, R180, RZ, PT ;  /* 0x000000ffb400720c */ /* 0x000fe40003f46270 */
[----:B------:R1:W-:Y:S01]  /*5a90*/  I2F R173, R2 ;  /* 0x0000000200ad7306 */ /* 0x0003e20000201400 */
[C---:B---3--:R-:W-:Y:S11]  /*5aa0*/  HMMA.16816.F32.BF16 R8, R164.reuse, R176, R8 ;  /* 0x000000b0a408723c */ /* 0x048ff60000041808 */
[----:B------:R-:W-:Y:S01]  /*5ab0*/  @!UPT UIADD3 URZ, URZ, URZ, URZ ;  /* 0x0000003f3f3ff290 */ /* 0x000fe2000fffe03f */
[----:B------:R-:W-:Y:S01]  /*5ac0*/  FMUL.FTZ R4, R4, c[0x0][0x2ec] ;  /* 0x0000bb0004047a20 */ /* 0x000fe20000410000 */
[----:B------:R-:W-:Y:S01]  /*5ad0*/  @!P2 IADD3 R180, -R0, -0x10, RZ ;  /* 0xfffffff000b4a810 */ /* 0x000fe20007ffe1ff */
[----:B------:R-:W-:Y:S01]  /*5ae0*/  FMUL.FTZ R5, R5, c[0x0][0x2ec] ;  /* 0x0000bb0005057a20 */ /* 0x000fe20000410000 */
[----:B------:R-:W-:Y:S01]  /*5af0*/  ISETP.GE.AND P2, PT, R3, RZ, PT ;  /* 0x000000ff0300720c */ /* 0x000fe20003f46270 */
[----:B------:R-:W-:Y:S01]  /*5b00*/  FMUL.FTZ R6, R6, c[0x0][0x2ec] ;  /* 0x0000bb0006067a20 */ /* 0x000fe20000410000 */
[-C--:B------:R-:W-:Y:S01]  /*5b10*/  HMMA.16816.F32.BF16 R12, R164, R178.reuse, R12 ;  /* 0x000000b2a40c723c */ /* 0x080fe2000004180c */
[----:B------:R-:W-:Y:S02]  /*5b20*/  MUFU.TANH R223, R5 ;  /* 0x0000000500df7308 */ /* 0x000fe40000002400 */
[----:B------:R-:W-:Y:S01]  /*5b30*/  FMUL.FTZ R7, R7, c[0x0][0x2ec] ;  /* 0x0000bb0007077a20 */ /* 0x000fe20000410000 */
[C---:B-1----:R-:W-:Y:S04]  /*5b40*/  IADD3 R2, R0.reuse, 0xf, RZ ;  /* 0x0000000f00027810 */ /* 0x042fe80007ffe0ff */
[C---:B------:R-:W-:Y:S03]  /*5b50*/  HMMA.16816.F32.BF16 R16, R168.reuse, R178, R16 ;  /* 0x000000b2a810723c */ /* 0x040fe60000041810 */
[----:B------:R-:W-:Y:S01]  /*5b60*/  MUFU.TANH R222, R6 ;  /* 0x0000000600de7308 */ /* 0x000fe20000002400 */
[----:B------:R-:W-:Y:S02]  /*5b70*/  @!P2 IADD3 R3, -R0, 0x19, RZ ;  /* 0x000000190003a810 */ /* 0x000fe40007ffe1ff */
[----:B------:R-:W-:Y:S01]  /*5b80*/  ISETP.GE.AND P1, PT, R2, RZ, PT ;  /* 0x000000ff0200720c */ /* 0x000fe20003f26270 */
[----:B------:R-:W-:Y:S02]  /*5b90*/  FMUL.FTZ R11, R11, c[0x0][0x2ec] ;  /* 0x0000bb000b0b7a20 */ /* 0x000fe40000410000 */
[----:B------:R-:W-:Y:S03]  /*5ba0*/  FMUL.FTZ R9, R9, c[0x0][0x2ec] ;  /* 0x0000bb0009097a20 */ /* 0x000fe60000410000 */
[----:B------:R-:W-:Y:S01]  /*5bb0*/  FMUL.FTZ R10, R10, c[0x0][0x2ec] ;  /* 0x0000bb000a0a7a20 */ /* 0x000fe20000410000 */
[----:B------:R-:W-:Y:S01]  /*5bc0*/  I2F R174, R3 ;  /* 0x0000000300ae7306 */ /* 0x000fe20000201400 */
[----:B------:R-:W-:Y:S02]  /*5bd0*/  FMUL.FTZ R8, R8, c[0x0][0x2ec] ;  /* 0x0000bb0008087a20 */ /* 0x000fe40000410000 */
[----:B------:R-:W-:Y:S02]  /*5be0*/  FMUL.FTZ R12, R12, c[0x0][0x2ec] ;  /* 0x0000bb000c0c7a20 */ /* 0x000fe40000410000 */
[----:B------:R-:W-:Y:S01]  /*5bf0*/  FMUL.FTZ R14, R14, c[0x0][0x2ec] ;  /* 0x0000bb000e0e7a20 */ /* 0x000fe20000410000 */
[----:B------:R-:W-:Y:S01]  /*5c00*/  @!P1 IADD3 R2, -R0, -0xf, RZ ;  /* 0xfffffff100029810 */ /* 0x000fe20007ffe1ff */
[----:B------:R-:W-:Y:S01]  /*5c10*/  FMUL.FTZ R15, R15, c[0x0][0x2ec] ;  /* 0x0000bb000f0f7a20 */ /* 0x000fe20000410000 */
[----:B------:R-:W-:Y:S01]  /*5c20*/  PLOP3.LUT P1, PT, PT, PT, UP0, 0x80, 0x0 ;  /* 0x000000000000781c */ /* 0x000fe20003f2f008 */
[----:B------:R-:W-:Y:S01]  /*5c30*/  FMUL.FTZ R13, R13, c[0x0][0x2ec] ;  /* 0x0000bb000d0d7a20 */ /* 0x000fe20000410000 */
[----:B------:R-:W1:Y:S01]  /*5c40*/  MUFU.TANH R3, R4 ;  /* 0x0000000400037308 */ /* 0x000e620000002400 */
[----:B------:R-:W-:Y:S02]  /*5c50*/  FMUL.FTZ R19, R19, c[0x0][0x2ec] ;  /* 0x0000bb0013137a20 */ /* 0x000fe40000410000 */
[----:B------:R-:W-:Y:S07]  /*5c60*/  FMUL.FTZ R18, R18, c[0x0][0x2ec] ;  /* 0x0000bb0012127a20 */ /* 0x000fee0000410000 */
[----:B------:R2:W3:Y:S10]  /*5c70*/  MUFU.TANH R221, R7 ;  /* 0x0000000700dd7308 */ /* 0x0004f40000002400 */
[----:B------:R4:W-:Y:S01]  /*5c80*/  MUFU.TANH R217, R11 ;  /* 0x0000000b00d97308 */ /* 0x0009e20000002400 */
[----:B-1----:R-:W-:Y:S09]  /*5c90*/  FFMA.FTZ R0, -R3, R3, 1 ;  /* 0x3f80000003007423 */ /* 0x002ff20000010103 */
[----:B------:R1:W-:Y:S01]  /*5ca0*/  MUFU.TANH R216, R12 ;  /* 0x0000000c00d87308 */ /* 0x0003e20000002400 */
[----:B--2---:R-:W2:Y:S09]  /*5cb0*/  LDSM.16.M88.4 R4, [R202+0x10800] ;  /* 0x01080000ca04783b */ /* 0x004eb20000000200 */
[----:B------:R3:W-:Y:S01]  /*5cc0*/  MUFU.TANH R219, R9 ;  /* 0x0000000900db7308 */ /* 0x0007e20000002400 */
[----:B----4-:R-:W-:Y:S09]  /*5cd0*/  FMUL.FTZ R11, R17, c[0x0][0x2ec] ;  /* 0x0000bb00110b7a20 */ /* 0x010ff20000410000 */
[----:B------:R-:W4:Y:S01]  /*5ce0*/  MUFU.TANH R214, R14 ;  /* 0x0000000e00d67308 */ /* 0x000f220000002400 */
[----:B-1----:R-:W-:Y:S09]  /*5cf0*/  FMUL.FTZ R12, R16, c[0x0][0x2ec] ;  /* 0x0000bb00100c7a20 */ /* 0x002ff20000410000 */
[----:B------:R1:W1:Y:S01]  /*5d00*/  MUFU.TANH R213, R15 ;  /* 0x0000000f00d57308 */ /* 0x0002620000002400 */
[----:B---3--:R-:W-:Y:S09]  /*5d10*/  FFMA.FTZ R9, R194, -UR4, R221 ;  /* 0x80000004c2097c23 */ /* 0x008ff200080100dd */
[----:B------:R3:W-:Y:S01]  /*5d20*/  MUFU.TANH R215, R13 ;  /* 0x0000000d00d77308 */ /* 0x0007e20000002400 */
[-C--:B--2---:R-:W-:Y:S03]  /*5d30*/  HMMA.16816.F32.BF16 R20, R168, R4.reuse, R20 ;  /* 0x00000004a814723c */ /* 0x084fe60000041814 */
[----:B----4-:R-:W-:Y:S06]  /*5d40*/  FFMA.FTZ R17, -R214, R214, 1 ;  /* 0x3f800000d6117423 */ /* 0x010fec00000101d6 */
[----:B------:R-:W-:Y:S01]  /*5d50*/  MUFU.TANH R185, R19 ;  /* 0x0000001300b97308 */ /* 0x000fe20000002400 */
[C---:B------:R-:W-:Y:S04]  /*5d60*/  HMMA.16816.F32.BF16 R24, R164.reuse, R4, R24 ;  /* 0x00000004a418723c */ /* 0x040fe80000041818 */
[----:B-1----:R-:W-:Y:S03]  /*5d70*/  FFMA.FTZ R15, -R217, R217, 1 ;  /* 0x3f800000d90f7423 */ /* 0x002fe600000101d9 */
[----:B------:R-:W-:Y:S02]  /*5d80*/  FFMA.FTZ R4, -R221, R221, 1 ;  /* 0x3f800000dd047423 */ /* 0x000fe400000101dd */
[----:B------:R-:W1:Y:S01]  /*5d90*/  MUFU.TANH R218, R10 ;  /* 0x0000000a00da7308 */ /* 0x000e620000002400 */
[-C--:B------:R-:W-:Y:S03]  /*5da0*/  HMMA.16816.F32.BF16 R28, R164, R6.reuse, R28 ;  /* 0x00000006a41c723c */ /* 0x080fe6000004181c */
[----:B---3--:R-:W-:Y:S02]  /*5db0*/  FFMA.FTZ R13, R190, -UR4, R219 ;  /* 0x80000004be0d7c23 */ /* 0x008fe400080100db */
[----:B------:R-:W-:Y:S02]  /*5dc0*/  FFMA.FTZ R5, R193, -UR4, R223 ;  /* 0x80000004c1057c23 */ /* 0x000fe400080100df */
[----:B------:R-:W-:Y:S01]  /*5dd0*/  FMUL.FTZ R21, R21, c[0x0][0x2ec] ;  /* 0x0000bb0015157a20 */ /* 0x000fe20000410000 */
[----:B------:R-:W-:Y:S01]  /*5de0*/  HMMA.16816.F32.BF16 R32, R168, R6, R32 ;  /* 0x00000006a820723c */ /* 0x000fe20000041820 */
[----:B------:R-:W-:Y:S03]  /*5df0*/  MUFU.TANH R11, R11 ;  /* 0x0000000b000b7308 */ /* 0x000fe60000002400 */
[----:B------:R-:W-:Y:S02]  /*5e00*/  FMUL.FTZ R22, R22, c[0x0][0x2ec] ;  /* 0x0000bb0016167a20 */ /* 0x000fe40000410000 */
[----:B------:R-:W-:Y:S02]  /*5e10*/  FMUL.FTZ R23, R23, c[0x0][0x2ec] ;  /* 0x0000bb0017177a20 */ /* 0x000fe40000410000 */
[----:B------:R-:W-:Y:S03]  /*5e20*/  FMUL.FTZ R26, R26, c[0x0][0x2ec] ;  /* 0x0000bb001a1a7a20 */ /* 0x000fe60000410000 */
[----:B------:R2:W3:Y:S01]  /*5e30*/  MUFU.TANH R179, R21 ;  /* 0x0000001500b37308 */ /* 0x0004e20000002400 */
[----:B------:R-:W-:Y:S02]  /*5e40*/  FMUL.FTZ R24, R24, c[0x0][0x2ec] ;  /* 0x0000bb0018187a20 */ /* 0x000fe40000410000 */
[----:B------:R-:W-:Y:S02]  /*5e50*/  FMUL.FTZ R27, R27, c[0x0][0x2ec] ;  /* 0x0000bb001b1b7a20 */ /* 0x000fe40000410000 */
[----:B------:R-:W-:Y:S02]  /*5e60*/  FMUL.FTZ R28, R28, c[0x0][0x2ec] ;  /* 0x0000bb001c1c7a20 */ /* 0x000fe40000410000 */
[----:B------:R-:W-:Y:S02]  /*5e70*/  FMUL.FTZ R29, R29, c[0x0][0x2ec] ;  /* 0x0000bb001d1d7a20 */ /* 0x000fe40000410000 */
[----:B------:R-:W-:Y:S01]  /*5e80*/  FMUL.FTZ R20, R20, c[0x0][0x2ec] ;  /* 0x0000bb0014147a20 */ /* 0x000fe20000410000 */
[----:B------:R-:W-:Y:S01]  /*5e90*/  MUFU.TANH R175, R26 ;  /* 0x0000001a00af7308 */ /* 0x000fe20000002400 */
[----:B------:R-:W-:Y:S02]  /*5ea0*/  FMUL.FTZ R25, R25, c[0x0][0x2ec] ;  /* 0x0000bb0019197a20 */ /* 0x000fe40000410000 */
[----:B------:R-:W-:Y:S02]  /*5eb0*/  FFMA.FTZ R6, R210, -UR4, R3 ;  /* 0x80000004d2067c23 */ /* 0x000fe40008010003 */
[----:B------:R-:W-:Y:S02]  /*5ec0*/  FFMA.FTZ R3, -R223, R223, 1 ;  /* 0x3f800000df037423 */ /* 0x000fe400000101df */
[----:B------:R-:W-:Y:S02]  /*5ed0*/  FMUL.FTZ R30, R30, c[0x0][0x2ec] ;  /* 0x0000bb001e1e7a20 */ /* 0x000fe40000410000 */
[----:B------:R-:W-:Y:S01]  /*5ee0*/  FMUL.FTZ R170, R33, c[0x0][0x2ec] ;  /* 0x0000bb0021aa7a20 */ /* 0x000fe20000410000 */
[----:B------:R4:W-:Y:S01]  /*5ef0*/  MUFU.TANH R26, R24 ;  /* 0x00000018001a7308 */ /* 0x0009e20000002400 */
[----:B------:R-:W-:Y:S02]  /*5f00*/  FMUL.FTZ R31, R31, c[0x0][0x2ec] ;  /* 0x0000bb001f1f7a20 */ /* 0x000fe40000410000 */
[----:B------:R-:W-:Y:S02]  /*5f10*/  FMUL.FTZ R32, R32, c[0x0][0x2ec] ;  /* 0x0000bb0020207a20 */ /* 0x000fe40000410000 */
[----:B--2---:R-:W-:Y:S02]  /*5f20*/  FFMA.FTZ R21, R211, -UR4, R217 ;  /* 0x80000004d3157c23 */ /* 0x004fe400080100d9 */
[----:B------:R-:W-:Y:S02]  /*5f30*/  FMUL.FTZ R217, R3, c[0x0][0x2ec] ;  /* 0x0000bb0003d97a20 */ /* 0x000fe40000410000 */
[----:B------:R-:W-:Y:S01]  /*5f40*/  FFMA.FTZ R3, -R219, R219, 1 ;  /* 0x3f800000db037423 */ /* 0x000fe200000101db */
[----:B------:R2:W2:Y:S01]  /*5f50*/  MUFU.TANH R169, R27 ;  /* 0x0000001b00a97308 */ /* 0x0004a20000002400 */
[----:B------:R-:W-:Y:S02]  /*5f60*/  FMUL.FTZ R34, R34, c[0x0][0x2ec] ;  /* 0x0000bb0022227a20 */ /* 0x000fe40000410000 */
[----:B------:R-:W-:Y:S02]  /*5f70*/  FFMA.FTZ R19, R190, -UR4, R213 ;  /* 0x80000004be137c23 */ /* 0x000fe400080100d5 */
[----:B------:R-:W-:Y:S02]  /*5f80*/  FMUL.FTZ R190, R3, c[0x0][0x2ec] ;  /* 0x0000bb0003be7a20 */ /* 0x000fe40000410000 */
[----:B------:R-:W-:Y:S02]  /*5f90*/  FFMA.FTZ R3, -R216, R216, 1 ;  /* 0x3f800000d8037423 */ /* 0x000fe400000101d8 */
[----:B-1----:R-:W-:Y:S01]  /*5fa0*/  FFMA.FTZ R16, -R218, R218, 1 ;  /* 0x3f800000da107423 */ /* 0x002fe200000101da */
[----:B------:R1:W-:Y:S01]  /*5fb0*/  MUFU.TANH R168, R28 ;  /* 0x0000001c00a87308 */ /* 0x0003e20000002400 */
[----:B------:R-:W-:Y:S02]  /*5fc0*/  FFMA.FTZ R7, -R222, R222, 1 ;  /* 0x3f800000de077423 */ /* 0x000fe400000101de */
[----:B------:R-:W-:Y:S02]  /*5fd0*/  FMUL.FTZ R211, R4, c[0x0][0x2ec] ;  /* 0x0000bb0004d37a20 */ /* 0x000fe40000410000 */
[----:B----4-:R-:W-:Y:S02]  /*5fe0*/  FMUL.FTZ R24, R35, c[0x0][0x2ec] ;  /* 0x0000bb0023187a20 */ /* 0x010fe40000410000 */
[----:B------:R-:W-:Y:S02]  /*5ff0*/  FFMA.FTZ R4, -R215, R215, 1 ;  /* 0x3f800000d7047423 */ /* 0x000fe400000101d7 */
[----:B------:R-:W-:Y:S01]  /*6000*/  FFMA.FTZ R10, R195, -UR4, R222 ;  /* 0x80000004c30a7c23 */ /* 0x000fe200080100de */
[----:B------:R4:W-:Y:S01]  /*6010*/  MUFU.TANH R166, R29 ;  /* 0x0000001d00a67308 */ /* 0x0009e20000002400 */
[----:B---3--:R-:W-:Y:S02]  /*6020*/  FFMA.FTZ R35, R181, -UR4, R179 ;  /* 0x80000004b5237c23 */ /* 0x008fe400080100b3 */
[----:B--2---:R-:W-:Y:S07]  /*6030*/  FFMA.FTZ R27, R189, -UR4, R215 ;  /* 0x80000004bd1b7c23 */ /* 0x004fee00080100d7 */
[----:B------:R2:W-:Y:S01]  /*6040*/  MUFU.TANH R177, R22 ;  /* 0x0000001600b17308 */ /* 0x0005e20000002400 */
[----:B-1----:R-:W-:Y:S02]  /*6050*/  FFMA.FTZ R28, R191, -UR4, R216 ;  /* 0x80000004bf1c7c23 */ /* 0x002fe400080100d8 */
[----:B------:R-:W-:Y:S02]  /*6060*/  FMUL.FTZ R216, R17, c[0x0][0x2ec] ;  /* 0x0000bb0011d87a20 */ /* 0x000fe40000410000 */
[----:B------:R-:W-:Y:S05]  /*6070*/  FFMA.FTZ R17, R189, -UR4, R169 ;  /* 0x80000004bd117c23 */ /* 0x000fea00080100a9 */
[----:B------:R-:W1:Y:S01]  /*6080*/  MUFU.TANH R220, R8 ;  /* 0x0000000800dc7308 */ /* 0x000e620000002400 */
[----:B----4-:R-:W-:Y:S04]  /*6090*/  FFMA.FTZ R29, -R169, R169, 1 ;  /* 0x3f800000a91d7423 */ /* 0x010fe800000101a9 */
[----:B------:R-:W-:Y:S05]  /*60a0*/  FMUL.FTZ R239, R29, c[0x0][0x2ec] ;  /* 0x0000bb001def7a20 */ /* 0x000fea0000410000 */
[----:B------:R-:W3:Y:S01]  /*60b0*/  MUFU.TANH R176, R23 ;  /* 0x0000001700b07308 */ /* 0x000ee20000002400 */
[----:B--2---:R-:W-:Y:S02]  /*60c0*/  FFMA.FTZ R22, R212, -UR4, R218 ;  /* 0x80000004d4167c23 */ /* 0x004fe400080100da */
[----:B------:R-:W-:Y:S02]  /*60d0*/  FMUL.FTZ R218, R0, c[0x0][0x2ec] ;  /* 0x0000bb0000da7a20 */ /* 0x000fe40000410000 */
[----:B------:R-:W-:Y:S02]  /*60e0*/  FFMA.FTZ R0, -R213, R213, 1 ;  /* 0x3f800000d5007423 */ /* 0x000fe400000101d5 */
[----:B------:R-:W-:Y:S03]  /*60f0*/  FMUL.FTZ R212, R7, c[0x0][0x2ec] ;  /* 0x0000bb0007d47a20 */ /* 0x000fe60000410000 */
[----:B------:R-:W2:Y:S01]  /*6100*/  MUFU.TANH R178, R20 ;  /* 0x0000001400b27308 */ /* 0x000ea20000002400 */
[----:B------:R-:W-:Y:S02]  /*6110*/  FMUL.FTZ R215, R0, c[0x0][0x2ec] ;  /* 0x0000bb0000d77a20 */ /* 0x000fe40000410000 */
[----:B------:R-:W-:Y:S02]  /*6120*/  FFMA.FTZ R0, -R11, R11, 1 ;  /* 0x3f8000000b007423 */ /* 0x000fe4000001010b */
[----:B-1----:R-:W-:Y:S02]  /*6130*/  FFMA.FTZ R8, -R220, R220, 1 ;  /* 0x3f800000dc087423 */ /* 0x002fe400000101dc */
[----:B------:R-:W-:Y:S02]  /*6140*/  FFMA.FTZ R7, R193, -UR4, R185 ;  /* 0x80000004c1077c23 */ /* 0x000fe400080100b9 */
[----:B------:R-:W-:Y:S01]  /*6150*/  FMUL.FTZ R193, R4, c[0x0][0x2ec] ;  /* 0x0000bb0004c17a20 */ /* 0x000fe20000410000 */
[----:B------:R-:W1:Y:S01]  /*6160*/  MUFU.TANH R18, R18 ;  /* 0x0000001200127308 */ /* 0x000e620000002400 */
[----:B------:R-:W-:Y:S02]  /*6170*/  FMUL.FTZ R222, R0, c[0x0][0x2ec] ;  /* 0x0000bb0000de7a20 */ /* 0x000fe40000410000 */
[----:B---3--:R-:W-:Y:S02]  /*6180*/  FFMA.FTZ R4, -R176, R176, 1 ;  /* 0x3f800000b0047423 */ /* 0x008fe400000101b0 */
[----:B------:R-:W-:Y:S02]  /*6190*/  FFMA.FTZ R14, R192, -UR4, R220 ;  /* 0x80000004c00e7c23 */ /* 0x000fe400080100dc */
[----:B------:R-:W-:Y:S02]  /*61a0*/  FMUL.FTZ R213, R16, c[0x0][0x2ec] ;  /* 0x0000bb0010d57a20 */ /* 0x000fe40000410000 */
[----:B------:R-:W-:Y:S01]  /*61b0*/  FFMA.FTZ R16, -R185, R185, 1 ;  /* 0x3f800000b9107423 */ /* 0x000fe200000101b9 */
[----:B------:R-:W3:Y:S01]  /*61c0*/  MUFU.TANH R12, R12 ;  /* 0x0000000c000c7308 */ /* 0x000ee20000002400 */
[----:B------:R-:W-:Y:S02]  /*61d0*/  FFMA.FTZ R23, -R177, R177, 1 ;  /* 0x3f800000b1177423 */ /* 0x000fe400000101b1 */
[----:B------:R-:W-:Y:S02]  /*61e0*/  FMUL.FTZ R241, R4, c[0x0][0x2ec] ;  /* 0x0000bb0004f17a20 */ /* 0x000fe40000410000 */
[----:B--2---:R-:W-:Y:S02]  /*61f0*/  FFMA.FTZ R0, -R178, R178, 1 ;  /* 0x3f800000b2007423 */ /* 0x004fe400000101b2 */
[----:B------:R-:W-:Y:S02]  /*6200*/  FFMA.FTZ R20, R192, -UR4, R214 ;  /* 0x80000004c0147c23 */ /* 0x000fe400080100d6 */
[----:B------:R-:W-:Y:S01]  /*6210*/  FMUL.FTZ R214, R15, c[0x0][0x2ec] ;  /* 0x0000bb000fd67a20 */ /* 0x000fe20000410000 */
[----:B------:R-:W2:Y:S01]  /*6220*/  MUFU.TANH R25, R25 ;  /* 0x0000001900197308 */ /* 0x000ea20000002400 */
[----:B------:R-:W-:Y:S02]  /*6230*/  FMUL.FTZ R192, R8, c[0x0][0x2ec] ;  /* 0x0000bb0008c07a20 */ /* 0x000fe40000410000 */
[----:B------:R-:W-:Y:S02]  /*6240*/  FMUL.FTZ R238, R0, c[0x0][0x2ec] ;  /* 0x0000bb0000ee7a20 */ /* 0x000fe40000410000 */
[----:B-1----:R-:W-:Y:S02]  /*6250*/  FFMA.FTZ R8, R210, -UR4, R18 ;  /* 0x80000004d2087c23 */ /* 0x002fe40008010012 */
[----:B------:R-:W-:Y:S02]  /*6260*/  FMUL.FTZ R210, R3, c[0x0][0x2ec] ;  /* 0x0000bb0003d27a20 */ /* 0x000fe40000410000 */
[----:B------:R-:W-:Y:S01]  /*6270*/  FFMA.FTZ R3, -R179, R179, 1 ;  /* 0x3f800000b3037423 */ /* 0x000fe200000101b3 */
[----:B------:R1:W-:Y:S01]  /*6280*/  MUFU.TANH R167, R30 ;  /* 0x0000001e00a77308 */ /* 0x0003e20000002400 */
[----:B------:R-:W-:Y:S02]  /*6290*/  FFMA.FTZ R4, -R26, R26, 1 ;  /* 0x3f8000001a047423 */ /* 0x000fe4000001011a */
[----:B------:R-:W-:Y:S02]  /*62a0*/  FFMA.FTZ R18, -R18, R18, 1 ;  /* 0x3f80000012127423 */ /* 0x000fe40000010112 */
[----:B---3--:R-:W-:Y:S02]  /*62b0*/  FFMA.FTZ R15, -R12, R12, 1 ;  /* 0x3f8000000c0f7423 */ /* 0x008fe4000001010c */
[----:B------:R-:W-:Y:S02]  /*62c0*/  FMUL.FTZ R236, R16, c[0x0][0x2ec] ;  /* 0x0000bb0010ec7a20 */ /* 0x000fe40000410000 */
[----:B------:R-:W-:Y:S01]  /*62d0*/  FMUL.FTZ R223, R15, c[0x0][0x2ec] ;  /* 0x0000bb000fdf7a20 */ /* 0x000fe20000410000 */
[----:B------:R-:W3:Y:S01]  /*62e0*/  I2F R180, R180 ;  /* 0x000000b400b47306 */ /* 0x000ee20000201400 */
[----:B------:R-:W-:Y:S02]  /*62f0*/  FMUL.FTZ R242, R23, c[0x0][0x2ec] ;  /* 0x0000bb0017f27a20 */ /* 0x000fe40000410000 */
[----:B------:R-:W-:Y:S02]  /*6300*/  FMUL.FTZ R235, R3, c[0x0][0x2ec] ;  /* 0x0000bb0003eb7a20 */ /* 0x000fe40000410000 */
[----:B--2---:R-:W-:Y:S02]  /*6310*/  FFMA.FTZ R0, -R25, R25, 1 ;  /* 0x3f80000019007423 */ /* 0x004fe40000010119 */
[----:B------:R-:W-:Y:S02]  /*6320*/  FFMA.FTZ R23, R194, -UR4, R166 ;  /* 0x80000004c2177c23 */ /* 0x000fe400080100a6 */
[----:B------:R-:W-:Y:S01]  /*6330*/  FFMA.FTZ R166, -R166, R166, 1 ;  /* 0x3f800000a6a67423 */ /* 0x000fe200000101a6 */
[----:B------:R-:W2:Y:S01]  /*6340*/  I2F R2, R2 ;  /* 0x0000000200027306 */ /* 0x000ea20000201400 */
[----:B------:R-:W-:Y:S02]  /*6350*/  FMUL.FTZ R234, R4, c[0x0][0x2ec] ;  /* 0x0000bb0004ea7a20 */ /* 0x000fe40000410000 */
[----:B------:R-:W-:Y:S02]  /*6360*/  FMUL.FTZ R232, R0, c[0x0][0x2ec] ;  /* 0x0000bb0000e87a20 */ /* 0x000fe40000410000 */
[----:B-1----:R-:W-:Y:S02]  /*6370*/  FFMA.FTZ R30, -R175, R175, 1 ;  /* 0x3f800000af1e7423 */ /* 0x002fe400000101af */
[----:B------:R-:W-:Y:S02]  /*6380*/  FFMA.FTZ R12, R188, -UR4, R12 ;  /* 0x80000004bc0c7c23 */ /* 0x000fe4000801000c */
[----:B------:R-:W-:Y:S01]  /*6390*/  FFMA.FTZ R11, R184, -UR4, R11 ;  /* 0x80000004b80b7c23 */ /* 0x000fe2000801000b */
[----:B------:R-:W1:Y:S01]  /*63a0*/  MUFU.TANH R165, R31 ;  /* 0x0000001f00a57308 */ /* 0x000e620000002400 */
[----:B------:R-:W-:Y:S02]  /*63b0*/  FMUL.FTZ R237, R18, c[0x0][0x2ec] ;  /* 0x0000bb0012ed7a20 */ /* 0x000fe40000410000 */
[----:B------:R-:W-:Y:S02]  /*63c0*/  FFMA.FTZ R164, R173, -UR4, R178 ;  /* 0x80000004ada47c23 */ /* 0x000fe400080100b2 */
[C---:B---3--:R-:W-:Y:S02]  /*63d0*/  FFMA.FTZ R16, R180.reuse, -UR4, R167 ;  /* 0x80000004b4107c23 */ /* 0x048fe400080100a7 */
[----:B------:R-:W-:Y:S02]  /*63e0*/  FFMA.FTZ R167, -R167, R167, 1 ;  /* 0x3f800000a7a77423 */ /* 0x000fe400000101a7 */
[----:B------:R-:W-:Y:S01]  /*63f0*/  FFMA.FTZ R18, R191, -UR4, R175 ;  /* 0x80000004bf127c23 */ /* 0x000fe200080100af */
[----:B------:R-:W3:Y:S01]  /*6400*/  MUFU.TANH R171, R32 ;  /* 0x0000002000ab7308 */ /* 0x000ee20000002400 */
[----:B------:R-:W-:Y:S02]  /*6410*/  FFMA.FTZ R26, R180, -UR4, R26 ;  /* 0x80000004b41a7c23 */ /* 0x000fe4000801001a */
[----:B------:R-:W-:Y:S02]  /*6420*/  FMUL.FTZ R240, R30, c[0x0][0x2ec] ;  /* 0x0000bb001ef07a20 */ /* 0x000fe40000410000 */
[----:B--2---:R-:W-:Y:S02]  /*6430*/  FFMA.FTZ R25, R2, -UR4, R25 ;  /* 0x8000000402197c23 */ /* 0x004fe40008010019 */
[----:B------:R-:W-:Y:S02]  /*6440*/  FMUL.FTZ R230, R167, c[0x0][0x2ec] ;  /* 0x0000bb00a7e67a20 */ /* 0x000fe40000410000 */
[----:B------:R-:W-:Y:S01]  /*6450*/  FMUL.FTZ R191, R166, c[0x0][0x2ec] ;  /* 0x0000bb00a6bf7a20 */ /* 0x000fe20000410000 */
[----:B------:R-:W2:Y:S01]  /*6460*/  MUFU.TANH R33, R34 ;  /* 0x0000002200217308 */ /* 0x000ea20000002400 */
[----:B-1----:R-:W-:Y:S02]  /*6470*/  FFMA.FTZ R15, R2, -UR4, R165 ;  /* 0x80000004020f7c23 */ /* 0x002fe400080100a5 */
[----:B------:R-:W-:Y:S02]  /*6480*/  FFMA.FTZ R165, -R165, R165, 1 ;  /* 0x3f800000a5a57423 */ /* 0x000fe400000101a5 */
[----:B------:R-:W-:Y:S05]  /*6490*/  FFMA.FTZ R31, R184, -UR4, R176 ;  /* 0x80000004b81f7c23 */ /* 0x000fea00080100b0 */
[----:B------:R-:W1:Y:S01]  /*64a0*/  MUFU.TANH R170, R170 ;  /* 0x000000aa00aa7308 */ /* 0x000e620000002400 */
[----:B---3--:R-:W-:Y:S02]  /*64b0*/  FFMA.FTZ R4, -R171, R171, 1 ;  /* 0x3f800000ab047423 */ /* 0x008fe400000101ab */
[----:B------:R-:W-:Y:S02]  /*64c0*/  FFMA.FTZ R32, R188, -UR4, R177 ;  /* 0x80000004bc207c23 */ /* 0x000fe400080100b1 */
[----:B------:R-:W-:Y:S05]  /*64d0*/  FMUL.FTZ R221, R4, c[0x0][0x2ec] ;  /* 0x0000bb0004dd7a20 */ /* 0x000fea0000410000 */
[----:B------:R3:W4:Y:S01]  /*64e0*/  MUFU.TANH R169, R24 ;  /* 0x0000001800a97308 */ /* 0x0007220000002400 */
[----:B--2---:R-:W-:Y:S02]  /*64f0*/  FFMA.FTZ R3, -R33, R33, 1 ;  /* 0x3f80000021037423 */ /* 0x004fe40000010121 */
[----:B------:R-:W-:Y:S02]  /*6500*/  FFMA.FTZ R34, R172, -UR4, R171 ;  /* 0x80000004ac227c23 */ /* 0x000fe400080100ab */
[----:B------:R-:W-:Y:S02]  /*6510*/  FFMA.FTZ R30, R173, -UR4, R33 ;  /* 0x80000004ad1e7c23 */ /* 0x000fe40008010021 */
[----:B------:R-:W-:Y:S02]  /*6520*/  FMUL.FTZ R231, R3, c[0x0][0x2ec] ;  /* 0x0000bb0003e77a20 */ /* 0x000fe40000410000 */
[----:B-1----:R-:W-:Y:S02]  /*6530*/  FFMA.FTZ R2, -R170, R170, 1 ;  /* 0x3f800000aa027423 */ /* 0x002fe400000101aa */
[----:B------:R-:W-:Y:S02]  /*6540*/  FFMA.FTZ R33, R174, -UR4, R170 ;  /* 0x80000004ae217c23 */ /* 0x000fe400080100aa */
[----:B------:R-:W-:Y:S02]  /*6550*/  FMUL.FTZ R194, R2, c[0x0][0x2ec] ;  /* 0x0000bb0002c27a20 */ /* 0x000fe40000410000 */
[----:B---3--:R-:W-:Y:S02]  /*6560*/  FFMA.FTZ R24, R195, -UR4, R168 ;  /* 0x80000004c3187c23 */ /* 0x008fe400080100a8 */
[----:B------:R-:W-:Y:S02]  /*6570*/  FFMA.FTZ R168, -R168, R168, 1 ;  /* 0x3f800000a8a87423 */ /* 0x000fe400000101a8 */
[----:B----4-:R-:W-:Y:S02]  /*6580*/  FFMA.FTZ R0, -R169, R169, 1 ;  /* 0x3f800000a9007423 */ /* 0x010fe400000101a9 */
[----:B------:R-:W-:Y:S02]  /*6590*/  FFMA.FTZ R29, R181, -UR4, R169 ;  /* 0x80000004b51d7c23 */ /* 0x000fe400080100a9 */
[----:B------:R-:W-:Y:S02]  /*65a0*/  FMUL.FTZ R220, R168, c[0x0][0x2ec] ;  /* 0x0000bb00a8dc7a20 */ /* 0x000fe40000410000 */
[----:B------:R-:W-:Y:S02]  /*65b0*/  FMUL.FTZ R195, R165, c[0x0][0x2ec] ;  /* 0x0000bb00a5c37a20 */ /* 0x000fe40000410000 */
[----:B------:R-:W-:Y:S01]  /*65c0*/  FMUL.FTZ R219, R0, c[0x0][0x2ec] ;  /* 0x0000bb0000db7a20 */ /* 0x000fe20000410000 */
[----:B------:R-:W-:-:S05]  /*65d0*/  @!P1 BRA `(.L_x_2000) ;  /* 0x0000009000009947 */ /* 0x000fca0003800000 */
[----:B------:R-:W-:Y:S01]  /*65e0*/  UIADD3 UR12, UR13, UR11, -UR5 ;  /* 0x0000000b0d0c7290 */ /* 0x000fe2000fffe805 */
[----:B------:R-:W-:Y:S01]  /*65f0*/  IMAD.U32 R0, RZ, RZ, UR19 ;  /* 0x00000013ff007e24 */ /* 0x000fe2000f8e00ff */
[----:B------:R-:W-:Y:S04]  /*6600*/  UIADD3 UR11, UR10, 0x40, URZ ;  /* 0x000000400a0b7890 */ /* 0x000fe8000fffe03f */
[----:B------:R-:W-:Y:S01]  /*6610*/  UISETP.GE.AND UP0, UPT, UR11, UR12, UPT ;  /* 0x0000000c0b00728c */ /* 0x000fe2000bf06270 */
[----:B------:R-:W-:Y:S02]  /*6620*/  ISETP.LT.AND P1, PT, R0, UR5, PT ;  /* 0x0000000500007c0c */ /* 0x000fe4000bf21270 */
[----:B------:R-:W-:Y:S03]  /*6630*/  UMOV UR12, UR13 ;  /* 0x0000000d000c7c82 */ /* 0x000fe60008000000 */
[----:B------:R-:W-:Y:S11]  /*6640*/  PLOP3.LUT P2, PT, PT, PT, UP0, 0x80, 0x0 ;  /* 0x000000000000781c */ /* 0x000ff60003f4f008 */
[----:B------:R-:W-:Y:S02]  /*6650*/  @!UPT UIADD3 URZ, URZ, URZ, URZ ;  /* 0x0000003f3f3ff290 */ /* 0x000fe4000fffe03f */
[----:B------:R-:W-:-:S05]  /*6660*/  @!P2 BRA P1, `(.L_x_2001) ;  /* 0x000007f00000a947 */ /* 0x000fca0000800000 */
.L_x_2000:
[----:B------:R-:W-:Y:S01]  /*6670*/  IADD3 R3, R243, UR10, RZ ;  /* 0x0000000af3037c10 */ /* 0x000fe2000fffe0ff */
[----:B------:R-:W-:Y:S01]  /*6680*/  UIADD3 UR13, UR5, 0x1, -UR9 ;  /* 0x00000001050d7890 */ /* 0x000fe2000fffe809 */
[C---:B------:R-:W-:Y:S01]  /*6690*/  IADD3 R170, R209.reuse, 0x1, RZ ;  /* 0x00000001d1aa7810 */ /* 0x040fe20007ffe0ff */
[----:B------:R-:W-:Y:S01]  /*66a0*/  UIADD3 UR11, -UR12, UR5, -UR9 ;  /* 0x000000050c0b7290 */ /* 0x000fe2000fffe909 */
[C---:B------:R-:W-:Y:S01]  /*66b0*/  IADD3 R169, R209.reuse, 0x8, RZ ;  /* 0x00000008d1a97810 */ /* 0x040fe20007ffe0ff */
[----:B------:R-:W-:Y:S01]  /*66c0*/  UIADD3 UR10, UR13, UR43, URZ ;  /* 0x0000002b0d0a7290 */ /* 0x000fe2000fffe03f */
[C---:B------:R-:W-:Y:S02]  /*66d0*/  IADD3 R168, R209.reuse, 0x9, RZ ;  /* 0x00000009d1a87810 */ /* 0x040fe40007ffe0ff */
[----:B------:R-:W-:Y:S01]  /*66e0*/  IADD3 R167, R209, 0x10, RZ ;  /* 0x00000010d1a77810 */ /* 0x000fe20007ffe0ff */
[----:B------:R-:W-:Y:S01]  /*66f0*/  UMOV UR13, UR12 ;  /* 0x0000000c000d7c82 */ /* 0x000fe20008000000 */
[C---:B------:R-:W-:Y:S02]  /*6700*/  IADD3 R2, R3.reuse, UR11, RZ ;  /* 0x0000000b03027c10 */ /* 0x040fe4000fffe0ff */
[----:B------:R-:W-:Y:S02]  /*6710*/  IADD3 R0, R3, UR10, RZ ;  /* 0x0000000a03007c10 */ /* 0x000fe4000fffe0ff */
[----:B------:R-:W-:Y:S02]  /*6720*/  IMNMX R2, RZ, R2, !PT ;  /* 0x00000002ff027217 */ /* 0x000fe40007800200 */
[----:B------:R-:W-:Y:S02]  /*6730*/  IMNMX R0, R0, UR5, PT ;  /* 0x0000000500007c17 */ /* 0x000fe4000b800200 */
[CC--:B------:R-:W-:Y:S02]  /*6740*/  ISETP.GE.AND P1, PT, R209.reuse, R2.reuse, PT ;  /* 0x00000002d100720c */ /* 0x0c0fe40003f26270 */
[C---:B------:R-:W-:Y:S02]  /*6750*/  ISETP.GE.AND P6, PT, R170.reuse, R2, PT ;  /* 0x00000002aa00720c */ /* 0x040fe40003fc6270 */
        /* <DEDUP_REMOVED lines=19> */
[----:B------:R-:W-:Y:S02]  /*6890*/  IADD3 R0, R3, 0x8, RZ ;  /* 0x0000000803007810 */ /* 0x000fe40007ffe0ff */
[----:B------:R-:W-:Y:S02]  /*68a0*/  FSEL R12, R12, -INF , !P5 ;  /* 0xff8000000c0c7808 */ /* 0x000fe40006800000 */
[C---:B------:R-:W-:Y:S02]  /*68b0*/  IADD3 R2, R0.reuse, UR11, RZ ;  /* 0x0000000b00027c10 */ /* 0x040fe4000fffe0ff */
[----:B------:R-:W-:Y:S02]  /*68c0*/  IADD3 R0, R0, UR10, RZ ;  /* 0x0000000a00007c10 */ /* 0x000fe4000fffe0ff */
[----:B------:R-:W-:Y:S02]  /*68d0*/  IMNMX R2, RZ, R2, !PT ;  /* 0x00000002ff027217 */ /* 0x000fe40007800200 */
[----:B------:R-:W-:Y:S02]  /*68e0*/  IMNMX R0, R0, UR5, PT ;  /* 0x0000000500007c17 */ /* 0x000fe4000b800200 */
[-C--:B------:R-:W-:Y:S02]  /*68f0*/  ISETP.GE.AND P5, PT, R209, R2.reuse, PT ;  /* 0x00000002d100720c */ /* 0x080fe40003fa6270 */
[----:B------:R-:W-:Y:S02]  /*6900*/  FSEL R11, R11, -INF , !P4 ;  /* 0xff8000000b0b7808 */ /* 0x000fe40006000000 */
[C---:B------:R-:W-:Y:S02]  /*6910*/  ISETP.GE.AND P4, PT, R170.reuse, R2, PT ;  /* 0x00000002aa00720c */ /* 0x040fe40003f86270 */
        /* <DEDUP_REMOVED lines=31> */
[----:B------:R-:W-:Y:S02]  /*6b10*/  IADD3 R3, R3, 0x28, RZ ;  /* 0x0000002803037810 */ /* 0x000fe40007ffe0ff */
        /* <DEDUP_REMOVED lines=15> */
[-C--:B------:R-:W-:Y:S02]  /*6c10*/  ISETP.GE.OR P5, PT, R167, R0.reuse, !P5 ;  /* 0x00000000a700720c */ /* 0x080fe40006fa6670 */
[-C--:B------:R-:W-:Y:S02]  /*6c20*/  ISETP.GE.OR P4, PT, R166, R0.reuse, !P4 ;  /* 0x00000000a600720c */ /* 0x080fe40006786670 */
[-C--:B------:R-:W-:Y:S02]  /*6c30*/  ISETP.GE.OR P3, PT, R165, R0.reuse, !P3 ;  /* 0x00000000a500720c */ /* 0x080fe40005f66670 */
[----:B------:R-:W-:Y:S02]  /*6c40*/  ISETP.GE.OR P2, PT, R4, R0, !P2 ;  /* 0x000000000400720c */ /* 0x000fe40005746670 */
[----:B------:R-:W-:Y:S02]  /*6c50*/  IADD3 R0, R3, UR10, RZ ;  /* 0x0000000a03007c10 */ /* 0x000fe4000fffe0ff */
[----:B------:R-:W-:Y:S02]  /*6c60*/  IMNMX R2, RZ, R2, !PT ;  /* 0x00000002ff027217 */ /* 0x000fe40007800200 */
[----:B------:R-:W-:Y:S02]  /*6c70*/  IMNMX R0, R0, UR5, PT ;  /* 0x0000000500007c17 */ /* 0x000fe4000b800200 */
[----:B------:R-:W-:Y:S02]  /*6c80*/  FSEL R28, R28, -INF , !P1 ;  /* 0xff8000001c1c7808 */ /* 0x000fe40004800000 */
[CC--:B------:R-:W-:Y:S02]  /*6c90*/  ISETP.GE.AND P1, PT, R170.reuse, R2.reuse, PT ;  /* 0x00000002aa00720c */ /* 0x0c0fe40003f26270 */
        /* <DEDUP_REMOVED lines=28> */
.L_x_2001:
[----:B------:R-:W2:Y:S01]  /*6e60*/  LDL R3, [R1+0xc] ;  /* 0x00000c0001037983 */ /* 0x000ea20000100800 */
[----:B------:R-:W-:Y:S03]  /*6e70*/  UISETP.GT.AND UP0, UPT, UR8, UR18, UPT ;  /* 0x000000120800728c */ /* 0x000fe6000bf04270 */
[----:B------:R-:W3:Y:S03]  /*6e80*/  LDL R2, [R1+0x10] ;  /* 0x0000100001027983 */ /* 0x000ee60000100800 */
[----:B------:R-:W-:Y:S01]  /*6e90*/  PLOP3.LUT P2, PT, PT, PT, UP0, 0x80, 0x0 ;  /* 0x000000000000781c */ /* 0x000fe20003f4f008 */
[----:B------:R-:W4:Y:S04]  /*6ea0*/  LDL R0, [R1+0x4] ;  /* 0x0000040001007983 */ /* 0x000f280000100800 */
        /* <DEDUP_REMOVED lines=20> */
[----:B------:R1:W-:Y:S01]  /*6ff0*/  STL [R1+0x60], R36 ;  /* 0x0000602401007387 */ /* 0x0003e20000100800 */
[C---:B--2---:R-:W-:Y:S01]  /*7000*/  FMUL.FTZ R4, R3.reuse, 1.4426950216293334961 ;  /* 0x3fb8aa3b03047820 */ /* 0x044fe20000410000 */
[----:B------:R-:W-:Y:S01]  /*7010*/  FSETP.NEU.FTZ.AND P1, PT, R3, -INF , PT ;  /* 0xff8000000300780b */ /* 0x000fe20003f3d000 */
[----:B---3--:R-:W-:Y:S03]  /*7020*/  FMUL.FTZ R3, R2, 1.4426950216293334961 ;  /* 0x3fb8aa3b02037820 */ /* 0x008fe60000410000 */
[----:B------:R-:W-:Y:S02]  /*7030*/  FSEL R4, R4, RZ, P1 ;  /* 0x000000ff04047208 */ /* 0x000fe40000800000 */
[----:B------:R-:W-:Y:S01]  /*7040*/  FSETP.NEU.FTZ.AND P1, PT, R2, -INF , PT ;  /* 0xff8000000200780b */ /* 0x000fe20003f3d000 */
[----:B----4-:R-:W-:Y:S02]  /*7050*/  FMUL.FTZ R2, R0, 1.4426950216293334961 ;  /* 0x3fb8aa3b00027820 */ /* 0x010fe40000410000 */
[--C-:B------:R-:W-:Y:S01]  /*7060*/  FFMA.FTZ R6, R6, c[0x0][0x23c], -R4.reuse ;  /* 0x00008f0006067a23 */ /* 0x100fe20000010804 */
[----:B------:R-:W-:Y:S01]  /*7070*/  FSEL R3, R3, RZ, P1 ;  /* 0x000000ff03037208 */ /* 0x000fe20000800000 */
[----:B------:R-:W-:Y:S01]  /*7080*/  FFMA.FTZ R5, R5, c[0x0][0x23c], -R4 ;  /* 0x00008f0005057a23 */ /* 0x000fe20000010804 */
[----:B------:R-:W-:Y:S01]  /*7090*/  FSETP.NEU.FTZ.AND P1, PT, R0, -INF , PT ;  /* 0xff8000000000780b */ /* 0x000fe20003f3d000 */
[----:B------:R-:W-:Y:S01]  /*70a0*/  MUFU.EX2 R178, R6 ;  /* 0x0000000600b27308 */ /* 0x000fe20000000800 */
[C---:B------:R-:W-:Y:S02]  /*70b0*/  FMUL.FTZ R0, R165.reuse, 1.4426950216293334961 ;  /* 0x3fb8aa3ba5007820 */ /* 0x040fe40000410000 */
[----:B------:R-:W-:Y:S01]  /*70c0*/  FSEL R2, R2, RZ, P1 ;  /* 0x000000ff02027208 */ /* 0x000fe20000800000 */
[--C-:B------:R-:W-:Y:S01]  /*70d0*/  FFMA.FTZ R32, R32, c[0x0][0x23c], -R3.reuse ;  /* 0x00008f0020207a23 */ /* 0x100fe20000010803 */
[----:B------:R-:W-:Y:S01]  /*70e0*/  FSETP.NEU.FTZ.AND P1, PT, R165, -INF , PT ;  /* 0xff800000a500780b */ /* 0x000fe20003f3d000 */
[--C-:B------:R-:W-:Y:S02]  /*70f0*/  FFMA.FTZ R31, R31, c[0x0][0x23c], -R3.reuse ;  /* 0x00008f001f1f7a23 */ /* 0x100fe40000010803 */
[--C-:B------:R-:W-:Y:S01]  /*7100*/  FFMA.FTZ R28, R28, c[0x0][0x23c], -R2.reuse ;  /* 0x00008f001c1c7a23 */ /* 0x100fe20000010802 */
[----:B------:R-:W-:Y:S01]  /*7110*/  FSEL R0, R0, RZ, P1 ;  /* 0x000000ff00007208 */ /* 0x000fe20000800000 */
[--C-:B------:R-:W-:Y:S01]  /*7120*/  FFMA.FTZ R30, R30, c[0x0][0x23c], -R3.reuse ;  /* 0x00008f001e1e7a23 */ /* 0x100fe20000010803 */
[----:B------:R-:W2:Y:S01]  /*7130*/  MUFU.EX2 R177, R5 ;  /* 0x0000000500b17308 */ /* 0x000ea20000000800 */
[--C-:B------:R-:W-:Y:S02]  /*7140*/  FFMA.FTZ R10, R10, c[0x0][0x23c], -R3.reuse ;  /* 0x00008f000a0a7a23 */ /* 0x100fe40000010803 */
[--C-:B------:R-:W-:Y:S02]  /*7150*/  FFMA.FTZ R9, R9, c[0x0][0x23c], -R3.reuse ;  /* 0x00008f0009097a23 */ /* 0x100fe40000010803 */
[--C-:B------:R-:W-:Y:S02]  /*7160*/  FFMA.FTZ R8, R8, c[0x0][0x23c], -R3.reuse ;  /* 0x00008f0008087a23 */ /* 0x100fe40000010803 */
[--C-:B------:R-:W-:Y:S02]  /*7170*/  FFMA.FTZ R7, R7, c[0x0][0x23c], -R3.reuse ;  /* 0x00008f0007077a23 */ /* 0x100fe40000010803 */
[----:B------:R-:W-:Y:S01]  /*7180*/  FFMA.FTZ R3, R29, c[0x0][0x23c], -R3 ;  /* 0x00008f001d037a23 */ /* 0x000fe20000010803 */
[----:B------:R-:W-:Y:S01]  /*7190*/  MUFU.EX2 R176, R10 ;  /* 0x0000000a00b07308 */ /* 0x000fe20000000800 */
[--C-:B------:R-:W-:Y:S02]  /*71a0*/  FFMA.FTZ R27, R27, c[0x0][0x23c], -R2.reuse ;  /* 0x00008f001b1b7a23 */ /* 0x100fe40000010802 */
[--C-:B------:R-:W-:Y:S02]  /*71b0*/  FFMA.FTZ R26, R26, c[0x0][0x23c], -R2.reuse ;  /* 0x00008f001a1a7a23 */ /* 0x100fe40000010802 */
[--C-:B------:R-:W-:Y:S02]  /*71c0*/  FFMA.FTZ R25, R25, c[0x0][0x23c], -R2.reuse ;  /* 0x00008f0019197a23 */ /* 0x100fe40000010802 */
[--C-:B------:R-:W-:Y:S02]  /*71d0*/  FFMA.FTZ R24, R24, c[0x0][0x23c], -R2.reuse ;  /* 0x00008f0018187a23 */ /* 0x100fe40000010802 */
[--C-:B------:R-:W-:Y:S01]  /*71e0*/  FFMA.FTZ R14, R14, c[0x0][0x23c], -R2.reuse ;  /* 0x00008f000e0e7a23 */ /* 0x100fe20000010802 */
[----:B-1----:R2:W-:Y:S01]  /*71f0*/  MUFU.EX2 R36, R3 ;  /* 0x0000000300247308 */ /* 0x0025e20000000800 */
        /* <DEDUP_REMOVED lines=11> */
[----:B------:R-:W1:Y:S01]  /*72b0*/  MUFU.EX2 R252, R9 ;  /* 0x0000000900fc7308 */ /* 0x000e620000000800 */
[--C-:B------:R-:W-:Y:S02]  /*72c0*/  FFMA.FTZ R19, R19, c[0x0][0x23c], -R0.reuse ;  /* 0x00008f0013137a23 */ /* 0x100fe40000010800 */
[--C-:B------:R-:W-:Y:S01]  /*72d0*/  FFMA.FTZ R18, R18, c[0x0][0x23c], -R0.reuse ;  /* 0x00008f0012127a23 */ /* 0x100fe20000010800 */
[----:B--2---:R-:W-:Y:S01]  /*72e0*/  F2FP.BF16.PACK_AB R3, R177, R178 ;  /* 0x000000b2b103723e */ /* 0x004fe200000010ff */
[--C-:B------:R-:W-:Y:S02]  /*72f0*/  FFMA.FTZ R17, R17, c[0x0][0x23c], -R0.reuse ;  /* 0x00008f0011117a23 */ /* 0x100fe40000010800 */
[--C-:B------:R-:W-:Y:S02]  /*7300*/  FFMA.FTZ R16, R16, c[0x0][0x23c], -R0.reuse ;  /* 0x00008f0010107a23 */ /* 0x100fe40000010800 */
[----:B------:R2:W-:Y:S01]  /*7310*/  STS [R226+0x20000], R3 ;  /* 0x02000003e2007388 */ /* 0x0005e20000000800 */
[----:B------:R-:W-:Y:S01]  /*7320*/  MUFU.EX2 R55, R12 ;  /* 0x0000000c00377308 */ /* 0x000fe20000000800 */
[--C-:B------:R-:W-:Y:S02]  /*7330*/  FFMA.FTZ R20, R20, c[0x0][0x23c], -R0.reuse ;  /* 0x00008f0014147a23 */ /* 0x100fe40000010800 */
[----:B------:R-:W-:Y:S07]  /*7340*/  FFMA.FTZ R0, R15, c[0x0][0x23c], -R0 ;  /* 0x00008f000f007a23 */ /* 0x000fee0000010800 */
[----:B------:R-:W2:Y:S01]  /*7350*/  MUFU.EX2 R54, R11 ;  /* 0x0000000b00367308 */ /* 0x000ea20000000800 */
[----:B-1----:R-:W-:Y:S05]  /*7360*/  F2FP.BF16.PACK_AB R2, R252, R176 ;  /* 0x000000b0fc02723e */ /* 0x002fea00000010ff */
[----:B------:R1:W-:Y:S04]  /*7370*/  STS [R226+0x20400], R2 ;  /* 0x02040002e2007388 */ /* 0x0003e80000000800 */
[----:B------:R-:W-:Y:S10]  /*7380*/  MUFU.EX2 R53, R8 ;  /* 0x0000000800357308 */ /* 0x000ff40000000800 */
[----:B------:R-:W1:Y:S01]  /*7390*/  MUFU.EX2 R52, R7 ;  /* 0x0000000700347308 */ /* 0x000e620000000800 */
[----:B--2---:R-:W-:Y:S05]  /*73a0*/  F2FP.BF16.PACK_AB R3, R54, R55 ;  /* 0x000000373603723e */ /* 0x004fea00000010ff */
[----:B------:R-:W-:Y:S04]  /*73b0*/  STS [R229+0x20000], R3 ;  /* 0x02000003e5007388 */ /* 0x000fe80000000800 */
[----:B------:R-:W-:Y:S10]  /*73c0*/  MUFU.EX2 R189, R14 ;  /* 0x0000000e00bd7308 */ /* 0x000ff40000000800 */
[----:B------:R-:W2:Y:S01]  /*73d0*/  MUFU.EX2 R181, R13 ;  /* 0x0000000d00b57308 */ /* 0x000ea20000000800 */
[----:B-1----:R-:W-:Y:S05]  /*73e0*/  F2FP.BF16.PACK_AB R2, R52, R53 ;  /* 0x000000353402723e */ /* 0x002fea00000010ff */
[----:B------:R-:W-:Y:S04]  /*73f0*/  STS [R229+0x20400], R2 ;  /* 0x02040002e5007388 */ /* 0x000fe80000000800 */
[----:B------:R-:W-:Y:S10]  /*7400*/  MUFU.EX2 R38, R4 ;  /* 0x0000000400267308 */ /* 0x000ff40000000800 */
[----:B------:R-:W-:Y:S01]  /*7410*/  MUFU.EX2 R180, R22 ;  /* 0x0000001600b47308 */ /* 0x000fe20000000800 */
[----:B--2---:R-:W-:Y:S05]  /*7420*/  F2FP.BF16.PACK_AB R5, R181, R189 ;  /* 0x000000bdb505723e */ /* 0x004fea00000010ff */
[----:B------:R1:W-:Y:S04]  /*7430*/  STS [R226+0x21000], R5 ;  /* 0x02100005e2007388 */ /* 0x0003e80000000800 */
[----:B------:R-:W2:Y:S10]  /*7440*/  MUFU.EX2 R179, R21 ;  /* 0x0000001500b37308 */ /* 0x000eb40000000800 */
[----:B------:R-:W-:Y:S10]  /*7450*/  MUFU.EX2 R6, R28 ;  /* 0x0000001c00067308 */ /* 0x000ff40000000800 */
[----:B------:R-:W-:Y:S01]  /*7460*/  MUFU.EX2 R40, R0 ;  /* 0x0000000000287308 */ /* 0x000fe20000000800 */
[----:B--2---:R-:W-:Y:S05]  /*7470*/  F2FP.BF16.PACK_AB R4, R179, R180 ;  /* 0x000000b4b304723e */ /* 0x004fea00000010ff */
[----:B------:R2:W-:Y:S04]  /*7480*/  STS [R226+0x21400], R4 ;  /* 0x02140004e2007388 */ /* 0x0005e80000000800 */
[----:B------:R-:W3:Y:S10]  /*7490*/  MUFU.EX2 R243, R27 ;  /* 0x0000001b00f37308 */ /* 0x000ef40000000800 */
[----:B------:R-:W-:Y:S10]  /*74a0*/  MUFU.EX2 R224, R19 ;  /* 0x0000001300e07308 */ /* 0x000ff40000000800 */
[----:B------:R-:W1:Y:S01]  /*74b0*/  MUFU.EX2 R225, R20 ;  /* 0x0000001400e17308 */ /* 0x000e620000000800 */
[----:B---3--:R-:W-:Y:S05]  /*74c0*/  F2FP.BF16.PACK_AB R0, R243, R6 ;  /* 0x00000006f300723e */ /* 0x008fea00000010ff */
[----:B------:R3:W-:Y:S04]  /*74d0*/  STS [R229+0x21000], R0 ;  /* 0x02100000e5007388 */ /* 0x0007e80000000800 */
[----:B------:R-:W-:Y:S10]  /*74e0*/  MUFU.EX2 R51, R164 ;  /* 0x000000a400337308 */ /* 0x000ff40000000800 */
[----:B------:R-:W2:Y:S01]  /*74f0*/  MUFU.EX2 R50, R35 ;  /* 0x0000002300327308 */ /* 0x000ea20000000800 */
[----:B-1----:R-:W-:Y:S05]  /*7500*/  F2FP.BF16.PACK_AB R5, R224, R225 ;  /* 0x000000e1e005723e */ /* 0x002fea00000010ff */
[----:B------:R-:W-:Y:S04]  /*7510*/  STS [R229+0x21400], R5 ;  /* 0x02140005e5007388 */ /* 0x000fe80000000800 */
[----:B------:R-:W-:Y:S10]  /*7520*/  MUFU.EX2 R49, R32 ;  /* 0x0000002000317308 */ /* 0x000ff40000000800 */
[----:B------:R-:W1:Y:S01]  /*7530*/  MUFU.EX2 R48, R31 ;  /* 0x0000001f00307308 */ /* 0x000e620000000800 */
[----:B--2---:R-:W-:Y:S05]  /*7540*/  F2FP.BF16.PACK_AB R4, R50, R51 ;  /* 0x000000333204723e */ /* 0x004fea00000010ff */
[----:B------:R-:W-:Y:S04]  /*7550*/  STS [R227+0x20000], R4 ;  /* 0x02000004e3007388 */ /* 0x000fe80000000800 */
[----:B------:R-:W2:Y:S10]  /*7560*/  MUFU.EX2 R39, R34 ;  /* 0x0000002200277308 */ /* 0x000eb40000000800 */
[----:B------:R-:W3:Y:S01]  /*7570*/  MUFU.EX2 R37, R30 ;  /* 0x0000001e00257308 */ /* 0x000ee20000000800 */
[----:B-1----:R-:W-:Y:S05]  /*7580*/  F2FP.BF16.PACK_AB R3, R48, R49 ;  /* 0x000000313003723e */ /* 0x002fea00000010ff */
[----:B------:R1:W-:Y:S04]  /*7590*/  STS [R227+0x20400], R3 ;  /* 0x02040003e3007388 */ /* 0x0003e80000000800 */
[----:B------:R-:W-:Y:S01]  /*75a0*/  MUFU.EX2 R47, R26 ;  /* 0x0000001a002f7308 */ /* 0x000fe20000000800 */
[----:B--2---:R-:W-:Y:S05]  /*75b0*/  F2FP.BF16.PACK_AB R2, R38, R39 ;  /* 0x000000272602723e */ /* 0x004fea00000010ff */
[----:B------:R2:W-:Y:S04]  /*75c0*/  STS [R228+0x20000], R2 ;  /* 0x02000002e4007388 */ /* 0x0005e80000000800 */
[----:B------:R-:W4:Y:S01]  /*75d0*/  MUFU.EX2 R46, R25 ;  /* 0x00000019002e7308 */ /* 0x000f220000000800 */
[----:B---3--:R-:W-:Y:S05]  /*75e0*/  F2FP.BF16.PACK_AB R0, R36, R37 ;  /* 0x000000252400723e */ /* 0x008fea00000010ff */
[----:B------:R3:W-:Y:S04]  /*75f0*/  STS [R228+0x20400], R0 ;  /* 0x02040000e4007388 */ /* 0x0007e80000000800 */
[----:B------:R-:W-:Y:S01]  /*7600*/  MUFU.EX2 R45, R18 ;  /* 0x00000012002d7308 */ /* 0x000fe20000000800 */
[----:B-1----:R-:W-:Y:S04]  /*7610*/  SHF.L.U32 R3, R207, 0x1, RZ ;  /* 0x00000001cf037819 */ /* 0x002fe800000006ff */
[-C--:B------:R-:W-:Y:S05]  /*7620*/  IADD3 R184, R205, R3.reuse, RZ ;  /* 0x00000003cdb87210 */ /* 0x080fea0007ffe0ff */
[----:B------:R-:W1:Y:S01]  /*7630*/  MUFU.EX2 R44, R17 ;  /* 0x00000011002c7308 */ /* 0x000e620000000800 */
[C---:B------:R-:W-:Y:S02]  /*7640*/  IADD3 R185, R204.reuse, R3, RZ ;  /* 0x00000003ccb97210 */ /* 0x040fe40007ffe0ff */
[----:B------:R-:W-:Y:S02]  /*7650*/  IADD3 R188, R204, R184, RZ ;  /* 0x000000b8ccbc7210 */ /* 0x000fe40007ffe0ff */
[----:B----4-:R-:W-:Y:S05]  /*7660*/  F2FP.BF16.PACK_AB R5, R46, R47 ;  /* 0x0000002f2e05723e */ /* 0x010fea00000010ff */
[----:B------:R-:W2:Y:S01]  /*7670*/  MUFU.EX2 R43, R24 ;  /* 0x00000018002b7308 */ /* 0x000ea20000000800 */
[----:B------:R-:W-:Y:S09]  /*7680*/  STS [R227+0x21000], R5 ;  /* 0x02100005e3007388 */ /* 0x000ff20000000800 */
[----:B------:R-:W3:Y:S01]  /*7690*/  MUFU.EX2 R41, R16 ;  /* 0x0000001000297308 */ /* 0x000ee20000000800 */
[----:B-1----:R-:W-:Y:S05]  /*76a0*/  F2FP.BF16.PACK_AB R4, R44, R45 ;  /* 0x0000002d2c04723e */ /* 0x002fea00000010ff */
[----:B------:R-:W-:Y:S01]  /*76b0*/  STS [R227+0x21400], R4 ;  /* 0x02140004e3007388 */ /* 0x000fe20000000800 */
[----:B--2---:R-:W-:Y:S05]  /*76c0*/  F2FP.BF16.PACK_AB R2, R42, R43 ;  /* 0x0000002b2a02723e */ /* 0x004fea00000010ff */
[----:B------:R1:W-:Y:S01]  /*76d0*/  STS [R228+0x21000], R2 ;  /* 0x02100002e4007388 */ /* 0x0003e20000000800 */
[----:B---3--:R-:W-:Y:S05]  /*76e0*/  F2FP.BF16.PACK_AB R0, R40, R41 ;  /* 0x000000292800723e */ /* 0x008fea00000010ff */
[----:B------:R-:W-:Y:S04]  /*76f0*/  STS [R228+0x21400], R0 ;  /* 0x02140000e4007388 */ /* 0x000fe80000000800 */
[----:B------:R-:W-:Y:S04]  /*7700*/  LDSM.16.M88.4 R32, [R3+0x8000] ;  /* 0x008000000320783b */ /* 0x000fe80000000200 */
[----:B------:R-:W2:Y:S04]  /*7710*/  LDSM.16.M88.4 R16, [R200+0x14000] ;  /* 0x01400000c810783b */ /* 0x000ea80000000200 */
[----:B------:R-:W3:Y:S01]  /*7720*/  LDSM.16.M88.4 R28, [R3+0x9000] ;  /* 0x00900000031c783b */ /* 0x000ee20000000200 */
[----:B-1----:R-:W-:Y:S03]  /*7730*/  MOV R2, R6 ;  /* 0x0000000600027202 */ /* 0x002fe60000000f00 */
[----:B------:R-:W1:Y:S04]  /*7740*/  LDSM.16.M88.4 R164, [R200+0x14800] ;  /* 0x01480000c8a4783b */ /* 0x000e680000000200 */
[----:B------:R-:W-:Y:S04]  /*7750*/  LDSM.16.M88.4 R168, [R184+0x8000] ;  /* 0x00800000b8a8783b */ /* 0x000fe80000000200 */
        /* <DEDUP_REMOVED lines=20> */
[----:B------:R-:W1:Y:S04]  /*78a0*/  LDSM.16.M88.4 R168, [R203+0x14000] ;  /* 0x01400000cba8783b */ /* 0x000e680000000200 */
[----:B------:R-:W2:Y:S03]  /*78b0*/  LDSM.16.M88.4 R172, [R185+0x9000] ;  /* 0x00900000b9ac783b */ /* 0x000ea60000000200 */
        /* <DEDUP_REMOVED lines=10> */
[----:B------:R-:W-:Y:S04]  /*7960*/  LDSM.16.M88.4 R164, [R188+0x8000] ;  /* 0x00800000bca4783b */ /* 0x000fe80000000200 */
[----:B------:R-:W1:Y:S03]  /*7970*/  LDSM.16.M88.4 R168, [R202+0x14000] ;  /* 0x01400000caa8783b */ /* 0x000e660000000200 */
        /* <DEDUP_REMOVED lines=51> */
[----:B-----5:R-:W-:Y:S01]  /*7cb0*/  FADD.FTZ R6, -R187, R6 ;  /* 0x00000006bb067221 */ /* 0x020fe20000010100 */
[C---:B------:R-:W-:Y:S01]  /*7cc0*/  HMMA.16816.F32.BF16 R16, R164.reuse, R170, R16 ;  /* 0x000000aaa410723c */ /* 0x040fe20000041810 */
[----:B------:R-:W1:Y:S03]  /*7cd0*/  LDSM.16.M88.4 R168, [R202+0x18800] ;  /* 0x01880000caa8783b */ /* 0x000e660000000200 */
[----:B------:R-:W-:Y:S02]  /*7ce0*/  FMUL.FTZ R6, R176, R6 ;  /* 0x00000006b0067220 */ /* 0x000fe40000410000 */
[----:B------:R-:W-:Y:S02]  /*7cf0*/  FADD.FTZ R5, -R186, R5 ;  /* 0x00000005ba057221 */ /* 0x000fe40000010100 */
[C---:B------:R-:W-:Y:S04]  /*7d00*/  FADD.FTZ R10, -R182.reuse, R10 ;  /* 0x0000000ab60a7221 */ /* 0x040fe80000010100 */
[----:B------:R-:W-:Y:S02]  /*7d10*/  FADD.FTZ R11, -R182, R11 ;  /* 0x0000000bb60b7221 */ /* 0x000fe40000010100 */
[----:B------:R-:W-:Y:S02]  /*7d20*/  FMUL.FTZ R10, R180, R10 ;  /* 0x0000000ab40a7220 */ /* 0x000fe40000410000 */
[----:B------:R-:W-:Y:S02]  /*7d30*/  FMUL.FTZ R176, R179, R11 ;  /* 0x0000000bb3b07220 */ /* 0x000fe40000410000 */
[----:B------:R-:W-:Y:S02]  /*7d40*/  FMUL.FTZ R179, R213, R10 ;  /* 0x0000000ad5b37220 */ /* 0x000fe40000410000 */
[----:B------:R-:W-:Y:S02]  /*7d50*/  FADD.FTZ R14, -R182, R14 ;  /* 0x0000000eb60e7221 */ /* 0x000fe40000010100 */
[----:B------:R-:W-:Y:S02]  /*7d60*/  FADD.FTZ R9, -R183, R9 ;  /* 0x00000009b7097221 */ /* 0x000fe40000010100 */
[C---:B------:R-:W-:Y:S02]  /*7d70*/  FADD.FTZ R16, -R186.reuse, R16 ;  /* 0x00000010ba107221 */ /* 0x040fe40000010100 */
[----:B------:R-:W-:Y:S02]  /*7d80*/  FADD.FTZ R17, -R186, R17 ;  /* 0x00000011ba117221 */ /* 0x000fe40000010100 */
        /* <DEDUP_REMOVED lines=9> */
[----:B------:R-:W-:Y:S01]  /*7e20*/  FMUL.FTZ R14, R225, R14 ;  /* 0x0000000ee10e7220 */ /* 0x000fe20000410000 */
[-C--:B-1----:R-:W-:Y:S02]  /*7e30*/  HMMA.16816.F32.BF16 R20, R164, R168.reuse, R20 ;  /* 0x000000a8a414723c */ /* 0x082fe40000041814 */
[----:B------:R2:W5:Y:S01]  /*7e40*/  LDL.LU R52, [R1+0xa0] ;  /* 0x0000a00001347983 */ /* 0x0005620000300800 */
[----:B------:R-:W-:Y:S02]  /*7e50*/  FMUL.FTZ R9, R181, R9 ;  /* 0x00000009b5097220 */ /* 0x000fe40000410000 */
[----:B------:R-:W-:Y:S02]  /*7e60*/  FADD.FTZ R13, -R183, R13 ;  /* 0x0000000db70d7221 */ /* 0x000fe40000010100 */
[----:B------:R-:W-:Y:S01]  /*7e70*/  FMUL.FTZ R5, R177, R5 ;  /* 0x00000005b1057220 */ /* 0x000fe20000410000 */
[C---:B------:R-:W-:Y:S04]  /*7e80*/  HMMA.16816.F32.BF16 R24, R172.reuse, R168, R24 ;  /* 0x000000a8ac18723c */ /* 0x040fe80000041818 */
[----:B------:R-:W-:Y:S02]  /*7e90*/  FMUL.FTZ R13, R243, R13 ;  /* 0x0000000df30d7220 */ /* 0x000fe40000410000 */
[----:B------:R-:W-:Y:S02]  /*7ea0*/  FMUL.FTZ R177, R190, R9 ;  /* 0x00000009beb17220 */ /* 0x000fe40000410000 */
[----:B------:R-:W-:Y:S01]  /*7eb0*/  FADD.FTZ R15, -R182, R15 ;  /* 0x0000000fb60f7221 */ /* 0x000fe20000010100 */
[-C--:B------:R-:W-:Y:S03]  /*7ec0*/  HMMA.16816.F32.BF16 R28, R172, R170.reuse, R28 ;  /* 0x000000aaac1c723c */ /* 0x080fe6000004181c */
[----:B------:R-:W-:Y:S02]  /*7ed0*/  FMUL.FTZ R168, R193, R13 ;  /* 0x0000000dc1a87220 */ /* 0x000fe40000410000 */
[----:B------:R-:W-:Y:S02]  /*7ee0*/  FMUL.FTZ R15, R224, R15 ;  /* 0x0000000fe00f7220 */ /* 0x000fe40000410000 */
[C---:B------:R-:W-:Y:S01]  /*7ef0*/  FADD.FTZ R20, -R186.reuse, R20 ;  /* 0x00000014ba147221 */ /* 0x040fe20000010100 */
[----:B------:R-:W-:Y:S04]  /*7f00*/  HMMA.16816.F32.BF16 R32, R164, R170, R32 ;  /* 0x000000aaa420723c */ /* 0x000fe80000041820 */
[----:B------:R-:W-:Y:S02]  /*7f10*/  FADD.FTZ R21, -R186, R21 ;  /* 0x00000015ba157221 */ /* 0x000fe40000010100 */
[----:B------:R-:W-:Y:S02]  /*7f20*/  FMUL.FTZ R20, R51, R20 ;  /* 0x0000001433147220 */ /* 0x000fe40000410000 */
[C---:B------:R-:W-:Y:S01]  /*7f30*/  FADD.FTZ R22, -R187.reuse, R22 ;  /* 0x00000016bb167221 */ /* 0x040fe20000010100 */
[----:B------:R2:W5:Y:S03]  /*7f40*/  LDL.LU R51, [R1+0x9c] ;  /* 0x00009c0001337983 */ /* 0x0005660000300800 */
[----:B------:R-:W-:Y:S02]  /*7f50*/  FMUL.FTZ R21, R50, R21 ;  /* 0x0000001532157220 */ /* 0x000fe40000410000 */
[----:B------:R-:W-:Y:S01]  /*7f60*/  FADD.FTZ R23, -R187, R23 ;  /* 0x00000017bb177221 */ /* 0x000fe20000010100 */
[----:B------:R2:W5:Y:S01]  /*7f70*/  LDL.LU R50, [R1+0x98] ;  /* 0x0000980001327983 */ /* 0x0005620000300800 */
[----:B------:R-:W-:Y:S02]  /*7f80*/  FMUL.FTZ R164, R49, R22 ;  /* 0x0000001631a47220 */ /* 0x000fe40000410000 */
[----:B------:R-:W-:Y:S01]  /*7f90*/  FMUL.FTZ R0, R48, R23 ;  /* 0x0000001730007220 */ /* 0x000fe20000410000 */
[----:B------:R2:W5:Y:S01]  /*7fa0*/  LDL.LU R49, [R1+0x94] ;  /* 0x0000940001317983 */ /* 0x0005620000300800 */
[C---:B------:R-:W-:Y:S02]  /*7fb0*/  FADD.FTZ R24, -R183.reuse, R24 ;  /* 0x00000018b7187221 */ /* 0x040fe40000010100 */
[----:B------:R-:W-:Y:S01]  /*7fc0*/  FADD.FTZ R25, -R183, R25 ;  /* 0x00000019b7197221 */ /* 0x000fe20000010100 */
[----:B------:R2:W5:Y:S01]  /*7fd0*/  LDL.LU R48, [R1+0x90] ;  /* 0x0000900001307983 */ /* 0x0005620000300800 */
[----:B------:R-:W-:Y:S02]  /*7fe0*/  FMUL.FTZ R22, R47, R24 ;  /* 0x000000182f167220 */ /* 0x000fe40000410000 */
[----:B------:R-:W-:Y:S01]  /*7ff0*/  FADD.FTZ R26, -R182, R26 ;  /* 0x0000001ab61a7221 */ /* 0x000fe20000010100 */
[----:B------:R2:W5:Y:S01]  /*8000*/  LDL.LU R47, [R1+0x8c] ;  /* 0x00008c00012f7983 */ /* 0x0005620000300800 */
[----:B------:R-:W-:Y:S02]  /*8010*/  FMUL.FTZ R17, R46, R25 ;  /* 0x000000192e117220 */ /* 0x000fe40000410000 */
[----:B------:R-:W-:Y:S01]  /*8020*/  FADD.FTZ R27, -R182, R27 ;  /* 0x0000001bb61b7221 */ /* 0x000fe20000010100 */
[----:B------:R2:W5:Y:S01]  /*8030*/  LDL.LU R46, [R1+0x88] ;  /* 0x00008800012e7983 */ /* 0x0005620000300800 */
[----:B------:R-:W-:Y:S02]  /*8040*/  FMUL.FTZ R24, R45, R26 ;  /* 0x0000001a2d187220 */ /* 0x000fe40000410000 */
[C---:B------:R-:W-:Y:S01]  /*8050*/  FADD.FTZ R28, -R183.reuse, R28 ;  /* 0x0000001cb71c7221 */ /* 0x040fe20000010100 */
[----:B------:R2:W5:Y:S01]  /*8060*/  LDL.LU R45, [R1+0x84] ;  /* 0x00008400012d7983 */ /* 0x0005620000300800 */
[----:B------:R-:W-:Y:S02]  /*8070*/  FMUL.FTZ R23, R44, R27 ;  /* 0x0000001b2c177220 */ /* 0x000fe40000410000 */
[----:B------:R-:W-:Y:S01]  /*8080*/  FMUL.FTZ R166, R236, R19 ;  /* 0x00000013eca67220 */ /* 0x000fe20000410000 */
[----:B------:R2:W5:Y:S01]  /*8090*/  LDL.LU R44, [R1+0x80] ;  /* 0x00008000012c7983 */ /* 0x0005620000300800 */
[----:B------:R-:W-:Y:S02]  /*80a0*/  FADD.FTZ R29, -R183, R29 ;  /* 0x0000001db71d7221 */ /* 0x000fe40000010100 */
        /* <DEDUP_REMOVED lines=8> */
[----:B------:R-:W-:Y:S02]  /*8130*/  FMUL.FTZ R21, R41, R30 ;  /* 0x0000001e29157220 */ /* 0x000fe40000410000 */
[----:B------:R-:W-:Y:S01]  /*8140*/  FMUL.FTZ R26, R238, R20 ;  /* 0x00000014ee1a7220 */ /* 0x000fe20000410000 */
[----:B------:R2:W5:Y:S01]  /*8150*/  LDL.LU R41, [R1+0x74] ;  /* 0x0000740001297983 */ /* 0x0005620000300800 */
[----:B------:R-:W-:Y:S02]  /*8160*/  FADD.FTZ R32, -R186, R32 ;  /* 0x00000020ba207221 */ /* 0x000fe40000010100 */
[----:B------:R-:W-:Y:S02]  /*8170*/  FMUL.FTZ R20, R40, R31 ;  /* 0x0000001f28147220 */ /* 0x000fe40000410000 */
[----:B------:R-:W-:Y:S01]  /*8180*/  FMUL.FTZ R173, R216, R14 ;  /* 0x0000000ed8ad7220 */ /* 0x000fe20000410000 */
[----:B------:R2:W5:Y:S01]  /*8190*/  LDL.LU R40, [R1+0x70] ;  /* 0x0000700001287983 */ /* 0x0005620000300800 */
[----:B------:R-:W-:Y:S02]  /*81a0*/  FMUL.FTZ R14, R39, R32 ;  /* 0x00000020270e7220 */ /* 0x000fe40000410000 */
[----:B------:R-:W-:Y:S01]  /*81b0*/  FADD.FTZ R33, -R186, R33 ;  /* 0x00000021ba217221 */ /* 0x000fe20000010100 */
[----:B------:R2:W5:Y:S01]  /*81c0*/  LDL.LU R39, [R1+0x6c] ;  /* 0x00006c0001277983 */ /* 0x0005620000300800 */
[----:B------:R-:W-:Y:S02]  /*81d0*/  FADD.FTZ R34, -R187, R34 ;  /* 0x00000022bb227221 */ /* 0x000fe40000010100 */
[----:B------:R-:W-:Y:S01]  /*81e0*/  FMUL.FTZ R13, R38, R33 ;  /* 0x00000021260d7220 */ /* 0x000fe20000410000 */
[----:B------:R2:W5:Y:S01]  /*81f0*/  LDL R190, [R1] ;  /* 0x0000000001be7983 */ /* 0x0005620000100800 */
[----:B------:R-:W-:Y:S02]  /*8200*/  FMUL.FTZ R165, R223, R16 ;  /* 0x00000010dfa57220 */ /* 0x000fe40000410000 */
[----:B------:R-:W-:Y:S01]  /*8210*/  FADD.FTZ R35, -R187, R35 ;  /* 0x00000023bb237221 */ /* 0x000fe20000010100 */
[----:B------:R2:W5:Y:S01]  /*8220*/  LDL.LU R38, [R1+0x68] ;  /* 0x0000680001267983 */ /* 0x0005620000300800 */
[----:B------:R-:W-:Y:S02]  /*8230*/  FMUL.FTZ R16, R37, R34 ;  /* 0x0000002225107220 */ /* 0x000fe40000410000 */
[----:B------:R-:W-:Y:S01]  /*8240*/  FMUL.FTZ R172, R215, R15 ;  /* 0x0000000fd7ac7220 */ /* 0x000fe20000410000 */
[----:B------:R2:W5:Y:S01]  /*8250*/  LDL.LU R37, [R1+0x64] ;  /* 0x0000640001257983 */ /* 0x0005620000300800 */
[----:B------:R-:W-:Y:S02]  /*8260*/  FMUL.FTZ R15, R36, R35 ;  /* 0x00000023240f7220 */ /* 0x000fe40000410000 */
[----:B------:R-:W-:Y:S01]  /*8270*/  FADD.FTZ R4, -R186, R4 ;  /* 0x00000004ba047221 */ /* 0x000fe20000010100 */
[----:B------:R2:W5:Y:S01]  /*8280*/  LDL.LU R36, [R1+0x60] ;  /* 0x0000600001247983 */ /* 0x0005620000300800 */
        /* <DEDUP_REMOVED lines=85> */
.L_x_2002:
        /* <DEDUP_REMOVED lines=167> */
.L_x_2003:
        /* <DEDUP_REMOVED lines=67> */
[----:B------:R-:W4:Y:S05]  /*9680*/  LDSM.16.MT88.4 R164, [R196+0x6000] ;  /* 0x00600000c4a4783b */ /* 0x000f2a0000004200 */
[----:B------:R-:W-:Y:S02]  /*9690*/  LDSM.16.M88.4 R172, [R184+0x1e000] ;  /* 0x01e00000b8ac783b */ /* 0x000fe40000000200 */
[-C--:B-1----:R-:W-:Y:S05]  /*96a0*/  HMMA.16816.F32.BF16 R4, R168, R176.reuse, R4 ;  /* 0x000000b0a804723c */ /* 0x082fea0000041804 */
[----:B--2---:R-:W-:Y:S03]  /*96b0*/  IMAD.MOV.U32 R3, RZ, RZ, R224 ;  /* 0x000000ffff037224 */ /* 0x004fe600078e00e0 */
        /* <DEDUP_REMOVED lines=30> */
[C---:B------:R-:W-:Y:S07]  /*98a0*/  HMMA.16816.F32.BF16 R24, R184.reuse, R180, R24 ;  /* 0x000000b4b818723c */ /* 0x040fee0000041818 */
[----:B------:R-:W-:Y:S01]  /*98b0*/  IMAD.MOV.U32 R181, RZ, RZ, c[0x0][0x22c] ;  /* 0x00008b00ffb57624 */ /* 0x000fe200078e00ff */
[-C--:B------:R-:W-:Y:S01]  /*98c0*/  HMMA.16816.F32.BF16 R28, R184, R182.reuse, R28 ;  /* 0x000000b6b81c723c */ /* 0x080fe2000004181c */
[----:B------:R-:W2:Y:S03]  /*98d0*/  LDSM.16.MT88.4 R184, [R196+0x7800] ;  /* 0x00780000c4b8783b */ /* 0x000ea60000004200 */
[----:B------:R-:W-:Y:S02]  /*98e0*/  IMAD R181, R181, c[0x0][0x1c0], RZ ;  /* 0x00007000b5b57a24 */ /* 0x000fe400078e02ff */
[----:B------:R-:W-:Y:S02]  /*98f0*/  IMAD.MOV.U32 R180, RZ, RZ, c[0x0][0x22c] ;  /* 0x00008b00ffb47624 */ /* 0x000fe400078e00ff */
[----:B------:R-:W-:Y:S04]  /*9900*/  HMMA.16816.F32.BF16 R32, R168, R182, R32 ;  /* 0x000000b6a820723c */ /* 0x000fe80000041820 */
[----:B------:R-:W-:Y:S02]  /*9910*/  IMAD R181, R181, 0x28, RZ ;  /* 0x00000028b5b57824 */ /* 0x000fe400078e02ff */
[----:B------:R-:W-:Y:S01]  /*9920*/  IMAD R180, R180, c[0x0][0x1c0], RZ ;  /* 0x00007000b4b47a24 */ /* 0x000fe200078e02ff */
[----:B------:R-:W-:Y:S01]  /*9930*/  @P2 IADD3 R170, P3, R195, UR15, RZ ;  /* 0x0000000fc3aa2c10 */ /* 0x000fe2000ff7e0ff */
[-C--:B---3--:R-:W-:Y:S01]  /*9940*/  HMMA.16816.F32.BF16 R4, R164, R172.reuse, R4 ;  /* 0x000000aca404723c */ /* 0x088fe20000041804 */
[----:B------:R-:W-:Y:S01]  /*9950*/  IMAD.MOV.U32 R182, RZ, RZ, c[0x0][0x22c] ;  /* 0x00008b00ffb67624 */ /* 0x000fe200078e00ff */
[----:B------:R-:W-:Y:S02]  /*9960*/  @UP0 UIADD3 UR15, UP2, UR15, -0x100, URZ ;  /* 0xffffff000f0f0890 */ /* 0x000fe4000ff5e03f */
[----:B------:R-:W-:Y:S01]  /*9970*/  IMAD.MOV.U32 R195, RZ, RZ, c[0x0][0x22c] ;  /* 0x00008b00ffc37624 */ /* 0x000fe200078e00ff */
[----:B-----5:R-:W-:Y:S01]  /*9980*/  @P2 IADD3.X R171, R189, UR14, RZ, P3, !PT ;  /* 0x0000000ebdab2c10 */ /* 0x020fe20009ffe4ff */
[----:B------:R-:W-:Y:S01]  /*9990*/  IMAD R180, R180, 0x30, RZ ;  /* 0x00000030b4b47824 */ /* 0x000fe200078e02ff */
[----:B------:R-:W-:Y:S01]  /*99a0*/  @UP0 UIADD3.X UR14, UR14, -0x1, URZ, UP2, !UPT ;  /* 0xffffffff0e0e0890 */ /* 0x000fe200097fe43f */
[C---:B-1----:R-:W-:Y:S01]  /*99b0*/  HMMA.16816.F32.BF16 R8, R176.reuse, R172, R8 ;  /* 0x000000acb008723c */ /* 0x042fe20000041808 */
        /* <DEDUP_REMOVED lines=11> */
[-C--:B------:R-:W-:Y:S01]  /*9a70*/  LEA R168, P3, R189, R2.reuse, 0x2 ;  /* 0x00000002bda87211 */ /* 0x080fe200078610ff */
[----:B------:R-:W-:Y:S01]  /*9a80*/  IMAD R195, R195, c[0x0][0x1c0], RZ ;  /* 0x00007000c3c37a24 */ /* 0x000fe200078e02ff */
[----:B------:R-:W-:Y:S01]  /*9a90*/  RED.E.ADD.F32.FTZ.RN.STRONG.GPU [R2.64], R4 ;  /* 0x000000040200798e */ /* 0x000fe2000c10e786 */
[----:B------:R-:W-:Y:S01]  /*9aa0*/  IMAD.MOV.U32 R175, RZ, RZ, c[0x0][0x22c] ;  /* 0x00008b00ffaf7624 */ /* 0x000fe200078e00ff */
[-C--:B--2---:R-:W-:Y:S04]  /*9ab0*/  HMMA.16816.F32.BF16 R20, R164, R184.reuse, R20 ;  /* 0x000000b8a414723c */ /* 0x084fe80000041814 */
[-C--:B------:R-:W-:Y:S01]  /*9ac0*/  LEA.HI.X.SX32 R169, R189, R3.reuse, 0x2, P3 ;  /* 0x00000003bda97211 */ /* 0x080fe200018f16ff */
[----:B------:R-:W-:Y:S02]  /*9ad0*/  IMAD R175, R175, c[0x0][0x1c0], RZ ;  /* 0x00007000afaf7a24 */ /* 0x000fe400078e02ff */
[----:B------:R-:W-:Y:S01]  /*9ae0*/  IMAD.SHL.U32 R195, R195, 0x10, RZ ;  /* 0x00000010c3c37824 */ /* 0x000fe200078e00ff */
[C---:B------:R-:W-:Y:S01]  /*9af0*/  HMMA.16816.F32.BF16 R24, R176.reuse, R184, R24 ;  /* 0x000000b8b018723c */ /* 0x040fe20000041818 */
[----:B------:R-:W-:Y:S03]  /*9b00*/  RED.E.ADD.F32.FTZ.RN.STRONG.GPU [R168.64], R5 ;  /* 0x00000005a800798e */ /* 0x000fe6000c10e786 */
[----:B------:R-:W-:Y:S04]  /*9b10*/  IMAD R175, R175, 0x38, RZ ;  /* 0x00000038afaf7824 */ /* 0x000fe800078e02ff */
[-C--:B------:R-:W-:Y:S08]  /*9b20*/  HMMA.16816.F32.BF16 R28, R176, R186.reuse, R28 ;  /* 0x000000bab01c723c */ /* 0x080ff0000004181c */
[----:B------:R-:W-:Y:S07]  /*9b30*/  HMMA.16816.F32.BF16 R32, R164, R186, R32 ;  /* 0x000000baa420723c */ /* 0x000fee0000041820 */
[CC--:B------:R-:W-:Y:S05]  /*9b40*/  LEA R164, P3, R181.reuse, R2.reuse, 0x2 ;  /* 0x00000002b5a47211 */ /* 0x0c0fea00078610ff */
[-C--:B------:R-:W-:Y:S01]  /*9b50*/  LEA.HI.X.SX32 R165, R181, R3.reuse, 0x2, P3 ;  /* 0x00000003b5a57211 */ /* 0x080fe200018f16ff */
        /* <DEDUP_REMOVED lines=19> */
[-C--:B------:R-:W-:Y:S01]  /*9c90*/  LEA R170, P2, R193, R2.reuse, 0x2 ;  /* 0x00000002c1aa7211 */ /* 0x080fe200078410ff */
[----:B------:R-:W-:Y:S01]  /*9ca0*/  IMAD.SHL.U32 R194, R194, 0x10, RZ ;  /* 0x00000010c2c27824 */ /* 0x000fe200078e00ff */
[-C--:B-----5:R-:W-:Y:S02]  /*9cb0*/  LEA R6, P1, R175, R2.reuse, 0x2 ;  /* 0x00000002af067211 */ /* 0x0a0fe400078210ff */
[-C--:B------:R-:W-:Y:S01]  /*9cc0*/  LEA.HI.X.SX32 R171, R193, R3.reuse, 0x2, P2 ;  /* 0x00000003c1ab7211 */ /* 0x080fe200010f16ff */
[----:B------:R-:W-:Y:S01]  /*9cd0*/  IMAD.MOV.U32 R193, RZ, RZ, c[0x0][0x22c] ;  /* 0x00008b00ffc17624 */ /* 0x000fe200078e00ff */
[-C--:B------:R-:W-:Y:S02]  /*9ce0*/  LEA R4, P2, R180, R2.reuse, 0x2 ;  /* 0x00000002b4047211 */ /* 0x080fe400078410ff */
[----:B------:R-:W-:Y:S01]  /*9cf0*/  IADD3 R177, R194, 0x20, RZ ;  /* 0x00000020c2b17810 */ /* 0x000fe20007ffe0ff */
[----:B------:R1:W-:Y:S01]  /*9d00*/  RED.E.ADD.F32.FTZ.RN.STRONG.GPU [R170.64], R7 ;  /* 0x00000007aa00798e */ /* 0x0003e2000c10e786 */
[-C--:B------:R-:W-:Y:S01]  /*9d10*/  LEA.HI.X.SX32 R5, R180, R3.reuse, 0x2, P2 ;  /* 0x00000003b4057211 */ /* 0x080fe200010f16ff */
[----:B------:R-:W-:Y:S01]  /*9d20*/  IMAD R193, R193, c[0x0][0x1c0], RZ ;  /* 0x00007000c1c17a24 */ /* 0x000fe200078e02ff */
[C---:B------:R-:W-:Y:S02]  /*9d30*/  IADD3 R176, R194.reuse, 0x20, RZ ;  /* 0x00000020c2b07810 */ /* 0x040fe40007ffe0ff */
        /* <DEDUP_REMOVED lines=15> */
[-C--:B-----5:R-:W-:Y:S02]  /*9e30*/  LEA R4, P1, R175, R2.reuse, 0x2 ;  /* 0x00000002af047211 */ /* 0x0a0fe400078210ff */
[----:B------:R-:W-:Y:S02]  /*9e40*/  IADD3 R166, R195, 0x40, RZ ;  /* 0x00000040c3a67810 */ /* 0x000fe40007ffe0ff */
[----:B------:R-:W5:Y:S01]  /*9e50*/  LDL R165, [R1+0x24] ;  /* 0x0000240001a57983 */ /* 0x000f620000100800 */
[-C--:B------:R-:W-:Y:S02]  /*9e60*/  LEA.HI.X.SX32 R5, R175, R3.reuse, 0x2, P1 ;  /* 0x00000003af057211 */ /* 0x080fe400008f16ff */
[----:B------:R-:W-:Y:S01]  /*9e70*/  IADD3 R175, R194, 0x20, RZ ;  /* 0x00000020c2af7810 */ /* 0x000fe20007ffe0ff */
[----:B------:R-:W-:Y:S01]  /*9e80*/  IMAD.MOV.U32 R194, RZ, RZ, c[0x0][0x22c] ;  /* 0x00008b00ffc27624 */ /* 0x000fe200078e00ff */
[----:B------:R1:W-:Y:S01]  /*9e90*/  RED.E.ADD.F32.FTZ.RN.STRONG.GPU [R168.64+0x80], R17 ;  /* 0x00008011a800798e */ /* 0x0003e2000c10e786 */
[-C--:B------:R-:W-:Y:S02]  /*9ea0*/  LEA R10, P1, R176, R2.reuse, 0x2 ;  /* 0x00000002b00a7211 */ /* 0x080fe400078210ff */
[----:B------:R-:W-:Y:S02]  /*9eb0*/  IMAD.IADD R175, R193, 0x1, R175 ;  /* 0x00000001c1af7824 */ /* 0x000fe400078e02af */
        /* <DEDUP_REMOVED lines=9> */
[C---:B------:R-:W-:Y:S01]  /*9f50*/  IADD3 R170, R194.reuse, 0x40, RZ ;  /* 0x00000040c2aa7810 */ /* 0x040fe20007ffe0ff */
        /* <DEDUP_REMOVED lines=390> */
.L_x_2005:
        /* <DEDUP_REMOVED lines=19> */
.L_x_2006:
[----:B------:R-:W-:Y:S01]  /*b8f0*/  BAR.SYNC.DEFER_BLOCKING 0x0 ;  /* 0x0000000000007b1d */ /* 0x000fe20000010000 */
[----:B-1----:R-:W-:Y:S01]  /*b900*/  IMAD.SHL.U32 R4, R191, 0x2, RZ ;  /* 0x00000002bf047824 */ /* 0x002fe200078e00ff */
[----:B------:R-:W-:Y:S01]  /*b910*/  USHF.R.S32.HI UR10, URZ, 0x1f, UR20 ;  /* 0x0000001f3f0a7899 */ /* 0x000fe20008011414 */
[--C-:B------:R-:W-:Y:S01]  /*b920*/  SHF.R.S32.HI R9, RZ, 0x1f, R250.reuse ;  /* 0x0000001fff097819 */ /* 0x100fe200000114fa */
[----:B------:R-:W-:Y:S01]  /*b930*/  IMAD.U32 R2, RZ, RZ, UR20 ;  /* 0x00000014ff027e24 */ /* 0x000fe2000f8e00ff */
[----:B------:R-:W-:Y:S01]  /*b940*/  UIMAD UR5, UR36, -0x80, UR5 ;  /* 0xffffff80240578a4 */ /* 0x000fe2000f8e0205 */
[----:B------:R-:W1:Y:S01]  /*b950*/  S2R R6, SR_TID.X ;  /* 0x0000000000067919 */ /* 0x000e620000002100 */
[----:B------:R-:W-:Y:S01]  /*b960*/  ULDC.64 UR8, c[0x0][0x3a0] ;  /* 0x0000e80000087ab9 */ /* 0x000fe20000000a00 */
[----:B------:R-:W-:Y:S01]  /*b970*/  IMAD.MOV.U32 R8, RZ, RZ, R250 ;  /* 0x000000ffff087224 */ /* 0x000fe200078e00fa */
[----:B------:R-:W-:Y:S01]  /*b980*/  UIMAD UR4, UR10, UR8, URZ ;  /* 0x000000080a0472a4 */ /* 0x000fe2000f8e023f */
[----:B------:R-:W-:Y:S01]  /*b990*/  BSSY B0, `(.L_x_2007) ;  /* 0x000002f000007945 */ /* 0x000fe20003800000 */
[----:B------:R-:W-:Y:S01]  /*b9a0*/  USHF.R.S32.HI UR13, URZ, 0x1f, UR37 ;  /* 0x0000001f3f0d7899 */ /* 0x000fe20008011425 */
[----:B------:R-:W-:Y:S01]  /*b9b0*/  IMAD.WIDE.U32 R2, R2, c[0x0][0x3a0], R8 ;  /* 0x0000e80002027a25 */ /* 0x000fe200078e0008 */
[----:B------:R-:W-:-:S03]  /*b9c0*/  UIMAD UR4, UR20, UR9, UR4 ;  /* 0x00000009140472a4 */ /* 0x000fc6000f8e0204 */
[----:B------:R-:W-:Y:S01]  /*b9d0*/  ULDC.64 UR8, c[0x0][0x3b8] ;  /* 0x0000ee0000087ab9 */ /* 0x000fe20000000a00 */
[----:B------:R-:W-:Y:S02]  /*b9e0*/  IADD3 R2, P0, R2, UR14, RZ ;  /* 0x0000000e02027c10 */ /* 0x000fe4000ff1e0ff */
[----:B------:R-:W-:Y:S01]  /*b9f0*/  IMAD.U32 R5, RZ, RZ, UR4 ;  /* 0x00000004ff057e24 */ /* 0x000fe2000f8e00ff */
[----:B------:R-:W-:Y:S01]  /*ba00*/  UIMAD UR4, UR13, UR8, URZ ;  /* 0x000000080d0472a4 */ /* 0x000fe2000f8e023f */
[----:B------:R2:W3:Y:S03]  /*ba10*/  LDS.128 R24, [R4+0xd000] ;  /* 0x00d0000004187984 */ /* 0x0004e60000000c00 */
[----:B------:R-:W-:Y:S01]  /*ba20*/  IADD3.X R3, R3, UR15, R5, P0, !PT ;  /* 0x0000000f03037c10 */ /* 0x000fe200087fe405 */
[----:B------:R-:W-:Y:S01]  /*ba30*/  IMAD.U32 R5, RZ, RZ, UR37 ;  /* 0x00000025ff057e24 */ /* 0x000fe2000f8e00ff */
[----:B------:R-:W-:Y:S01]  /*ba40*/  UIMAD UR4, UR37, UR9, UR4 ;  /* 0x00000009250472a4 */ /* 0x000fe2000f8e0204 */
[----:B------:R2:W4:Y:S01]  /*ba50*/  LDS.128 R32, [R4+0xe000] ;  /* 0x00e0000004207984 */ /* 0x0005220000000c00 */
[----:B-1----:R-:W-:Y:S01]  /*ba60*/  SHF.R.S32.HI R0, RZ, 0x1f, R6 ;  /* 0x0000001fff007819 */ /* 0x002fe20000011406 */
[----:B------:R-:W-:-:S02]  /*ba70*/  IMAD.WIDE.U32 R2, R5, c[0x0][0x3b8], R2 ;  /* 0x0000ee0005027a25 */ /* 0x000fc400078e0002 */
        /* <DEDUP_REMOVED lines=32> */
.L_x_2008:
[----:B---34-:R-:W-:Y:S05]  /*bc80*/  BSYNC B0 ;  /* 0x0000000000007941 */ /* 0x018fea0003800000 */
.L_x_2007:
        /* <DEDUP_REMOVED lines=18> */
.L_x_2010:
[----:B------:R-:W-:Y:S05]  /*bdb0*/  BSYNC B0 ;  /* 0x0000000000007941 */ /* 0x000fea0003800000 */
.L_x_2009:
        /* <DEDUP_REMOVED lines=18> */
.L_x_2012:
[----:B------:R-:W-:Y:S05]  /*bee0*/  BSYNC B0 ;  /* 0x0000000000007941 */ /* 0x000fea0003800000 */
.L_x_2011:
        /* <DEDUP_REMOVED lines=18> */
.L_x_2014:
[----:B------:R-:W-:Y:S05]  /*c010*/  BSYNC B0 ;  /* 0x0000000000007941 */ /* 0x000fea0003800000 */
.L_x_2013:
[----:B------:R-:W-:Y:S01]  /*c020*/  ULDC.64 UR4, c[0x0][0x3a8] ;  /* 0x0000ea0000047ab9 */ /* 0x000fe20000000a00 */
[----:B-1----:R-:W-:Y:S01]  /*c030*/  IMAD.U32 R2, RZ, RZ, UR20 ;  /* 0x00000014ff027e24 */ /* 0x002fe2000f8e00ff */
[----:B------:R-:W-:Y:S01]  /*c040*/  UIMAD UR4, UR10, UR4, URZ ;  /* 0x000000040a0472a4 */ /* 0x000fe2000f8e023f */
[----:B------:R-:W-:Y:S01]  /*c050*/  BSSY B0, `(.L_x_2015) ;  /* 0x000001a000007945 */ /* 0x000fe20003800000 */
[----:B------:R-:W-:Y:S01]  /*c060*/  USHF.R.S32.HI UR8, URZ, 0x1f, UR37 ;  /* 0x0000001f3f087899 */ /* 0x000fe20008011425 */
        /* <DEDUP_REMOVED lines=24> */
.L_x_2016:
[----:B------:R-:W-:Y:S05]  /*c1f0*/  BSYNC B0 ;  /* 0x0000000000007941 */ /* 0x000fea0003800000 */
.L_x_2015:
        /* <DEDUP_REMOVED lines=16> */
.L_x_2018:
[----:B------:R-:W-:Y:S05]  /*c300*/  BSYNC B0 ;  /* 0x0000000000007941 */ /* 0x000fea0003800000 */
.L_x_2017:
        /* <DEDUP_REMOVED lines=16> */
.L_x_2020:
[----:B------:R-:W-:Y:S05]  /*c410*/  BSYNC B0 ;  /* 0x0000000000007941 */ /* 0x000fea0003800000 */
.L_x_2019:
        /* <DEDUP_REMOVED lines=14> */
.L_x_1973:
[----:B------:R-:W-:Y:S05]  /*c500*/  BSYNC B1 ;  /* 0x0000000000017941 */ /* 0x000fea0003800000 */
.L_x_1951:
        /* <DEDUP_REMOVED lines=11> */
.L_x_2021:
[----:B------:R-:W-:Y:S05]  /*c5c0*/  EXIT ;  /* 0x000000000000794d */ /* 0x000fea0003800000 */
.L_x_2023:
        /* <DEDUP_REMOVED lines=11> */
.L_x_2091:


//--------------------- .text._ZN5flash25flash_bwd_dot_do_o_kernelILb0E23Flash_bwd_kernel_traitsILi128ELi64ELi128ELi8ELi2ELi4ELi2ELb0ELb0EN7cutlass10bfloat16_tE19Flash_kernel_traitsILi128ELi64ELi128ELi8ES3_EEEEvNS_16Flash_bwd_paramsE --------------------------
	.section	.text._ZN5flash25flash_bwd_dot_do_o_kernelILb0E23Flash_bwd_kernel_traitsILi128ELi64ELi128ELi8ELi2ELi4ELi2ELb0ELb0EN7cutlass10bfloat16_tE19Flash_kernel_traitsILi128ELi64ELi128ELi8ES3_EEEEvNS_16Flash_bwd_paramsE,"ax",@progbits
	.sectioninfo	@"SHI_REGISTERS=46"
	.align	128
        .global         _ZN5flash25flash_bwd_dot_do_o_kernelILb0E23Flash_bwd_kernel_traitsILi128ELi64ELi128ELi8ELi2ELi4ELi2ELb0ELb0EN7cutlass10bfloat16_tE19Flash_kernel_traitsILi128ELi64ELi128ELi8ES3_EEEEvNS_16Flash_bwd_paramsE
        .type           _ZN5flash25flash_bwd_dot_do_o_kernelILb0E23Flash_bwd_kernel_traitsILi128ELi64ELi128ELi8ELi2ELi4ELi2ELb0ELb0EN7cutlass10bfloat16_tE19Flash_kernel_traitsILi128ELi64ELi128ELi8ES3_EEEEvNS_16Flash_bwd_paramsE,@function
        .size           _ZN5flash25flash_bwd_dot_do_o_kernelILb0E23Flash_bwd_kernel_traitsILi128ELi64ELi128ELi8ELi2ELi4ELi2ELb0ELb0EN7cutlass10bfloat16_tE19Flash_kernel_traitsILi128ELi64ELi128ELi8ES3_EEEEvNS_16Flash_bwd_paramsE,(.L_x_2092 - _ZN5flash25flash_bwd_dot_do_o_kernelILb0E23Flash_bwd_kernel_traitsILi128ELi64ELi128ELi8ELi2ELi4ELi2ELb0ELb0EN7cutlass10bfloat16_tE19Flash_kernel_traitsILi128ELi64ELi128ELi8ES3_EEEEvNS_16Flash_bwd_paramsE)
        .other          _ZN5flash25flash_bwd_dot_do_o_kernelILb0E23Flash_bwd_kernel_traitsILi128ELi64ELi128ELi8ELi2ELi4ELi2ELb0ELb0EN7cutlass10bfloat16_tE19Flash_kernel_traitsILi128ELi64ELi128ELi8ES3_EEEEvNS_16Flash_bwd_paramsE,@"STO_CUDA_ENTRY STV_DEFAULT"
_ZN5flash25flash_bwd_dot_do_o_kernelILb0E23Flash_bwd_kernel_traitsILi128ELi64ELi128ELi8ELi2ELi4ELi2ELb0ELb0EN7cutlass10bfloat16_tE19Flash_kernel_traitsILi128ELi64ELi128ELi8ES3_EEEEvNS_16Flash_bwd_paramsE:
.text._ZN5flash25flash_bwd_dot_do_o_kernelILb0E23Flash_bwd_kernel_traitsILi128ELi64ELi128ELi8ELi2ELi4ELi2ELb0ELb0EN7cutlass10bfloat16_tE19Flash_kernel_traitsILi128ELi64ELi128ELi8ES3_EEEEvNS_16Flash_bwd_paramsE:
        /* <DEDUP_REMOVED lines=50> */
.L_x_2024:
[----:B01----:R-:W-:-:S04]  /*0320*/  IMAD R2, R11, c[0x0][0x1c0], R36 ;  /* 0x000070000b027a24 */ /* 0x003fc800078e0224 */
[----:B------:R-:W-:Y:S02]  /*0330*/  IMAD R2, R2, c[0x0][0x224], RZ ;  /* 0x0000890002027a24 */ /* 0x000fe400078e02ff */
.L_x_2025:
        /* <DEDUP_REMOVED lines=54> */
.L_x_2027:
[----:B------:R-:W-:Y:S05]  /*06a0*/  BSYNC B0 ;  /* 0x0000000000007941 */ /* 0x000fea0003800000 */
.L_x_2026:
        /* <DEDUP_REMOVED lines=15> */
.L_x_2029:
[----:B------:R-:W-:Y:S05]  /*07a0*/  BSYNC B0 ;  /* 0x0000000000007941 */ /* 0x000fea0003800000 */
.L_x_2028:
        /* <DEDUP_REMOVED lines=20> */
.L_x_2031:
[----:B------:R-:W-:Y:S05]  /*08f0*/  BSYNC B0 ;  /* 0x0000000000007941 */ /* 0x000fea0003800000 */
.L_x_2030:
        /* <DEDUP_REMOVED lines=18> */
.L_x_2033:
[----:B------:R-:W-:Y:S05]  /*0a20*/  BSYNC B0 ;  /* 0x0000000000007941 */ /* 0x000fea0003800000 */
.L_x_2032:
        /* <DEDUP_REMOVED lines=120> */
.L_x_2034:
        /* <DEDUP_REMOVED lines=13> */
.L_x_2092:


//--------------------- .text._ZN5flash25flash_bwd_dot_do_o_kernelILb1E23Flash_bwd_kernel_traitsILi128ELi64ELi128ELi8ELi2ELi4ELi2ELb0ELb0EN7cutlass10bfloat16_tE19Flash_kernel_traitsILi128ELi64ELi128ELi8ES3_EEEEvNS_16Flash_bwd_paramsE --------------------------
	.section	.text._ZN5flash25flash_bwd_dot_do_o_kernelILb1E23Flash_bwd_kernel_traitsILi128ELi64ELi128ELi8ELi2ELi4ELi2ELb0ELb0EN7cutlass10bfloat16_tE19Flash_kernel_traitsILi128ELi64ELi128ELi8ES3_EEEEvNS_16Flash_bwd_paramsE,"ax",@progbits
	.sectioninfo	@"SHI_REGISTERS=49"
	.align	128
        .global         _ZN5flash25flash_bwd_dot_do_o_kernelILb1E23Flash_bwd_kernel_traitsILi128ELi64ELi128ELi8ELi2ELi4ELi2ELb0ELb0EN7cutlass10bfloat16_tE19Flash_kernel_traitsILi128ELi64ELi128ELi8ES3_EEEEvNS_16Flash_bwd_paramsE
        .type           _ZN5flash25flash_bwd_dot_do_o_kernelILb1E23Flash_bwd_kernel_traitsILi128ELi64ELi128ELi8ELi2ELi4ELi2ELb0ELb0EN7cutlass10bfloat16_tE19Flash_kernel_traitsILi128ELi64ELi128ELi8ES3_EEEEvNS_16Flash_bwd_paramsE,@function
        .size           _ZN5flash25flash_bwd_dot_do_o_kernelILb1E23Flash_bwd_kernel_traitsILi128ELi64ELi128ELi8ELi2ELi4ELi2ELb0ELb0EN7cutlass10bfloat16_tE19Flash_kernel_traitsILi128ELi64ELi128ELi8ES3_EEEEvNS_16Flash_bwd_paramsE,(.L_x_2093 - _ZN5flash25flash_bwd_dot_do_o_kernelILb1E23Flash_bwd_kernel_traitsILi128ELi64ELi128ELi8ELi2ELi4ELi2ELb0ELb0EN7cutlass10bfloat16_tE19Flash_kernel_traitsILi128ELi64ELi128ELi8ES3_EEEEvNS_16Flash_bwd_paramsE)
        .other          _ZN5flash25flash_bwd_dot_do_o_kernelILb1E23Flash_bwd_kernel_traitsILi128ELi64ELi128ELi8ELi2ELi4ELi2ELb0ELb0EN7cutlass10bfloat16_tE19Flash_kernel_traitsILi128ELi64ELi128ELi8ES3_EEEEvNS_16Flash_bwd_paramsE,@"STO_CUDA_ENTRY STV_DEFAULT"
_ZN5flash25flash_bwd_dot_do_o_kernelILb1E23Flash_bwd_kernel_traitsILi128ELi64ELi128ELi8ELi2ELi4ELi2ELb0ELb0EN7cutlass10bfloat16_tE19Flash_kernel_traitsILi128ELi64ELi128ELi8ES3_EEEEvNS_16Flash_bwd_paramsE:
.text._ZN5flash25flash_bwd_dot_do_o_kernelILb1E23Flash_bwd_kernel_traitsILi128ELi64ELi128ELi8ELi2ELi4ELi2ELb0ELb0EN7cutlass10bfloat16_tE19Flash_kernel_traitsILi128ELi64ELi128ELi8ES3_EEEEvNS_16Flash_bwd_paramsE:
        /* <DEDUP_REMOVED lines=85> */
.L_x_2035:
[----:B-1----:R-:W-:-:S04]  /*0550*/  IMAD R9, R9, c[0x0][0x1c0], R42 ;  /* 0x0000700009097a24 */ /* 0x002fc800078e022a */
[----:B------:R-:W-:Y:S02]  /*0560*/  IMAD R12, R9, c[0x0][0x224], RZ ;  /* 0x00008900090c7a24 */ /* 0x000fe400078e02ff */
.L_x_2036:
        /* <DEDUP_REMOVED lines=65> */
.L_x_2038:
[----:B------:R-:W-:Y:S05]  /*0980*/  BSYNC B0 ;  /* 0x0000000000007941 */ /* 0x000fea0003800000 */
.L_x_2037:
        /* <DEDUP_REMOVED lines=15> */
.L_x_2040:
[----:B------:R-:W-:Y:S05]  /*0a80*/  BSYNC B0 ;  /* 0x0000000000007941 */ /* 0x000fea0003800000 */
.L_x_2039:
        /* <DEDUP_REMOVED lines=20> */
.L_x_2042:
[----:B------:R-:W-:Y:S05]  /*0bd0*/  BSYNC B0 ;  /* 0x0000000000007941 */ /* 0x000fea0003800000 */
.L_x_2041:
        /* <DEDUP_REMOVED lines=19> */
.L_x_2044:
[----:B------:R-:W-:Y:S05]  /*0d10*/  BSYNC B0 ;  /* 0x0000000000007941 */ /* 0x000fea0003800000 */
.L_x_2043:
        /* <DEDUP_REMOVED lines=135> */
.L_x_2045:
        /* <DEDUP_REMOVED lines=15> */
.L_x_2093:


//--------------------- .nv.shared._ZN5flash44flash_bwd_dq_dk_dv_loop_seqk_parallel_kernelI23Flash_bwd_kernel_traitsILi128ELi64ELi64ELi8ELi4ELi2ELi2ELb1ELb0EN7cutlass10bfloat16_tE19Flash_kernel_traitsILi128ELi64ELi64ELi8ES3_EELb0ELb0ELb0ELb0ELb0ELb1ELb0EEEvNS_16Flash_bwd_paramsE --------------------------
	.section	.nv.shared._ZN5flash44flash_bwd_dq_dk_dv_loop_seqk_parallel_kernelI23Flash_bwd_kernel_traitsILi128ELi64ELi64ELi8ELi4ELi2ELi2ELb1ELb0EN7cutlass10bfloat16_tE19Flash_kernel_traitsILi128ELi64ELi64ELi8ES3_EELb0ELb0ELb0ELb0ELb0ELb1ELb0EEEvNS_16Flash_bwd_paramsE,"aw",@nobits
	.sectionflags	@""
	.align	16


//--------------------- .nv.global                --------------------------
	.section	.nv.global,"aw",@nobits
.nv.global:
	.type		_ZN66_INTERNAL_f4811781_30_flash_bwd_hdim128_bf16_sm80_cu_a6473388_28844cute1_E,@object
	.size		_ZN66_INTERNAL_f4811781_30_flash_bwd_hdim128_bf16_sm80_cu_a6473388_28844cute1_E,(_ZN66_INTERNAL_f4811781_30_flash_bwd_hdim128_bf16_sm80_cu_a6473388_28844cuda3std3__45__cpo6cbeginE - _ZN66_INTERNAL_f4811781_30_flash_bwd_hdim128_bf16_sm80_cu_a6473388_28844cute1_E)
_ZN66_INTERNAL_f4811781_30_flash_bwd_hdim128_bf16_sm80_cu_a6473388_28844cute1_E:
	.zero		1
	.type		_ZN66_INTERNAL_f4811781_30_flash_bwd_hdim128_bf16_sm80_cu_a6473388_28844cuda3std3__45__cpo6cbeginE,@object
	.size		_ZN66_INTERNAL_f4811781_30_flash_bwd_hdim128_bf16_sm80_cu_a6473388_28844cuda3std3__45__cpo6cbeginE,(_ZN66_INTERNAL_f4811781_30_flash_bwd_hdim128_bf16_sm80_cu_a6473388_28844cuda3std3__48in_placeE - _ZN66_INTERNAL_f4811781_30_flash_bwd_hdim128_bf16_sm80_cu_a6473388_28844cuda3std3__45__cpo6cbeginE)
_ZN66_INTERNAL_f4811781_30_flash_bwd_hdim128_bf16_sm80_cu_a6473388_28844cuda3std3__45__cpo6cbeginE:
	.zero		1
	.type		_ZN66_INTERNAL_f4811781_30_flash_bwd_hdim128_bf16_sm80_cu_a6473388_28844cuda3std3__48in_placeE,@object
	.size		_ZN66_INTERNAL_f4811781_30_flash_bwd_hdim128_bf16_sm80_cu_a6473388_28844cuda3std3__48in_placeE,(_ZN66_INTERNAL_f4811781_30_flash_bwd_hdim128_bf16_sm80_cu_a6473388_28844cuda3std6ranges3__45__cpo9iter_moveE - _ZN66_INTERNAL_f4811781_30_flash_bwd_hdim128_bf16_sm80_cu_a6473388_28844cuda3std3__48in_placeE)
_ZN66_INTERNAL_f4811781_30_flash_bwd_hdim128_bf16_sm80_cu_a6473388_28844cuda3std3__48in_placeE:
	.zero		1
	.type		_ZN66_INTERNAL_f4811781_30_flash_bwd_hdim128_bf16_sm80_cu_a6473388_28844cuda3std6ranges3__45__cpo9iter_moveE,@object
	.size		_ZN66_INTERNAL_f4811781_30_flash_bwd_hdim128_bf16_sm80_cu_a6473388_28844cuda3std6ranges3__45__cpo9iter_moveE,(_ZN66_INTERNAL_f4811781_30_flash_bwd_hdim128_bf16_sm80_cu_a6473388_28844cuda3std3__45__cpo5beginE - _ZN66_INTERNAL_f4811781_30_flash_bwd_hdim128_bf16_sm80_cu_a6473388_28844cuda3std6ranges3__45__cpo9iter_moveE)
_ZN66_INTERNAL_f4811781_30_flash_bwd_hdim128_bf16_sm80_cu_a6473388_28844cuda3std6ranges3__45__cpo9iter_moveE:
	.zero		1
	.type		_ZN66_INTERNAL_f4811781_30_flash_bwd_hdim128_bf16_sm80_cu_a6473388_28844cuda3std3__45__cpo5beginE,@object
	.size		_ZN66_INTERNAL_f4811781_30_flash_bwd_hdim128_bf16_sm80_cu_a6473388_28844cuda3std3__45__cpo5beginE,(_ZN66_INTERNAL_f4811781_30_flash_bwd_hdim128_bf16_sm80_cu_a6473388_28844cuda3std3__468_GLOBAL__N__f4811781_30_flash_bwd_hdim128_bf16_sm80_cu_a6473388_28846ignoreE - _ZN66_INTERNAL_f4811781_30_flash_bwd_hdim128_bf16_sm80_cu_a6473388_28844cuda3std3__45__cpo5beginE)
_ZN66_INTERNAL_f4811781_30_flash_bwd_hdim128_bf16_sm80_cu_a6473388_28844cuda3std3__45__cpo5beginE:
	.zero		1
	.type		_ZN66_INTERNAL_f4811781_30_flash_bwd_hdim128_bf16_sm80_cu_a6473388_28844cuda3std3__468_GLOBAL__N__f4811781_30_flash_bwd_hdim128_bf16_sm80_cu_a6473388_28846ignoreE,@object
	.size		_ZN66_INTERNAL_f4811781_30_flash_bwd_hdim128_bf16_sm80_cu_a6473388_28844cuda3std3__468_GLOBAL__N__f4811781_30_flash_bwd_hdim128_bf16_sm80_cu_a6473388_28846ignoreE,(_ZN66_INTERNAL_f4811781_30_flash_bwd_hdim128_bf16_sm80_cu_a6473388_28844cute7productE - _ZN66_INTERNAL_f4811781_30_flash_bwd_hdim128_bf16_sm80_cu_a6473388_28844cuda3std3__468_GLOBAL__N__f4811781_30_flash_bwd_hdim128_bf16_sm80_cu_a6473388_28846ignoreE)
_ZN66_INTERNAL_f4811781_30_flash_bwd_hdim128_bf16_sm80_cu_a6473388_28844cuda3std3__468_GLOBAL__N__f4811781_30_flash_bwd_hdim128_bf16_sm80_cu_a6473388_28846ignoreE:
	.zero		1
	.type		_ZN66_INTERNAL_f4811781_30_flash_bwd_hdim128_bf16_sm80_cu_a6473388_28844cute7productE,@object
	.size		_ZN66_INTERNAL_f4811781_30_flash_bwd_hdim128_bf16_sm80_cu_a6473388_28844cute7productE,(_ZN66_INTERNAL_f4811781_30_flash_bwd_hdim128_bf16_sm80_cu_a6473388_28844cuda3std3__45__cpo3endE - _ZN66_INTERNAL_f4811781_30_flash_bwd_hdim128_bf16_sm80_cu_a6473388_28844cute7productE)
_ZN66_INTERNAL_f4811781_30_flash_bwd_hdim128_bf16_sm80_cu_a6473388_28844cute7productE:
	.zero		1
	.type		_ZN66_INTERNAL_f4811781_30_flash_bwd_hdim128_bf16_sm80_cu_a6473388_28844cuda3std3__45__cpo3endE,@object
	.size		_ZN66_INTERNAL_f4811781_30_flash_bwd_hdim128_bf16_sm80_cu_a6473388_28844cuda3std3__45__cpo3endE,(_ZN66_INTERNAL_f4811781_30_flash_bwd_hdim128_bf16_sm80_cu_a6473388_28844cuda3std3__419piecewise_constructE - _ZN66_INTERNAL_f4811781_30_flash_bwd_hdim128_bf16_sm80_cu_a6473388_28844cuda3std3__45__cpo3endE)
_ZN66_INTERNAL_f4811781_30_flash_bwd_hdim128_bf16_sm80_cu_a6473388_28844cuda3std3__45__cpo3endE:
	.zero		1
	.type		_ZN66_INTERNAL_f4811781_30_flash_bwd_hdim128_bf16_sm80_cu_a6473388_28844cuda3std3__419piecewise_constructE,@object
	.size		_ZN66_INTERNAL_f4811781_30_flash_bwd_hdim128_bf16_sm80_cu_a6473388_28844cuda3std3__419piecewise_constructE,(_ZN66_INTERNAL_f4811781_30_flash_bwd_hdim128_bf16_sm80_cu_a6473388_28844cuda3std3__45__cpo4cendE - _ZN66_INTERNAL_f4811781_30_flash_bwd_hdim128_bf16_sm80_cu_a6473388_28844cuda3std3__419piecewise_constructE)
_ZN66_INTERNAL_f4811781_30_flash_bwd_hdim128_bf16_sm80_cu_a6473388_28844cuda3std3__419piecewise_constructE:
	.zero		1
	.type		_ZN66_INTERNAL_f4811781_30_flash_bwd_hdim128_bf16_sm80_cu_a6473388_28844cuda3std3__45__cpo4cendE,@object
	.size		_ZN66_INTERNAL_f4811781_30_flash_bwd_hdim128_bf16_sm80_cu_a6473388_28844cuda3std3__45__cpo4cendE,(_ZN66_INTERNAL_f4811781_30_flash_bwd_hdim128_bf16_sm80_cu_a6473388_28844cuda3std6ranges3__45__cpo4swapE - _ZN66_INTERNAL_f4811781_30_flash_bwd_hdim128_bf16_sm80_cu_a6473388_28844cuda3std3__45__cpo4cendE)
_ZN66_INTERNAL_f4811781_30_flash_bwd_hdim128_bf16_sm80_cu_a6473388_28844cuda3std3__45__cpo4cendE:
	.zero		1
	.type		_ZN66_INTERNAL_f4811781_30_flash_bwd_hdim128_bf16_sm80_cu_a6473388_28844cuda3std6ranges3__45__cpo4swapE,@object
	.size		_ZN66_INTERNAL_f4811781_30_flash_bwd_hdim128_bf16_sm80_cu_a6473388_28844cuda3std6ranges3__45__cpo4swapE,(.L_7 - _ZN66_INTERNAL_f4811781_30_flash_bwd_hdim128_bf16_sm80_cu_a6473388_28844cuda3std6ranges3__45__cpo4swapE)
_ZN66_INTERNAL_f4811781_30_flash_bwd_hdim128_bf16_sm80_cu_a6473388_28844cuda3std6ranges3__45__cpo4swapE:
	.zero		1
.L_7:


//--------------------- .nv.shared._ZN5flash44flash_bwd_dq_dk_dv_loop_seqk_parallel_kernelI23Flash_bwd_kernel_traitsILi128ELi64ELi64ELi8ELi4ELi2ELi2ELb1ELb0EN7cutlass10bfloat16_tE19Flash_kernel_traitsILi128ELi64ELi64ELi8ES3_EELb0ELb0ELb0ELb0ELb0ELb0ELb0EEEvNS_16Flash_bwd_paramsE --------------------------
	.section	.nv.shared._ZN5flash44flash_bwd_dq_dk_dv_loop_seqk_parallel_kernelI23Flash_bwd_kernel_traitsILi128ELi64ELi64ELi8ELi4ELi2ELi2ELb1ELb0EN7cutlass10bfloat16_tE19Flash_kernel_traitsILi128ELi64ELi64ELi8ES3_EELb0ELb0ELb0ELb0ELb0ELb0ELb0EEEvNS_16Flash_bwd_paramsE,"aw",@nobits
	.sectionflags	@""
	.align	16


//--------------------- .nv.shared._ZN5flash44flash_bwd_dq_dk_dv_loop_seqk_parallel_kernelI23Flash_bwd_kernel_traitsILi128ELi64ELi64ELi8ELi4ELi2ELi2ELb1ELb0EN7cutlass10bfloat16_tE19Flash_kernel_traitsILi128ELi64ELi64ELi8ES3_EELb0ELb0ELb1ELb0ELb0ELb0ELb0EEEvNS_16Flash_bwd_paramsE --------------------------
	.section	.nv.shared._ZN5flash44flash_bwd_dq_dk_dv_loop_seqk_parallel_kernelI23Flash_bwd_kernel_traitsILi128ELi64ELi64ELi8ELi4ELi2ELi2ELb1ELb0EN7cutlass10bfloat16_tE19Flash_kernel_traitsILi128ELi64ELi64ELi8ES3_EELb0ELb0ELb1ELb0ELb0ELb0ELb0EEEvNS_16Flash_bwd_paramsE,"aw",@nobits
	.sectionflags	@""
	.align	16


//--------------------- .nv.shared._ZN5flash44flash_bwd_dq_dk_dv_loop_seqk_parallel_kernelI23Flash_bwd_kernel_traitsILi128ELi64ELi64ELi8ELi4ELi2ELi2ELb1ELb0EN7cutlass10bfloat16_tE19Flash_kernel_traitsILi128ELi64ELi64ELi8ES3_EELb0ELb0ELb0ELb0ELb1ELb1ELb0EEEvNS_16Flash_bwd_paramsE --------------------------
	.section	.nv.shared._ZN5flash44flash_bwd_dq_dk_dv_loop_seqk_parallel_kernelI23Flash_bwd_kernel_traitsILi128ELi64ELi64ELi8ELi4ELi2ELi2ELb1ELb0EN7cutlass10bfloat16_tE19Flash_kernel_traitsILi128ELi64ELi64ELi8ES3_EELb0ELb0ELb0ELb0ELb1ELb1ELb0EEEvNS_16Flash_bwd_paramsE,"aw",@nobits
	.sectionflags	@""
	.align	16


//--------------------- .nv.shared._ZN5flash44flash_bwd_dq_dk_dv_loop_seqk_parallel_kernelI23Flash_bwd_kernel_traitsILi128ELi64ELi64ELi8ELi4ELi2ELi2ELb1ELb0EN7cutlass10bfloat16_tE19Flash_kernel_traitsILi128ELi64ELi64ELi8ES3_EELb0ELb0ELb0ELb1ELb0ELb0ELb0EEEvNS_16Flash_bwd_paramsE --------------------------
	.section	.nv.shared._ZN5flash44flash_bwd_dq_dk_dv_loop_seqk_parallel_kernelI23Flash_bwd_kernel_traitsILi128ELi64ELi64ELi8ELi4ELi2ELi2ELb1ELb0EN7cutlass10bfloat16_tE19Flash_kernel_traitsILi128ELi64ELi64ELi8ES3_EELb0ELb0ELb0ELb1ELb0ELb0ELb0EEEvNS_16Flash_bwd_paramsE,"aw",@nobits
	.sectionflags	@""
	.align	16


//--------------------- .nv.shared._ZN5flash44flash_bwd_dq_dk_dv_loop_seqk_parallel_kernelI23Flash_bwd_kernel_traitsILi128ELi64ELi64ELi8ELi4ELi2ELi2ELb1ELb0EN7cutlass10bfloat16_tE19Flash_kernel_traitsILi128ELi64ELi64ELi8ES3_EELb0ELb0ELb1ELb0ELb0ELb1ELb0EEEvNS_16Flash_bwd_paramsE --------------------------
	.section	.nv.shared._ZN5flash44flash_bwd_dq_dk_dv_loop_seqk_parallel_kernelI23Flash_bwd_kernel_traitsILi128ELi64ELi64ELi8ELi4ELi2ELi2ELb1ELb0EN7cutlass10bfloat16_tE19Flash_kernel_traitsILi128ELi64ELi64ELi8ES3_EELb0ELb0ELb1ELb0ELb0ELb1ELb0EEEvNS_16Flash_bwd_paramsE,"aw",@nobits
	.sectionflags	@""
	.align	16


//--------------------- .nv.shared._ZN5flash44flash_bwd_dq_dk_dv_loop_seqk_parallel_kernelI23Flash_bwd_kernel_traitsILi128ELi64ELi64ELi8ELi4ELi2ELi2ELb1ELb0EN7cutlass10bfloat16_tE19Flash_kernel_traitsILi128ELi64ELi64ELi8ES3_EELb0ELb0ELb1ELb1ELb0ELb0ELb0EEEvNS_16Flash_bwd_paramsE --------------------------
	.section	.nv.shared._ZN5flash44flash_bwd_dq_dk_dv_loop_seqk_parallel_kernelI23Flash_bwd_kernel_traitsILi128ELi64ELi64ELi8ELi4ELi2ELi2ELb1ELb0EN7cutlass10bfloat16_tE19Flash_kernel_traitsILi128ELi64ELi64ELi8ES3_EELb0ELb0ELb1ELb1ELb0ELb0ELb0EEEvNS_16Flash_bwd_paramsE,"aw",@nobits
	.sectionflags	@""
	.align	16


//--------------------- .nv.shared._ZN5flash44flash_bwd_dq_dk_dv_loop_seqk_parallel_kernelI23Flash_bwd_kernel_traitsILi128ELi64ELi128ELi8ELi2ELi4ELi2ELb0ELb0EN7cutlass10bfloat16_tE19Flash_kernel_traitsILi128ELi64ELi128ELi8ES3_EELb0ELb0ELb0ELb0ELb0ELb1ELb0EEEvNS_16Flash_bwd_paramsE --------------------------
	.section	.nv.shared._ZN5flash44flash_bwd_dq_dk_dv_loop_seqk_parallel_kernelI23Flash_bwd_kernel_traitsILi128ELi64ELi128ELi8ELi2ELi4ELi2ELb0ELb0EN7cutlass10bfloat16_tE19Flash_kernel_traitsILi128ELi64ELi128ELi8ES3_EELb0ELb0ELb0ELb0ELb0ELb1ELb0EEEvNS_16Flash_bwd_paramsE,"aw",@nobits
	.sectionflags	@""
	.align	16


//--------------------- .nv.shared._ZN5flash44flash_bwd_dq_dk_dv_loop_seqk_parallel_kernelI23Flash_bwd_kernel_traitsILi128ELi64ELi128ELi8ELi2ELi4ELi2ELb0ELb0EN7cutlass10bfloat16_tE19Flash_kernel_traitsILi128ELi64ELi128ELi8ES3_EELb0ELb0ELb0ELb0ELb0ELb0ELb0EEEvNS_16Flash_bwd_paramsE --------------------------
	.section	.nv.shared._ZN5flash44flash_bwd_dq_dk_dv_loop_seqk_parallel_kernelI23Flash_bwd_kernel_traitsILi128ELi64ELi128ELi8ELi2ELi4ELi2ELb0ELb0EN7cutlass10bfloat16_tE19Flash_kernel_traitsILi128ELi64ELi128ELi8ES3_EELb0ELb0ELb0ELb0ELb0ELb0ELb0EEEvNS_16Flash_bwd_paramsE,"aw",@nobits
	.sectionflags	@""
	.align	16


//--------------------- .nv.shared._ZN5flash44flash_bwd_dq_dk_dv_loop_seqk_parallel_kernelI23Flash_bwd_kernel_traitsILi128ELi64ELi128ELi8ELi2ELi4ELi2ELb0ELb0EN7cutlass10bfloat16_tE19Flash_kernel_traitsILi128ELi64ELi128ELi8ES3_EELb0ELb0ELb1ELb0ELb0ELb0ELb0EEEvNS_16Flash_bwd_paramsE --------------------------
	.section	.nv.shared._ZN5flash44flash_bwd_dq_dk_dv_loop_seqk_parallel_kernelI23Flash_bwd_kernel_traitsILi128ELi64ELi128ELi8ELi2ELi4ELi2ELb0ELb0EN7cutlass10bfloat16_tE19Flash_kernel_traitsILi128ELi64ELi128ELi8ES3_EELb0ELb0ELb1ELb0ELb0ELb0ELb0EEEvNS_16Flash_bwd_paramsE,"aw",@nobits
	.sectionflags	@""
	.align	16


//--------------------- .nv.shared._ZN5flash44flash_bwd_dq_dk_dv_loop_seqk_parallel_kernelI23Flash_bwd_kernel_traitsILi128ELi64ELi128ELi8ELi2ELi4ELi2ELb0ELb0EN7cutlass10bfloat16_tE19Flash_kernel_traitsILi128ELi64ELi128ELi8ES3_EELb0ELb0ELb0ELb0ELb1ELb1ELb0EEEvNS_16Flash_bwd_paramsE --------------------------
	.section	.nv.shared._ZN5flash44flash_bwd_dq_dk_dv_loop_seqk_parallel_kernelI23Flash_bwd_kernel_traitsILi128ELi64ELi128ELi8ELi2ELi4ELi2ELb0ELb0EN7cutlass10bfloat16_tE19Flash_kernel_traitsILi128ELi64ELi128ELi8ES3_EELb0ELb0ELb0ELb0ELb1ELb1ELb0EEEvNS_16Flash_bwd_paramsE,"aw",@nobits
	.sectionflags	@""
	.align	16


//--------------------- .nv.shared._ZN5flash44flash_bwd_dq_dk_dv_loop_seqk_parallel_kernelI23Flash_bwd_kernel_traitsILi128ELi64ELi128ELi8ELi2ELi4ELi2ELb0ELb0EN7cutlass10bfloat16_tE19Flash_kernel_traitsILi128ELi64ELi128ELi8ES3_EELb0ELb0ELb0ELb1ELb0ELb0ELb0EEEvNS_16Flash_bwd_paramsE --------------------------
	.section	.nv.shared._ZN5flash44flash_bwd_dq_dk_dv_loop_seqk_parallel_kernelI23Flash_bwd_kernel_traitsILi128ELi64ELi128ELi8ELi2ELi4ELi2ELb0ELb0EN7cutlass10bfloat16_tE19Flash_kernel_traitsILi128ELi64ELi128ELi8ES3_EELb0ELb0ELb0ELb1ELb0ELb0ELb0EEEvNS_16Flash_bwd_paramsE,"aw",@nobits
	.sectionflags	@""
	.align	16


//--------------------- .nv.shared._ZN5flash44flash_bwd_dq_dk_dv_loop_seqk_parallel_kernelI23Flash_bwd_kernel_traitsILi128ELi64ELi128ELi8ELi2ELi4ELi2ELb0ELb0EN7cutlass10bfloat16_tE19Flash_kernel_traitsILi128ELi64ELi128ELi8ES3_EELb0ELb0ELb1ELb0ELb0ELb1ELb0EEEvNS_16Flash_bwd_paramsE --------------------------
	.section	.nv.shared._ZN5flash44flash_bwd_dq_dk_dv_loop_seqk_parallel_kernelI23Flash_bwd_kernel_traitsILi128ELi64ELi128ELi8ELi2ELi4ELi2ELb0ELb0EN7cutlass10bfloat16_tE19Flash_kernel_traitsILi128ELi64ELi128ELi8ES3_EELb0ELb0ELb1ELb0ELb0ELb1ELb0EEEvNS_16Flash_bwd_paramsE,"aw",@nobits
	.sectionflags	@""
	.align	16


//--------------------- .nv.shared._ZN5flash44flash_bwd_dq_dk_dv_loop_seqk_parallel_kernelI23Flash_bwd_kernel_traitsILi128ELi64ELi128ELi8ELi2ELi4ELi2ELb0ELb0EN7cutlass10bfloat16_tE19Flash_kernel_traitsILi128ELi64ELi128ELi8ES3_EELb0ELb0ELb1ELb1ELb0ELb0ELb0EEEvNS_16Flash_bwd_paramsE --------------------------
	.section	.nv.shared._ZN5flash44flash_bwd_dq_dk_dv_loop_seqk_parallel_kernelI23Flash_bwd_kernel_traitsILi128ELi64ELi128ELi8ELi2ELi4ELi2ELb0ELb0EN7cutlass10bfloat16_tE19Flash_kernel_traitsILi128ELi64ELi128ELi8ES3_EELb0ELb0ELb1ELb1ELb0ELb0ELb0EEEvNS_16Flash_bwd_paramsE,"aw",@nobits
	.sectionflags	@""
	.align	16


//--------------------- .nv.shared._ZN5flash27flash_bwd_convert_dq_kernelI23Flash_bwd_kernel_traitsILi128ELi64ELi64ELi8ELi4ELi2ELi2ELb1ELb0EN7cutlass10bfloat16_tE19Flash_kernel_traitsILi128ELi64ELi64ELi8ES3_EEEEvNS_16Flash_bwd_paramsEi --------------------------
	.section	.nv.shared._ZN5flash27flash_bwd_convert_dq_kernelI23Flash_bwd_kernel_traitsILi128ELi64ELi64ELi8ELi4ELi2ELi2ELb1ELb0EN7cutlass10bfloat16_tE19Flash_kernel_traitsILi128ELi64ELi64ELi8ES3_EEEEvNS_16Flash_bwd_paramsEi,"aw",@nobits
	.sectionflags	@""
	.align	16


//--------------------- .nv.shared._ZN5flash44flash_bwd_dq_dk_dv_loop_seqk_parallel_kernelI23Flash_bwd_kernel_traitsILi128ELi64ELi64ELi8ELi4ELi2ELi2ELb1ELb0EN7cutlass10bfloat16_tE19Flash_kernel_traitsILi128ELi64ELi64ELi8ES3_EELb1ELb0ELb0ELb0ELb0ELb1ELb0EEEvNS_16Flash_bwd_paramsE --------------------------
	.section	.nv.shared._ZN5flash44flash_bwd_dq_dk_dv_loop_seqk_parallel_kernelI23Flash_bwd_kernel_traitsILi128ELi64ELi64ELi8ELi4ELi2ELi2ELb1ELb0EN7cutlass10bfloat16_tE19Flash_kernel_traitsILi128ELi64ELi64ELi8ES3_EELb1ELb0ELb0ELb0ELb0ELb1ELb0EEEvNS_16Flash_bwd_paramsE,"aw",@nobits
	.sectionflags	@""
	.align	16


//--------------------- .nv.shared._ZN5flash44flash_bwd_dq_dk_dv_loop_seqk_parallel_kernelI23Flash_bwd_kernel_traitsILi128ELi64ELi64ELi8ELi4ELi2ELi2ELb1ELb0EN7cutlass10bfloat16_tE19Flash_kernel_traitsILi128ELi64ELi64ELi8ES3_EELb0ELb0ELb0ELb0ELb0ELb1ELb1EEEvNS_16Flash_bwd_paramsE --------------------------
	.section	.nv.shared._ZN5flash44flash_bwd_dq_dk_dv_loop_seqk_parallel_kernelI23Flash_bwd_kernel_traitsILi128ELi64ELi64ELi8ELi4ELi2ELi2ELb1ELb0EN7cutlass10bfloat16_tE19Flash_kernel_traitsILi128ELi64ELi64ELi8ES3_EELb0ELb0ELb0ELb0ELb0ELb1ELb1EEEvNS_16Flash_bwd_paramsE,"aw",@nobits
	.sectionflags	@""
	.align	16


//--------------------- .nv.shared._ZN5flash44flash_bwd_dq_dk_dv_loop_seqk_parallel_kernelI23Flash_bwd_kernel_traitsILi128ELi64ELi64ELi8ELi4ELi2ELi2ELb1ELb0EN7cutlass10bfloat16_tE19Flash_kernel_traitsILi128ELi64ELi64ELi8ES3_EELb1ELb0ELb0ELb0ELb0ELb0ELb0EEEvNS_16Flash_bwd_paramsE --------------------------
	.section	.nv.shared._ZN5flash44flash_bwd_dq_dk_dv_loop_seqk_parallel_kernelI23Flash_bwd_kernel_traitsILi128ELi64ELi64ELi8ELi4ELi2ELi2ELb1ELb0EN7cutlass10bfloat16_tE19Flash_kernel_traitsILi128ELi64ELi64ELi8ES3_EELb1ELb0ELb0ELb0ELb0ELb0ELb0EEEvNS_16Flash_bwd_paramsE,"aw",@nobits
	.sectionflags	@""
	.align	16


//--------------------- .nv.shared._ZN5flash44flash_bwd_dq_dk_dv_loop_seqk_parallel_kernelI23Flash_bwd_kernel_traitsILi128ELi64ELi64ELi8ELi4ELi2ELi2ELb1ELb0EN7cutlass10bfloat16_tE19Flash_kernel_traitsILi128ELi64ELi64ELi8ES3_EELb0ELb0ELb0ELb0ELb0ELb0ELb1EEEvNS_16Flash_bwd_paramsE --------------------------
	.section	.nv.shared._ZN5flash44flash_bwd_dq_dk_dv_loop_seqk_parallel_kernelI23Flash_bwd_kernel_traitsILi128ELi64ELi64ELi8ELi4ELi2ELi2ELb1ELb0EN7cutlass10bfloat16_tE19Flash_kernel_traitsILi128ELi64ELi64ELi8ES3_EELb0ELb0ELb0ELb0ELb0ELb0ELb1EEEvNS_16Flash_bwd_paramsE,"aw",@nobits
	.sectionflags	@""
	.align	16


//--------------------- .nv.shared._ZN5flash44flash_bwd_dq_dk_dv_loop_seqk_parallel_kernelI23Flash_bwd_kernel_traitsILi128ELi64ELi64ELi8ELi4ELi2ELi2ELb1ELb0EN7cutlass10bfloat16_tE19Flash_kernel_traitsILi128ELi64ELi64ELi8ES3_EELb1ELb0ELb1ELb0ELb0ELb0ELb0EEEvNS_16Flash_bwd_paramsE --------------------------
	.section	.nv.shared._ZN5flash44flash_bwd_dq_dk_dv_loop_seqk_parallel_kernelI23Flash_bwd_kernel_traitsILi128ELi64ELi64ELi8ELi4ELi2ELi2ELb1ELb0EN7cutlass10bfloat16_tE19Flash_kernel_traitsILi128ELi64ELi64ELi8ES3_EELb1ELb0ELb1ELb0ELb0ELb0ELb0EEEvNS_16Flash_bwd_paramsE,"aw",@nobits
	.sectionflags	@""
	.align	16


//--------------------- .nv.shared._ZN5flash44flash_bwd_dq_dk_dv_loop_seqk_parallel_kernelI23Flash_bwd_kernel_traitsILi128ELi64ELi64ELi8ELi4ELi2ELi2ELb1ELb0EN7cutlass10bfloat16_tE19Flash_kernel_traitsILi128ELi64ELi64ELi8ES3_EELb0ELb0ELb1ELb0ELb0ELb0ELb1EEEvNS_16Flash_bwd_paramsE --------------------------
	.section	.nv.shared._ZN5flash44flash_bwd_dq_dk_dv_loop_seqk_parallel_kernelI23Flash_bwd_kernel_traitsILi128ELi64ELi64ELi8ELi4ELi2ELi2ELb1ELb0EN7cutlass10bfloat16_tE19Flash_kernel_traitsILi128ELi64ELi64ELi8ES3_EELb0ELb0ELb1ELb0ELb0ELb0ELb1EEEvNS_16Flash_bwd_paramsE,"aw",@nobits
	.sectionflags	@""
	.align	16


//--------------------- .nv.shared._ZN5flash44flash_bwd_dq_dk_dv_loop_seqk_parallel_kernelI23Flash_bwd_kernel_traitsILi128ELi64ELi64ELi8ELi4ELi2ELi2ELb1ELb0EN7cutlass10bfloat16_tE19Flash_kernel_traitsILi128ELi64ELi64ELi8ES3_EELb1ELb0ELb0ELb0ELb1ELb1ELb0EEEvNS_16Flash_bwd_paramsE --------------------------
	.section	.nv.shared._ZN5flash44flash_bwd_dq_dk_dv_loop_seqk_parallel_kernelI23Flash_bwd_kernel_traitsILi128ELi64ELi64ELi8ELi4ELi2ELi2ELb1ELb0EN7cutlass10bfloat16_tE19Flash_kernel_traitsILi128ELi64ELi64ELi8ES3_EELb1ELb0ELb0ELb0ELb1ELb1ELb0EEEvNS_16Flash_bwd_paramsE,"aw",@nobits
	.sectionflags	@""
	.align	16


//--------------------- .nv.shared._ZN5flash44flash_bwd_dq_dk_dv_loop_seqk_parallel_kernelI23Flash_bwd_kernel_traitsILi128ELi64ELi64ELi8ELi4ELi2ELi2ELb1ELb0EN7cutlass10bfloat16_tE19Flash_kernel_traitsILi128ELi64ELi64ELi8ES3_EELb0ELb0ELb0ELb0ELb1ELb1ELb1EEEvNS_16Flash_bwd_paramsE --------------------------
	.section	.nv.shared._ZN5flash44flash_bwd_dq_dk_dv_loop_seqk_parallel_kernelI23Flash_bwd_kernel_traitsILi128ELi64ELi64ELi8ELi4ELi2ELi2ELb1ELb0EN7cutlass10bfloat16_tE19Flash_kernel_traitsILi128ELi64ELi64ELi8ES3_EELb0ELb0ELb0ELb0ELb1ELb1ELb1EEEvNS_16Flash_bwd_paramsE,"aw",@nobits
	.sectionflags	@""
	.align	16


//--------------------- .nv.shared._ZN5flash44flash_bwd_dq_dk_dv_loop_seqk_parallel_kernelI23Flash_bwd_kernel_traitsILi128ELi64ELi64ELi8ELi4ELi2ELi2ELb1ELb0EN7cutlass10bfloat16_tE19Flash_kernel_traitsILi128ELi64ELi64ELi8ES3_EELb1ELb0ELb0ELb1ELb0ELb0ELb0EEEvNS_16Flash_bwd_paramsE --------------------------
	.section	.nv.shared._ZN5flash44flash_bwd_dq_dk_dv_loop_seqk_parallel_kernelI23Flash_bwd_kernel_traitsILi128ELi64ELi64ELi8ELi4ELi2ELi2ELb1ELb0EN7cutlass10bfloat16_tE19Flash_kernel_traitsILi128ELi64ELi64ELi8ES3_EELb1ELb0ELb0ELb1ELb0ELb0ELb0EEEvNS_16Flash_bwd_paramsE,"aw",@nobits
	.sectionflags	@""
	.align	16


//--------------------- .nv.shared._ZN5flash44flash_bwd_dq_dk_dv_loop_seqk_parallel_kernelI23Flash_bwd_kernel_traitsILi128ELi64ELi64ELi8ELi4ELi2ELi2ELb1ELb0EN7cutlass10bfloat16_tE19Flash_kernel_traitsILi128ELi64ELi64ELi8ES3_EELb0ELb0ELb0ELb1ELb0ELb0ELb1EEEvNS_16Flash_bwd_paramsE --------------------------
	.section	.nv.shared._ZN5flash44flash_bwd_dq_dk_dv_loop_seqk_parallel_kernelI23Flash_bwd_kernel_traitsILi128ELi64ELi64ELi8ELi4ELi2ELi2ELb1ELb0EN7cutlass10bfloat16_tE19Flash_kernel_traitsILi128ELi64ELi64ELi8ES3_EELb0ELb0ELb0ELb1ELb0ELb0ELb1EEEvNS_16Flash_bwd_paramsE,"aw",@nobits
	.sectionflags	@""
	.align	16


//--------------------- .nv.shared._ZN5flash44flash_bwd_dq_dk_dv_loop_seqk_parallel_kernelI23Flash_bwd_kernel_traitsILi128ELi64ELi64ELi8ELi4ELi2ELi2ELb1ELb0EN7cutlass10bfloat16_tE19Flash_kernel_traitsILi128ELi64ELi64ELi8ES3_EELb1ELb0ELb1ELb0ELb0ELb1ELb0EEEvNS_16Flash_bwd_paramsE --------------------------
	.section	.nv.shared._ZN5flash44flash_bwd_dq_dk_dv_loop_seqk_parallel_kernelI23Flash_bwd_kernel_traitsILi128ELi64ELi64ELi8ELi4ELi2ELi2ELb1ELb0EN7cutlass10bfloat16_tE19Flash_kernel_traitsILi128ELi64ELi64ELi8ES3_EELb1ELb0ELb1ELb0ELb0ELb1ELb0EEEvNS_16Flash_bwd_paramsE,"aw",@nobits
	.sectionflags	@""
	.align	16


//--------------------- .nv.shared._ZN5flash44flash_bwd_dq_dk_dv_loop_seqk_parallel_kernelI23Flash_bwd_kernel_traitsILi128ELi64ELi64ELi8ELi4ELi2ELi2ELb1ELb0EN7cutlass10bfloat16_tE19Flash_kernel_traitsILi128ELi64ELi64ELi8ES3_EELb0ELb0ELb1ELb0ELb0ELb1ELb1EEEvNS_16Flash_bwd_paramsE --------------------------
	.section	.nv.shared._ZN5flash44flash_bwd_dq_dk_dv_loop_seqk_parallel_kernelI23Flash_bwd_kernel_traitsILi128ELi64ELi64ELi8ELi4ELi2ELi2ELb1ELb0EN7cutlass10bfloat16_tE19Flash_kernel_traitsILi128ELi64ELi64ELi8ES3_EELb0ELb0ELb1ELb0ELb0ELb1ELb1EEEvNS_16Flash_bwd_paramsE,"aw",@nobits
	.sectionflags	@""
	.align	16


//--------------------- .nv.shared._ZN5flash44flash_bwd_dq_dk_dv_loop_seqk_parallel_kernelI23Flash_bwd_kernel_traitsILi128ELi64ELi64ELi8ELi4ELi2ELi2ELb1ELb0EN7cutlass10bfloat16_tE19Flash_kernel_traitsILi128ELi64ELi64ELi8ES3_EELb1ELb0ELb1ELb1ELb0ELb0ELb0EEEvNS_16Flash_bwd_paramsE --------------------------
	.section	.nv.shared._ZN5flash44flash_bwd_dq_dk_dv_loop_seqk_parallel_kernelI23Flash_bwd_kernel_traitsILi128ELi64ELi64ELi8ELi4ELi2ELi2ELb1ELb0EN7cutlass10bfloat16_tE19Flash_kernel_traitsILi128ELi64ELi64ELi8ES3_EELb1ELb0ELb1ELb1ELb0ELb0ELb0EEEvNS_16Flash_bwd_paramsE,"aw",@nobits
	.sectionflags	@""
	.align	16


//--------------------- .nv.shared._ZN5flash44flash_bwd_dq_dk_dv_loop_seqk_parallel_kernelI23Flash_bwd_kernel_traitsILi128ELi64ELi64ELi8ELi4ELi2ELi2ELb1ELb0EN7cutlass10bfloat16_tE19Flash_kernel_traitsILi128ELi64ELi64ELi8ES3_EELb0ELb0ELb1ELb1ELb0ELb0ELb1EEEvNS_16Flash_bwd_paramsE --------------------------
	.section	.nv.shared._ZN5flash44flash_bwd_dq_dk_dv_loop_seqk_parallel_kernelI23Flash_bwd_kernel_traitsILi128ELi64ELi64ELi8ELi4ELi2ELi2ELb1ELb0EN7cutlass10bfloat16_tE19Flash_kernel_traitsILi128ELi64ELi64ELi8ES3_EELb0ELb0ELb1ELb1ELb0ELb0ELb1EEEvNS_16Flash_bwd_paramsE,"aw",@nobits
	.sectionflags	@""
	.align	16


//--------------------- .nv.shared._ZN5flash25flash_bwd_dot_do_o_kernelILb0E23Flash_bwd_kernel_traitsILi128ELi64ELi64ELi8ELi4ELi2ELi2ELb1ELb0EN7cutlass10bfloat16_tE19Flash_kernel_traitsILi128ELi64ELi64ELi8ES3_EEEEvNS_16Flash_bwd_paramsE --------------------------
	.section	.nv.shared._ZN5flash25flash_bwd_dot_do_o_kernelILb0E23Flash_bwd_kernel_traitsILi128ELi64ELi64ELi8ELi4ELi2ELi2ELb1ELb0EN7cutlass10bfloat16_tE19Flash_kernel_traitsILi128ELi64ELi64ELi8ES3_EEEEvNS_16Flash_bwd_paramsE,"aw",@nobits
	.sectionflags	@""
	.align	16


//--------------------- .nv.shared._ZN5flash25flash_bwd_dot_do_o_kernelILb1E23Flash_bwd_kernel_traitsILi128ELi64ELi64ELi8ELi4ELi2ELi2ELb1ELb0EN7cutlass10bfloat16_tE19Flash_kernel_traitsILi128ELi64ELi64ELi8ES3_EEEEvNS_16Flash_bwd_paramsE --------------------------
	.section	.nv.shared._ZN5flash25flash_bwd_dot_do_o_kernelILb1E23Flash_bwd_kernel_traitsILi128ELi64ELi64ELi8ELi4ELi2ELi2ELb1ELb0EN7cutlass10bfloat16_tE19Flash_kernel_traitsILi128ELi64ELi64ELi8ES3_EEEEvNS_16Flash_bwd_paramsE,"aw",@nobits
	.sectionflags	@""
	.align	16


//--------------------- .nv.shared._ZN5flash27flash_bwd_convert_dq_kernelI23Flash_bwd_kernel_traitsILi128ELi64ELi128ELi8ELi2ELi4ELi2ELb0ELb0EN7cutlass10bfloat16_tE19Flash_kernel_traitsILi128ELi64ELi128ELi8ES3_EEEEvNS_16Flash_bwd_paramsEi --------------------------
	.section	.nv.shared._ZN5flash27flash_bwd_convert_dq_kernelI23Flash_bwd_kernel_traitsILi128ELi64ELi128ELi8ELi2ELi4ELi2ELb0ELb0EN7cutlass10bfloat16_tE19Flash_kernel_traitsILi128ELi64ELi128ELi8ES3_EEEEvNS_16Flash_bwd_paramsEi,"aw",@nobits
	.sectionflags	@""
	.align	16


//--------------------- .nv.shared._ZN5flash44flash_bwd_dq_dk_dv_loop_seqk_parallel_kernelI23Flash_bwd_kernel_traitsILi128ELi64ELi128ELi8ELi2ELi4ELi2ELb0ELb0EN7cutlass10bfloat16_tE19Flash_kernel_traitsILi128ELi64ELi128ELi8ES3_EELb1ELb0ELb0ELb0ELb0ELb1ELb0EEEvNS_16Flash_bwd_paramsE --------------------------
	.section	.nv.shared._ZN5flash44flash_bwd_dq_dk_dv_loop_seqk_parallel_kernelI23Flash_bwd_kernel_traitsILi128ELi64ELi128ELi8ELi2ELi4ELi2ELb0ELb0EN7cutlass10bfloat16_tE19Flash_kernel_traitsILi128ELi64ELi128ELi8ES3_EELb1ELb0ELb0ELb0ELb0ELb1ELb0EEEvNS_16Flash_bwd_paramsE,"aw",@nobits
	.sectionflags	@""
	.align	16


//--------------------- .nv.shared._ZN5flash44flash_bwd_dq_dk_dv_loop_seqk_parallel_kernelI23Flash_bwd_kernel_traitsILi128ELi64ELi128ELi8ELi2ELi4ELi2ELb0ELb0EN7cutlass10bfloat16_tE19Flash_kernel_traitsILi128ELi64ELi128ELi8ES3_EELb0ELb0ELb0ELb0ELb0ELb1ELb1EEEvNS_16Flash_bwd_paramsE --------------------------
	.section	.nv.shared._ZN5flash44flash_bwd_dq_dk_dv_loop_seqk_parallel_kernelI23Flash_bwd_kernel_traitsILi128ELi64ELi128ELi8ELi2ELi4ELi2ELb0ELb0EN7cutlass10bfloat16_tE19Flash_kernel_traitsILi128ELi64ELi128ELi8ES3_EELb0ELb0ELb0ELb0ELb0ELb1ELb1EEEvNS_16Flash_bwd_paramsE,"aw",@nobits
	.sectionflags	@""
	.align	16


//--------------------- .nv.shared._ZN5flash44flash_bwd_dq_dk_dv_loop_seqk_parallel_kernelI23Flash_bwd_kernel_traitsILi128ELi64ELi128ELi8ELi2ELi4ELi2ELb0ELb0EN7cutlass10bfloat16_tE19Flash_kernel_traitsILi128ELi64ELi128ELi8ES3_EELb1ELb0ELb0ELb0ELb0ELb0ELb0EEEvNS_16Flash_bwd_paramsE --------------------------
	.section	.nv.shared._ZN5flash44flash_bwd_dq_dk_dv_loop_seqk_parallel_kernelI23Flash_bwd_kernel_traitsILi128ELi64ELi128ELi8ELi2ELi4ELi2ELb0ELb0EN7cutlass10bfloat16_tE19Flash_kernel_traitsILi128ELi64ELi128ELi8ES3_EELb1ELb0ELb0ELb0ELb0ELb0ELb0EEEvNS_16Flash_bwd_paramsE,"aw",@nobits
	.sectionflags	@""
	.align	16


//--------------------- .nv.shared._ZN5flash44flash_bwd_dq_dk_dv_loop_seqk_parallel_kernelI23Flash_bwd_kernel_traitsILi128ELi64ELi128ELi8ELi2ELi4ELi2ELb0ELb0EN7cutlass10bfloat16_tE19Flash_kernel_traitsILi128ELi64ELi128ELi8ES3_EELb0ELb0ELb0ELb0ELb0ELb0ELb1EEEvNS_16Flash_bwd_paramsE --------------------------
	.section	.nv.shared._ZN5flash44flash_bwd_dq_dk_dv_loop_seqk_parallel_kernelI23Flash_bwd_kernel_traitsILi128ELi64ELi128ELi8ELi2ELi4ELi2ELb0ELb0EN7cutlass10bfloat16_tE19Flash_kernel_traitsILi128ELi64ELi128ELi8ES3_EELb0ELb0ELb0ELb0ELb0ELb0ELb1EEEvNS_16Flash_bwd_paramsE,"aw",@nobits
	.sectionflags	@""
	.align	16


//--------------------- .nv.shared._ZN5flash44flash_bwd_dq_dk_dv_loop_seqk_parallel_kernelI23Flash_bwd_kernel_traitsILi128ELi64ELi128ELi8ELi2ELi4ELi2ELb0ELb0EN7cutlass10bfloat16_tE19Flash_kernel_traitsILi128ELi64ELi128ELi8ES3_EELb1ELb0ELb1ELb0ELb0ELb0ELb0EEEvNS_16Flash_bwd_paramsE --------------------------
	.section	.nv.shared._ZN5flash44flash_bwd_dq_dk_dv_loop_seqk_parallel_kernelI23Flash_bwd_kernel_traitsILi128ELi64ELi128ELi8ELi2ELi4ELi2ELb0ELb0EN7cutlass10bfloat16_tE19Flash_kernel_traitsILi128ELi64ELi128ELi8ES3_EELb1ELb0ELb1ELb0ELb0ELb0ELb0EEEvNS_16Flash_bwd_paramsE,"aw",@nobits
	.sectionflags	@""
	.align	16


//--------------------- .nv.shared._ZN5flash44flash_bwd_dq_dk_dv_loop_seqk_parallel_kernelI23Flash_bwd_kernel_traitsILi128ELi64ELi128ELi8ELi2ELi4ELi2ELb0ELb0EN7cutlass10bfloat16_tE19Flash_kernel_traitsILi128ELi64ELi128ELi8ES3_EELb0ELb0ELb1ELb0ELb0ELb0ELb1EEEvNS_16Flash_bwd_paramsE --------------------------
	.section	.nv.shared._ZN5flash44flash_bwd_dq_dk_dv_loop_seqk_parallel_kernelI23Flash_bwd_kernel_traitsILi128ELi64ELi128ELi8ELi2ELi4ELi2ELb0ELb0EN7cutlass10bfloat16_tE19Flash_kernel_traitsILi128ELi64ELi128ELi8ES3_EELb0ELb0ELb1ELb0ELb0ELb0ELb1EEEvNS_16Flash_bwd_paramsE,"aw",@nobits
	.sectionflags	@""
	.align	16


//--------------------- .nv.shared._ZN5flash44flash_bwd_dq_dk_dv_loop_seqk_parallel_kernelI23Flash_bwd_kernel_traitsILi128ELi64ELi128ELi8ELi2ELi4ELi2ELb0ELb0EN7cutlass10bfloat16_tE19Flash_kernel_traitsILi128ELi64ELi128ELi8ES3_EELb1ELb0ELb0ELb0ELb1ELb1ELb0EEEvNS_16Flash_bwd_paramsE --------------------------
	.section	.nv.shared._ZN5flash44flash_bwd_dq_dk_dv_loop_seqk_parallel_kernelI23Flash_bwd_kernel_traitsILi128ELi64ELi128ELi8ELi2ELi4ELi2ELb0ELb0EN7cutlass10bfloat16_tE19Flash_kernel_traitsILi128ELi64ELi128ELi8ES3_EELb1ELb0ELb0ELb0ELb1ELb1ELb0EEEvNS_16Flash_bwd_paramsE,"aw",@nobits
	.sectionflags	@""
	.align	16


//--------------------- .nv.shared._ZN5flash44flash_bwd_dq_dk_dv_loop_seqk_parallel_kernelI23Flash_bwd_kernel_traitsILi128ELi64ELi128ELi8ELi2ELi4ELi2ELb0ELb0EN7cutlass10bfloat16_tE19Flash_kernel_traitsILi128ELi64ELi128ELi8ES3_EELb0ELb0ELb0ELb0ELb1ELb1ELb1EEEvNS_16Flash_bwd_paramsE --------------------------
	.section	.nv.shared._ZN5flash44flash_bwd_dq_dk_dv_loop_seqk_parallel_kernelI23Flash_bwd_kernel_traitsILi128ELi64ELi128ELi8ELi2ELi4ELi2ELb0ELb0EN7cutlass10bfloat16_tE19Flash_kernel_traitsILi128ELi64ELi128ELi8ES3_EELb0ELb0ELb0ELb0ELb1ELb1ELb1EEEvNS_16Flash_bwd_paramsE,"aw",@nobits
	.sectionflags	@""
	.align	16


//--------------------- .nv.shared._ZN5flash44flash_bwd_dq_dk_dv_loop_seqk_parallel_kernelI23Flash_bwd_kernel_traitsILi128ELi64ELi128ELi8ELi2ELi4ELi2ELb0ELb0EN7cutlass10bfloat16_tE19Flash_kernel_traitsILi128ELi64ELi128ELi8ES3_EELb1ELb0ELb0ELb1ELb0ELb0ELb0EEEvNS_16Flash_bwd_paramsE --------------------------
	.section	.nv.shared._ZN5flash44flash_bwd_dq_dk_dv_loop_seqk_parallel_kernelI23Flash_bwd_kernel_traitsILi128ELi64ELi128ELi8ELi2ELi4ELi2ELb0ELb0EN7cutlass10bfloat16_tE19Flash_kernel_traitsILi128ELi64ELi128ELi8ES3_EELb1ELb0ELb0ELb1ELb0ELb0ELb0EEEvNS_16Flash_bwd_paramsE,"aw",@nobits
	.sectionflags	@""
	.align	16


//--------------------- .nv.shared._ZN5flash44flash_bwd_dq_dk_dv_loop_seqk_parallel_kernelI23Flash_bwd_kernel_traitsILi128ELi64ELi128ELi8ELi2ELi4ELi2ELb0ELb0EN7cutlass10bfloat16_tE19Flash_kernel_traitsILi128ELi64ELi128ELi8ES3_EELb0ELb0ELb0ELb1ELb0ELb0ELb1EEEvNS_16Flash_bwd_paramsE --------------------------
	.section	.nv.shared._ZN5flash44flash_bwd_dq_dk_dv_loop_seqk_parallel_kernelI23Flash_bwd_kernel_traitsILi128ELi64ELi128ELi8ELi2ELi4ELi2ELb0ELb0EN7cutlass10bfloat16_tE19Flash_kernel_traitsILi128ELi64ELi128ELi8ES3_EELb0ELb0ELb0ELb1ELb0ELb0ELb1EEEvNS_16Flash_bwd_paramsE,"aw",@nobits
	.sectionflags	@""
	.align	16


//--------------------- .nv.shared._ZN5flash44flash_bwd_dq_dk_dv_loop_seqk_parallel_kernelI23Flash_bwd_kernel_traitsILi128ELi64ELi128ELi8ELi2ELi4ELi2ELb0ELb0EN7cutlass10bfloat16_tE19Flash_kernel_traitsILi128ELi64ELi128ELi8ES3_EELb1ELb0ELb1ELb0ELb0ELb1ELb0EEEvNS_16Flash_bwd_paramsE --------------------------
	.section	.nv.shared._ZN5flash44flash_bwd_dq_dk_dv_loop_seqk_parallel_kernelI23Flash_bwd_kernel_traitsILi128ELi64ELi128ELi8ELi2ELi4ELi2ELb0ELb0EN7cutlass10bfloat16_tE19Flash_kernel_traitsILi128ELi64ELi128ELi8ES3_EELb1ELb0ELb1ELb0ELb0ELb1ELb0EEEvNS_16Flash_bwd_paramsE,"aw",@nobits
	.sectionflags	@""
	.align	16


//--------------------- .nv.shared._ZN5flash44flash_bwd_dq_dk_dv_loop_seqk_parallel_kernelI23Flash_bwd_kernel_traitsILi128ELi64ELi128ELi8ELi2ELi4ELi2ELb0ELb0EN7cutlass10bfloat16_tE19Flash_kernel_traitsILi128ELi64ELi128ELi8ES3_EELb0ELb0ELb1ELb0ELb0ELb1ELb1EEEvNS_16Flash_bwd_paramsE --------------------------
	.section	.nv.shared._ZN5flash44flash_bwd_dq_dk_dv_loop_seqk_parallel_kernelI23Flash_bwd_kernel_traitsILi128ELi64ELi128ELi8ELi2ELi4ELi2ELb0ELb0EN7cutlass10bfloat16_tE19Flash_kernel_traitsILi128ELi64ELi128ELi8ES3_EELb0ELb0ELb1ELb0ELb0ELb1ELb1EEEvNS_16Flash_bwd_paramsE,"aw",@nobits
	.sectionflags	@""
	.align	16


//--------------------- .nv.shared._ZN5flash44flash_bwd_dq_dk_dv_loop_seqk_parallel_kernelI23Flash_bwd_kernel_traitsILi128ELi64ELi128ELi8ELi2ELi4ELi2ELb0ELb0EN7cutlass10bfloat16_tE19Flash_kernel_traitsILi128ELi64ELi128ELi8ES3_EELb1ELb0ELb1ELb1ELb0ELb0ELb0EEEvNS_16Flash_bwd_paramsE --------------------------
	.section	.nv.shared._ZN5flash44flash_bwd_dq_dk_dv_loop_seqk_parallel_kernelI23Flash_bwd_kernel_traitsILi128ELi64ELi128ELi8ELi2ELi4ELi2ELb0ELb0EN7cutlass10bfloat16_tE19Flash_kernel_traitsILi128ELi64ELi128ELi8ES3_EELb1ELb0ELb1ELb1ELb0ELb0ELb0EEEvNS_16Flash_bwd_paramsE,"aw",@nobits
	.sectionflags	@""
	.align	16


//--------------------- .nv.shared._ZN5flash44flash_bwd_dq_dk_dv_loop_seqk_parallel_kernelI23Flash_bwd_kernel_traitsILi128ELi64ELi128ELi8ELi2ELi4ELi2ELb0ELb0EN7cutlass10bfloat16_tE19Flash_kernel_traitsILi128ELi64ELi128ELi8ES3_EELb0ELb0ELb1ELb1ELb0ELb0ELb1EEEvNS_16Flash_bwd_paramsE --------------------------
	.section	.nv.shared._ZN5flash44flash_bwd_dq_dk_dv_loop_seqk_parallel_kernelI23Flash_bwd_kernel_traitsILi128ELi64ELi128ELi8ELi2ELi4ELi2ELb0ELb0EN7cutlass10bfloat16_tE19Flash_kernel_traitsILi128ELi64ELi128ELi8ES3_EELb0ELb0ELb1ELb1ELb0ELb0ELb1EEEvNS_16Flash_bwd_paramsE,"aw",@nobits
	.sectionflags	@""
	.align	16


//--------------------- .nv.shared._ZN5flash25flash_bwd_dot_do_o_kernelILb0E23Flash_bwd_kernel_traitsILi128ELi64ELi128ELi8ELi2ELi4ELi2ELb0ELb0EN7cutlass10bfloat16_tE19Flash_kernel_traitsILi128ELi64ELi128ELi8ES3_EEEEvNS_16Flash_bwd_paramsE --------------------------
	.section	.nv.shared._ZN5flash25flash_bwd_dot_do_o_kernelILb0E23Flash_bwd_kernel_traitsILi128ELi64ELi128ELi8ELi2ELi4ELi2ELb0ELb0EN7cutlass10bfloat16_tE19Flash_kernel_traitsILi128ELi64ELi128ELi8ES3_EEEEvNS_16Flash_bwd_paramsE,"aw",@nobits
	.sectionflags	@""
	.align	16


//--------------------- .nv.shared._ZN5flash25flash_bwd_dot_do_o_kernelILb1E23Flash_bwd_kernel_traitsILi128ELi64ELi128ELi8ELi2ELi4ELi2ELb0ELb0EN7cutlass10bfloat16_tE19Flash_kernel_traitsILi128ELi64ELi128ELi8ES3_EEEEvNS_16Flash_bwd_paramsE --------------------------
	.section	.nv.shared._ZN5flash25flash_bwd_dot_do_o_kernelILb1E23Flash_bwd_kernel_traitsILi128ELi64ELi128ELi8ELi2ELi4ELi2ELb0ELb0EN7cutlass10bfloat16_tE19Flash_kernel_traitsILi128ELi64ELi128ELi8ES3_EEEEvNS_16Flash_bwd_paramsE,"aw",@nobits
	.sectionflags	@""
	.align	16
